	.target	sm_80

	.elftype	@"ET_EXEC"


//--------------------- .note.nv.tkinfo           --------------------------
	.section	.note.nv.tkinfo,"",@"SHT_NOTE"
	.sectionflags	@"SHF_NOTE_NV_TKINFO"
	.tkinfo
        /*0018*/ 	.word	0x00000002
        /*0030*/ 	.string	""
        /*0030*/ 	.string	"ptxas"
        /*0030*/ 	.string	"Cuda compilation tools, release 13.0, V13.0.88"
        /*0030*/ 	.string	"Build cuda_13.0.r13.0/compiler.36424714_0"
        /*0030*/ 	.string	"-arch sm_80 -m 64 "



//--------------------- .note.nv.cuinfo           --------------------------
	.section	.note.nv.cuinfo,"",@"SHT_NOTE"
	.sectionflags	@"SHF_NOTE_NV_CUINFO"
        /*0018*/ 	.short	0x0002
        /*001a*/ 	.short	0x0050
        /*001c*/ 	.short	0x0082
	.zero		2


//--------------------- .nv.info                  --------------------------
	.section	.nv.info,"",@"SHT_CUDA_INFO"
	.align	4


	//----- nvinfo : EIATTR_REGCOUNT
	.align		4
        /*0000*/ 	.byte	0x04, 0x2f
        /*0002*/ 	.short	(.L_12 - .L_11)
	.align		4
.L_11:
        /*0004*/ 	.word	index@(_ZN5flash16flash_fwd_kernelI23Flash_fwd_kernel_traitsILi192ELi64ELi64ELi4ELb0ELb0EN7cutlass10bfloat16_tE19Flash_kernel_traitsILi192ELi64ELi64ELi4ES3_EELb0ELb1ELb0ELb1ELb0ELb0ELb1ELb0EEEvNS_16Flash_fwd_paramsE)
        /*0008*/ 	.word	0x000000fe


	//----- nvinfo : EIATTR_FRAME_SIZE
	.align		4
.L_12:
        /*000c*/ 	.byte	0x04, 0x11
        /*000e*/ 	.short	(.L_14 - .L_13)
	.align		4
.L_13:
        /*0010*/ 	.word	index@(_ZN5flash16flash_fwd_kernelI23Flash_fwd_kernel_traitsILi192ELi64ELi64ELi4ELb0ELb0EN7cutlass10bfloat16_tE19Flash_kernel_traitsILi192ELi64ELi64ELi4ES3_EELb0ELb1ELb0ELb1ELb0ELb0ELb1ELb0EEEvNS_16Flash_fwd_paramsE)
        /*0014*/ 	.word	0x00000000


	//----- nvinfo : EIATTR_REGCOUNT
	.align		4
.L_14:
        /*0018*/ 	.byte	0x04, 0x2f
        /*001a*/ 	.short	(.L_16 - .L_15)
	.align		4
.L_15:
        /*001c*/ 	.word	index@(_ZN5flash16flash_fwd_kernelI23Flash_fwd_kernel_traitsILi192ELi64ELi64ELi4ELb0ELb0EN7cutlass10bfloat16_tE19Flash_kernel_traitsILi192ELi64ELi64ELi4ES3_EELb1ELb1ELb0ELb1ELb0ELb0ELb0ELb1EEEvNS_16Flash_fwd_paramsE)
        /*0020*/ 	.word	0x000000ff


	//----- nvinfo : EIATTR_FRAME_SIZE
	.align		4
.L_16:
        /*0024*/ 	.byte	0x04, 0x11
        /*0026*/ 	.short	(.L_18 - .L_17)
	.align		4
.L_17:
        /*0028*/ 	.word	index@(_ZN5flash16flash_fwd_kernelI23Flash_fwd_kernel_traitsILi192ELi64ELi64ELi4ELb0ELb0EN7cutlass10bfloat16_tE19Flash_kernel_traitsILi192ELi64ELi64ELi4ES3_EELb1ELb1ELb0ELb1ELb0ELb0ELb0ELb1EEEvNS_16Flash_fwd_paramsE)
        /*002c*/ 	.word	0x000000c0


	//----- nvinfo : EIATTR_REGCOUNT
	.align		4
.L_18:
        /*0030*/ 	.byte	0x04, 0x2f
        /*0032*/ 	.short	(.L_20 - .L_19)
	.align		4
.L_19:
        /*0034*/ 	.word	index@(_ZN5flash16flash_fwd_kernelI23Flash_fwd_kernel_traitsILi192ELi64ELi64ELi4ELb0ELb0EN7cutlass10bfloat16_tE19Flash_kernel_traitsILi192ELi64ELi64ELi4ES3_EELb0ELb1ELb0ELb0ELb0ELb0ELb1ELb0EEEvNS_16Flash_fwd_paramsE)
        /*0038*/ 	.word	0x000000ff


	//----- nvinfo : EIATTR_FRAME_SIZE
	.align		4
.L_20:
        /*003c*/ 	.byte	0x04, 0x11
        /*003e*/ 	.short	(.L_22 - .L_21)
	.align		4
.L_21:
        /*0040*/ 	.word	index@(_ZN5flash16flash_fwd_kernelI23Flash_fwd_kernel_traitsILi192ELi64ELi64ELi4ELb0ELb0EN7cutlass10bfloat16_tE19Flash_kernel_traitsILi192ELi64ELi64ELi4ES3_EELb0ELb1ELb0ELb0ELb0ELb0ELb1ELb0EEEvNS_16Flash_fwd_paramsE)
        /*0044*/ 	.word	0x00000000


	//----- nvinfo : EIATTR_REGCOUNT
	.align		4
.L_22:
        /*0048*/ 	.byte	0x04, 0x2f
        /*004a*/ 	.short	(.L_24 - .L_23)
	.align		4
.L_23:
        /*004c*/ 	.word	index@(_ZN5flash16flash_fwd_kernelI23Flash_fwd_kernel_traitsILi192ELi64ELi64ELi4ELb0ELb0EN7cutlass10bfloat16_tE19Flash_kernel_traitsILi192ELi64ELi64ELi4ES3_EELb1ELb1ELb0ELb0ELb0ELb0ELb0ELb1EEEvNS_16Flash_fwd_paramsE)
        /*0050*/ 	.word	0x000000ff


	//----- nvinfo : EIATTR_FRAME_SIZE
	.align		4
.L_24:
        /*0054*/ 	.byte	0x04, 0x11
        /*0056*/ 	.short	(.L_26 - .L_25)
	.align		4
.L_25:
        /*0058*/ 	.word	index@(_ZN5flash16flash_fwd_kernelI23Flash_fwd_kernel_traitsILi192ELi64ELi64ELi4ELb0ELb0EN7cutlass10bfloat16_tE19Flash_kernel_traitsILi192ELi64ELi64ELi4ES3_EELb1ELb1ELb0ELb0ELb0ELb0ELb0ELb1EEEvNS_16Flash_fwd_paramsE)
        /*005c*/ 	.word	0x000000e8


	//----- nvinfo : EIATTR_REGCOUNT
	.align		4
.L_26:
        /*0060*/ 	.byte	0x04, 0x2f
        /*0062*/ 	.short	(.L_28 - .L_27)
	.align		4
.L_27:
        /*0064*/ 	.word	index@(_ZN5flash16flash_fwd_kernelI23Flash_fwd_kernel_traitsILi192ELi64ELi64ELi4ELb0ELb0EN7cutlass10bfloat16_tE19Flash_kernel_traitsILi192ELi64ELi64ELi4ES3_EELb1ELb1ELb0ELb1ELb0ELb0ELb0ELb0EEEvNS_16Flash_fwd_paramsE)
        /*0068*/ 	.word	0x000000fe


	//----- nvinfo : EIATTR_FRAME_SIZE
	.align		4
.L_28:
        /*006c*/ 	.byte	0x04, 0x11
        /*006e*/ 	.short	(.L_30 - .L_29)
	.align		4
.L_29:
        /*0070*/ 	.word	index@(_ZN5flash16flash_fwd_kernelI23Flash_fwd_kernel_traitsILi192ELi64ELi64ELi4ELb0ELb0EN7cutlass10bfloat16_tE19Flash_kernel_traitsILi192ELi64ELi64ELi4ES3_EELb1ELb1ELb0ELb1ELb0ELb0ELb0ELb0EEEvNS_16Flash_fwd_paramsE)
        /*0074*/ 	.word	0x00000000


	//----- nvinfo : EIATTR_REGCOUNT
	.align		4
.L_30:
        /*0078*/ 	.byte	0x04, 0x2f
        /*007a*/ 	.short	(.L_32 - .L_31)
	.align		4
.L_31:
        /*007c*/ 	.word	index@(_ZN5flash16flash_fwd_kernelI23Flash_fwd_kernel_traitsILi192ELi64ELi64ELi4ELb0ELb0EN7cutlass10bfloat16_tE19Flash_kernel_traitsILi192ELi64ELi64ELi4ES3_EELb0ELb1ELb0ELb0ELb0ELb1ELb1ELb0EEEvNS_16Flash_fwd_paramsE)
        /*0080*/ 	.word	0x000000fe


	//----- nvinfo : EIATTR_FRAME_SIZE
	.align		4
.L_32:
        /*0084*/ 	.byte	0x04, 0x11
        /*0086*/ 	.short	(.L_34 - .L_33)
	.align		4
.L_33:
        /*0088*/ 	.word	index@(_ZN5flash16flash_fwd_kernelI23Flash_fwd_kernel_traitsILi192ELi64ELi64ELi4ELb0ELb0EN7cutlass10bfloat16_tE19Flash_kernel_traitsILi192ELi64ELi64ELi4ES3_EELb0ELb1ELb0ELb0ELb0ELb1ELb1ELb0EEEvNS_16Flash_fwd_paramsE)
        /*008c*/ 	.word	0x00000000


	//----- nvinfo : EIATTR_REGCOUNT
	.align		4
.L_34:
        /*0090*/ 	.byte	0x04, 0x2f
        /*0092*/ 	.short	(.L_36 - .L_35)
	.align		4
.L_35:
        /*0094*/ 	.word	index@(_ZN5flash16flash_fwd_kernelI23Flash_fwd_kernel_traitsILi192ELi64ELi64ELi4ELb0ELb0EN7cutlass10bfloat16_tE19Flash_kernel_traitsILi192ELi64ELi64ELi4ES3_EELb1ELb1ELb0ELb0ELb0ELb1ELb0ELb0EEEvNS_16Flash_fwd_paramsE)
        /*0098*/ 	.word	0x000000fe


	//----- nvinfo : EIATTR_FRAME_SIZE
	.align		4
.L_36:
        /*009c*/ 	.byte	0x04, 0x11
        /*009e*/ 	.short	(.L_38 - .L_37)
	.align		4
.L_37:
        /*00a0*/ 	.word	index@(_ZN5flash16flash_fwd_kernelI23Flash_fwd_kernel_traitsILi192ELi64ELi64ELi4ELb0ELb0EN7cutlass10bfloat16_tE19Flash_kernel_traitsILi192ELi64ELi64ELi4ES3_EELb1ELb1ELb0ELb0ELb0ELb1ELb0ELb0EEEvNS_16Flash_fwd_paramsE)
        /*00a4*/ 	.word	0x00000000


	//----- nvinfo : EIATTR_REGCOUNT
	.align		4
.L_38:
        /*00a8*/ 	.byte	0x04, 0x2f
        /*00aa*/ 	.short	(.L_40 - .L_39)
	.align		4
.L_39:
        /*00ac*/ 	.word	index@(_ZN5flash16flash_fwd_kernelI23Flash_fwd_kernel_traitsILi192ELi64ELi64ELi4ELb0ELb0EN7cutlass10bfloat16_tE19Flash_kernel_traitsILi192ELi64ELi64ELi4ES3_EELb1ELb1ELb0ELb0ELb0ELb0ELb0ELb0EEEvNS_16Flash_fwd_paramsE)
        /*00b0*/ 	.word	0x000000fe


	//----- nvinfo : EIATTR_FRAME_SIZE
	.align		4
.L_40:
        /*00b4*/ 	.byte	0x04, 0x11
        /*00b6*/ 	.short	(.L_42 - .L_41)
	.align		4
.L_41:
        /*00b8*/ 	.word	index@(_ZN5flash16flash_fwd_kernelI23Flash_fwd_kernel_traitsILi192ELi64ELi64ELi4ELb0ELb0EN7cutlass10bfloat16_tE19Flash_kernel_traitsILi192ELi64ELi64ELi4ES3_EELb1ELb1ELb0ELb0ELb0ELb0ELb0ELb0EEEvNS_16Flash_fwd_paramsE)
        /*00bc*/ 	.word	0x00000000


	//----- nvinfo : EIATTR_REGCOUNT
	.align		4
.L_42:
        /*00c0*/ 	.byte	0x04, 0x2f
        /*00c2*/ 	.short	(.L_44 - .L_43)
	.align		4
.L_43:
        /*00c4*/ 	.word	index@(_ZN5flash16flash_fwd_kernelI23Flash_fwd_kernel_traitsILi192ELi128ELi64ELi8ELb0ELb0EN7cutlass10bfloat16_tE19Flash_kernel_traitsILi192ELi128ELi64ELi8ES3_EELb0ELb1ELb0ELb1ELb0ELb0ELb1ELb0EEEvNS_16Flash_fwd_paramsE)
        /*00c8*/ 	.word	0x000000fe


	//----- nvinfo : EIATTR_FRAME_SIZE
	.align		4
.L_44:
        /*00cc*/ 	.byte	0x04, 0x11
        /*00ce*/ 	.short	(.L_46 - .L_45)
	.align		4
.L_45:
        /*00d0*/ 	.word	index@(_ZN5flash16flash_fwd_kernelI23Flash_fwd_kernel_traitsILi192ELi128ELi64ELi8ELb0ELb0EN7cutlass10bfloat16_tE19Flash_kernel_traitsILi192ELi128ELi64ELi8ES3_EELb0ELb1ELb0ELb1ELb0ELb0ELb1ELb0EEEvNS_16Flash_fwd_paramsE)
        /*00d4*/ 	.word	0x00000000


	//----- nvinfo : EIATTR_REGCOUNT
	.align		4
.L_46:
        /*00d8*/ 	.byte	0x04, 0x2f
        /*00da*/ 	.short	(.L_48 - .L_47)
	.align		4
.L_47:
        /*00dc*/ 	.word	index@(_ZN5flash16flash_fwd_kernelI23Flash_fwd_kernel_traitsILi192ELi128ELi64ELi8ELb0ELb0EN7cutlass10bfloat16_tE19Flash_kernel_traitsILi192ELi128ELi64ELi8ES3_EELb0ELb1ELb0ELb1ELb0ELb0ELb0ELb0EEEvNS_16Flash_fwd_paramsE)
        /*00e0*/ 	.word	0x000000ea


	//----- nvinfo : EIATTR_FRAME_SIZE
	.align		4
.L_48:
        /*00e4*/ 	.byte	0x04, 0x11
        /*00e6*/ 	.short	(.L_50 - .L_49)
	.align		4
.L_49:
        /*00e8*/ 	.word	index@(_ZN5flash16flash_fwd_kernelI23Flash_fwd_kernel_traitsILi192ELi128ELi64ELi8ELb0ELb0EN7cutlass10bfloat16_tE19Flash_kernel_traitsILi192ELi128ELi64ELi8ES3_EELb0ELb1ELb0ELb1ELb0ELb0ELb0ELb0EEEvNS_16Flash_fwd_paramsE)
        /*00ec*/ 	.word	0x00000000


	//----- nvinfo : EIATTR_REGCOUNT
	.align		4
.L_50:
        /*00f0*/ 	.byte	0x04, 0x2f
        /*00f2*/ 	.short	(.L_52 - .L_51)
	.align		4
.L_51:
        /*00f4*/ 	.word	index@(_ZN5flash16flash_fwd_kernelI23Flash_fwd_kernel_traitsILi192ELi128ELi64ELi8ELb0ELb0EN7cutlass10bfloat16_tE19Flash_kernel_traitsILi192ELi128ELi64ELi8ES3_EELb0ELb1ELb0ELb0ELb0ELb0ELb1ELb0EEEvNS_16Flash_fwd_paramsE)
        /*00f8*/ 	.word	0x000000ff


	//----- nvinfo : EIATTR_FRAME_SIZE
	.align		4
.L_52:
        /*00fc*/ 	.byte	0x04, 0x11
        /*00fe*/ 	.short	(.L_54 - .L_53)
	.align		4
.L_53:
        /*0100*/ 	.word	index@(_ZN5flash16flash_fwd_kernelI23Flash_fwd_kernel_traitsILi192ELi128ELi64ELi8ELb0ELb0EN7cutlass10bfloat16_tE19Flash_kernel_traitsILi192ELi128ELi64ELi8ES3_EELb0ELb1ELb0ELb0ELb0ELb0ELb1ELb0EEEvNS_16Flash_fwd_paramsE)
        /*0104*/ 	.word	0x00000000


	//----- nvinfo : EIATTR_REGCOUNT
	.align		4
.L_54:
        /*0108*/ 	.byte	0x04, 0x2f
        /*010a*/ 	.short	(.L_56 - .L_55)
	.align		4
.L_55:
        /*010c*/ 	.word	index@(_ZN5flash16flash_fwd_kernelI23Flash_fwd_kernel_traitsILi192ELi128ELi64ELi8ELb0ELb0EN7cutlass10bfloat16_tE19Flash_kernel_traitsILi192ELi128ELi64ELi8ES3_EELb0ELb1ELb0ELb0ELb0ELb0ELb0ELb0EEEvNS_16Flash_fwd_paramsE)
        /*0110*/ 	.word	0x000000ed


	//----- nvinfo : EIATTR_FRAME_SIZE
	.align		4
.L_56:
        /*0114*/ 	.byte	0x04, 0x11
        /*0116*/ 	.short	(.L_58 - .L_57)
	.align		4
.L_57:
        /*0118*/ 	.word	index@(_ZN5flash16flash_fwd_kernelI23Flash_fwd_kernel_traitsILi192ELi128ELi64ELi8ELb0ELb0EN7cutlass10bfloat16_tE19Flash_kernel_traitsILi192ELi128ELi64ELi8ES3_EELb0ELb1ELb0ELb0ELb0ELb0ELb0ELb0EEEvNS_16Flash_fwd_paramsE)
        /*011c*/ 	.word	0x00000000


	//----- nvinfo : EIATTR_REGCOUNT
	.align		4
.L_58:
        /*0120*/ 	.byte	0x04, 0x2f
        /*0122*/ 	.short	(.L_60 - .L_59)
	.align		4
.L_59:
        /*0124*/ 	.word	index@(_ZN5flash16flash_fwd_kernelI23Flash_fwd_kernel_traitsILi192ELi128ELi64ELi8ELb0ELb0EN7cutlass10bfloat16_tE19Flash_kernel_traitsILi192ELi128ELi64ELi8ES3_EELb0ELb1ELb0ELb0ELb0ELb1ELb1ELb0EEEvNS_16Flash_fwd_paramsE)
        /*0128*/ 	.word	0x000000ff


	//----- nvinfo : EIATTR_FRAME_SIZE
	.align		4
.L_60:
        /*012c*/ 	.byte	0x04, 0x11
        /*012e*/ 	.short	(.L_62 - .L_61)
	.align		4
.L_61:
        /*0130*/ 	.word	index@(_ZN5flash16flash_fwd_kernelI23Flash_fwd_kernel_traitsILi192ELi128ELi64ELi8ELb0ELb0EN7cutlass10bfloat16_tE19Flash_kernel_traitsILi192ELi128ELi64ELi8ES3_EELb0ELb1ELb0ELb0ELb0ELb1ELb1ELb0EEEvNS_16Flash_fwd_paramsE)
        /*0134*/ 	.word	0x00000000


	//----- nvinfo : EIATTR_REGCOUNT
	.align		4
.L_62:
        /*0138*/ 	.byte	0x04, 0x2f
        /*013a*/ 	.short	(.L_64 - .L_63)
	.align		4
.L_63:
        /*013c*/ 	.word	index@(_ZN5flash16flash_fwd_kernelI23Flash_fwd_kernel_traitsILi192ELi128ELi64ELi8ELb0ELb0EN7cutlass10bfloat16_tE19Flash_kernel_traitsILi192ELi128ELi64ELi8ES3_EELb0ELb1ELb0ELb0ELb0ELb1ELb0ELb0EEEvNS_16Flash_fwd_paramsE)
        /*0140*/ 	.word	0x000000e4


	//----- nvinfo : EIATTR_FRAME_SIZE
	.align		4
.L_64:
        /*0144*/ 	.byte	0x04, 0x11
        /*0146*/ 	.short	(.L_66 - .L_65)
	.align		4
.L_65:
        /*0148*/ 	.word	index@(_ZN5flash16flash_fwd_kernelI23Flash_fwd_kernel_traitsILi192ELi128ELi64ELi8ELb0ELb0EN7cutlass10bfloat16_tE19Flash_kernel_traitsILi192ELi128ELi64ELi8ES3_EELb0ELb1ELb0ELb0ELb0ELb1ELb0ELb0EEEvNS_16Flash_fwd_paramsE)
        /*014c*/ 	.word	0x00000000


	//----- nvinfo : EIATTR_MIN_STACK_SIZE
	.align		4
.L_66:
        /*0150*/ 	.byte	0x04, 0x12
        /*0152*/ 	.short	(.L_68 - .L_67)
	.align		4
.L_67:
        /*0154*/ 	.word	index@(_ZN5flash16flash_fwd_kernelI23Flash_fwd_kernel_traitsILi192ELi128ELi64ELi8ELb0ELb0EN7cutlass10bfloat16_tE19Flash_kernel_traitsILi192ELi128ELi64ELi8ES3_EELb0ELb1ELb0ELb0ELb0ELb1ELb0ELb0EEEvNS_16Flash_fwd_paramsE)
        /*0158*/ 	.word	0x00000000


	//----- nvinfo : EIATTR_MIN_STACK_SIZE
	.align		4
.L_68:
        /*015c*/ 	.byte	0x04, 0x12
        /*015e*/ 	.short	(.L_70 - .L_69)
	.align		4
.L_69:
        /*0160*/ 	.word	index@(_ZN5flash16flash_fwd_kernelI23Flash_fwd_kernel_traitsILi192ELi128ELi64ELi8ELb0ELb0EN7cutlass10bfloat16_tE19Flash_kernel_traitsILi192ELi128ELi64ELi8ES3_EELb0ELb1ELb0ELb0ELb0ELb1ELb1ELb0EEEvNS_16Flash_fwd_paramsE)
        /*0164*/ 	.word	0x00000000


	//----- nvinfo : EIATTR_MIN_STACK_SIZE
	.align		4
.L_70:
        /*0168*/ 	.byte	0x04, 0x12
        /*016a*/ 	.short	(.L_72 - .L_71)
	.align		4
.L_71:
        /*016c*/ 	.word	index@(_ZN5flash16flash_fwd_kernelI23Flash_fwd_kernel_traitsILi192ELi128ELi64ELi8ELb0ELb0EN7cutlass10bfloat16_tE19Flash_kernel_traitsILi192ELi128ELi64ELi8ES3_EELb0ELb1ELb0ELb0ELb0ELb0ELb0ELb0EEEvNS_16Flash_fwd_paramsE)
        /*0170*/ 	.word	0x00000000


	//----- nvinfo : EIATTR_MIN_STACK_SIZE
	.align		4
.L_72:
        /*0174*/ 	.byte	0x04, 0x12
        /*0176*/ 	.short	(.L_74 - .L_73)
	.align		4
.L_73:
        /*0178*/ 	.word	index@(_ZN5flash16flash_fwd_kernelI23Flash_fwd_kernel_traitsILi192ELi128ELi64ELi8ELb0ELb0EN7cutlass10bfloat16_tE19Flash_kernel_traitsILi192ELi128ELi64ELi8ES3_EELb0ELb1ELb0ELb0ELb0ELb0ELb1ELb0EEEvNS_16Flash_fwd_paramsE)
        /*017c*/ 	.word	0x00000000


	//----- nvinfo : EIATTR_MIN_STACK_SIZE
	.align		4
.L_74:
        /*0180*/ 	.byte	0x04, 0x12
        /*0182*/ 	.short	(.L_76 - .L_75)
	.align		4
.L_75:
        /*0184*/ 	.word	index@(_ZN5flash16flash_fwd_kernelI23Flash_fwd_kernel_traitsILi192ELi128ELi64ELi8ELb0ELb0EN7cutlass10bfloat16_tE19Flash_kernel_traitsILi192ELi128ELi64ELi8ES3_EELb0ELb1ELb0ELb1ELb0ELb0ELb0ELb0EEEvNS_16Flash_fwd_paramsE)
        /*0188*/ 	.word	0x00000000


	//----- nvinfo : EIATTR_MIN_STACK_SIZE
	.align		4
.L_76:
        /*018c*/ 	.byte	0x04, 0x12
        /*018e*/ 	.short	(.L_78 - .L_77)
	.align		4
.L_77:
        /*0190*/ 	.word	index@(_ZN5flash16flash_fwd_kernelI23Flash_fwd_kernel_traitsILi192ELi128ELi64ELi8ELb0ELb0EN7cutlass10bfloat16_tE19Flash_kernel_traitsILi192ELi128ELi64ELi8ES3_EELb0ELb1ELb0ELb1ELb0ELb0ELb1ELb0EEEvNS_16Flash_fwd_paramsE)
        /*0194*/ 	.word	0x00000000


	//----- nvinfo : EIATTR_MIN_STACK_SIZE
	.align		4
.L_78:
        /*0198*/ 	.byte	0x04, 0x12
        /*019a*/ 	.short	(.L_80 - .L_79)
	.align		4
.L_79:
        /*019c*/ 	.word	index@(_ZN5flash16flash_fwd_kernelI23Flash_fwd_kernel_traitsILi192ELi64ELi64ELi4ELb0ELb0EN7cutlass10bfloat16_tE19Flash_kernel_traitsILi192ELi64ELi64ELi4ES3_EELb1ELb1ELb0ELb0ELb0ELb0ELb0ELb0EEEvNS_16Flash_fwd_paramsE)
        /*01a0*/ 	.word	0x00000000


	//----- nvinfo : EIATTR_MIN_STACK_SIZE
	.align		4
.L_80:
        /*01a4*/ 	.byte	0x04, 0x12
        /*01a6*/ 	.short	(.L_82 - .L_81)
	.align		4
.L_81:
        /*01a8*/ 	.word	index@(_ZN5flash16flash_fwd_kernelI23Flash_fwd_kernel_traitsILi192ELi64ELi64ELi4ELb0ELb0EN7cutlass10bfloat16_tE19Flash_kernel_traitsILi192ELi64ELi64ELi4ES3_EELb1ELb1ELb0ELb0ELb0ELb1ELb0ELb0EEEvNS_16Flash_fwd_paramsE)
        /*01ac*/ 	.word	0x00000000


	//----- nvinfo : EIATTR_MIN_STACK_SIZE
	.align		4
.L_82:
        /*01b0*/ 	.byte	0x04, 0x12
        /*01b2*/ 	.short	(.L_84 - .L_83)
	.align		4
.L_83:
        /*01b4*/ 	.word	index@(_ZN5flash16flash_fwd_kernelI23Flash_fwd_kernel_traitsILi192ELi64ELi64ELi4ELb0ELb0EN7cutlass10bfloat16_tE19Flash_kernel_traitsILi192ELi64ELi64ELi4ES3_EELb0ELb1ELb0ELb0ELb0ELb1ELb1ELb0EEEvNS_16Flash_fwd_paramsE)
        /*01b8*/ 	.word	0x00000000


	//----- nvinfo : EIATTR_MIN_STACK_SIZE
	.align		4
.L_84:
        /*01bc*/ 	.byte	0x04, 0x12
        /*01be*/ 	.short	(.L_86 - .L_85)
	.align		4
.L_85:
        /*01c0*/ 	.word	index@(_ZN5flash16flash_fwd_kernelI23Flash_fwd_kernel_traitsILi192ELi64ELi64ELi4ELb0ELb0EN7cutlass10bfloat16_tE19Flash_kernel_traitsILi192ELi64ELi64ELi4ES3_EELb1ELb1ELb0ELb1ELb0ELb0ELb0ELb0EEEvNS_16Flash_fwd_paramsE)
        /*01c4*/ 	.word	0x00000000


	//----- nvinfo : EIATTR_MIN_STACK_SIZE
	.align		4
.L_86:
        /*01c8*/ 	.byte	0x04, 0x12
        /*01ca*/ 	.short	(.L_88 - .L_87)
	.align		4
.L_87:
        /*01cc*/ 	.word	index@(_ZN5flash16flash_fwd_kernelI23Flash_fwd_kernel_traitsILi192ELi64ELi64ELi4ELb0ELb0EN7cutlass10bfloat16_tE19Flash_kernel_traitsILi192ELi64ELi64ELi4ES3_EELb1ELb1ELb0ELb0ELb0ELb0ELb0ELb1EEEvNS_16Flash_fwd_paramsE)
        /*01d0*/ 	.word	0x000000e8


	//----- nvinfo : EIATTR_MIN_STACK_SIZE
	.align		4
.L_88:
        /*01d4*/ 	.byte	0x04, 0x12
        /*01d6*/ 	.short	(.L_90 - .L_89)
	.align		4
.L_89:
        /*01d8*/ 	.word	index@(_ZN5flash16flash_fwd_kernelI23Flash_fwd_kernel_traitsILi192ELi64ELi64ELi4ELb0ELb0EN7cutlass10bfloat16_tE19Flash_kernel_traitsILi192ELi64ELi64ELi4ES3_EELb0ELb1ELb0ELb0ELb0ELb0ELb1ELb0EEEvNS_16Flash_fwd_paramsE)
        /*01dc*/ 	.word	0x00000000


	//----- nvinfo : EIATTR_MIN_STACK_SIZE
	.align		4
.L_90:
        /*01e0*/ 	.byte	0x04, 0x12
        /*01e2*/ 	.short	(.L_92 - .L_91)
	.align		4
.L_91:
        /*01e4*/ 	.word	index@(_ZN5flash16flash_fwd_kernelI23Flash_fwd_kernel_traitsILi192ELi64ELi64ELi4ELb0ELb0EN7cutlass10bfloat16_tE19Flash_kernel_traitsILi192ELi64ELi64ELi4ES3_EELb1ELb1ELb0ELb1ELb0ELb0ELb0ELb1EEEvNS_16Flash_fwd_paramsE)
        /*01e8*/ 	.word	0x000000c0


	//----- nvinfo : EIATTR_MIN_STACK_SIZE
	.align		4
.L_92:
        /*01ec*/ 	.byte	0x04, 0x12
        /*01ee*/ 	.short	(.L_94 - .L_93)
	.align		4
.L_93:
        /*01f0*/ 	.word	index@(_ZN5flash16flash_fwd_kernelI23Flash_fwd_kernel_traitsILi192ELi64ELi64ELi4ELb0ELb0EN7cutlass10bfloat16_tE19Flash_kernel_traitsILi192ELi64ELi64ELi4ES3_EELb0ELb1ELb0ELb1ELb0ELb0ELb1ELb0EEEvNS_16Flash_fwd_paramsE)
        /*01f4*/ 	.word	0x00000000
.L_94:


//--------------------- .nv.info._ZN5flash16flash_fwd_kernelI23Flash_fwd_kernel_traitsILi192ELi128ELi64ELi8ELb0ELb0EN7cutlass10bfloat16_tE19Flash_kernel_traitsILi192ELi128ELi64ELi8ES3_EELb0ELb1ELb0ELb0ELb0ELb1ELb0ELb0EEEvNS_16Flash_fwd_paramsE --------------------------
	.section	.nv.info._ZN5flash16flash_fwd_kernelI23Flash_fwd_kernel_traitsILi192ELi128ELi64ELi8ELb0ELb0EN7cutlass10bfloat16_tE19Flash_kernel_traitsILi192ELi128ELi64ELi8ES3_EELb0ELb1ELb0ELb0ELb0ELb1ELb0ELb0EEEvNS_16Flash_fwd_paramsE,"",@"SHT_CUDA_INFO"
	.sectionflags	@""
	.align	4


	//----- nvinfo : EIATTR_CUDA_API_VERSION
	.align		4
        /*0000*/ 	.byte	0x04, 0x37
        /*0002*/ 	.short	(.L_96 - .L_95)
.L_95:
        /*0004*/ 	.word	0x00000082


	//----- nvinfo : EIATTR_SW2861232_WAR
	.align		4
.L_96:
        /*0008*/ 	.byte	0x01, 0x35
	.zero		2


	//----- nvinfo : EIATTR_PARAM_CBANK
	.align		4
        /*000c*/ 	.byte	0x04, 0x0a
        /*000e*/ 	.short	(.L_98 - .L_97)
	.align		4
.L_97:
        /*0010*/ 	.word	index@(.nv.constant0._ZN5flash16flash_fwd_kernelI23Flash_fwd_kernel_traitsILi192ELi128ELi64ELi8ELb0ELb0EN7cutlass10bfloat16_tE19Flash_kernel_traitsILi192ELi128ELi64ELi8ES3_EELb0ELb1ELb0ELb0ELb0ELb1ELb0ELb0EEEvNS_16Flash_fwd_paramsE)
        /*0014*/ 	.short	0x0160
        /*0016*/ 	.short	0x01d0


	//----- nvinfo : EIATTR_CBANK_PARAM_SIZE
	.align		4
.L_98:
        /*0018*/ 	.byte	0x03, 0x19
        /*001a*/ 	.short	0x01d0


	//----- nvinfo : EIATTR_KPARAM_INFO
	.align		4
        /*001c*/ 	.byte	0x04, 0x17
        /*001e*/ 	.short	(.L_100 - .L_99)
.L_99:
        /*0020*/ 	.word	0x00000000
        /*0024*/ 	.short	0x0000
        /*0026*/ 	.short	0x0000
        /*0028*/ 	.byte	0x00, 0xf0, 0x41, 0x07


	//----- nvinfo : EIATTR_MAXREG_COUNT
	.align		4
.L_100:
        /*002c*/ 	.byte	0x03, 0x1b
        /*002e*/ 	.short	0x00ff


	//----- nvinfo : EIATTR_NUM_BARRIERS
	.align		4
        /*0030*/ 	.byte	0x02, 0x4c
        /*0032*/ 	.byte	0x01
	.zero		1


	//----- nvinfo : EIATTR_MERCURY_ISA_VERSION
	.align		4
        /*0034*/ 	.byte	0x03, 0x5f
        /*0036*/ 	.short	0x0000


	//----- nvinfo : EIATTR_COOP_GROUP_MASK_REGIDS
	.align		4
        /*0038*/ 	.byte	0x04, 0x29
        /*003a*/ 	.short	(.L_102 - .L_101)


	//   ....[0]....
.L_101:
        /*003c*/ 	.word	0xffffffff


	//   ....[1]....
        /*0040*/ 	.word	0xffffffff


	//   ....[2]....
        /*0044*/ 	.word	0xffffffff


	//   ....[3]....
        /*0048*/ 	.word	0xffffffff


	//   ....[4]....
        /*004c*/ 	.word	0xffffffff


	//   ....[5]....
        /*0050*/ 	.word	0xffffffff


	//   ....[6]....
        /*0054*/ 	.word	0xffffffff


	//   ....[7]....
        /*0058*/ 	.word	0xffffffff


	//   ....[8]....
        /*005c*/ 	.word	0xffffffff


	//   ....[9]....
        /*0060*/ 	.word	0xffffffff


	//   ....[10]....
        /*0064*/ 	.word	0xffffffff


	//   ....[11]....
        /*0068*/ 	.word	0xffffffff


	//   ....[12]....
        /*006c*/ 	.word	0xffffffff


	//   ....[13]....
        /*0070*/ 	.word	0xffffffff


	//   ....[14]....
        /*0074*/ 	.word	0xffffffff


	//   ....[15]....
        /*0078*/ 	.word	0xffffffff


	//   ....[16]....
        /*007c*/ 	.word	0xffffffff


	//   ....[17]....
        /*0080*/ 	.word	0xffffffff


	//   ....[18]....
        /*0084*/ 	.word	0xffffffff


	//   ....[19]....
        /*0088*/ 	.word	0xffffffff


	//----- nvinfo : EIATTR_COOP_GROUP_INSTR_OFFSETS
	.align		4
.L_102:
        /*008c*/ 	.byte	0x04, 0x28
        /*008e*/ 	.short	(.L_104 - .L_103)


	//   ....[0]....
.L_103:
        /*0090*/ 	.word	0x00002910


	//   ....[1]....
        /*0094*/ 	.word	0x00002930


	//   ....[2]....
        /*0098*/ 	.word	0x000029d0


	//   ....[3]....
        /*009c*/ 	.word	0x000029e0


	//   ....[4]....
        /*00a0*/ 	.word	0x00004e70


	//   ....[5]....
        /*00a4*/ 	.word	0x00004e80


	//   ....[6]....
        /*00a8*/ 	.word	0x00004eb0


	//   ....[7]....
        /*00ac*/ 	.word	0x00004ec0


	//   ....[8]....
        /*00b0*/ 	.word	0x00007a30


	//   ....[9]....
        /*00b4*/ 	.word	0x00007a40


	//   ....[10]....
        /*00b8*/ 	.word	0x00007a70


	//   ....[11]....
        /*00bc*/ 	.word	0x00007a80


	//   ....[12]....
        /*00c0*/ 	.word	0x0000a190


	//   ....[13]....
        /*00c4*/ 	.word	0x0000a1b0


	//   ....[14]....
        /*00c8*/ 	.word	0x0000a1e0


	//   ....[15]....
        /*00cc*/ 	.word	0x0000a1f0


	//   ....[16]....
        /*00d0*/ 	.word	0x0000b8b0


	//   ....[17]....
        /*00d4*/ 	.word	0x0000b8f0


	//   ....[18]....
        /*00d8*/ 	.word	0x0000b930


	//   ....[19]....
        /*00dc*/ 	.word	0x0000b940


	//----- nvinfo : EIATTR_EXIT_INSTR_OFFSETS
	.align		4
.L_104:
        /*00e0*/ 	.byte	0x04, 0x1c
        /*00e2*/ 	.short	(.L_106 - .L_105)


	//   ....[0]....
.L_105:
        /*00e4*/ 	.word	0x000002e0


	//   ....[1]....
        /*00e8*/ 	.word	0x0000d0f0


	//   ....[2]....
        /*00ec*/ 	.word	0x0000d1c0


	//   ....[3]....
        /*00f0*/ 	.word	0x0000dae0


	//   ....[4]....
        /*00f4*/ 	.word	0x0000db60


	//----- nvinfo : EIATTR_CTAIDZ_USED
	.align		4
.L_106:
        /*00f8*/ 	.byte	0x01, 0x04
	.zero		2


	//----- nvinfo : EIATTR_CRS_STACK_SIZE
	.align		4
        /*00fc*/ 	.byte	0x04, 0x1e
        /*00fe*/ 	.short	(.L_108 - .L_107)
.L_107:
        /*0100*/ 	.word	0x00000000
.L_108:


//--------------------- .nv.info._ZN5flash16flash_fwd_kernelI23Flash_fwd_kernel_traitsILi192ELi128ELi64ELi8ELb0ELb0EN7cutlass10bfloat16_tE19Flash_kernel_traitsILi192ELi128ELi64ELi8ES3_EELb0ELb1ELb0ELb0ELb0ELb1ELb1ELb0EEEvNS_16Flash_fwd_paramsE --------------------------
	.section	.nv.info._ZN5flash16flash_fwd_kernelI23Flash_fwd_kernel_traitsILi192ELi128ELi64ELi8ELb0ELb0EN7cutlass10bfloat16_tE19Flash_kernel_traitsILi192ELi128ELi64ELi8ES3_EELb0ELb1ELb0ELb0ELb0ELb1ELb1ELb0EEEvNS_16Flash_fwd_paramsE,"",@"SHT_CUDA_INFO"
	.sectionflags	@""
	.align	4


	//----- nvinfo : EIATTR_CUDA_API_VERSION
	.align		4
        /*0000*/ 	.byte	0x04, 0x37
        /*0002*/ 	.short	(.L_110 - .L_109)
.L_109:
        /*0004*/ 	.word	0x00000082


	//----- nvinfo : EIATTR_SW2861232_WAR
	.align		4
.L_110:
        /*0008*/ 	.byte	0x01, 0x35
	.zero		2


	//----- nvinfo : EIATTR_PARAM_CBANK
	.align		4
        /*000c*/ 	.byte	0x04, 0x0a
        /*000e*/ 	.short	(.L_112 - .L_111)
	.align		4
.L_111:
        /*0010*/ 	.word	index@(.nv.constant0._ZN5flash16flash_fwd_kernelI23Flash_fwd_kernel_traitsILi192ELi128ELi64ELi8ELb0ELb0EN7cutlass10bfloat16_tE19Flash_kernel_traitsILi192ELi128ELi64ELi8ES3_EELb0ELb1ELb0ELb0ELb0ELb1ELb1ELb0EEEvNS_16Flash_fwd_paramsE)
        /*0014*/ 	.short	0x0160
        /*0016*/ 	.short	0x01d0


	//----- nvinfo : EIATTR_CBANK_PARAM_SIZE
	.align		4
.L_112:
        /*0018*/ 	.byte	0x03, 0x19
        /*001a*/ 	.short	0x01d0


	//----- nvinfo : EIATTR_KPARAM_INFO
	.align		4
        /*001c*/ 	.byte	0x04, 0x17
        /*001e*/ 	.short	(.L_114 - .L_113)
.L_113:
        /*0020*/ 	.word	0x00000000
        /*0024*/ 	.short	0x0000
        /*0026*/ 	.short	0x0000
        /*0028*/ 	.byte	0x00, 0xf0, 0x41, 0x07


	//----- nvinfo : EIATTR_MAXREG_COUNT
	.align		4
.L_114:
        /*002c*/ 	.byte	0x03, 0x1b
        /*002e*/ 	.short	0x00ff


	//----- nvinfo : EIATTR_NUM_BARRIERS
	.align		4
        /*0030*/ 	.byte	0x02, 0x4c
        /*0032*/ 	.byte	0x01
	.zero		1


	//----- nvinfo : EIATTR_MERCURY_ISA_VERSION
	.align		4
        /*0034*/ 	.byte	0x03, 0x5f
        /*0036*/ 	.short	0x0000


	//----- nvinfo : EIATTR_COOP_GROUP_MASK_REGIDS
	.align		4
        /*0038*/ 	.byte	0x04, 0x29
        /*003a*/ 	.short	(.L_116 - .L_115)


	//   ....[0]....
.L_115:
        /*003c*/ 	.word	0xffffffff


	//   ....[1]....
        /*0040*/ 	.word	0xffffffff


	//   ....[2]....
        /*0044*/ 	.word	0xffffffff


	//   ....[3]....
        /*0048*/ 	.word	0xffffffff


	//   ....[4]....
        /*004c*/ 	.word	0xffffffff


	//   ....[5]....
        /*0050*/ 	.word	0xffffffff


	//   ....[6]....
        /*0054*/ 	.word	0xffffffff


	//   ....[7]....
        /*0058*/ 	.word	0xffffffff


	//   ....[8]....
        /*005c*/ 	.word	0xffffffff


	//   ....[9]....
        /*0060*/ 	.word	0xffffffff


	//   ....[10]....
        /*0064*/ 	.word	0xffffffff


	//   ....[11]....
        /*0068*/ 	.word	0xffffffff


	//   ....[12]....
        /*006c*/ 	.word	0xffffffff


	//   ....[13]....
        /*0070*/ 	.word	0xffffffff


	//   ....[14]....
        /*0074*/ 	.word	0xffffffff


	//   ....[15]....
        /*0078*/ 	.word	0xffffffff


	//   ....[16]....
        /*007c*/ 	.word	0xffffffff


	//   ....[17]....
        /*0080*/ 	.word	0xffffffff


	//   ....[18]....
        /*0084*/ 	.word	0xffffffff


	//   ....[19]....
        /*0088*/ 	.word	0xffffffff


	//----- nvinfo : EIATTR_COOP_GROUP_INSTR_OFFSETS
	.align		4
.L_116:
        /*008c*/ 	.byte	0x04, 0x28
        /*008e*/ 	.short	(.L_118 - .L_117)


	//   ....[0]....
.L_117:
        /*0090*/ 	.word	0x00002d10


	//   ....[1]....
        /*0094*/ 	.word	0x00002d30


	//   ....[2]....
        /*0098*/ 	.word	0x00002dd0


	//   ....[3]....
        /*009c*/ 	.word	0x00002de0


	//   ....[4]....
        /*00a0*/ 	.word	0x00005660


	//   ....[5]....
        /*00a4*/ 	.word	0x00005670


	//   ....[6]....
        /*00a8*/ 	.word	0x000056a0


	//   ....[7]....
        /*00ac*/ 	.word	0x000056b0


	//   ....[8]....
        /*00b0*/ 	.word	0x00008620


	//   ....[9]....
        /*00b4*/ 	.word	0x00008630


	//   ....[10]....
        /*00b8*/ 	.word	0x00008660


	//   ....[11]....
        /*00bc*/ 	.word	0x00008670


	//   ....[12]....
        /*00c0*/ 	.word	0x0000b1b0


	//   ....[13]....
        /*00c4*/ 	.word	0x0000b1c0


	//   ....[14]....
        /*00c8*/ 	.word	0x0000b210


	//   ....[15]....
        /*00cc*/ 	.word	0x0000b220


	//   ....[16]....
        /*00d0*/ 	.word	0x0000c8a0


	//   ....[17]....
        /*00d4*/ 	.word	0x0000c8e0


	//   ....[18]....
        /*00d8*/ 	.word	0x0000c920


	//   ....[19]....
        /*00dc*/ 	.word	0x0000c930


	//----- nvinfo : EIATTR_EXIT_INSTR_OFFSETS
	.align		4
.L_118:
        /*00e0*/ 	.byte	0x04, 0x1c
        /*00e2*/ 	.short	(.L_120 - .L_119)


	//   ....[0]....
.L_119:
        /*00e4*/ 	.word	0x000002e0


	//   ....[1]....
        /*00e8*/ 	.word	0x0000e0e0


	//   ....[2]....
        /*00ec*/ 	.word	0x0000e1b0


	//   ....[3]....
        /*00f0*/ 	.word	0x0000ead0


	//   ....[4]....
        /*00f4*/ 	.word	0x0000eb50


	//----- nvinfo : EIATTR_CTAIDZ_USED
	.align		4
.L_120:
        /*00f8*/ 	.byte	0x01, 0x04
	.zero		2


	//----- nvinfo : EIATTR_CRS_STACK_SIZE
	.align		4
        /*00fc*/ 	.byte	0x04, 0x1e
        /*00fe*/ 	.short	(.L_122 - .L_121)
.L_121:
        /*0100*/ 	.word	0x00000000
.L_122:


//--------------------- .nv.info._ZN5flash16flash_fwd_kernelI23Flash_fwd_kernel_traitsILi192ELi128ELi64ELi8ELb0ELb0EN7cutlass10bfloat16_tE19Flash_kernel_traitsILi192ELi128ELi64ELi8ES3_EELb0ELb1ELb0ELb0ELb0ELb0ELb0ELb0EEEvNS_16Flash_fwd_paramsE --------------------------
	.section	.nv.info._ZN5flash16flash_fwd_kernelI23Flash_fwd_kernel_traitsILi192ELi128ELi64ELi8ELb0ELb0EN7cutlass10bfloat16_tE19Flash_kernel_traitsILi192ELi128ELi64ELi8ES3_EELb0ELb1ELb0ELb0ELb0ELb0ELb0ELb0EEEvNS_16Flash_fwd_paramsE,"",@"SHT_CUDA_INFO"
	.sectionflags	@""
	.align	4


	//----- nvinfo : EIATTR_CUDA_API_VERSION
	.align		4
        /*0000*/ 	.byte	0x04, 0x37
        /*0002*/ 	.short	(.L_124 - .L_123)
.L_123:
        /*0004*/ 	.word	0x00000082


	//----- nvinfo : EIATTR_SW2861232_WAR
	.align		4
.L_124:
        /*0008*/ 	.byte	0x01, 0x35
	.zero		2


	//----- nvinfo : EIATTR_PARAM_CBANK
	.align		4
        /*000c*/ 	.byte	0x04, 0x0a
        /*000e*/ 	.short	(.L_126 - .L_125)
	.align		4
.L_125:
        /*0010*/ 	.word	index@(.nv.constant0._ZN5flash16flash_fwd_kernelI23Flash_fwd_kernel_traitsILi192ELi128ELi64ELi8ELb0ELb0EN7cutlass10bfloat16_tE19Flash_kernel_traitsILi192ELi128ELi64ELi8ES3_EELb0ELb1ELb0ELb0ELb0ELb0ELb0ELb0EEEvNS_16Flash_fwd_paramsE)
        /*0014*/ 	.short	0x0160
        /*0016*/ 	.short	0x01d0


	//----- nvinfo : EIATTR_CBANK_PARAM_SIZE
	.align		4
.L_126:
        /*0018*/ 	.byte	0x03, 0x19
        /*001a*/ 	.short	0x01d0


	//----- nvinfo : EIATTR_KPARAM_INFO
	.align		4
        /*001c*/ 	.byte	0x04, 0x17
        /*001e*/ 	.short	(.L_128 - .L_127)
.L_127:
        /*0020*/ 	.word	0x00000000
        /*0024*/ 	.short	0x0000
        /*0026*/ 	.short	0x0000
        /*0028*/ 	.byte	0x00, 0xf0, 0x41, 0x07


	//----- nvinfo : EIATTR_MAXREG_COUNT
	.align		4
.L_128:
        /*002c*/ 	.byte	0x03, 0x1b
        /*002e*/ 	.short	0x00ff


	//----- nvinfo : EIATTR_NUM_BARRIERS
	.align		4
        /*0030*/ 	.byte	0x02, 0x4c
        /*0032*/ 	.byte	0x01
	.zero		1


	//----- nvinfo : EIATTR_MERCURY_ISA_VERSION
	.align		4
        /*0034*/ 	.byte	0x03, 0x5f
        /*0036*/ 	.short	0x0000


	//----- nvinfo : EIATTR_COOP_GROUP_MASK_REGIDS
	.align		4
        /*0038*/ 	.byte	0x04, 0x29
        /*003a*/ 	.short	(.L_130 - .L_129)


	//   ....[0]....
.L_129:
        /*003c*/ 	.word	0xffffffff


	//   ....[1]....
        /*0040*/ 	.word	0xffffffff


	//   ....[2]....
        /*0044*/ 	.word	0xffffffff


	//   ....[3]....
        /*0048*/ 	.word	0xffffffff


	//   ....[4]....
        /*004c*/ 	.word	0xffffffff


	//   ....[5]....
        /*0050*/ 	.word	0xffffffff


	//   ....[6]....
        /*0054*/ 	.word	0xffffffff


	//   ....[7]....
        /*0058*/ 	.word	0xffffffff


	//   ....[8]....
        /*005c*/ 	.word	0xffffffff


	//   ....[9]....
        /*0060*/ 	.word	0xffffffff


	//   ....[10]....
        /*0064*/ 	.word	0xffffffff


	//   ....[11]....
        /*0068*/ 	.word	0xffffffff


	//   ....[12]....
        /*006c*/ 	.word	0xffffffff


	//   ....[13]....
        /*0070*/ 	.word	0xffffffff


	//   ....[14]....
        /*0074*/ 	.word	0xffffffff


	//   ....[15]....
        /*0078*/ 	.word	0xffffffff


	//   ....[16]....
        /*007c*/ 	.word	0xffffffff


	//   ....[17]....
        /*0080*/ 	.word	0xffffffff


	//   ....[18]....
        /*0084*/ 	.word	0xffffffff


	//   ....[19]....
        /*0088*/ 	.word	0xffffffff


	//----- nvinfo : EIATTR_COOP_GROUP_INSTR_OFFSETS
	.align		4
.L_130:
        /*008c*/ 	.byte	0x04, 0x28
        /*008e*/ 	.short	(.L_132 - .L_131)


	//   ....[0]....
.L_131:
        /*0090*/ 	.word	0x000036a0


	//   ....[1]....
        /*0094*/ 	.word	0x000036c0


	//   ....[2]....
        /*0098*/ 	.word	0x00003760


	//   ....[3]....
        /*009c*/ 	.word	0x00003770


	//   ....[4]....
        /*00a0*/ 	.word	0x00005fc0


	//   ....[5]....
        /*00a4*/ 	.word	0x00005fd0


	//   ....[6]....
        /*00a8*/ 	.word	0x00006000


	//   ....[7]....
        /*00ac*/ 	.word	0x00006010


	//   ....[8]....
        /*00b0*/ 	.word	0x00008f80


	//   ....[9]....
        /*00b4*/ 	.word	0x00008f90


	//   ....[10]....
        /*00b8*/ 	.word	0x00008fc0


	//   ....[11]....
        /*00bc*/ 	.word	0x00008fd0


	//   ....[12]....
        /*00c0*/ 	.word	0x0000ba80


	//   ....[13]....
        /*00c4*/ 	.word	0x0000baa0


	//   ....[14]....
        /*00c8*/ 	.word	0x0000bad0


	//   ....[15]....
        /*00cc*/ 	.word	0x0000bae0


	//   ....[16]....
        /*00d0*/ 	.word	0x0000d1a0


	//   ....[17]....
        /*00d4*/ 	.word	0x0000d1e0


	//   ....[18]....
        /*00d8*/ 	.word	0x0000d260


	//   ....[19]....
        /*00dc*/ 	.word	0x0000d280


	//----- nvinfo : EIATTR_EXIT_INSTR_OFFSETS
	.align		4
.L_132:
        /*00e0*/ 	.byte	0x04, 0x1c
        /*00e2*/ 	.short	(.L_134 - .L_133)


	//   ....[0]....
.L_133:
        /*00e4*/ 	.word	0x000002d0


	//   ....[1]....
        /*00e8*/ 	.word	0x0000eb50


	//   ....[2]....
        /*00ec*/ 	.word	0x0000ec50


	//   ....[3]....
        /*00f0*/ 	.word	0x0000ec70


	//   ....[4]....
        /*00f4*/ 	.word	0x0000f660


	//   ....[5]....
        /*00f8*/ 	.word	0x0000f6e0


	//----- nvinfo : EIATTR_CTAIDZ_USED
	.align		4
.L_134:
        /*00fc*/ 	.byte	0x01, 0x04
	.zero		2


	//----- nvinfo : EIATTR_CRS_STACK_SIZE
	.align		4
        /*0100*/ 	.byte	0x04, 0x1e
        /*0102*/ 	.short	(.L_136 - .L_135)
.L_135:
        /*0104*/ 	.word	0x00000000
.L_136:


//--------------------- .nv.info._ZN5flash16flash_fwd_kernelI23Flash_fwd_kernel_traitsILi192ELi128ELi64ELi8ELb0ELb0EN7cutlass10bfloat16_tE19Flash_kernel_traitsILi192ELi128ELi64ELi8ES3_EELb0ELb1ELb0ELb0ELb0ELb0ELb1ELb0EEEvNS_16Flash_fwd_paramsE --------------------------
	.section	.nv.info._ZN5flash16flash_fwd_kernelI23Flash_fwd_kernel_traitsILi192ELi128ELi64ELi8ELb0ELb0EN7cutlass10bfloat16_tE19Flash_kernel_traitsILi192ELi128ELi64ELi8ES3_EELb0ELb1ELb0ELb0ELb0ELb0ELb1ELb0EEEvNS_16Flash_fwd_paramsE,"",@"SHT_CUDA_INFO"
	.sectionflags	@""
	.align	4


	//----- nvinfo : EIATTR_CUDA_API_VERSION
	.align		4
        /*0000*/ 	.byte	0x04, 0x37
        /*0002*/ 	.short	(.L_138 - .L_137)
.L_137:
        /*0004*/ 	.word	0x00000082


	//----- nvinfo : EIATTR_SW2861232_WAR
	.align		4
.L_138:
        /*0008*/ 	.byte	0x01, 0x35
	.zero		2


	//----- nvinfo : EIATTR_PARAM_CBANK
	.align		4
        /*000c*/ 	.byte	0x04, 0x0a
        /*000e*/ 	.short	(.L_140 - .L_139)
	.align		4
.L_139:
        /*0010*/ 	.word	index@(.nv.constant0._ZN5flash16flash_fwd_kernelI23Flash_fwd_kernel_traitsILi192ELi128ELi64ELi8ELb0ELb0EN7cutlass10bfloat16_tE19Flash_kernel_traitsILi192ELi128ELi64ELi8ES3_EELb0ELb1ELb0ELb0ELb0ELb0ELb1ELb0EEEvNS_16Flash_fwd_paramsE)
        /*0014*/ 	.short	0x0160
        /*0016*/ 	.short	0x01d0


	//----- nvinfo : EIATTR_CBANK_PARAM_SIZE
	.align		4
.L_140:
        /*0018*/ 	.byte	0x03, 0x19
        /*001a*/ 	.short	0x01d0


	//----- nvinfo : EIATTR_KPARAM_INFO
	.align		4
        /*001c*/ 	.byte	0x04, 0x17
        /*001e*/ 	.short	(.L_142 - .L_141)
.L_141:
        /*0020*/ 	.word	0x00000000
        /*0024*/ 	.short	0x0000
        /*0026*/ 	.short	0x0000
        /*0028*/ 	.byte	0x00, 0xf0, 0x41, 0x07


	//----- nvinfo : EIATTR_MAXREG_COUNT
	.align		4
.L_142:
        /*002c*/ 	.byte	0x03, 0x1b
        /*002e*/ 	.short	0x00ff


	//----- nvinfo : EIATTR_NUM_BARRIERS
	.align		4
        /*0030*/ 	.byte	0x02, 0x4c
        /*0032*/ 	.byte	0x01
	.zero		1


	//----- nvinfo : EIATTR_MERCURY_ISA_VERSION
	.align		4
        /*0034*/ 	.byte	0x03, 0x5f
        /*0036*/ 	.short	0x0000


	//----- nvinfo : EIATTR_COOP_GROUP_MASK_REGIDS
	.align		4
        /*0038*/ 	.byte	0x04, 0x29
        /*003a*/ 	.short	(.L_144 - .L_143)


	//   ....[0]....
.L_143:
        /*003c*/ 	.word	0xffffffff


	//   ....[1]....
        /*0040*/ 	.word	0xffffffff


	//   ....[2]....
        /*0044*/ 	.word	0xffffffff


	//   ....[3]....
        /*0048*/ 	.word	0xffffffff


	//   ....[4]....
        /*004c*/ 	.word	0xffffffff


	//   ....[5]....
        /*0050*/ 	.word	0xffffffff


	//   ....[6]....
        /*0054*/ 	.word	0xffffffff


	//   ....[7]....
        /*0058*/ 	.word	0xffffffff


	//   ....[8]....
        /*005c*/ 	.word	0xffffffff


	//   ....[9]....
        /*0060*/ 	.word	0xffffffff


	//   ....[10]....
        /*0064*/ 	.word	0xffffffff


	//   ....[11]....
        /*0068*/ 	.word	0xffffffff


	//   ....[12]....
        /*006c*/ 	.word	0xffffffff


	//   ....[13]....
        /*0070*/ 	.word	0xffffffff


	//   ....[14]....
        /*0074*/ 	.word	0xffffffff


	//   ....[15]....
        /*0078*/ 	.word	0xffffffff


	//   ....[16]....
        /*007c*/ 	.word	0xffffffff


	//   ....[17]....
        /*0080*/ 	.word	0xffffffff


	//   ....[18]....
        /*0084*/ 	.word	0xffffffff


	//   ....[19]....
        /*0088*/ 	.word	0xffffffff


	//----- nvinfo : EIATTR_COOP_GROUP_INSTR_OFFSETS
	.align		4
.L_144:
        /*008c*/ 	.byte	0x04, 0x28
        /*008e*/ 	.short	(.L_146 - .L_145)


	//   ....[0]....
.L_145:
        /*0090*/ 	.word	0x00003aa0


	//   ....[1]....
        /*0094*/ 	.word	0x00003ac0


	//   ....[2]....
        /*0098*/ 	.word	0x00003b60


	//   ....[3]....
        /*009c*/ 	.word	0x00003b70


	//   ....[4]....
        /*00a0*/ 	.word	0x00006800


	//   ....[5]....
        /*00a4*/ 	.word	0x00006810


	//   ....[6]....
        /*00a8*/ 	.word	0x00006840


	//   ....[7]....
        /*00ac*/ 	.word	0x00006850


	//   ....[8]....
        /*00b0*/ 	.word	0x00009b80


	//   ....[9]....
        /*00b4*/ 	.word	0x00009b90


	//   ....[10]....
        /*00b8*/ 	.word	0x00009bc0


	//   ....[11]....
        /*00bc*/ 	.word	0x00009bd0


	//   ....[12]....
        /*00c0*/ 	.word	0x0000cab0


	//   ....[13]....
        /*00c4*/ 	.word	0x0000cac0


	//   ....[14]....
        /*00c8*/ 	.word	0x0000cb10


	//   ....[15]....
        /*00cc*/ 	.word	0x0000cb20


	//   ....[16]....
        /*00d0*/ 	.word	0x0000e1a0


	//   ....[17]....
        /*00d4*/ 	.word	0x0000e1e0


	//   ....[18]....
        /*00d8*/ 	.word	0x0000e260


	//   ....[19]....
        /*00dc*/ 	.word	0x0000e280


	//----- nvinfo : EIATTR_EXIT_INSTR_OFFSETS
	.align		4
.L_146:
        /*00e0*/ 	.byte	0x04, 0x1c
        /*00e2*/ 	.short	(.L_148 - .L_147)


	//   ....[0]....
.L_147:
        /*00e4*/ 	.word	0x000002d0


	//   ....[1]....
        /*00e8*/ 	.word	0x0000fb50


	//   ....[2]....
        /*00ec*/ 	.word	0x0000fc50


	//   ....[3]....
        /*00f0*/ 	.word	0x0000fc70


	//   ....[4]....
        /*00f4*/ 	.word	0x00010660


	//   ....[5]....
        /*00f8*/ 	.word	0x000106e0


	//----- nvinfo : EIATTR_CTAIDZ_USED
	.align		4
.L_148:
        /*00fc*/ 	.byte	0x01, 0x04
	.zero		2


	//----- nvinfo : EIATTR_CRS_STACK_SIZE
	.align		4
        /*0100*/ 	.byte	0x04, 0x1e
        /*0102*/ 	.short	(.L_150 - .L_149)
.L_149:
        /*0104*/ 	.word	0x00000000
.L_150:


//--------------------- .nv.info._ZN5flash16flash_fwd_kernelI23Flash_fwd_kernel_traitsILi192ELi128ELi64ELi8ELb0ELb0EN7cutlass10bfloat16_tE19Flash_kernel_traitsILi192ELi128ELi64ELi8ES3_EELb0ELb1ELb0ELb1ELb0ELb0ELb0ELb0EEEvNS_16Flash_fwd_paramsE --------------------------
	.section	.nv.info._ZN5flash16flash_fwd_kernelI23Flash_fwd_kernel_traitsILi192ELi128ELi64ELi8ELb0ELb0EN7cutlass10bfloat16_tE19Flash_kernel_traitsILi192ELi128ELi64ELi8ES3_EELb0ELb1ELb0ELb1ELb0ELb0ELb0ELb0EEEvNS_16Flash_fwd_paramsE,"",@"SHT_CUDA_INFO"
	.sectionflags	@""
	.align	4


	//----- nvinfo : EIATTR_CUDA_API_VERSION
	.align		4
        /*0000*/ 	.byte	0x04, 0x37
        /*0002*/ 	.short	(.L_152 - .L_151)
.L_151:
        /*0004*/ 	.word	0x00000082


	//----- nvinfo : EIATTR_SW2861232_WAR
	.align		4
.L_152:
        /*0008*/ 	.byte	0x01, 0x35
	.zero		2


	//----- nvinfo : EIATTR_PARAM_CBANK
	.align		4
        /*000c*/ 	.byte	0x04, 0x0a
        /*000e*/ 	.short	(.L_154 - .L_153)
	.align		4
.L_153:
        /*0010*/ 	.word	index@(.nv.constant0._ZN5flash16flash_fwd_kernelI23Flash_fwd_kernel_traitsILi192ELi128ELi64ELi8ELb0ELb0EN7cutlass10bfloat16_tE19Flash_kernel_traitsILi192ELi128ELi64ELi8ES3_EELb0ELb1ELb0ELb1ELb0ELb0ELb0ELb0EEEvNS_16Flash_fwd_paramsE)
        /*0014*/ 	.short	0x0160
        /*0016*/ 	.short	0x01d0


	//----- nvinfo : EIATTR_CBANK_PARAM_SIZE
	.align		4
.L_154:
        /*0018*/ 	.byte	0x03, 0x19
        /*001a*/ 	.short	0x01d0


	//----- nvinfo : EIATTR_KPARAM_INFO
	.align		4
        /*001c*/ 	.byte	0x04, 0x17
        /*001e*/ 	.short	(.L_156 - .L_155)
.L_155:
        /*0020*/ 	.word	0x00000000
        /*0024*/ 	.short	0x0000
        /*0026*/ 	.short	0x0000
        /*0028*/ 	.byte	0x00, 0xf0, 0x41, 0x07


	//----- nvinfo : EIATTR_MAXREG_COUNT
	.align		4
.L_156:
        /*002c*/ 	.byte	0x03, 0x1b
        /*002e*/ 	.short	0x00ff


	//----- nvinfo : EIATTR_NUM_BARRIERS
	.align		4
        /*0030*/ 	.byte	0x02, 0x4c
        /*0032*/ 	.byte	0x01
	.zero		1


	//----- nvinfo : EIATTR_MERCURY_ISA_VERSION
	.align		4
        /*0034*/ 	.byte	0x03, 0x5f
        /*0036*/ 	.short	0x0000


	//----- nvinfo : EIATTR_COOP_GROUP_MASK_REGIDS
	.align		4
        /*0038*/ 	.byte	0x04, 0x29
        /*003a*/ 	.short	(.L_158 - .L_157)


	//   ....[0]....
.L_157:
        /*003c*/ 	.word	0xffffffff


	//   ....[1]....
        /*0040*/ 	.word	0xffffffff


	//   ....[2]....
        /*0044*/ 	.word	0xffffffff


	//   ....[3]....
        /*0048*/ 	.word	0xffffffff


	//   ....[4]....
        /*004c*/ 	.word	0xffffffff


	//   ....[5]....
        /*0050*/ 	.word	0xffffffff


	//   ....[6]....
        /*0054*/ 	.word	0xffffffff


	//   ....[7]....
        /*0058*/ 	.word	0xffffffff


	//   ....[8]....
        /*005c*/ 	.word	0xffffffff


	//   ....[9]....
        /*0060*/ 	.word	0xffffffff


	//   ....[10]....
        /*0064*/ 	.word	0xffffffff


	//   ....[11]....
        /*0068*/ 	.word	0xffffffff


	//   ....[12]....
        /*006c*/ 	.word	0xffffffff


	//   ....[13]....
        /*0070*/ 	.word	0xffffffff


	//   ....[14]....
        /*0074*/ 	.word	0xffffffff


	//   ....[15]....
        /*0078*/ 	.word	0xffffffff


	//   ....[16]....
        /*007c*/ 	.word	0xffffffff


	//   ....[17]....
        /*0080*/ 	.word	0xffffffff


	//   ....[18]....
        /*0084*/ 	.word	0xffffffff


	//   ....[19]....
        /*0088*/ 	.word	0xffffffff


	//----- nvinfo : EIATTR_COOP_GROUP_INSTR_OFFSETS
	.align		4
.L_158:
        /*008c*/ 	.byte	0x04, 0x28
        /*008e*/ 	.short	(.L_160 - .L_159)


	//   ....[0]....
.L_159:
        /*0090*/ 	.word	0x00003a70


	//   ....[1]....
        /*0094*/ 	.word	0x00003a90


	//   ....[2]....
        /*0098*/ 	.word	0x00003b30


	//   ....[3]....
        /*009c*/ 	.word	0x00003b40


	//   ....[4]....
        /*00a0*/ 	.word	0x000066c0


	//   ....[5]....
        /*00a4*/ 	.word	0x000066d0


	//   ....[6]....
        /*00a8*/ 	.word	0x00006700


	//   ....[7]....
        /*00ac*/ 	.word	0x00006710


	//   ....[8]....
        /*00b0*/ 	.word	0x00009950


	//   ....[9]....
        /*00b4*/ 	.word	0x00009960


	//   ....[10]....
        /*00b8*/ 	.word	0x00009990


	//   ....[11]....
        /*00bc*/ 	.word	0x000099a0


	//   ....[12]....
        /*00c0*/ 	.word	0x0000c840


	//   ....[13]....
        /*00c4*/ 	.word	0x0000c860


	//   ....[14]....
        /*00c8*/ 	.word	0x0000c880


	//   ....[15]....
        /*00cc*/ 	.word	0x0000c8a0


	//   ....[16]....
        /*00d0*/ 	.word	0x0000df70


	//   ....[17]....
        /*00d4*/ 	.word	0x0000dfb0


	//   ....[18]....
        /*00d8*/ 	.word	0x0000e030


	//   ....[19]....
        /*00dc*/ 	.word	0x0000e050


	//----- nvinfo : EIATTR_EXIT_INSTR_OFFSETS
	.align		4
.L_160:
        /*00e0*/ 	.byte	0x04, 0x1c
        /*00e2*/ 	.short	(.L_162 - .L_161)


	//   ....[0]....
.L_161:
        /*00e4*/ 	.word	0x000002d0


	//   ....[1]....
        /*00e8*/ 	.word	0x0000f920


	//   ....[2]....
        /*00ec*/ 	.word	0x0000fa20


	//   ....[3]....
        /*00f0*/ 	.word	0x0000fa40


	//   ....[4]....
        /*00f4*/ 	.word	0x00010440


	//   ....[5]....
        /*00f8*/ 	.word	0x000104c0


	//----- nvinfo : EIATTR_CTAIDZ_USED
	.align		4
.L_162:
        /*00fc*/ 	.byte	0x01, 0x04
	.zero		2


	//----- nvinfo : EIATTR_CRS_STACK_SIZE
	.align		4
        /*0100*/ 	.byte	0x04, 0x1e
        /*0102*/ 	.short	(.L_164 - .L_163)
.L_163:
        /*0104*/ 	.word	0x00000000
.L_164:


//--------------------- .nv.info._ZN5flash16flash_fwd_kernelI23Flash_fwd_kernel_traitsILi192ELi128ELi64ELi8ELb0ELb0EN7cutlass10bfloat16_tE19Flash_kernel_traitsILi192ELi128ELi64ELi8ES3_EELb0ELb1ELb0ELb1ELb0ELb0ELb1ELb0EEEvNS_16Flash_fwd_paramsE --------------------------
	.section	.nv.info._ZN5flash16flash_fwd_kernelI23Flash_fwd_kernel_traitsILi192ELi128ELi64ELi8ELb0ELb0EN7cutlass10bfloat16_tE19Flash_kernel_traitsILi192ELi128ELi64ELi8ES3_EELb0ELb1ELb0ELb1ELb0ELb0ELb1ELb0EEEvNS_16Flash_fwd_paramsE,"",@"SHT_CUDA_INFO"
	.sectionflags	@""
	.align	4


	//----- nvinfo : EIATTR_CUDA_API_VERSION
	.align		4
        /*0000*/ 	.byte	0x04, 0x37
        /*0002*/ 	.short	(.L_166 - .L_165)
.L_165:
        /*0004*/ 	.word	0x00000082


	//----- nvinfo : EIATTR_SW2861232_WAR
	.align		4
.L_166:
        /*0008*/ 	.byte	0x01, 0x35
	.zero		2


	//----- nvinfo : EIATTR_PARAM_CBANK
	.align		4
        /*000c*/ 	.byte	0x04, 0x0a
        /*000e*/ 	.short	(.L_168 - .L_167)
	.align		4
.L_167:
        /*0010*/ 	.word	index@(.nv.constant0._ZN5flash16flash_fwd_kernelI23Flash_fwd_kernel_traitsILi192ELi128ELi64ELi8ELb0ELb0EN7cutlass10bfloat16_tE19Flash_kernel_traitsILi192ELi128ELi64ELi8ES3_EELb0ELb1ELb0ELb1ELb0ELb0ELb1ELb0EEEvNS_16Flash_fwd_paramsE)
        /*0014*/ 	.short	0x0160
        /*0016*/ 	.short	0x01d0


	//----- nvinfo : EIATTR_CBANK_PARAM_SIZE
	.align		4
.L_168:
        /*0018*/ 	.byte	0x03, 0x19
        /*001a*/ 	.short	0x01d0


	//----- nvinfo : EIATTR_KPARAM_INFO
	.align		4
        /*001c*/ 	.byte	0x04, 0x17
        /*001e*/ 	.short	(.L_170 - .L_169)
.L_169:
        /*0020*/ 	.word	0x00000000
        /*0024*/ 	.short	0x0000
        /*0026*/ 	.short	0x0000
        /*0028*/ 	.byte	0x00, 0xf0, 0x41, 0x07


	//----- nvinfo : EIATTR_MAXREG_COUNT
	.align		4
.L_170:
        /*002c*/ 	.byte	0x03, 0x1b
        /*002e*/ 	.short	0x00ff


	//----- nvinfo : EIATTR_NUM_BARRIERS
	.align		4
        /*0030*/ 	.byte	0x02, 0x4c
        /*0032*/ 	.byte	0x01
	.zero		1


	//----- nvinfo : EIATTR_MERCURY_ISA_VERSION
	.align		4
        /*0034*/ 	.byte	0x03, 0x5f
        /*0036*/ 	.short	0x0000


	//----- nvinfo : EIATTR_COOP_GROUP_MASK_REGIDS
	.align		4
        /*0038*/ 	.byte	0x04, 0x29
        /*003a*/ 	.short	(.L_172 - .L_171)


	//   ....[0]....
.L_171:
        /*003c*/ 	.word	0xffffffff


	//   ....[1]....
        /*0040*/ 	.word	0xffffffff


	//   ....[2]....
        /*0044*/ 	.word	0xffffffff


	//   ....[3]....
        /*0048*/ 	.word	0xffffffff


	//   ....[4]....
        /*004c*/ 	.word	0xffffffff


	//   ....[5]....
        /*0050*/ 	.word	0xffffffff


	//   ....[6]....
        /*0054*/ 	.word	0xffffffff


	//   ....[7]....
        /*0058*/ 	.word	0xffffffff


	//   ....[8]....
        /*005c*/ 	.word	0xffffffff


	//   ....[9]....
        /*0060*/ 	.word	0xffffffff


	//   ....[10]....
        /*0064*/ 	.word	0xffffffff


	//   ....[11]....
        /*0068*/ 	.word	0xffffffff


	//   ....[12]....
        /*006c*/ 	.word	0xffffffff


	//   ....[13]....
        /*0070*/ 	.word	0xffffffff


	//   ....[14]....
        /*0074*/ 	.word	0xffffffff


	//   ....[15]....
        /*0078*/ 	.word	0xffffffff


	//   ....[16]....
        /*007c*/ 	.word	0xffffffff


	//   ....[17]....
        /*0080*/ 	.word	0xffffffff


	//   ....[18]....
        /*0084*/ 	.word	0xffffffff


	//   ....[19]....
        /*0088*/ 	.word	0xffffffff


	//----- nvinfo : EIATTR_COOP_GROUP_INSTR_OFFSETS
	.align		4
.L_172:
        /*008c*/ 	.byte	0x04, 0x28
        /*008e*/ 	.short	(.L_174 - .L_173)


	//   ....[0]....
.L_173:
        /*0090*/ 	.word	0x00003e70


	//   ....[1]....
        /*0094*/ 	.word	0x00003e90


	//   ....[2]....
        /*0098*/ 	.word	0x00003f30


	//   ....[3]....
        /*009c*/ 	.word	0x00003f40


	//   ....[4]....
        /*00a0*/ 	.word	0x00006ea0


	//   ....[5]....
        /*00a4*/ 	.word	0x00006eb0


	//   ....[6]....
        /*00a8*/ 	.word	0x00006ee0


	//   ....[7]....
        /*00ac*/ 	.word	0x00006ef0


	//   ....[8]....
        /*00b0*/ 	.word	0x0000a540


	//   ....[9]....
        /*00b4*/ 	.word	0x0000a550


	//   ....[10]....
        /*00b8*/ 	.word	0x0000a590


	//   ....[11]....
        /*00bc*/ 	.word	0x0000a5a0


	//   ....[12]....
        /*00c0*/ 	.word	0x0000d840


	//   ....[13]....
        /*00c4*/ 	.word	0x0000d860


	//   ....[14]....
        /*00c8*/ 	.word	0x0000d890


	//   ....[15]....
        /*00cc*/ 	.word	0x0000d8b0


	//   ....[16]....
        /*00d0*/ 	.word	0x0000ef90


	//   ....[17]....
        /*00d4*/ 	.word	0x0000efd0


	//   ....[18]....
        /*00d8*/ 	.word	0x0000f050


	//   ....[19]....
        /*00dc*/ 	.word	0x0000f070


	//----- nvinfo : EIATTR_EXIT_INSTR_OFFSETS
	.align		4
.L_174:
        /*00e0*/ 	.byte	0x04, 0x1c
        /*00e2*/ 	.short	(.L_176 - .L_175)


	//   ....[0]....
.L_175:
        /*00e4*/ 	.word	0x000002d0


	//   ....[1]....
        /*00e8*/ 	.word	0x00010940


	//   ....[2]....
        /*00ec*/ 	.word	0x00010a40


	//   ....[3]....
        /*00f0*/ 	.word	0x00010a60


	//   ....[4]....
        /*00f4*/ 	.word	0x00011460


	//   ....[5]....
        /*00f8*/ 	.word	0x000114e0


	//----- nvinfo : EIATTR_CTAIDZ_USED
	.align		4
.L_176:
        /*00fc*/ 	.byte	0x01, 0x04
	.zero		2


	//----- nvinfo : EIATTR_CRS_STACK_SIZE
	.align		4
        /*0100*/ 	.byte	0x04, 0x1e
        /*0102*/ 	.short	(.L_178 - .L_177)
.L_177:
        /*0104*/ 	.word	0x00000000
.L_178:


//--------------------- .nv.info._ZN5flash16flash_fwd_kernelI23Flash_fwd_kernel_traitsILi192ELi64ELi64ELi4ELb0ELb0EN7cutlass10bfloat16_tE19Flash_kernel_traitsILi192ELi64ELi64ELi4ES3_EELb1ELb1ELb0ELb0ELb0ELb0ELb0ELb0EEEvNS_16Flash_fwd_paramsE --------------------------
	.section	.nv.info._ZN5flash16flash_fwd_kernelI23Flash_fwd_kernel_traitsILi192ELi64ELi64ELi4ELb0ELb0EN7cutlass10bfloat16_tE19Flash_kernel_traitsILi192ELi64ELi64ELi4ES3_EELb1ELb1ELb0ELb0ELb0ELb0ELb0ELb0EEEvNS_16Flash_fwd_paramsE,"",@"SHT_CUDA_INFO"
	.sectionflags	@""
	.align	4


	//----- nvinfo : EIATTR_CUDA_API_VERSION
	.align		4
        /*0000*/ 	.byte	0x04, 0x37
        /*0002*/ 	.short	(.L_180 - .L_179)
.L_179:
        /*0004*/ 	.word	0x00000082


	//----- nvinfo : EIATTR_SW2861232_WAR
	.align		4
.L_180:
        /*0008*/ 	.byte	0x01, 0x35
	.zero		2


	//----- nvinfo : EIATTR_PARAM_CBANK
	.align		4
        /*000c*/ 	.byte	0x04, 0x0a
        /*000e*/ 	.short	(.L_182 - .L_181)
	.align		4
.L_181:
        /*0010*/ 	.word	index@(.nv.constant0._ZN5flash16flash_fwd_kernelI23Flash_fwd_kernel_traitsILi192ELi64ELi64ELi4ELb0ELb0EN7cutlass10bfloat16_tE19Flash_kernel_traitsILi192ELi64ELi64ELi4ES3_EELb1ELb1ELb0ELb0ELb0ELb0ELb0ELb0EEEvNS_16Flash_fwd_paramsE)
        /*0014*/ 	.short	0x0160
        /*0016*/ 	.short	0x01d0


	//----- nvinfo : EIATTR_CBANK_PARAM_SIZE
	.align		4
.L_182:
        /*0018*/ 	.byte	0x03, 0x19
        /*001a*/ 	.short	0x01d0


	//----- nvinfo : EIATTR_KPARAM_INFO
	.align		4
        /*001c*/ 	.byte	0x04, 0x17
        /*001e*/ 	.short	(.L_184 - .L_183)
.L_183:
        /*0020*/ 	.word	0x00000000
        /*0024*/ 	.short	0x0000
        /*0026*/ 	.short	0x0000
        /*0028*/ 	.byte	0x00, 0xf0, 0x41, 0x07


	//----- nvinfo : EIATTR_MAXREG_COUNT
	.align		4
.L_184:
        /*002c*/ 	.byte	0x03, 0x1b
        /*002e*/ 	.short	0x00ff


	//----- nvinfo : EIATTR_NUM_BARRIERS
	.align		4
        /*0030*/ 	.byte	0x02, 0x4c
        /*0032*/ 	.byte	0x01
	.zero		1


	//----- nvinfo : EIATTR_MERCURY_ISA_VERSION
	.align		4
        /*0034*/ 	.byte	0x03, 0x5f
        /*0036*/ 	.short	0x0000


	//----- nvinfo : EIATTR_COOP_GROUP_MASK_REGIDS
	.align		4
        /*0038*/ 	.byte	0x04, 0x29
        /*003a*/ 	.short	(.L_186 - .L_185)


	//   ....[0]....
.L_185:
        /*003c*/ 	.word	0xffffffff


	//   ....[1]....
        /*0040*/ 	.word	0xffffffff


	//   ....[2]....
        /*0044*/ 	.word	0xffffffff


	//   ....[3]....
        /*0048*/ 	.word	0xffffffff


	//   ....[4]....
        /*004c*/ 	.word	0xffffffff


	//   ....[5]....
        /*0050*/ 	.word	0xffffffff


	//   ....[6]....
        /*0054*/ 	.word	0xffffffff


	//   ....[7]....
        /*0058*/ 	.word	0xffffffff


	//   ....[8]....
        /*005c*/ 	.word	0xffffffff


	//   ....[9]....
        /*0060*/ 	.word	0xffffffff


	//   ....[10]....
        /*0064*/ 	.word	0xffffffff


	//   ....[11]....
        /*0068*/ 	.word	0xffffffff


	//   ....[12]....
        /*006c*/ 	.word	0xffffffff


	//   ....[13]....
        /*0070*/ 	.word	0xffffffff


	//   ....[14]....
        /*0074*/ 	.word	0xffffffff


	//   ....[15]....
        /*0078*/ 	.word	0xffffffff


	//----- nvinfo : EIATTR_COOP_GROUP_INSTR_OFFSETS
	.align		4
.L_186:
        /*007c*/ 	.byte	0x04, 0x28
        /*007e*/ 	.short	(.L_188 - .L_187)


	//   ....[0]....
.L_187:
        /*0080*/ 	.word	0x000049a0


	//   ....[1]....
        /*0084*/ 	.word	0x00004a70


	//   ....[2]....
        /*0088*/ 	.word	0x00004ad0


	//   ....[3]....
        /*008c*/ 	.word	0x00004b40


	//   ....[4]....
        /*0090*/ 	.word	0x00008270


	//   ....[5]....
        /*0094*/ 	.word	0x000082a0


	//   ....[6]....
        /*0098*/ 	.word	0x000083a0


	//   ....[7]....
        /*009c*/ 	.word	0x00008430


	//   ....[8]....
        /*00a0*/ 	.word	0x0000bd90


	//   ....[9]....
        /*00a4*/ 	.word	0x0000bdc0


	//   ....[10]....
        /*00a8*/ 	.word	0x0000bdf0


	//   ....[11]....
        /*00ac*/ 	.word	0x0000be00


	//   ....[12]....
        /*00b0*/ 	.word	0x0000ddd0


	//   ....[13]....
        /*00b4*/ 	.word	0x0000de10


	//   ....[14]....
        /*00b8*/ 	.word	0x0000df20


	//   ....[15]....
        /*00bc*/ 	.word	0x0000df40


	//----- nvinfo : EIATTR_EXIT_INSTR_OFFSETS
	.align		4
.L_188:
        /*00c0*/ 	.byte	0x04, 0x1c
        /*00c2*/ 	.short	(.L_190 - .L_189)


	//   ....[0]....
.L_189:
        /*00c4*/ 	.word	0x00000710


	//   ....[1]....
        /*00c8*/ 	.word	0x0000f820


	//   ....[2]....
        /*00cc*/ 	.word	0x0000f920


	//   ....[3]....
        /*00d0*/ 	.word	0x0000f940


	//   ....[4]....
        /*00d4*/ 	.word	0x000103c0


	//   ....[5]....
        /*00d8*/ 	.word	0x00010440


	//----- nvinfo : EIATTR_CTAIDZ_USED
	.align		4
.L_190:
        /*00dc*/ 	.byte	0x01, 0x04
	.zero		2


	//----- nvinfo : EIATTR_CRS_STACK_SIZE
	.align		4
        /*00e0*/ 	.byte	0x04, 0x1e
        /*00e2*/ 	.short	(.L_192 - .L_191)
.L_191:
        /*00e4*/ 	.word	0x00000000
.L_192:


//--------------------- .nv.info._ZN5flash16flash_fwd_kernelI23Flash_fwd_kernel_traitsILi192ELi64ELi64ELi4ELb0ELb0EN7cutlass10bfloat16_tE19Flash_kernel_traitsILi192ELi64ELi64ELi4ES3_EELb1ELb1ELb0ELb0ELb0ELb1ELb0ELb0EEEvNS_16Flash_fwd_paramsE --------------------------
	.section	.nv.info._ZN5flash16flash_fwd_kernelI23Flash_fwd_kernel_traitsILi192ELi64ELi64ELi4ELb0ELb0EN7cutlass10bfloat16_tE19Flash_kernel_traitsILi192ELi64ELi64ELi4ES3_EELb1ELb1ELb0ELb0ELb0ELb1ELb0ELb0EEEvNS_16Flash_fwd_paramsE,"",@"SHT_CUDA_INFO"
	.sectionflags	@""
	.align	4


	//----- nvinfo : EIATTR_CUDA_API_VERSION
	.align		4
        /*0000*/ 	.byte	0x04, 0x37
        /*0002*/ 	.short	(.L_194 - .L_193)
.L_193:
        /*0004*/ 	.word	0x00000082


	//----- nvinfo : EIATTR_SW2861232_WAR
	.align		4
.L_194:
        /*0008*/ 	.byte	0x01, 0x35
	.zero		2


	//----- nvinfo : EIATTR_PARAM_CBANK
	.align		4
        /*000c*/ 	.byte	0x04, 0x0a
        /*000e*/ 	.short	(.L_196 - .L_195)
	.align		4
.L_195:
        /*0010*/ 	.word	index@(.nv.constant0._ZN5flash16flash_fwd_kernelI23Flash_fwd_kernel_traitsILi192ELi64ELi64ELi4ELb0ELb0EN7cutlass10bfloat16_tE19Flash_kernel_traitsILi192ELi64ELi64ELi4ES3_EELb1ELb1ELb0ELb0ELb0ELb1ELb0ELb0EEEvNS_16Flash_fwd_paramsE)
        /*0014*/ 	.short	0x0160
        /*0016*/ 	.short	0x01d0


	//----- nvinfo : EIATTR_CBANK_PARAM_SIZE
	.align		4
.L_196:
        /*0018*/ 	.byte	0x03, 0x19
        /*001a*/ 	.short	0x01d0


	//----- nvinfo : EIATTR_KPARAM_INFO
	.align		4
        /*001c*/ 	.byte	0x04, 0x17
        /*001e*/ 	.short	(.L_198 - .L_197)
.L_197:
        /*0020*/ 	.word	0x00000000
        /*0024*/ 	.short	0x0000
        /*0026*/ 	.short	0x0000
        /*0028*/ 	.byte	0x00, 0xf0, 0x41, 0x07


	//----- nvinfo : EIATTR_MAXREG_COUNT
	.align		4
.L_198:
        /*002c*/ 	.byte	0x03, 0x1b
        /*002e*/ 	.short	0x00ff


	//----- nvinfo : EIATTR_NUM_BARRIERS
	.align		4
        /*0030*/ 	.byte	0x02, 0x4c
        /*0032*/ 	.byte	0x01
	.zero		1


	//----- nvinfo : EIATTR_MERCURY_ISA_VERSION
	.align		4
        /*0034*/ 	.byte	0x03, 0x5f
        /*0036*/ 	.short	0x0000


	//----- nvinfo : EIATTR_COOP_GROUP_MASK_REGIDS
	.align		4
        /*0038*/ 	.byte	0x04, 0x29
        /*003a*/ 	.short	(.L_200 - .L_199)


	//   ....[0]....
.L_199:
        /*003c*/ 	.word	0xffffffff


	//   ....[1]....
        /*0040*/ 	.word	0xffffffff


	//   ....[2]....
        /*0044*/ 	.word	0xffffffff


	//   ....[3]....
        /*0048*/ 	.word	0xffffffff


	//   ....[4]....
        /*004c*/ 	.word	0xffffffff


	//   ....[5]....
        /*0050*/ 	.word	0xffffffff


	//   ....[6]....
        /*0054*/ 	.word	0xffffffff


	//   ....[7]....
        /*0058*/ 	.word	0xffffffff


	//   ....[8]....
        /*005c*/ 	.word	0xffffffff


	//   ....[9]....
        /*0060*/ 	.word	0xffffffff


	//   ....[10]....
        /*0064*/ 	.word	0xffffffff


	//   ....[11]....
        /*0068*/ 	.word	0xffffffff


	//   ....[12]....
        /*006c*/ 	.word	0xffffffff


	//   ....[13]....
        /*0070*/ 	.word	0xffffffff


	//   ....[14]....
        /*0074*/ 	.word	0xffffffff


	//   ....[15]....
        /*0078*/ 	.word	0xffffffff


	//----- nvinfo : EIATTR_COOP_GROUP_INSTR_OFFSETS
	.align		4
.L_200:
        /*007c*/ 	.byte	0x04, 0x28
        /*007e*/ 	.short	(.L_202 - .L_201)


	//   ....[0]....
.L_201:
        /*0080*/ 	.word	0x00003410


	//   ....[1]....
        /*0084*/ 	.word	0x00003430


	//   ....[2]....
        /*0088*/ 	.word	0x00003520


	//   ....[3]....
        /*008c*/ 	.word	0x00003580


	//   ....[4]....
        /*0090*/ 	.word	0x00006470


	//   ....[5]....
        /*0094*/ 	.word	0x000064a0


	//   ....[6]....
        /*0098*/ 	.word	0x00006510


	//   ....[7]....
        /*009c*/ 	.word	0x00006530


	//   ....[8]....
        /*00a0*/ 	.word	0x00009740


	//   ....[9]....
        /*00a4*/ 	.word	0x00009770


	//   ....[10]....
        /*00a8*/ 	.word	0x000097a0


	//   ....[11]....
        /*00ac*/ 	.word	0x000097b0


	//   ....[12]....
        /*00b0*/ 	.word	0x0000b780


	//   ....[13]....
        /*00b4*/ 	.word	0x0000b7c0


	//   ....[14]....
        /*00b8*/ 	.word	0x0000b8d0


	//   ....[15]....
        /*00bc*/ 	.word	0x0000b8f0


	//----- nvinfo : EIATTR_EXIT_INSTR_OFFSETS
	.align		4
.L_202:
        /*00c0*/ 	.byte	0x04, 0x1c
        /*00c2*/ 	.short	(.L_204 - .L_203)


	//   ....[0]....
.L_203:
        /*00c4*/ 	.word	0x00000710


	//   ....[1]....
        /*00c8*/ 	.word	0x0000d050


	//   ....[2]....
        /*00cc*/ 	.word	0x0000d130


	//   ....[3]....
        /*00d0*/ 	.word	0x0000dad0


	//   ....[4]....
        /*00d4*/ 	.word	0x0000db50


	//----- nvinfo : EIATTR_CTAIDZ_USED
	.align		4
.L_204:
        /*00d8*/ 	.byte	0x01, 0x04
	.zero		2


	//----- nvinfo : EIATTR_CRS_STACK_SIZE
	.align		4
        /*00dc*/ 	.byte	0x04, 0x1e
        /*00de*/ 	.short	(.L_206 - .L_205)
.L_205:
        /*00e0*/ 	.word	0x00000000
.L_206:


//--------------------- .nv.info._ZN5flash16flash_fwd_kernelI23Flash_fwd_kernel_traitsILi192ELi64ELi64ELi4ELb0ELb0EN7cutlass10bfloat16_tE19Flash_kernel_traitsILi192ELi64ELi64ELi4ES3_EELb0ELb1ELb0ELb0ELb0ELb1ELb1ELb0EEEvNS_16Flash_fwd_paramsE --------------------------
	.section	.nv.info._ZN5flash16flash_fwd_kernelI23Flash_fwd_kernel_traitsILi192ELi64ELi64ELi4ELb0ELb0EN7cutlass10bfloat16_tE19Flash_kernel_traitsILi192ELi64ELi64ELi4ES3_EELb0ELb1ELb0ELb0ELb0ELb1ELb1ELb0EEEvNS_16Flash_fwd_paramsE,"",@"SHT_CUDA_INFO"
	.sectionflags	@""
	.align	4


	//----- nvinfo : EIATTR_CUDA_API_VERSION
	.align		4
        /*0000*/ 	.byte	0x04, 0x37
        /*0002*/ 	.short	(.L_208 - .L_207)
.L_207:
        /*0004*/ 	.word	0x00000082


	//----- nvinfo : EIATTR_SW2861232_WAR
	.align		4
.L_208:
        /*0008*/ 	.byte	0x01, 0x35
	.zero		2


	//----- nvinfo : EIATTR_PARAM_CBANK
	.align		4
        /*000c*/ 	.byte	0x04, 0x0a
        /*000e*/ 	.short	(.L_210 - .L_209)
	.align		4
.L_209:
        /*0010*/ 	.word	index@(.nv.constant0._ZN5flash16flash_fwd_kernelI23Flash_fwd_kernel_traitsILi192ELi64ELi64ELi4ELb0ELb0EN7cutlass10bfloat16_tE19Flash_kernel_traitsILi192ELi64ELi64ELi4ES3_EELb0ELb1ELb0ELb0ELb0ELb1ELb1ELb0EEEvNS_16Flash_fwd_paramsE)
        /*0014*/ 	.short	0x0160
        /*0016*/ 	.short	0x01d0


	//----- nvinfo : EIATTR_CBANK_PARAM_SIZE
	.align		4
.L_210:
        /*0018*/ 	.byte	0x03, 0x19
        /*001a*/ 	.short	0x01d0


	//----- nvinfo : EIATTR_KPARAM_INFO
	.align		4
        /*001c*/ 	.byte	0x04, 0x17
        /*001e*/ 	.short	(.L_212 - .L_211)
.L_211:
        /*0020*/ 	.word	0x00000000
        /*0024*/ 	.short	0x0000
        /*0026*/ 	.short	0x0000
        /*0028*/ 	.byte	0x00, 0xf0, 0x41, 0x07


	//----- nvinfo : EIATTR_MAXREG_COUNT
	.align		4
.L_212:
        /*002c*/ 	.byte	0x03, 0x1b
        /*002e*/ 	.short	0x00ff


	//----- nvinfo : EIATTR_NUM_BARRIERS
	.align		4
        /*0030*/ 	.byte	0x02, 0x4c
        /*0032*/ 	.byte	0x01
	.zero		1


	//----- nvinfo : EIATTR_MERCURY_ISA_VERSION
	.align		4
        /*0034*/ 	.byte	0x03, 0x5f
        /*0036*/ 	.short	0x0000


	//----- nvinfo : EIATTR_INT_WARP_WIDE_INSTR_OFFSETS
	.align		4
        /*0038*/ 	.byte	0x04, 0x31
        /*003a*/ 	.short	(.L_214 - .L_213)


	//   ....[0]....
.L_213:
        /*003c*/ 	.word	0x00001330


	//   ....[1]....
        /*0040*/ 	.word	0x000016c0


	//----- nvinfo : EIATTR_COOP_GROUP_MASK_REGIDS
	.align		4
.L_214:
        /*0044*/ 	.byte	0x04, 0x29
        /*0046*/ 	.short	(.L_216 - .L_215)


	//   ....[0]....
.L_215:
        /*0048*/ 	.word	0xffffffff


	//   ....[1]....
        /*004c*/ 	.word	0xffffffff


	//   ....[2]....
        /*0050*/ 	.word	0xffffffff


	//   ....[3]....
        /*0054*/ 	.word	0xffffffff


	//   ....[4]....
        /*0058*/ 	.word	0xffffffff


	//   ....[5]....
        /*005c*/ 	.word	0xffffffff


	//   ....[6]....
        /*0060*/ 	.word	0xffffffff


	//   ....[7]....
        /*0064*/ 	.word	0xffffffff


	//   ....[8]....
        /*0068*/ 	.word	0xffffffff


	//   ....[9]....
        /*006c*/ 	.word	0xffffffff


	//   ....[10]....
        /*0070*/ 	.word	0xffffffff


	//   ....[11]....
        /*0074*/ 	.word	0xffffffff


	//   ....[12]....
        /*0078*/ 	.word	0xffffffff


	//   ....[13]....
        /*007c*/ 	.word	0xffffffff


	//   ....[14]....
        /*0080*/ 	.word	0xffffffff


	//   ....[15]....
        /*0084*/ 	.word	0xffffffff


	//----- nvinfo : EIATTR_COOP_GROUP_INSTR_OFFSETS
	.align		4
.L_216:
        /*0088*/ 	.byte	0x04, 0x28
        /*008a*/ 	.short	(.L_218 - .L_217)


	//   ....[0]....
.L_217:
        /*008c*/ 	.word	0x000034f0


	//   ....[1]....
        /*0090*/ 	.word	0x00003510


	//   ....[2]....
        /*0094*/ 	.word	0x000035b0


	//   ....[3]....
        /*0098*/ 	.word	0x000035c0


	//   ....[4]....
        /*009c*/ 	.word	0x00006040


	//   ....[5]....
        /*00a0*/ 	.word	0x00006050


	//   ....[6]....
        /*00a4*/ 	.word	0x00006080


	//   ....[7]....
        /*00a8*/ 	.word	0x00006090


	//   ....[8]....
        /*00ac*/ 	.word	0x00008d90


	//   ....[9]....
        /*00b0*/ 	.word	0x00008da0


	//   ....[10]....
        /*00b4*/ 	.word	0x00008dd0


	//   ....[11]....
        /*00b8*/ 	.word	0x00008df0


	//   ....[12]....
        /*00bc*/ 	.word	0x0000a480


	//   ....[13]....
        /*00c0*/ 	.word	0x0000a4c0


	//   ....[14]....
        /*00c4*/ 	.word	0x0000a5b0


	//   ....[15]....
        /*00c8*/ 	.word	0x0000a5e0


	//----- nvinfo : EIATTR_EXIT_INSTR_OFFSETS
	.align		4
.L_218:
        /*00cc*/ 	.byte	0x04, 0x1c
        /*00ce*/ 	.short	(.L_220 - .L_219)


	//   ....[0]....
.L_219:
        /*00d0*/ 	.word	0x000004d0


	//   ....[1]....
        /*00d4*/ 	.word	0x0000bd30


	//   ....[2]....
        /*00d8*/ 	.word	0x0000be00


	//   ....[3]....
        /*00dc*/ 	.word	0x0000c790


	//   ....[4]....
        /*00e0*/ 	.word	0x0000c810


	//----- nvinfo : EIATTR_CTAIDZ_USED
	.align		4
.L_220:
        /*00e4*/ 	.byte	0x01, 0x04
	.zero		2


	//----- nvinfo : EIATTR_CRS_STACK_SIZE
	.align		4
        /*00e8*/ 	.byte	0x04, 0x1e
        /*00ea*/ 	.short	(.L_222 - .L_221)
.L_221:
        /*00ec*/ 	.word	0x00000000
.L_222:


//--------------------- .nv.info._ZN5flash16flash_fwd_kernelI23Flash_fwd_kernel_traitsILi192ELi64ELi64ELi4ELb0ELb0EN7cutlass10bfloat16_tE19Flash_kernel_traitsILi192ELi64ELi64ELi4ES3_EELb1ELb1ELb0ELb1ELb0ELb0ELb0ELb0EEEvNS_16Flash_fwd_paramsE --------------------------
	.section	.nv.info._ZN5flash16flash_fwd_kernelI23Flash_fwd_kernel_traitsILi192ELi64ELi64ELi4ELb0ELb0EN7cutlass10bfloat16_tE19Flash_kernel_traitsILi192ELi64ELi64ELi4ES3_EELb1ELb1ELb0ELb1ELb0ELb0ELb0ELb0EEEvNS_16Flash_fwd_paramsE,"",@"SHT_CUDA_INFO"
	.sectionflags	@""
	.align	4


	//----- nvinfo : EIATTR_CUDA_API_VERSION
	.align		4
        /*0000*/ 	.byte	0x04, 0x37
        /*0002*/ 	.short	(.L_224 - .L_223)
.L_223:
        /*0004*/ 	.word	0x00000082


	//----- nvinfo : EIATTR_SW2861232_WAR
	.align		4
.L_224:
        /*0008*/ 	.byte	0x01, 0x35
	.zero		2


	//----- nvinfo : EIATTR_PARAM_CBANK
	.align		4
        /*000c*/ 	.byte	0x04, 0x0a
        /*000e*/ 	.short	(.L_226 - .L_225)
	.align		4
.L_225:
        /*0010*/ 	.word	index@(.nv.constant0._ZN5flash16flash_fwd_kernelI23Flash_fwd_kernel_traitsILi192ELi64ELi64ELi4ELb0ELb0EN7cutlass10bfloat16_tE19Flash_kernel_traitsILi192ELi64ELi64ELi4ES3_EELb1ELb1ELb0ELb1ELb0ELb0ELb0ELb0EEEvNS_16Flash_fwd_paramsE)
        /*0014*/ 	.short	0x0160
        /*0016*/ 	.short	0x01d0


	//----- nvinfo : EIATTR_CBANK_PARAM_SIZE
	.align		4
.L_226:
        /*0018*/ 	.byte	0x03, 0x19
        /*001a*/ 	.short	0x01d0


	//----- nvinfo : EIATTR_KPARAM_INFO
	.align		4
        /*001c*/ 	.byte	0x04, 0x17
        /*001e*/ 	.short	(.L_228 - .L_227)
.L_227:
        /*0020*/ 	.word	0x00000000
        /*0024*/ 	.short	0x0000
        /*0026*/ 	.short	0x0000
        /*0028*/ 	.byte	0x00, 0xf0, 0x41, 0x07


	//----- nvinfo : EIATTR_MAXREG_COUNT
	.align		4
.L_228:
        /*002c*/ 	.byte	0x03, 0x1b
        /*002e*/ 	.short	0x00ff


	//----- nvinfo : EIATTR_NUM_BARRIERS
	.align		4
        /*0030*/ 	.byte	0x02, 0x4c
        /*0032*/ 	.byte	0x01
	.zero		1


	//----- nvinfo : EIATTR_MERCURY_ISA_VERSION
	.align		4
        /*0034*/ 	.byte	0x03, 0x5f
        /*0036*/ 	.short	0x0000


	//----- nvinfo : EIATTR_COOP_GROUP_MASK_REGIDS
	.align		4
        /*0038*/ 	.byte	0x04, 0x29
        /*003a*/ 	.short	(.L_230 - .L_229)


	//   ....[0]....
.L_229:
        /*003c*/ 	.word	0xffffffff


	//   ....[1]....
        /*0040*/ 	.word	0xffffffff


	//   ....[2]....
        /*0044*/ 	.word	0xffffffff


	//   ....[3]....
        /*0048*/ 	.word	0xffffffff


	//   ....[4]....
        /*004c*/ 	.word	0xffffffff


	//   ....[5]....
        /*0050*/ 	.word	0xffffffff


	//   ....[6]....
        /*0054*/ 	.word	0xffffffff


	//   ....[7]....
        /*0058*/ 	.word	0xffffffff


	//   ....[8]....
        /*005c*/ 	.word	0xffffffff


	//   ....[9]....
        /*0060*/ 	.word	0xffffffff


	//   ....[10]....
        /*0064*/ 	.word	0xffffffff


	//   ....[11]....
        /*0068*/ 	.word	0xffffffff


	//   ....[12]....
        /*006c*/ 	.word	0xffffffff


	//   ....[13]....
        /*0070*/ 	.word	0xffffffff


	//   ....[14]....
        /*0074*/ 	.word	0xffffffff


	//   ....[15]....
        /*0078*/ 	.word	0xffffffff


	//----- nvinfo : EIATTR_COOP_GROUP_INSTR_OFFSETS
	.align		4
.L_230:
        /*007c*/ 	.byte	0x04, 0x28
        /*007e*/ 	.short	(.L_232 - .L_231)


	//   ....[0]....
.L_231:
        /*0080*/ 	.word	0x00004df0


	//   ....[1]....
        /*0084*/ 	.word	0x00004e10


	//   ....[2]....
        /*0088*/ 	.word	0x00004ee0


	//   ....[3]....
        /*008c*/ 	.word	0x00004f80


	//   ....[4]....
        /*0090*/ 	.word	0x00008990


	//   ....[5]....
        /*0094*/ 	.word	0x000089c0


	//   ....[6]....
        /*0098*/ 	.word	0x00008ac0


	//   ....[7]....
        /*009c*/ 	.word	0x00008b10


	//   ....[8]....
        /*00a0*/ 	.word	0x0000c8e0


	//   ....[9]....
        /*00a4*/ 	.word	0x0000c8f0


	//   ....[10]....
        /*00a8*/ 	.word	0x0000c910


	//   ....[11]....
        /*00ac*/ 	.word	0x0000c930


	//   ....[12]....
        /*00b0*/ 	.word	0x0000e910


	//   ....[13]....
        /*00b4*/ 	.word	0x0000e950


	//   ....[14]....
        /*00b8*/ 	.word	0x0000ea60


	//   ....[15]....
        /*00bc*/ 	.word	0x0000ea80


	//----- nvinfo : EIATTR_EXIT_INSTR_OFFSETS
	.align		4
.L_232:
        /*00c0*/ 	.byte	0x04, 0x1c
        /*00c2*/ 	.short	(.L_234 - .L_233)


	//   ....[0]....
.L_233:
        /*00c4*/ 	.word	0x00000710


	//   ....[1]....
        /*00c8*/ 	.word	0x00010360


	//   ....[2]....
        /*00cc*/ 	.word	0x00010460


	//   ....[3]....
        /*00d0*/ 	.word	0x00010480


	//   ....[4]....
        /*00d4*/ 	.word	0x00010f00


	//   ....[5]....
        /*00d8*/ 	.word	0x00010f80


	//----- nvinfo : EIATTR_CTAIDZ_USED
	.align		4
.L_234:
        /*00dc*/ 	.byte	0x01, 0x04
	.zero		2


	//----- nvinfo : EIATTR_CRS_STACK_SIZE
	.align		4
        /*00e0*/ 	.byte	0x04, 0x1e
        /*00e2*/ 	.short	(.L_236 - .L_235)
.L_235:
        /*00e4*/ 	.word	0x00000000
.L_236:


//--------------------- .nv.info._ZN5flash16flash_fwd_kernelI23Flash_fwd_kernel_traitsILi192ELi64ELi64ELi4ELb0ELb0EN7cutlass10bfloat16_tE19Flash_kernel_traitsILi192ELi64ELi64ELi4ES3_EELb1ELb1ELb0ELb0ELb0ELb0ELb0ELb1EEEvNS_16Flash_fwd_paramsE --------------------------
	.section	.nv.info._ZN5flash16flash_fwd_kernelI23Flash_fwd_kernel_traitsILi192ELi64ELi64ELi4ELb0ELb0EN7cutlass10bfloat16_tE19Flash_kernel_traitsILi192ELi64ELi64ELi4ES3_EELb1ELb1ELb0ELb0ELb0ELb0ELb0ELb1EEEvNS_16Flash_fwd_paramsE,"",@"SHT_CUDA_INFO"
	.sectionflags	@""
	.align	4


	//----- nvinfo : EIATTR_CUDA_API_VERSION
	.align		4
        /*0000*/ 	.byte	0x04, 0x37
        /*0002*/ 	.short	(.L_238 - .L_237)
.L_237:
        /*0004*/ 	.word	0x00000082


	//----- nvinfo : EIATTR_SW2861232_WAR
	.align		4
.L_238:
        /*0008*/ 	.byte	0x01, 0x35
	.zero		2


	//----- nvinfo : EIATTR_PARAM_CBANK
	.align		4
        /*000c*/ 	.byte	0x04, 0x0a
        /*000e*/ 	.short	(.L_240 - .L_239)
	.align		4
.L_239:
        /*0010*/ 	.word	index@(.nv.constant0._ZN5flash16flash_fwd_kernelI23Flash_fwd_kernel_traitsILi192ELi64ELi64ELi4ELb0ELb0EN7cutlass10bfloat16_tE19Flash_kernel_traitsILi192ELi64ELi64ELi4ES3_EELb1ELb1ELb0ELb0ELb0ELb0ELb0ELb1EEEvNS_16Flash_fwd_paramsE)
        /*0014*/ 	.short	0x0160
        /*0016*/ 	.short	0x01d0


	//----- nvinfo : EIATTR_CBANK_PARAM_SIZE
	.align		4
.L_240:
        /*0018*/ 	.byte	0x03, 0x19
        /*001a*/ 	.short	0x01d0


	//----- nvinfo : EIATTR_KPARAM_INFO
	.align		4
        /*001c*/ 	.byte	0x04, 0x17
        /*001e*/ 	.short	(.L_242 - .L_241)
.L_241:
        /*0020*/ 	.word	0x00000000
        /*0024*/ 	.short	0x0000
        /*0026*/ 	.short	0x0000
        /*0028*/ 	.byte	0x00, 0xf0, 0x41, 0x07


	//----- nvinfo : EIATTR_MAXREG_COUNT
	.align		4
.L_242:
        /*002c*/ 	.byte	0x03, 0x1b
        /*002e*/ 	.short	0x00ff


	//----- nvinfo : EIATTR_NUM_BARRIERS
	.align		4
        /*0030*/ 	.byte	0x02, 0x4c
        /*0032*/ 	.byte	0x01
	.zero		1


	//----- nvinfo : EIATTR_ANNOTATIONS
	.align		4
        /*0034*/ 	.byte	0x04, 0x55
        /*0036*/ 	.short	(.L_244 - .L_243)


	//   ....[0]....
.L_243:
        /*0038*/ 	.word	0x00000001
        /*003c*/ 	.byte	0x60, 0x09, 0x00, 0x00, 0x01, 0x00, 0x00, 0x00, 0x30, 0x0f, 0x00, 0x00, 0x01, 0x00, 0x00, 0x00
        /* <DEDUP_REMOVED lines=63> */
        /*043c*/ 	.byte	0xf0, 0x48, 0x01, 0x00, 0x01, 0x00, 0x00, 0x00, 0x00, 0x49, 0x01, 0x00


	//----- nvinfo : EIATTR_MERCURY_ISA_VERSION
	.align		4
.L_244:
        /*0448*/ 	.byte	0x03, 0x5f
        /*044a*/ 	.short	0x0000


	//----- nvinfo : EIATTR_COOP_GROUP_MASK_REGIDS
	.align		4
        /*044c*/ 	.byte	0x04, 0x29
        /*044e*/ 	.short	(.L_246 - .L_245)


	//   ....[0]....
.L_245:
        /*0450*/ 	.word	0xffffffff


	//   ....[1]....
        /*0454*/ 	.word	0xffffffff


	//   ....[2]....
        /*0458*/ 	.word	0xffffffff


	//   ....[3]....
        /*045c*/ 	.word	0xffffffff


	//   ....[4]....
        /*0460*/ 	.word	0xffffffff


	//   ....[5]....
        /*0464*/ 	.word	0xffffffff


	//   ....[6]....
        /*0468*/ 	.word	0xffffffff


	//   ....[7]....
        /*046c*/ 	.word	0xffffffff


	//   ....[8]....
        /*0470*/ 	.word	0xffffffff


	//   ....[9]....
        /*0474*/ 	.word	0xffffffff


	//   ....[10]....
        /*0478*/ 	.word	0xffffffff


	//   ....[11]....
        /*047c*/ 	.word	0xffffffff


	//   ....[12]....
        /*0480*/ 	.word	0xffffffff


	//   ....[13]....
        /*0484*/ 	.word	0xffffffff


	//   ....[14]....
        /*0488*/ 	.word	0xffffffff


	//   ....[15]....
        /*048c*/ 	.word	0xffffffff


	//----- nvinfo : EIATTR_COOP_GROUP_INSTR_OFFSETS
	.align		4
.L_246:
        /*0490*/ 	.byte	0x04, 0x28
        /*0492*/ 	.short	(.L_248 - .L_247)


	//   ....[0]....
.L_247:
        /*0494*/ 	.word	0x00004b90


	//   ....[1]....
        /*0498*/ 	.word	0x00004c40


	//   ....[2]....
        /*049c*/ 	.word	0x00004cd0


	//   ....[3]....
        /*04a0*/ 	.word	0x00004e10


	//   ....[4]....
        /*04a4*/ 	.word	0x0000a080


	//   ....[5]....
        /*04a8*/ 	.word	0x0000a100


	//   ....[6]....
        /*04ac*/ 	.word	0x0000a110


	//   ....[7]....
        /*04b0*/ 	.word	0x0000a180


	//   ....[8]....
        /*04b4*/ 	.word	0x00010410


	//   ....[9]....
        /*04b8*/ 	.word	0x00010460


	//   ....[10]....
        /*04bc*/ 	.word	0x00010480


	//   ....[11]....
        /*04c0*/ 	.word	0x000104c0


	//   ....[12]....
        /*04c4*/ 	.word	0x00013770


	//   ....[13]....
        /*04c8*/ 	.word	0x00013780


	//   ....[14]....
        /*04cc*/ 	.word	0x000137a0


	//   ....[15]....
        /*04d0*/ 	.word	0x000137c0


	//----- nvinfo : EIATTR_EXIT_INSTR_OFFSETS
	.align		4
.L_248:
        /*04d4*/ 	.byte	0x04, 0x1c
        /*04d6*/ 	.short	(.L_250 - .L_249)


	//   ....[0]....
.L_249:
        /*04d8*/ 	.word	0x000006a0


	//   ....[1]....
        /*04dc*/ 	.word	0x00014e20


	//   ....[2]....
        /*04e0*/ 	.word	0x00014f20


	//   ....[3]....
        /*04e4*/ 	.word	0x00014f40


	//   ....[4]....
        /*04e8*/ 	.word	0x000159c0


	//   ....[5]....
        /*04ec*/ 	.word	0x00015a40


	//----- nvinfo : EIATTR_CTAIDZ_USED
	.align		4
.L_250:
        /*04f0*/ 	.byte	0x01, 0x04
	.zero		2


	//----- nvinfo : EIATTR_CRS_STACK_SIZE
	.align		4
        /*04f4*/ 	.byte	0x04, 0x1e
        /*04f6*/ 	.short	(.L_252 - .L_251)
.L_251:
        /*04f8*/ 	.word	0x00000000
.L_252:


//--------------------- .nv.info._ZN5flash16flash_fwd_kernelI23Flash_fwd_kernel_traitsILi192ELi64ELi64ELi4ELb0ELb0EN7cutlass10bfloat16_tE19Flash_kernel_traitsILi192ELi64ELi64ELi4ES3_EELb0ELb1ELb0ELb0ELb0ELb0ELb1ELb0EEEvNS_16Flash_fwd_paramsE --------------------------
	.section	.nv.info._ZN5flash16flash_fwd_kernelI23Flash_fwd_kernel_traitsILi192ELi64ELi64ELi4ELb0ELb0EN7cutlass10bfloat16_tE19Flash_kernel_traitsILi192ELi64ELi64ELi4ES3_EELb0ELb1ELb0ELb0ELb0ELb0ELb1ELb0EEEvNS_16Flash_fwd_paramsE,"",@"SHT_CUDA_INFO"
	.sectionflags	@""
	.align	4


	//----- nvinfo : EIATTR_CUDA_API_VERSION
	.align		4
        /*0000*/ 	.byte	0x04, 0x37
        /*0002*/ 	.short	(.L_254 - .L_253)
.L_253:
        /*0004*/ 	.word	0x00000082


	//----- nvinfo : EIATTR_SW2861232_WAR
	.align		4
.L_254:
        /*0008*/ 	.byte	0x01, 0x35
	.zero		2


	//----- nvinfo : EIATTR_PARAM_CBANK
	.align		4
        /*000c*/ 	.byte	0x04, 0x0a
        /*000e*/ 	.short	(.L_256 - .L_255)
	.align		4
.L_255:
        /*0010*/ 	.word	index@(.nv.constant0._ZN5flash16flash_fwd_kernelI23Flash_fwd_kernel_traitsILi192ELi64ELi64ELi4ELb0ELb0EN7cutlass10bfloat16_tE19Flash_kernel_traitsILi192ELi64ELi64ELi4ES3_EELb0ELb1ELb0ELb0ELb0ELb0ELb1ELb0EEEvNS_16Flash_fwd_paramsE)
        /*0014*/ 	.short	0x0160
        /*0016*/ 	.short	0x01d0


	//----- nvinfo : EIATTR_CBANK_PARAM_SIZE
	.align		4
.L_256:
        /*0018*/ 	.byte	0x03, 0x19
        /*001a*/ 	.short	0x01d0


	//----- nvinfo : EIATTR_KPARAM_INFO
	.align		4
        /*001c*/ 	.byte	0x04, 0x17
        /*001e*/ 	.short	(.L_258 - .L_257)
.L_257:
        /*0020*/ 	.word	0x00000000
        /*0024*/ 	.short	0x0000
        /*0026*/ 	.short	0x0000
        /*0028*/ 	.byte	0x00, 0xf0, 0x41, 0x07


	//----- nvinfo : EIATTR_MAXREG_COUNT
	.align		4
.L_258:
        /*002c*/ 	.byte	0x03, 0x1b
        /*002e*/ 	.short	0x00ff


	//----- nvinfo : EIATTR_NUM_BARRIERS
	.align		4
        /*0030*/ 	.byte	0x02, 0x4c
        /*0032*/ 	.byte	0x01
	.zero		1


	//----- nvinfo : EIATTR_MERCURY_ISA_VERSION
	.align		4
        /*0034*/ 	.byte	0x03, 0x5f
        /*0036*/ 	.short	0x0000


	//----- nvinfo : EIATTR_COOP_GROUP_MASK_REGIDS
	.align		4
        /*0038*/ 	.byte	0x04, 0x29
        /*003a*/ 	.short	(.L_260 - .L_259)


	//   ....[0]....
.L_259:
        /*003c*/ 	.word	0xffffffff


	//   ....[1]....
        /*0040*/ 	.word	0xffffffff


	//   ....[2]....
        /*0044*/ 	.word	0xffffffff


	//   ....[3]....
        /*0048*/ 	.word	0xffffffff


	//   ....[4]....
        /*004c*/ 	.word	0xffffffff


	//   ....[5]....
        /*0050*/ 	.word	0xffffffff


	//   ....[6]....
        /*0054*/ 	.word	0xffffffff


	//   ....[7]....
        /*0058*/ 	.word	0xffffffff


	//   ....[8]....
        /*005c*/ 	.word	0xffffffff


	//   ....[9]....
        /*0060*/ 	.word	0xffffffff


	//   ....[10]....
        /*0064*/ 	.word	0xffffffff


	//   ....[11]....
        /*0068*/ 	.word	0xffffffff


	//   ....[12]....
        /*006c*/ 	.word	0xffffffff


	//   ....[13]....
        /*0070*/ 	.word	0xffffffff


	//   ....[14]....
        /*0074*/ 	.word	0xffffffff


	//   ....[15]....
        /*0078*/ 	.word	0xffffffff


	//----- nvinfo : EIATTR_COOP_GROUP_INSTR_OFFSETS
	.align		4
.L_260:
        /*007c*/ 	.byte	0x04, 0x28
        /*007e*/ 	.short	(.L_262 - .L_261)


	//   ....[0]....
.L_261:
        /*0080*/ 	.word	0x00004600


	//   ....[1]....
        /*0084*/ 	.word	0x00004620


	//   ....[2]....
        /*0088*/ 	.word	0x000046c0


	//   ....[3]....
        /*008c*/ 	.word	0x000046d0


	//   ....[4]....
        /*0090*/ 	.word	0x00007960


	//   ....[5]....
        /*0094*/ 	.word	0x00007970


	//   ....[6]....
        /*0098*/ 	.word	0x000079a0


	//   ....[7]....
        /*009c*/ 	.word	0x000079b0


	//   ....[8]....
        /*00a0*/ 	.word	0x0000aea0


	//   ....[9]....
        /*00a4*/ 	.word	0x0000aeb0


	//   ....[10]....
        /*00a8*/ 	.word	0x0000aee0


	//   ....[11]....
        /*00ac*/ 	.word	0x0000af00


	//   ....[12]....
        /*00b0*/ 	.word	0x0000c590


	//   ....[13]....
        /*00b4*/ 	.word	0x0000c5d0


	//   ....[14]....
        /*00b8*/ 	.word	0x0000c660


	//   ....[15]....
        /*00bc*/ 	.word	0x0000c680


	//----- nvinfo : EIATTR_EXIT_INSTR_OFFSETS
	.align		4
.L_262:
        /*00c0*/ 	.byte	0x04, 0x1c
        /*00c2*/ 	.short	(.L_264 - .L_263)


	//   ....[0]....
.L_263:
        /*00c4*/ 	.word	0x000002d0


	//   ....[1]....
        /*00c8*/ 	.word	0x0000df50


	//   ....[2]....
        /*00cc*/ 	.word	0x0000e050


	//   ....[3]....
        /*00d0*/ 	.word	0x0000e070


	//   ....[4]....
        /*00d4*/ 	.word	0x0000ea70


	//   ....[5]....
        /*00d8*/ 	.word	0x0000eaf0


	//----- nvinfo : EIATTR_CTAIDZ_USED
	.align		4
.L_264:
        /*00dc*/ 	.byte	0x01, 0x04
	.zero		2


	//----- nvinfo : EIATTR_CRS_STACK_SIZE
	.align		4
        /*00e0*/ 	.byte	0x04, 0x1e
        /*00e2*/ 	.short	(.L_266 - .L_265)
.L_265:
        /*00e4*/ 	.word	0x00000000
.L_266:


//--------------------- .nv.info._ZN5flash16flash_fwd_kernelI23Flash_fwd_kernel_traitsILi192ELi64ELi64ELi4ELb0ELb0EN7cutlass10bfloat16_tE19Flash_kernel_traitsILi192ELi64ELi64ELi4ES3_EELb1ELb1ELb0ELb1ELb0ELb0ELb0ELb1EEEvNS_16Flash_fwd_paramsE --------------------------
	.section	.nv.info._ZN5flash16flash_fwd_kernelI23Flash_fwd_kernel_traitsILi192ELi64ELi64ELi4ELb0ELb0EN7cutlass10bfloat16_tE19Flash_kernel_traitsILi192ELi64ELi64ELi4ES3_EELb1ELb1ELb0ELb1ELb0ELb0ELb0ELb1EEEvNS_16Flash_fwd_paramsE,"",@"SHT_CUDA_INFO"
	.sectionflags	@""
	.align	4


	//----- nvinfo : EIATTR_CUDA_API_VERSION
	.align		4
        /*0000*/ 	.byte	0x04, 0x37
        /*0002*/ 	.short	(.L_268 - .L_267)
.L_267:
        /*0004*/ 	.word	0x00000082


	//----- nvinfo : EIATTR_SW2861232_WAR
	.align		4
.L_268:
        /*0008*/ 	.byte	0x01, 0x35
	.zero		2


	//----- nvinfo : EIATTR_PARAM_CBANK
	.align		4
        /*000c*/ 	.byte	0x04, 0x0a
        /*000e*/ 	.short	(.L_270 - .L_269)
	.align		4
.L_269:
        /*0010*/ 	.word	index@(.nv.constant0._ZN5flash16flash_fwd_kernelI23Flash_fwd_kernel_traitsILi192ELi64ELi64ELi4ELb0ELb0EN7cutlass10bfloat16_tE19Flash_kernel_traitsILi192ELi64ELi64ELi4ES3_EELb1ELb1ELb0ELb1ELb0ELb0ELb0ELb1EEEvNS_16Flash_fwd_paramsE)
        /*0014*/ 	.short	0x0160
        /*0016*/ 	.short	0x01d0


	//----- nvinfo : EIATTR_CBANK_PARAM_SIZE
	.align		4
.L_270:
        /*0018*/ 	.byte	0x03, 0x19
        /*001a*/ 	.short	0x01d0


	//----- nvinfo : EIATTR_KPARAM_INFO
	.align		4
        /*001c*/ 	.byte	0x04, 0x17
        /*001e*/ 	.short	(.L_272 - .L_271)
.L_271:
        /*0020*/ 	.word	0x00000000
        /*0024*/ 	.short	0x0000
        /*0026*/ 	.short	0x0000
        /*0028*/ 	.byte	0x00, 0xf0, 0x41, 0x07


	//----- nvinfo : EIATTR_MAXREG_COUNT
	.align		4
.L_272:
        /*002c*/ 	.byte	0x03, 0x1b
        /*002e*/ 	.short	0x00ff


	//----- nvinfo : EIATTR_NUM_BARRIERS
	.align		4
        /*0030*/ 	.byte	0x02, 0x4c
        /*0032*/ 	.byte	0x01
	.zero		1


	//----- nvinfo : EIATTR_ANNOTATIONS
	.align		4
        /*0034*/ 	.byte	0x04, 0x55
        /*0036*/ 	.short	(.L_274 - .L_273)


	//   ....[0]....
.L_273:
        /* <DEDUP_REMOVED lines=55> */


	//----- nvinfo : EIATTR_MERCURY_ISA_VERSION
	.align		4
.L_274:
        /*0398*/ 	.byte	0x03, 0x5f
        /*039a*/ 	.short	0x0000


	//----- nvinfo : EIATTR_COOP_GROUP_MASK_REGIDS
	.align		4
        /*039c*/ 	.byte	0x04, 0x29
        /*039e*/ 	.short	(.L_276 - .L_275)


	//   ....[0]....
.L_275:
        /*03a0*/ 	.word	0xffffffff


	//   ....[1]....
        /*03a4*/ 	.word	0xffffffff


	//   ....[2]....
        /*03a8*/ 	.word	0xffffffff


	//   ....[3]....
        /*03ac*/ 	.word	0xffffffff


	//   ....[4]....
        /*03b0*/ 	.word	0xffffffff


	//   ....[5]....
        /*03b4*/ 	.word	0xffffffff


	//   ....[6]....
        /*03b8*/ 	.word	0xffffffff


	//   ....[7]....
        /*03bc*/ 	.word	0xffffffff


	//   ....[8]....
        /*03c0*/ 	.word	0xffffffff


	//   ....[9]....
        /*03c4*/ 	.word	0xffffffff


	//   ....[10]....
        /*03c8*/ 	.word	0xffffffff


	//   ....[11]....
        /*03cc*/ 	.word	0xffffffff


	//   ....[12]....
        /*03d0*/ 	.word	0xffffffff


	//   ....[13]....
        /*03d4*/ 	.word	0xffffffff


	//   ....[14]....
        /*03d8*/ 	.word	0xffffffff


	//   ....[15]....
        /*03dc*/ 	.word	0xffffffff


	//----- nvinfo : EIATTR_COOP_GROUP_INSTR_OFFSETS
	.align		4
.L_276:
        /*03e0*/ 	.byte	0x04, 0x28
        /*03e2*/ 	.short	(.L_278 - .L_277)


	//   ....[0]....
.L_277:
        /*03e4*/ 	.word	0x00004b20


	//   ....[1]....
        /*03e8*/ 	.word	0x00004b80


	//   ....[2]....
        /*03ec*/ 	.word	0x00004c10


	//   ....[3]....
        /*03f0*/ 	.word	0x00004c70


	//   ....[4]....
        /*03f4*/ 	.word	0x0000a370


	//   ....[5]....
        /*03f8*/ 	.word	0x0000a450


	//   ....[6]....
        /*03fc*/ 	.word	0x0000a500


	//   ....[7]....
        /*0400*/ 	.word	0x0000a5c0


	//   ....[8]....
        /*0404*/ 	.word	0x00010270


	//   ....[9]....
        /*0408*/ 	.word	0x00010280


	//   ....[10]....
        /*040c*/ 	.word	0x000102a0


	//   ....[11]....
        /*0410*/ 	.word	0x000102c0


	//   ....[12]....
        /*0414*/ 	.word	0x000132e0


	//   ....[13]....
        /*0418*/ 	.word	0x000132f0


	//   ....[14]....
        /*041c*/ 	.word	0x00013330


	//   ....[15]....
        /*0420*/ 	.word	0x00013340


	//----- nvinfo : EIATTR_EXIT_INSTR_OFFSETS
	.align		4
.L_278:
        /*0424*/ 	.byte	0x04, 0x1c
        /*0426*/ 	.short	(.L_280 - .L_279)


	//   ....[0]....
.L_279:
        /*0428*/ 	.word	0x00000480


	//   ....[1]....
        /*042c*/ 	.word	0x00014c00


	//   ....[2]....
        /*0430*/ 	.word	0x00014d00


	//   ....[3]....
        /*0434*/ 	.word	0x00014d20


	//   ....[4]....
        /*0438*/ 	.word	0x00015760


	//   ....[5]....
        /*043c*/ 	.word	0x000157e0


	//----- nvinfo : EIATTR_CTAIDZ_USED
	.align		4
.L_280:
        /*0440*/ 	.byte	0x01, 0x04
	.zero		2


	//----- nvinfo : EIATTR_CRS_STACK_SIZE
	.align		4
        /*0444*/ 	.byte	0x04, 0x1e
        /*0446*/ 	.short	(.L_282 - .L_281)
.L_281:
        /*0448*/ 	.word	0x00000000
.L_282:


//--------------------- .nv.info._ZN5flash16flash_fwd_kernelI23Flash_fwd_kernel_traitsILi192ELi64ELi64ELi4ELb0ELb0EN7cutlass10bfloat16_tE19Flash_kernel_traitsILi192ELi64ELi64ELi4ES3_EELb0ELb1ELb0ELb1ELb0ELb0ELb1ELb0EEEvNS_16Flash_fwd_paramsE --------------------------
	.section	.nv.info._ZN5flash16flash_fwd_kernelI23Flash_fwd_kernel_traitsILi192ELi64ELi64ELi4ELb0ELb0EN7cutlass10bfloat16_tE19Flash_kernel_traitsILi192ELi64ELi64ELi4ES3_EELb0ELb1ELb0ELb1ELb0ELb0ELb1ELb0EEEvNS_16Flash_fwd_paramsE,"",@"SHT_CUDA_INFO"
	.sectionflags	@""
	.align	4


	//----- nvinfo : EIATTR_CUDA_API_VERSION
	.align		4
        /*0000*/ 	.byte	0x04, 0x37
        /*0002*/ 	.short	(.L_284 - .L_283)
.L_283:
        /*0004*/ 	.word	0x00000082


	//----- nvinfo : EIATTR_SW2861232_WAR
	.align		4
.L_284:
        /*0008*/ 	.byte	0x01, 0x35
	.zero		2


	//----- nvinfo : EIATTR_PARAM_CBANK
	.align		4
        /*000c*/ 	.byte	0x04, 0x0a
        /*000e*/ 	.short	(.L_286 - .L_285)
	.align		4
.L_285:
        /*0010*/ 	.word	index@(.nv.constant0._ZN5flash16flash_fwd_kernelI23Flash_fwd_kernel_traitsILi192ELi64ELi64ELi4ELb0ELb0EN7cutlass10bfloat16_tE19Flash_kernel_traitsILi192ELi64ELi64ELi4ES3_EELb0ELb1ELb0ELb1ELb0ELb0ELb1ELb0EEEvNS_16Flash_fwd_paramsE)
        /*0014*/ 	.short	0x0160
        /*0016*/ 	.short	0x01d0


	//----- nvinfo : EIATTR_CBANK_PARAM_SIZE
	.align		4
.L_286:
        /*0018*/ 	.byte	0x03, 0x19
        /*001a*/ 	.short	0x01d0


	//----- nvinfo : EIATTR_KPARAM_INFO
	.align		4
        /*001c*/ 	.byte	0x04, 0x17
        /*001e*/ 	.short	(.L_288 - .L_287)
.L_287:
        /*0020*/ 	.word	0x00000000
        /*0024*/ 	.short	0x0000
        /*0026*/ 	.short	0x0000
        /*0028*/ 	.byte	0x00, 0xf0, 0x41, 0x07


	//----- nvinfo : EIATTR_MAXREG_COUNT
	.align		4
.L_288:
        /*002c*/ 	.byte	0x03, 0x1b
        /*002e*/ 	.short	0x00ff


	//----- nvinfo : EIATTR_NUM_BARRIERS
	.align		4
        /*0030*/ 	.byte	0x02, 0x4c
        /*0032*/ 	.byte	0x01
	.zero		1


	//----- nvinfo : EIATTR_MERCURY_ISA_VERSION
	.align		4
        /*0034*/ 	.byte	0x03, 0x5f
        /*0036*/ 	.short	0x0000


	//----- nvinfo : EIATTR_COOP_GROUP_MASK_REGIDS
	.align		4
        /*0038*/ 	.byte	0x04, 0x29
        /*003a*/ 	.short	(.L_290 - .L_289)


	//   ....[0]....
.L_289:
        /*003c*/ 	.word	0xffffffff


	//   ....[1]....
        /*0040*/ 	.word	0xffffffff


	//   ....[2]....
        /*0044*/ 	.word	0xffffffff


	//   ....[3]....
        /*0048*/ 	.word	0xffffffff


	//   ....[4]....
        /*004c*/ 	.word	0xffffffff


	//   ....[5]....
        /*0050*/ 	.word	0xffffffff


	//   ....[6]....
        /*0054*/ 	.word	0xffffffff


	//   ....[7]....
        /*0058*/ 	.word	0xffffffff


	//   ....[8]....
        /*005c*/ 	.word	0xffffffff


	//   ....[9]....
        /*0060*/ 	.word	0xffffffff


	//   ....[10]....
        /*0064*/ 	.word	0xffffffff


	//   ....[11]....
        /*0068*/ 	.word	0xffffffff


	//   ....[12]....
        /*006c*/ 	.word	0xffffffff


	//   ....[13]....
        /*0070*/ 	.word	0xffffffff


	//   ....[14]....
        /*0074*/ 	.word	0xffffffff


	//   ....[15]....
        /*0078*/ 	.word	0xffffffff


	//----- nvinfo : EIATTR_COOP_GROUP_INSTR_OFFSETS
	.align		4
.L_290:
        /*007c*/ 	.byte	0x04, 0x28
        /*007e*/ 	.short	(.L_292 - .L_291)


	//   ....[0]....
.L_291:
        /*0080*/ 	.word	0x000049c0


	//   ....[1]....
        /*0084*/ 	.word	0x000049e0


	//   ....[2]....
        /*0088*/ 	.word	0x00004a80


	//   ....[3]....
        /*008c*/ 	.word	0x00004a90


	//   ....[4]....
        /*0090*/ 	.word	0x00007fe0


	//   ....[5]....
        /*0094*/ 	.word	0x00007ff0


	//   ....[6]....
        /*0098*/ 	.word	0x00008020


	//   ....[7]....
        /*009c*/ 	.word	0x00008030


	//   ....[8]....
        /*00a0*/ 	.word	0x0000b8f0


	//   ....[9]....
        /*00a4*/ 	.word	0x0000b900


	//   ....[10]....
        /*00a8*/ 	.word	0x0000b920


	//   ....[11]....
        /*00ac*/ 	.word	0x0000b940


	//   ....[12]....
        /*00b0*/ 	.word	0x0000d020


	//   ....[13]....
        /*00b4*/ 	.word	0x0000d060


	//   ....[14]....
        /*00b8*/ 	.word	0x0000d0e0


	//   ....[15]....
        /*00bc*/ 	.word	0x0000d100


	//----- nvinfo : EIATTR_EXIT_INSTR_OFFSETS
	.align		4
.L_292:
        /*00c0*/ 	.byte	0x04, 0x1c
        /*00c2*/ 	.short	(.L_294 - .L_293)


	//   ....[0]....
.L_293:
        /*00c4*/ 	.word	0x000002d0


	//   ....[1]....
        /*00c8*/ 	.word	0x0000e9d0


	//   ....[2]....
        /*00cc*/ 	.word	0x0000ead0


	//   ....[3]....
        /*00d0*/ 	.word	0x0000eaf0


	//   ....[4]....
        /*00d4*/ 	.word	0x0000f4e0


	//   ....[5]....
        /*00d8*/ 	.word	0x0000f560


	//----- nvinfo : EIATTR_CTAIDZ_USED
	.align		4
.L_294:
        /*00dc*/ 	.byte	0x01, 0x04
	.zero		2


	//----- nvinfo : EIATTR_CRS_STACK_SIZE
	.align		4
        /*00e0*/ 	.byte	0x04, 0x1e
        /*00e2*/ 	.short	(.L_296 - .L_295)
.L_295:
        /*00e4*/ 	.word	0x00000000
.L_296:


//--------------------- .nv.callgraph             --------------------------
	.section	.nv.callgraph,"",@"SHT_CUDA_CALLGRAPH"
	.align	4
	.sectionentsize	8
	.align		4
        /*0000*/ 	.word	0x00000000
	.align		4
        /*0004*/ 	.word	0xffffffff
	.align		4
        /*0008*/ 	.word	0x00000000
	.align		4
        /*000c*/ 	.word	0xfffffffe
	.align		4
        /*0010*/ 	.word	0x00000000
	.align		4
        /*0014*/ 	.word	0xfffffffd
	.align		4
        /*0018*/ 	.word	0x00000000
	.align		4
        /*001c*/ 	.word	0xfffffffc


//--------------------- .nv.rel.action            --------------------------
	.section	.nv.rel.action,"",@"SHT_CUDA_RELOCINFO"
	.align	8
	.sectionentsize	8
        /*0000*/ 	.byte	0x73, 0x00, 0x00, 0x00, 0x00, 0x00, 0x00, 0x00, 0x00, 0x00, 0x00, 0x11, 0x25, 0x00, 0x05, 0x36


//--------------------- .nv.constant4             --------------------------
	.section	.nv.constant4,"a",@progbits
	.align	8
	.align		8
.nv.constant4:
        /*0000*/ 	.dword	_ZN73_INTERNAL_c3e29e2a_37_flash_fwd_hdim192_bf16_causal_sm80_cu_1d5d5cfe_28654cuda3std3__45__cpo5beginE
	.align		8
        /*0008*/ 	.dword	_ZN73_INTERNAL_c3e29e2a_37_flash_fwd_hdim192_bf16_causal_sm80_cu_1d5d5cfe_28654cuda3std3__45__cpo3endE
	.align		8
        /*0010*/ 	.dword	_ZN73_INTERNAL_c3e29e2a_37_flash_fwd_hdim192_bf16_causal_sm80_cu_1d5d5cfe_28654cuda3std3__45__cpo6cbeginE
	.align		8
        /*0018*/ 	.dword	_ZN73_INTERNAL_c3e29e2a_37_flash_fwd_hdim192_bf16_causal_sm80_cu_1d5d5cfe_28654cuda3std3__45__cpo4cendE
	.align		8
        /*0020*/ 	.dword	_ZN73_INTERNAL_c3e29e2a_37_flash_fwd_hdim192_bf16_causal_sm80_cu_1d5d5cfe_28654cuda3std3__475_GLOBAL__N__c3e29e2a_37_flash_fwd_hdim192_bf16_causal_sm80_cu_1d5d5cfe_28656ignoreE
	.align		8
        /*0028*/ 	.dword	_ZN73_INTERNAL_c3e29e2a_37_flash_fwd_hdim192_bf16_causal_sm80_cu_1d5d5cfe_28654cuda3std3__419piecewise_constructE
	.align		8
        /*0030*/ 	.dword	_ZN73_INTERNAL_c3e29e2a_37_flash_fwd_hdim192_bf16_causal_sm80_cu_1d5d5cfe_28654cuda3std3__48in_placeE
	.align		8
        /*0038*/ 	.dword	_ZN73_INTERNAL_c3e29e2a_37_flash_fwd_hdim192_bf16_causal_sm80_cu_1d5d5cfe_28654cuda3std6ranges3__45__cpo4swapE
	.align		8
        /*0040*/ 	.dword	_ZN73_INTERNAL_c3e29e2a_37_flash_fwd_hdim192_bf16_causal_sm80_cu_1d5d5cfe_28654cuda3std6ranges3__45__cpo9iter_moveE
	.align		8
        /*0048*/ 	.dword	_ZN73_INTERNAL_c3e29e2a_37_flash_fwd_hdim192_bf16_causal_sm80_cu_1d5d5cfe_28654cute7productE
	.align		8
        /*0050*/ 	.dword	_ZN73_INTERNAL_c3e29e2a_37_flash_fwd_hdim192_bf16_causal_sm80_cu_1d5d5cfe_28654cute1_E


//--------------------- .nv.constant0._ZN5flash16flash_fwd_kernelI23Flash_fwd_kernel_traitsILi192ELi128ELi64ELi8ELb0ELb0EN7cutlass10bfloat16_tE19Flash_kernel_traitsILi192ELi128ELi64ELi8ES3_EELb0ELb1ELb0ELb0ELb0ELb1ELb0ELb0EEEvNS_16Flash_fwd_paramsE --------------------------
	.section	.nv.constant0._ZN5flash16flash_fwd_kernelI23Flash_fwd_kernel_traitsILi192ELi128ELi64ELi8ELb0ELb0EN7cutlass10bfloat16_tE19Flash_kernel_traitsILi192ELi128ELi64ELi8ES3_EELb0ELb1ELb0ELb0ELb0ELb1ELb0ELb0EEEvNS_16Flash_fwd_paramsE,"a",@progbits
	.sectionflags	@""
	.align	4
.nv.constant0._ZN5flash16flash_fwd_kernelI23Flash_fwd_kernel_traitsILi192ELi128ELi64ELi8ELb0ELb0EN7cutlass10bfloat16_tE19Flash_kernel_traitsILi192ELi128ELi64ELi8ES3_EELb0ELb1ELb0ELb0ELb0ELb1ELb0ELb0EEEvNS_16Flash_fwd_paramsE:
	.zero		816


//--------------------- .nv.constant0._ZN5flash16flash_fwd_kernelI23Flash_fwd_kernel_traitsILi192ELi128ELi64ELi8ELb0ELb0EN7cutlass10bfloat16_tE19Flash_kernel_traitsILi192ELi128ELi64ELi8ES3_EELb0ELb1ELb0ELb0ELb0ELb1ELb1ELb0EEEvNS_16Flash_fwd_paramsE --------------------------
	.section	.nv.constant0._ZN5flash16flash_fwd_kernelI23Flash_fwd_kernel_traitsILi192ELi128ELi64ELi8ELb0ELb0EN7cutlass10bfloat16_tE19Flash_kernel_traitsILi192ELi128ELi64ELi8ES3_EELb0ELb1ELb0ELb0ELb0ELb1ELb1ELb0EEEvNS_16Flash_fwd_paramsE,"a",@progbits
	.sectionflags	@""
	.align	4
.nv.constant0._ZN5flash16flash_fwd_kernelI23Flash_fwd_kernel_traitsILi192ELi128ELi64ELi8ELb0ELb0EN7cutlass10bfloat16_tE19Flash_kernel_traitsILi192ELi128ELi64ELi8ES3_EELb0ELb1ELb0ELb0ELb0ELb1ELb1ELb0EEEvNS_16Flash_fwd_paramsE:
	.zero		816


//--------------------- .nv.constant0._ZN5flash16flash_fwd_kernelI23Flash_fwd_kernel_traitsILi192ELi128ELi64ELi8ELb0ELb0EN7cutlass10bfloat16_tE19Flash_kernel_traitsILi192ELi128ELi64ELi8ES3_EELb0ELb1ELb0ELb0ELb0ELb0ELb0ELb0EEEvNS_16Flash_fwd_paramsE --------------------------
	.section	.nv.constant0._ZN5flash16flash_fwd_kernelI23Flash_fwd_kernel_traitsILi192ELi128ELi64ELi8ELb0ELb0EN7cutlass10bfloat16_tE19Flash_kernel_traitsILi192ELi128ELi64ELi8ES3_EELb0ELb1ELb0ELb0ELb0ELb0ELb0ELb0EEEvNS_16Flash_fwd_paramsE,"a",@progbits
	.sectionflags	@""
	.align	4
.nv.constant0._ZN5flash16flash_fwd_kernelI23Flash_fwd_kernel_traitsILi192ELi128ELi64ELi8ELb0ELb0EN7cutlass10bfloat16_tE19Flash_kernel_traitsILi192ELi128ELi64ELi8ES3_EELb0ELb1ELb0ELb0ELb0ELb0ELb0ELb0EEEvNS_16Flash_fwd_paramsE:
	.zero		816


//--------------------- .nv.constant0._ZN5flash16flash_fwd_kernelI23Flash_fwd_kernel_traitsILi192ELi128ELi64ELi8ELb0ELb0EN7cutlass10bfloat16_tE19Flash_kernel_traitsILi192ELi128ELi64ELi8ES3_EELb0ELb1ELb0ELb0ELb0ELb0ELb1ELb0EEEvNS_16Flash_fwd_paramsE --------------------------
	.section	.nv.constant0._ZN5flash16flash_fwd_kernelI23Flash_fwd_kernel_traitsILi192ELi128ELi64ELi8ELb0ELb0EN7cutlass10bfloat16_tE19Flash_kernel_traitsILi192ELi128ELi64ELi8ES3_EELb0ELb1ELb0ELb0ELb0ELb0ELb1ELb0EEEvNS_16Flash_fwd_paramsE,"a",@progbits
	.sectionflags	@""
	.align	4
.nv.constant0._ZN5flash16flash_fwd_kernelI23Flash_fwd_kernel_traitsILi192ELi128ELi64ELi8ELb0ELb0EN7cutlass10bfloat16_tE19Flash_kernel_traitsILi192ELi128ELi64ELi8ES3_EELb0ELb1ELb0ELb0ELb0ELb0ELb1ELb0EEEvNS_16Flash_fwd_paramsE:
	.zero		816


//--------------------- .nv.constant0._ZN5flash16flash_fwd_kernelI23Flash_fwd_kernel_traitsILi192ELi128ELi64ELi8ELb0ELb0EN7cutlass10bfloat16_tE19Flash_kernel_traitsILi192ELi128ELi64ELi8ES3_EELb0ELb1ELb0ELb1ELb0ELb0ELb0ELb0EEEvNS_16Flash_fwd_paramsE --------------------------
	.section	.nv.constant0._ZN5flash16flash_fwd_kernelI23Flash_fwd_kernel_traitsILi192ELi128ELi64ELi8ELb0ELb0EN7cutlass10bfloat16_tE19Flash_kernel_traitsILi192ELi128ELi64ELi8ES3_EELb0ELb1ELb0ELb1ELb0ELb0ELb0ELb0EEEvNS_16Flash_fwd_paramsE,"a",@progbits
	.sectionflags	@""
	.align	4
.nv.constant0._ZN5flash16flash_fwd_kernelI23Flash_fwd_kernel_traitsILi192ELi128ELi64ELi8ELb0ELb0EN7cutlass10bfloat16_tE19Flash_kernel_traitsILi192ELi128ELi64ELi8ES3_EELb0ELb1ELb0ELb1ELb0ELb0ELb0ELb0EEEvNS_16Flash_fwd_paramsE:
	.zero		816


//--------------------- .nv.constant0._ZN5flash16flash_fwd_kernelI23Flash_fwd_kernel_traitsILi192ELi128ELi64ELi8ELb0ELb0EN7cutlass10bfloat16_tE19Flash_kernel_traitsILi192ELi128ELi64ELi8ES3_EELb0ELb1ELb0ELb1ELb0ELb0ELb1ELb0EEEvNS_16Flash_fwd_paramsE --------------------------
	.section	.nv.constant0._ZN5flash16flash_fwd_kernelI23Flash_fwd_kernel_traitsILi192ELi128ELi64ELi8ELb0ELb0EN7cutlass10bfloat16_tE19Flash_kernel_traitsILi192ELi128ELi64ELi8ES3_EELb0ELb1ELb0ELb1ELb0ELb0ELb1ELb0EEEvNS_16Flash_fwd_paramsE,"a",@progbits
	.sectionflags	@""
	.align	4
.nv.constant0._ZN5flash16flash_fwd_kernelI23Flash_fwd_kernel_traitsILi192ELi128ELi64ELi8ELb0ELb0EN7cutlass10bfloat16_tE19Flash_kernel_traitsILi192ELi128ELi64ELi8ES3_EELb0ELb1ELb0ELb1ELb0ELb0ELb1ELb0EEEvNS_16Flash_fwd_paramsE:
	.zero		816


//--------------------- .nv.constant0._ZN5flash16flash_fwd_kernelI23Flash_fwd_kernel_traitsILi192ELi64ELi64ELi4ELb0ELb0EN7cutlass10bfloat16_tE19Flash_kernel_traitsILi192ELi64ELi64ELi4ES3_EELb1ELb1ELb0ELb0ELb0ELb0ELb0ELb0EEEvNS_16Flash_fwd_paramsE --------------------------
	.section	.nv.constant0._ZN5flash16flash_fwd_kernelI23Flash_fwd_kernel_traitsILi192ELi64ELi64ELi4ELb0ELb0EN7cutlass10bfloat16_tE19Flash_kernel_traitsILi192ELi64ELi64ELi4ES3_EELb1ELb1ELb0ELb0ELb0ELb0ELb0ELb0EEEvNS_16Flash_fwd_paramsE,"a",@progbits
	.sectionflags	@""
	.align	4
.nv.constant0._ZN5flash16flash_fwd_kernelI23Flash_fwd_kernel_traitsILi192ELi64ELi64ELi4ELb0ELb0EN7cutlass10bfloat16_tE19Flash_kernel_traitsILi192ELi64ELi64ELi4ES3_EELb1ELb1ELb0ELb0ELb0ELb0ELb0ELb0EEEvNS_16Flash_fwd_paramsE:
	.zero		816


//--------------------- .nv.constant0._ZN5flash16flash_fwd_kernelI23Flash_fwd_kernel_traitsILi192ELi64ELi64ELi4ELb0ELb0EN7cutlass10bfloat16_tE19Flash_kernel_traitsILi192ELi64ELi64ELi4ES3_EELb1ELb1ELb0ELb0ELb0ELb1ELb0ELb0EEEvNS_16Flash_fwd_paramsE --------------------------
	.section	.nv.constant0._ZN5flash16flash_fwd_kernelI23Flash_fwd_kernel_traitsILi192ELi64ELi64ELi4ELb0ELb0EN7cutlass10bfloat16_tE19Flash_kernel_traitsILi192ELi64ELi64ELi4ES3_EELb1ELb1ELb0ELb0ELb0ELb1ELb0ELb0EEEvNS_16Flash_fwd_paramsE,"a",@progbits
	.sectionflags	@""
	.align	4
.nv.constant0._ZN5flash16flash_fwd_kernelI23Flash_fwd_kernel_traitsILi192ELi64ELi64ELi4ELb0ELb0EN7cutlass10bfloat16_tE19Flash_kernel_traitsILi192ELi64ELi64ELi4ES3_EELb1ELb1ELb0ELb0ELb0ELb1ELb0ELb0EEEvNS_16Flash_fwd_paramsE:
	.zero		816


//--------------------- .nv.constant0._ZN5flash16flash_fwd_kernelI23Flash_fwd_kernel_traitsILi192ELi64ELi64ELi4ELb0ELb0EN7cutlass10bfloat16_tE19Flash_kernel_traitsILi192ELi64ELi64ELi4ES3_EELb0ELb1ELb0ELb0ELb0ELb1ELb1ELb0EEEvNS_16Flash_fwd_paramsE --------------------------
	.section	.nv.constant0._ZN5flash16flash_fwd_kernelI23Flash_fwd_kernel_traitsILi192ELi64ELi64ELi4ELb0ELb0EN7cutlass10bfloat16_tE19Flash_kernel_traitsILi192ELi64ELi64ELi4ES3_EELb0ELb1ELb0ELb0ELb0ELb1ELb1ELb0EEEvNS_16Flash_fwd_paramsE,"a",@progbits
	.sectionflags	@""
	.align	4
.nv.constant0._ZN5flash16flash_fwd_kernelI23Flash_fwd_kernel_traitsILi192ELi64ELi64ELi4ELb0ELb0EN7cutlass10bfloat16_tE19Flash_kernel_traitsILi192ELi64ELi64ELi4ES3_EELb0ELb1ELb0ELb0ELb0ELb1ELb1ELb0EEEvNS_16Flash_fwd_paramsE:
	.zero		816


//--------------------- .nv.constant0._ZN5flash16flash_fwd_kernelI23Flash_fwd_kernel_traitsILi192ELi64ELi64ELi4ELb0ELb0EN7cutlass10bfloat16_tE19Flash_kernel_traitsILi192ELi64ELi64ELi4ES3_EELb1ELb1ELb0ELb1ELb0ELb0ELb0ELb0EEEvNS_16Flash_fwd_paramsE --------------------------
	.section	.nv.constant0._ZN5flash16flash_fwd_kernelI23Flash_fwd_kernel_traitsILi192ELi64ELi64ELi4ELb0ELb0EN7cutlass10bfloat16_tE19Flash_kernel_traitsILi192ELi64ELi64ELi4ES3_EELb1ELb1ELb0ELb1ELb0ELb0ELb0ELb0EEEvNS_16Flash_fwd_paramsE,"a",@progbits
	.sectionflags	@""
	.align	4
.nv.constant0._ZN5flash16flash_fwd_kernelI23Flash_fwd_kernel_traitsILi192ELi64ELi64ELi4ELb0ELb0EN7cutlass10bfloat16_tE19Flash_kernel_traitsILi192ELi64ELi64ELi4ES3_EELb1ELb1ELb0ELb1ELb0ELb0ELb0ELb0EEEvNS_16Flash_fwd_paramsE:
	.zero		816


//--------------------- .nv.constant0._ZN5flash16flash_fwd_kernelI23Flash_fwd_kernel_traitsILi192ELi64ELi64ELi4ELb0ELb0EN7cutlass10bfloat16_tE19Flash_kernel_traitsILi192ELi64ELi64ELi4ES3_EELb1ELb1ELb0ELb0ELb0ELb0ELb0ELb1EEEvNS_16Flash_fwd_paramsE --------------------------
	.section	.nv.constant0._ZN5flash16flash_fwd_kernelI23Flash_fwd_kernel_traitsILi192ELi64ELi64ELi4ELb0ELb0EN7cutlass10bfloat16_tE19Flash_kernel_traitsILi192ELi64ELi64ELi4ES3_EELb1ELb1ELb0ELb0ELb0ELb0ELb0ELb1EEEvNS_16Flash_fwd_paramsE,"a",@progbits
	.sectionflags	@""
	.align	4
.nv.constant0._ZN5flash16flash_fwd_kernelI23Flash_fwd_kernel_traitsILi192ELi64ELi64ELi4ELb0ELb0EN7cutlass10bfloat16_tE19Flash_kernel_traitsILi192ELi64ELi64ELi4ES3_EELb1ELb1ELb0ELb0ELb0ELb0ELb0ELb1EEEvNS_16Flash_fwd_paramsE:
	.zero		816


//--------------------- .nv.constant0._ZN5flash16flash_fwd_kernelI23Flash_fwd_kernel_traitsILi192ELi64ELi64ELi4ELb0ELb0EN7cutlass10bfloat16_tE19Flash_kernel_traitsILi192ELi64ELi64ELi4ES3_EELb0ELb1ELb0ELb0ELb0ELb0ELb1ELb0EEEvNS_16Flash_fwd_paramsE --------------------------
	.section	.nv.constant0._ZN5flash16flash_fwd_kernelI23Flash_fwd_kernel_traitsILi192ELi64ELi64ELi4ELb0ELb0EN7cutlass10bfloat16_tE19Flash_kernel_traitsILi192ELi64ELi64ELi4ES3_EELb0ELb1ELb0ELb0ELb0ELb0ELb1ELb0EEEvNS_16Flash_fwd_paramsE,"a",@progbits
	.sectionflags	@""
	.align	4
.nv.constant0._ZN5flash16flash_fwd_kernelI23Flash_fwd_kernel_traitsILi192ELi64ELi64ELi4ELb0ELb0EN7cutlass10bfloat16_tE19Flash_kernel_traitsILi192ELi64ELi64ELi4ES3_EELb0ELb1ELb0ELb0ELb0ELb0ELb1ELb0EEEvNS_16Flash_fwd_paramsE:
	.zero		816


//--------------------- .nv.constant0._ZN5flash16flash_fwd_kernelI23Flash_fwd_kernel_traitsILi192ELi64ELi64ELi4ELb0ELb0EN7cutlass10bfloat16_tE19Flash_kernel_traitsILi192ELi64ELi64ELi4ES3_EELb1ELb1ELb0ELb1ELb0ELb0ELb0ELb1EEEvNS_16Flash_fwd_paramsE --------------------------
	.section	.nv.constant0._ZN5flash16flash_fwd_kernelI23Flash_fwd_kernel_traitsILi192ELi64ELi64ELi4ELb0ELb0EN7cutlass10bfloat16_tE19Flash_kernel_traitsILi192ELi64ELi64ELi4ES3_EELb1ELb1ELb0ELb1ELb0ELb0ELb0ELb1EEEvNS_16Flash_fwd_paramsE,"a",@progbits
	.sectionflags	@""
	.align	4
.nv.constant0._ZN5flash16flash_fwd_kernelI23Flash_fwd_kernel_traitsILi192ELi64ELi64ELi4ELb0ELb0EN7cutlass10bfloat16_tE19Flash_kernel_traitsILi192ELi64ELi64ELi4ES3_EELb1ELb1ELb0ELb1ELb0ELb0ELb0ELb1EEEvNS_16Flash_fwd_paramsE:
	.zero		816


//--------------------- .nv.constant0._ZN5flash16flash_fwd_kernelI23Flash_fwd_kernel_traitsILi192ELi64ELi64ELi4ELb0ELb0EN7cutlass10bfloat16_tE19Flash_kernel_traitsILi192ELi64ELi64ELi4ES3_EELb0ELb1ELb0ELb1ELb0ELb0ELb1ELb0EEEvNS_16Flash_fwd_paramsE --------------------------
	.section	.nv.constant0._ZN5flash16flash_fwd_kernelI23Flash_fwd_kernel_traitsILi192ELi64ELi64ELi4ELb0ELb0EN7cutlass10bfloat16_tE19Flash_kernel_traitsILi192ELi64ELi64ELi4ES3_EELb0ELb1ELb0ELb1ELb0ELb0ELb1ELb0EEEvNS_16Flash_fwd_paramsE,"a",@progbits
	.sectionflags	@""
	.align	4
.nv.constant0._ZN5flash16flash_fwd_kernelI23Flash_fwd_kernel_traitsILi192ELi64ELi64ELi4ELb0ELb0EN7cutlass10bfloat16_tE19Flash_kernel_traitsILi192ELi64ELi64ELi4ES3_EELb0ELb1ELb0ELb1ELb0ELb0ELb1ELb0EEEvNS_16Flash_fwd_paramsE:
	.zero		816


//--------------------- .text._ZN5flash16flash_fwd_kernelI23Flash_fwd_kernel_traitsILi192ELi128ELi64ELi8ELb0ELb0EN7cutlass10bfloat16_tE19Flash_kernel_traitsILi192ELi128ELi64ELi8ES3_EELb0ELb1ELb0ELb0ELb0ELb1ELb0ELb0EEEvNS_16Flash_fwd_paramsE --------------------------
	.section	.text._ZN5flash16flash_fwd_kernelI23Flash_fwd_kernel_traitsILi192ELi128ELi64ELi8ELb0ELb0EN7cutlass10bfloat16_tE19Flash_kernel_traitsILi192ELi128ELi64ELi8ES3_EELb0ELb1ELb0ELb0ELb0ELb1ELb0ELb0EEEvNS_16Flash_fwd_paramsE,"ax",@progbits
	.sectioninfo	@"SHI_REGISTERS=228"
	.align	128
        .global         _ZN5flash16flash_fwd_kernelI23Flash_fwd_kernel_traitsILi192ELi128ELi64ELi8ELb0ELb0EN7cutlass10bfloat16_tE19Flash_kernel_traitsILi192ELi128ELi64ELi8ES3_EELb0ELb1ELb0ELb0ELb0ELb1ELb0ELb0EEEvNS_16Flash_fwd_paramsE
        .type           _ZN5flash16flash_fwd_kernelI23Flash_fwd_kernel_traitsILi192ELi128ELi64ELi8ELb0ELb0EN7cutlass10bfloat16_tE19Flash_kernel_traitsILi192ELi128ELi64ELi8ES3_EELb0ELb1ELb0ELb0ELb0ELb1ELb0ELb0EEEvNS_16Flash_fwd_paramsE,@function
        .size           _ZN5flash16flash_fwd_kernelI23Flash_fwd_kernel_traitsILi192ELi128ELi64ELi8ELb0ELb0EN7cutlass10bfloat16_tE19Flash_kernel_traitsILi192ELi128ELi64ELi8ES3_EELb0ELb1ELb0ELb0ELb0ELb1ELb0ELb0EEEvNS_16Flash_fwd_paramsE,(.L_x_682 - _ZN5flash16flash_fwd_kernelI23Flash_fwd_kernel_traitsILi192ELi128ELi64ELi8ELb0ELb0EN7cutlass10bfloat16_tE19Flash_kernel_traitsILi192ELi128ELi64ELi8ES3_EELb0ELb1ELb0ELb0ELb0ELb1ELb0ELb0EEEvNS_16Flash_fwd_paramsE)
        .other          _ZN5flash16flash_fwd_kernelI23Flash_fwd_kernel_traitsILi192ELi128ELi64ELi8ELb0ELb0EN7cutlass10bfloat16_tE19Flash_kernel_traitsILi192ELi128ELi64ELi8ES3_EELb0ELb1ELb0ELb0ELb0ELb1ELb0ELb0EEEvNS_16Flash_fwd_paramsE,@"STO_CUDA_ENTRY STV_DEFAULT"
_ZN5flash16flash_fwd_kernelI23Flash_fwd_kernel_traitsILi192ELi128ELi64ELi8ELb0ELb0EN7cutlass10bfloat16_tE19Flash_kernel_traitsILi192ELi128ELi64ELi8ES3_EELb0ELb1ELb0ELb0ELb0ELb1ELb0ELb0EEEvNS_16Flash_fwd_paramsE:
.text._ZN5flash16flash_fwd_kernelI23Flash_fwd_kernel_traitsILi192ELi128ELi64ELi8ELb0ELb0EN7cutlass10bfloat16_tE19Flash_kernel_traitsILi192ELi128ELi64ELi8ES3_EELb0ELb1ELb0ELb0ELb0ELb1ELb0ELb0EEEvNS_16Flash_fwd_paramsE:
[----:B------:R-:W-:Y:S02]  /*0000*/  MOV R1, c[0x0][0x28] ;  /* 0x00000a0000017a02 */ /* 0x000fe40000000f00 */
[----:B------:R-:W1:Y:S01]  /*0010*/  LDC.U8 R2, c[0x0][0x312] ;  /* 0x0000c480ff027b82 */ /* 0x000e620000000000 */
[----:B------:R-:W2:Y:S01]  /*0020*/  S2R R0, SR_CTAID.Y ;  /* 0x0000000000007919 */ /* 0x000ea20000002600 */
[----:B------:R-:W-:Y:S01]  /*0030*/  ISETP.NE.U32.AND P2, PT, RZ, c[0x0][0x240], PT ;  /* 0x00009000ff007a0c */ /* 0x000fe20003f45070 */
[----:B------:R-:W-:Y:S01]  /*0040*/  IMAD.MOV.U32 R3, RZ, RZ, 0x4 ;  /* 0x00000004ff037424 */ /* 0x000fe200078e00ff */
[----:B------:R-:W-:Y:S01]  /*0050*/  ISETP.EQ.U32.AND P1, PT, RZ, c[0x0][0x248], PT ;  /* 0x00009200ff007a0c */ /* 0x000fe20003f22070 */
[----:B------:R-:W-:Y:S01]  /*0060*/  IMAD.MOV.U32 R202, RZ, RZ, -0x1 ;  /* 0xffffffffffca7424 */ /* 0x000fe200078e00ff */
[----:B------:R-:W-:Y:S01]  /*0070*/  ISETP.NE.AND.EX P2, PT, RZ, c[0x0][0x244], PT, P2 ;  /* 0x00009100ff007a0c */ /* 0x000fe20003f45320 */
[----:B------:R-:W-:Y:S01]  /*0080*/  ULDC.64 UR8, c[0x0][0x118] ;  /* 0x0000460000087ab9 */ /* 0x000fe20000000a00 */
[----:B------:R-:W-:Y:S01]  /*0090*/  IMAD.MOV.U32 R11, RZ, RZ, -0x1 ;  /* 0xffffffffff0b7424 */ /* 0x000fe200078e00ff */
[----:B------:R-:W-:-:S04]  /*00a0*/  ISETP.NE.U32.AND P0, PT, RZ, c[0x0][0x250], PT ;  /* 0x00009400ff007a0c */ /* 0x000fc80003f05070 */
[----:B------:R-:W-:Y:S02]  /*00b0*/  ISETP.NE.AND.EX P0, PT, RZ, c[0x0][0x254], PT, P0 ;  /* 0x00009500ff007a0c */ /* 0x000fe40003f05300 */
[----:B-1----:R-:W-:Y:S01]  /*00c0*/  ISETP.NE.AND P3, PT, R2, RZ, PT ;  /* 0x000000ff0200720c */ /* 0x002fe20003f65270 */
[----:B--2---:R-:W-:-:S03]  /*00d0*/  IMAD.WIDE R12, R0, R3, c[0x0][0x240] ;  /* 0x00009000000c7625 */ /* 0x004fc600078e0203 */
[----:B------:R-:W-:Y:S01]  /*00e0*/  ISETP.EQ.OR.EX P1, PT, RZ, c[0x0][0x24c], !P3, P1 ;  /* 0x00009300ff007a0c */ /* 0x000fe20005f22710 */
[CC--:B------:R-:W-:Y:S01]  /*00f0*/  IMAD.WIDE R6, R0.reuse, R3.reuse, c[0x0][0x248] ;  /* 0x0000920000067625 */ /* 0x0c0fe200078e0203 */
[----:B------:R-:W2:Y:S04]  /*0100*/  @P2 LDG.E R202, [R12.64] ;  /* 0x000000080cca2981 */ /* 0x000ea8000c1e1900 */
[----:B------:R-:W2:Y:S01]  /*0110*/  @P2 LDG.E R205, [R12.64+0x4] ;  /* 0x000004080ccd2981 */ /* 0x000ea2000c1e1900 */
[----:B------:R-:W-:Y:S02]  /*0120*/  IMAD.MOV.U32 R4, RZ, RZ, RZ ;  /* 0x000000ffff047224 */ /* 0x000fe400078e00ff */
[----:B------:R-:W-:-:S04]  /*0130*/  @P0 IMAD.WIDE R8, R0, R3, c[0x0][0x250] ;  /* 0x0000940000080625 */ /* 0x000fc800078e0203 */
[----:B------:R1:W5:Y:S04]  /*0140*/  @!P1 LDG.E R11, [R6.64] ;  /* 0x00000008060b9981 */ /* 0x000368000c1e1900 */
[----:B------:R1:W5:Y:S01]  /*0150*/  @P0 LDG.E R4, [R8.64] ;  /* 0x0000000808040981 */ /* 0x000362000c1e1900 */
[----:B------:R-:W-:-:S03]  /*0160*/  ISETP.NE.U32.AND P0, PT, RZ, c[0x0][0x248], PT ;  /* 0x00009200ff007a0c */ /* 0x000fc60003f05070 */
[----:B------:R-:W3:Y:S04]  /*0170*/  S2R R217, SR_CTAID.X ;  /* 0x0000000000d97919 */ /* 0x000ee80000002500 */
[----:B------:R-:W4:Y:S04]  /*0180*/  S2R R28, SR_CTAID.Z ;  /* 0x00000000001c7919 */ /* 0x000f280000002700 */
[----:B------:R-:W1:Y:S01]  /*0190*/  S2R R86, SR_TID.X ;  /* 0x0000000000567919 */ /* 0x000e620000002100 */
[----:B------:R-:W-:Y:S01]  /*01a0*/  ISETP.NE.AND.EX P0, PT, RZ, c[0x0][0x24c], PT, P0 ;  /* 0x00009300ff007a0c */ /* 0x000fe20003f05300 */
[----:B--2---:R-:W-:-:S02]  /*01b0*/  @P2 IMAD.IADD R205, R205, 0x1, -R202 ;  /* 0x00000001cdcd2824 */ /* 0x004fc400078e0aca */
[----:B------:R-:W-:-:S10]  /*01c0*/  @!P2 IMAD.MOV.U32 R205, RZ, RZ, c[0x0][0x214] ;  /* 0x00008500ffcda624 */ /* 0x000fd400078e00ff */
[----:B------:R-:W-:Y:S05]  /*01d0*/  @!P0 BRA `(.L_x_0) ;  /* 0x0000004000008947 */ /* 0x000fea0003800000 */
[----:B-1-34-:R-:W2:Y:S02]  /*01e0*/  @P3 LDG.E R2, [R6.64+0x4] ;  /* 0x0000040806023981 */ /* 0x01aea4000c1e1900 */
[----:B--2--5:R-:W-:-:S06]  /*01f0*/  @P3 IADD3 R2, R2, -R11, RZ ;  /* 0x8000000b02023210 */ /* 0x024fcc0007ffe0ff */
[----:B------:R1:W5:Y:S01]  /*0200*/  @!P3 LDG.E R2, [R6.64] ;  /* 0x000000080602b981 */ /* 0x000362000c1e1900 */
[----:B------:R-:W-:Y:S05]  /*0210*/  BRA `(.L_x_1) ;  /* 0x0000001000007947 */ /* 0x000fea0003800000 */
.L_x_0:
[----:B-1-34-:R-:W-:Y:S02]  /*0220*/  MOV R2, c[0x0][0x218] ;  /* 0x0000860000027a02 */ /* 0x01afe40000000f00 */
.L_x_1:
[----:B------:R-:W-:-:S04]  /*0230*/  ISETP.NE.U32.AND P2, PT, RZ, c[0x0][0x258], PT ;  /* 0x00009600ff007a0c */ /* 0x000fc80003f45070 */
[----:B------:R-:W-:-:S13]  /*0240*/  ISETP.NE.AND.EX P2, PT, RZ, c[0x0][0x25c], PT, P2 ;  /* 0x00009700ff007a0c */ /* 0x000fda0003f45320 */
[----:B-1----:R-:W-:-:S05]  /*0250*/  @P2 IMAD.WIDE R6, R0, R3, c[0x0][0x258] ;  /* 0x0000960000062625 */ /* 0x002fca00078e0203 */
[----:B------:R-:W2:Y:S01]  /*0260*/  @P2 LDG.E R5, [R6.64] ;  /* 0x0000000806052981 */ /* 0x000ea2000c1e1900 */
[----:B------:R-:W-:Y:S01]  /*0270*/  IMAD.SHL.U32 R90, R217, 0x80, RZ ;  /* 0x00000080d95a7824 */ /* 0x000fe200078e00ff */
[----:B------:R-:W-:-:S04]  /*0280*/  @!P2 ISETP.NE.U32.AND P1, PT, RZ, c[0x0][0x268], PT ;  /* 0x00009a00ff00aa0c */ /* 0x000fc80003f25070 */
[----:B------:R-:W-:Y:S02]  /*0290*/  ISETP.GT.AND P0, PT, R205, R90, PT ;  /* 0x0000005acd00720c */ /* 0x000fe40003f04270 */
[----:B------:R-:W-:-:S04]  /*02a0*/  @!P2 ISETP.NE.AND.EX P1, PT, RZ, c[0x0][0x26c], PT, P1 ;  /* 0x00009b00ff00aa0c */ /* 0x000fc80003f25310 */
[----:B------:R-:W-:Y:S01]  /*02b0*/  @!P2 SEL R3, RZ, c[0x0][0x21c], !P1 ;  /* 0x00008700ff03aa07 */ /* 0x000fe20004800000 */
[----:B--2--5:R-:W-:-:S03]  /*02c0*/  @P2 IMAD.IADD R84, R5, 0x1, -R4 ;  /* 0x0000000105542824 */ /* 0x024fc600078e0a04 */
[----:B------:R-:W-:-:S03]  /*02d0*/  @!P2 IADD3 R84, R3, R2, -R4 ;  /* 0x000000020354a210 */ /* 0x000fc60007ffe804 */
[----:B------:R-:W-:Y:S05]  /*02e0*/  @!P0 EXIT ;  /* 0x000000000000894d */ /* 0x000fea0003800000 */
[----:B------:R-:W-:Y:S02]  /*02f0*/  IADD3 R3, -R205, 0xbf, R90 ;  /* 0x000000bfcd037810 */ /* 0x000fe40007ffe15a */
[----:B------:R-:W-:Y:S02]  /*0300*/  IADD3 R6, R84, 0x3f, RZ ;  /* 0x0000003f54067810 */ /* 0x000fe40007ffe0ff */
[----:B------:R-:W-:Y:S02]  /*0310*/  IADD3 R3, R3, c[0x0][0x2e8], R84 ;  /* 0x0000ba0003037a10 */ /* 0x000fe40007ffe054 */
[----:B------:R-:W-:Y:S02]  /*0320*/  SHF.R.S32.HI R5, RZ, 0x1f, R6 ;  /* 0x0000001fff057819 */ /* 0x000fe40000011406 */
[----:B------:R-:W-:Y:S02]  /*0330*/  SHF.R.S32.HI R2, RZ, 0x1f, R3 ;  /* 0x0000001fff027819 */ /* 0x000fe40000011403 */
[----:B------:R-:W-:-:S02]  /*0340*/  LEA.HI R5, R5, R6, RZ, 0x6 ;  /* 0x0000000605057211 */ /* 0x000fc400078f30ff */
[----:B------:R-:W-:Y:S02]  /*0350*/  LEA.HI R2, R2, R3, RZ, 0x6 ;  /* 0x0000000302027211 */ /* 0x000fe400078f30ff */
[----:B------:R-:W-:Y:S02]  /*0360*/  SHF.R.S32.HI R5, RZ, 0x6, R5 ;  /* 0x00000006ff057819 */ /* 0x000fe40000011405 */
[----:B------:R-:W-:-:S04]  /*0370*/  SHF.R.S32.HI R2, RZ, 0x6, R2 ;  /* 0x00000006ff027819 */ /* 0x000fc80000011402 */
[----:B------:R-:W-:-:S04]  /*0380*/  IMNMX R2, R5, R2, PT ;  /* 0x0000000205027217 */ /* 0x000fc80003800200 */
[----:B------:R-:W-:-:S13]  /*0390*/  ISETP.GE.AND P0, PT, R2, 0x1, PT ;  /* 0x000000010200780c */ /* 0x000fda0003f06270 */
[----:B------:R-:W-:Y:S05]  /*03a0*/  @!P0 BRA `(.L_x_2) ;  /* 0x0000ce2000008947 */ /* 0x000fea0003800000 */
[----:B------:R-:W-:Y:S02]  /*03b0*/  ISETP.NE.AND P1, PT, R202, -0x1, PT ;  /* 0xffffffffca00780c */ /* 0x000fe40003f25270 */
[----:B------:R-:W-:-:S11]  /*03c0*/  ISETP.NE.AND P0, PT, R11, -0x1, PT ;  /* 0xffffffff0b00780c */ /* 0x000fd60003f05270 */
[----:B------:R-:W-:Y:S01]  /*03d0*/  @!P1 SHF.R.S32.HI R5, RZ, 0x1f, R0 ;  /* 0x0000001fff059819 */ /* 0x000fe20000011400 */
[----:B------:R-:W-:Y:S01]  /*03e0*/  @P1 IMAD.WIDE.U32 R12, R202, c[0x0][0x190], RZ ;  /* 0x00006400ca0c1a25 */ /* 0x000fe200078e00ff */
[----:B------:R-:W-:-:S03]  /*03f0*/  @P0 IADD3 R3, R4, R11, RZ ;  /* 0x0000000b04030210 */ /* 0x000fc60007ffe0ff */
[----:B------:R-:W-:Y:S02]  /*0400*/  @!P1 IMAD R5, R5, c[0x0][0x178], RZ ;  /* 0x00005e0005059a24 */ /* 0x000fe400078e02ff */
[----:B------:R-:W-:-:S04]  /*0410*/  @P0 IMAD.WIDE.U32 R14, R3, c[0x0][0x198], RZ ;  /* 0x00006600030e0a25 */ /* 0x000fc800078e00ff */
[----:B------:R-:W-:Y:S01]  /*0420*/  @!P1 IMAD.WIDE.U32 R8, R0, c[0x0][0x178], RZ ;  /* 0x00005e0000089a25 */ /* 0x000fe200078e00ff */
[----:B------:R-:W-:-:S03]  /*0430*/  @P0 MOV R6, R14 ;  /* 0x0000000e00060202 */ /* 0x000fc60000000f00 */
[----:B------:R-:W-:Y:S01]  /*0440*/  @!P1 IMAD R5, R0, c[0x0][0x17c], R5 ;  /* 0x00005f0000059a24 */ /* 0x000fe200078e0205 */
[----:B------:R-:W-:Y:S01]  /*0450*/  @!P1 MOV R12, R8 ;  /* 0x00000008000c9202 */ /* 0x000fe20000000f00 */
[----:B------:R-:W-:Y:S02]  /*0460*/  @P1 IMAD R7, R202, c[0x0][0x194], R13 ;  /* 0x00006500ca071a24 */ /* 0x000fe400078e020d */
[----:B------:R-:W-:Y:S01]  /*0470*/  @P0 IMAD R3, R3, c[0x0][0x19c], R15 ;  /* 0x0000670003030a24 */ /* 0x000fe200078e020f */
[----:B------:R-:W-:Y:S01]  /*0480*/  @!P1 IADD3 R7, R9, R5, RZ ;  /* 0x0000000509079210 */ /* 0x000fe20007ffe0ff */
[----:B------:R-:W-:Y:S05]  /*0490*/  @P0 BRA `(.L_x_3) ;  /* 0x000000b000000947 */ /* 0x000fea0003800000 */
[----:B------:R-:W-:Y:S01]  /*04a0*/  SHF.R.S32.HI R5, RZ, 0x1f, R4 ;  /* 0x0000001fff057819 */ /* 0x000fe20000011404 */
[----:B------:R-:W-:Y:S01]  /*04b0*/  IMAD.WIDE.U32 R8, R4, c[0x0][0x198], RZ ;  /* 0x0000660004087a25 */ /* 0x000fe200078e00ff */
[----:B------:R-:W-:-:S03]  /*04c0*/  SHF.R.S32.HI R3, RZ, 0x1f, R0 ;  /* 0x0000001fff037819 */ /* 0x000fc60000011400 */
[----:B------:R-:W-:Y:S02]  /*04d0*/  IMAD R5, R5, c[0x0][0x198], RZ ;  /* 0x0000660005057a24 */ /* 0x000fe400078e02ff */
[----:B------:R-:W-:Y:S02]  /*04e0*/  IMAD R3, R3, c[0x0][0x180], RZ ;  /* 0x0000600003037a24 */ /* 0x000fe400078e02ff */
[----:B------:R-:W-:Y:S02]  /*04f0*/  IMAD R5, R4, c[0x0][0x19c], R5 ;  /* 0x0000670004057a24 */ /* 0x000fe400078e0205 */
[----:B------:R-:W-:-:S03]  /*0500*/  IMAD R3, R0, c[0x0][0x184], R3 ;  /* 0x0000610000037a24 */ /* 0x000fc600078e0203 */
[----:B------:R-:W-:-:S05]  /*0510*/  IADD3 R9, R9, R5, RZ ;  /* 0x0000000509097210 */ /* 0x000fca0007ffe0ff */
[----:B------:R-:W-:-:S05]  /*0520*/  IMAD.WIDE.U32 R8, R0, c[0x0][0x180], R8 ;  /* 0x0000600000087a25 */ /* 0x000fca00078e0008 */
[----:B------:R-:W-:Y:S02]  /*0530*/  IADD3 R3, R9, R3, RZ ;  /* 0x0000000309037210 */ /* 0x000fe40007ffe0ff */
[----:B------:R-:W-:Y:S02]  /*0540*/  MOV R6, R8 ;  /* 0x0000000800067202 */ /* 0x000fe40000000f00 */
.L_x_3:
[----:B------:R-:W-:-:S04]  /*0550*/  IABS R9, c[0x0][0x1c8] ;  /* 0x0000720000097a13 */ /* 0x000fc80000000000 */
[----:B------:R-:W1:Y:S08]  /*0560*/  I2F.RP R10, R9 ;  /* 0x00000009000a7306 */ /* 0x000e700000209400 */
[----:B-1----:R-:W1:Y:S02]  /*0570*/  MUFU.RCP R14, R10 ;  /* 0x0000000a000e7308 */ /* 0x002e640000001000 */
[----:B-1----:R-:W-:-:S06]  /*0580*/  IADD3 R14, R14, 0xffffffe, RZ ;  /* 0x0ffffffe0e0e7810 */ /* 0x002fcc0007ffe0ff */
[----:B------:R-:W1:Y:S02]  /*0590*/  F2I.FTZ.U32.TRUNC.NTZ R15, R14 ;  /* 0x0000000e000f7305 */ /* 0x000e64000021f000 */
[----:B-1----:R-:W-:Y:S02]  /*05a0*/  IMAD.MOV R5, RZ, RZ, -R15 ;  /* 0x000000ffff057224 */ /* 0x002fe400078e0a0f */
[----:B------:R-:W-:Y:S02]  /*05b0*/  IMAD.MOV.U32 R14, RZ, RZ, RZ ;  /* 0x000000ffff0e7224 */ /* 0x000fe400078e00ff */
[----:B------:R-:W-:Y:S01]  /*05c0*/  IMAD R8, R5, R9, RZ ;  /* 0x0000000905087224 */ /* 0x000fe200078e02ff */
[----:B------:R-:W-:-:S03]  /*05d0*/  IABS R5, R28 ;  /* 0x0000001c00057213 */ /* 0x000fc60000000000 */
[----:B------:R-:W-:-:S06]  /*05e0*/  IMAD.HI.U32 R8, R15, R8, R14 ;  /* 0x000000080f087227 */ /* 0x000fcc00078e000e */
[----:B------:R-:W-:-:S04]  /*05f0*/  IMAD.HI.U32 R134, R8, R5, RZ ;  /* 0x0000000508867227 */ /* 0x000fc800078e00ff */
[----:B------:R-:W-:-:S04]  /*0600*/  IMAD.MOV R8, RZ, RZ, -R134 ;  /* 0x000000ffff087224 */ /* 0x000fc800078e0a86 */
[----:B------:R-:W-:Y:S01]  /*0610*/  IMAD R8, R9, R8, R5 ;  /* 0x0000000809087224 */ /* 0x000fe200078e0205 */
[----:B------:R-:W-:-:S04]  /*0620*/  LOP3.LUT R5, R28, c[0x0][0x1c8], RZ, 0x3c, !PT ;  /* 0x000072001c057a12 */ /* 0x000fc800078e3cff */
[----:B------:R-:W-:Y:S02]  /*0630*/  ISETP.GT.U32.AND P2, PT, R9, R8, PT ;  /* 0x000000080900720c */ /* 0x000fe40003f44070 */
[----:B------:R-:W-:Y:S02]  /*0640*/  ISETP.GE.AND P1, PT, R5, RZ, PT ;  /* 0x000000ff0500720c */ /* 0x000fe40003f26270 */
[----:B------:R-:W-:-:S09]  /*0650*/  SHF.R.S32.HI R5, RZ, 0x1f, R28 ;  /* 0x0000001fff057819 */ /* 0x000fd2000001141c */
[----:B------:R-:W-:Y:S01]  /*0660*/  @!P2 IMAD.IADD R8, R8, 0x1, -R9 ;  /* 0x000000010808a824 */ /* 0x000fe200078e0a09 */
[----:B------:R-:W-:Y:S02]  /*0670*/  @!P2 IADD3 R134, R134, 0x1, RZ ;  /* 0x000000018686a810 */ /* 0x000fe40007ffe0ff */
[----:B------:R-:W-:Y:S02]  /*0680*/  ISETP.NE.AND P2, PT, RZ, c[0x0][0x1c8], PT ;  /* 0x00007200ff007a0c */ /* 0x000fe40003f45270 */
[----:B------:R-:W-:Y:S01]  /*0690*/  ISETP.GE.U32.AND P3, PT, R8, R9, PT ;  /* 0x000000090800720c */ /* 0x000fe20003f66070 */
[----:B------:R-:W-:-:S04]  /*06a0*/  @P0 IMAD.IADD R8, R4, 0x1, R11 ;  /* 0x0000000104080824 */ /* 0x000fc800078e020b */
[----:B------:R-:W-:-:S04]  /*06b0*/  @P0 IMAD.WIDE.U32 R26, R8, c[0x0][0x1a0], RZ ;  /* 0x00006800081a0a25 */ /* 0x000fc800078e00ff */
[----:B------:R-:W-:-:S04]  /*06c0*/  @P0 IMAD R8, R8, c[0x0][0x1a4], R27 ;  /* 0x0000690008080a24 */ /* 0x000fc800078e021b */
[----:B------:R-:W-:-:S05]  /*06d0*/  @P3 IADD3 R134, R134, 0x1, RZ ;  /* 0x0000000186863810 */ /* 0x000fca0007ffe0ff */
[----:B------:R-:W-:Y:S01]  /*06e0*/  @!P1 IMAD.MOV R134, RZ, RZ, -R134 ;  /* 0x000000ffff869224 */ /* 0x000fe200078e0a86 */
[----:B------:R-:W-:Y:S01]  /*06f0*/  @!P2 LOP3.LUT R134, RZ, c[0x0][0x1c8], RZ, 0x33, !PT ;  /* 0x00007200ff86aa12 */ /* 0x000fe200078e33ff */
        /* <DEDUP_REMOVED lines=11> */
.L_x_4:
[----:B------:R-:W-:Y:S01]  /*07b0*/  SHF.R.S32.HI R87, RZ, 0x1f, R86 ;  /* 0x0000001fff577819 */ /* 0x000fe20000011456 */
[----:B------:R-:W-:Y:S01]  /*07c0*/  IMAD.IADD R199, R205, 0x1, -R90 ;  /* 0x00000001cdc77824 */ /* 0x000fe200078e0a5a */
[----:B------:R-:W-:Y:S01]  /*07d0*/  IADD3 R136, R2, -0x1, RZ ;  /* 0xffffffff02887810 */ /* 0x000fe20007ffe0ff */
[----:B------:R-:W-:Y:S01]  /*07e0*/  IMAD R5, R5, c[0x0][0x1a8], RZ ;  /* 0x00006a0005057a24 */ /* 0x000fe200078e02ff */
[CC--:B------:R-:W-:Y:S01]  /*07f0*/  LEA.HI R16, R87.reuse, R86.reuse, RZ, 0x3 ;  /* 0x0000005657107211 */ /* 0x0c0fe200078f18ff */
[----:B------:R-:W-:Y:S01]  /*0800*/  IMAD.MOV.U32 R137, RZ, RZ, 0x40 ;  /* 0x00000040ff897424 */ /* 0x000fe200078e00ff */
[----:B------:R-:W-:Y:S01]  /*0810*/  LEA.HI R22, R87, R86, RZ, 0x6 ;  /* 0x0000005657167211 */ /* 0x000fe200078f30ff */
[----:B------:R-:W-:Y:S01]  /*0820*/  IMAD R24, R28, c[0x0][0x1ac], R5 ;  /* 0x00006b001c187a24 */ /* 0x000fe200078e0205 */
[----:B------:R-:W-:Y:S01]  /*0830*/  LOP3.LUT R9, R16, 0xfffffff8, RZ, 0xc0, !PT ;  /* 0xfffffff810097812 */ /* 0x000fe200078ec0ff */
[----:B------:R-:W-:Y:S01]  /*0840*/  IMAD.SHL.U32 R218, R86, 0x2, RZ ;  /* 0x0000000256da7824 */ /* 0x000fe200078e00ff */
[----:B------:R-:W-:Y:S01]  /*0850*/  SHF.R.S32.HI R16, RZ, 0x3, R16 ;  /* 0x00000003ff107819 */ /* 0x000fe20000011410 */
[----:B------:R-:W-:Y:S01]  /*0860*/  IMAD.SHL.U32 R22, R22, 0x8, RZ ;  /* 0x0000000816167824 */ /* 0x000fe200078e00ff */
[----:B------:R-:W-:Y:S01]  /*0870*/  SHF.R.S32.HI R209, RZ, 0x1f, R134 ;  /* 0x0000001fffd17819 */ /* 0x000fe20000011486 */
[----:B------:R-:W-:Y:S01]  /*0880*/  IMAD.IADD R0, R86, 0x1, -R9 ;  /* 0x0000000156007824 */ /* 0x000fe200078e0a09 */
[C---:B------:R-:W-:Y:S01]  /*0890*/  IADD3 R10, R16.reuse, 0x20, RZ ;  /* 0x00000020100a7810 */ /* 0x040fe20007ffe0ff */
[----:B------:R-:W-:Y:S01]  /*08a0*/  IMAD.SHL.U32 R203, R16, 0x40, RZ ;  /* 0x0000004010cb7824 */ /* 0x000fe200078e00ff */
[--C-:B------:R-:W-:Y:S01]  /*08b0*/  SHF.R.S32.HI R17, RZ, 0x1f, R16.reuse ;  /* 0x0000001fff117819 */ /* 0x100fe20000011410 */
[----:B------:R-:W-:Y:S01]  /*08c0*/  IMAD.SHL.U32 R214, R0, 0x8, RZ ;  /* 0x0000000800d67824 */ /* 0x000fe200078e00ff */
[----:B------:R-:W-:Y:S01]  /*08d0*/  ISETP.GE.AND P2, PT, R10, R199, PT ;  /* 0x000000c70a00720c */ /* 0x000fe20003f46270 */
[----:B------:R-:W-:Y:S01]  /*08e0*/  IMAD R211, R209, c[0x0][0x1b0], RZ ;  /* 0x00006c00d1d37a24 */ /* 0x000fe200078e02ff */
[----:B------:R-:W-:Y:S01]  /*08f0*/  IADD3 R4, R16, 0x40, RZ ;  /* 0x0000004010047810 */ /* 0x000fe20007ffe0ff */
[----:B------:R-:W-:Y:S01]  /*0900*/  IMAD.WIDE R216, R217, 0x80, R16 ;  /* 0x00000080d9d87825 */ /* 0x000fe200078e0210 */
[----:B------:R-:W-:-:S02]  /*0910*/  IADD3 R12, P0, R214, R12, RZ ;  /* 0x0000000cd60c7210 */ /* 0x000fc40007f1e0ff */
[----:B------:R-:W-:Y:S01]  /*0920*/  SHF.R.S32.HI R215, RZ, 0x1f, R214 ;  /* 0x0000001fffd77819 */ /* 0x000fe200000114d6 */
[----:B------:R-:W-:Y:S01]  /*0930*/  IMAD R211, R134, c[0x0][0x1b4], R211 ;  /* 0x00006d0086d37a24 */ /* 0x000fe200078e02d3 */
[-C--:B------:R-:W-:Y:S01]  /*0940*/  ISETP.GE.AND P1, PT, R4, R199.reuse, PT ;  /* 0x000000c70400720c */ /* 0x080fe20003f26270 */
[----:B------:R-:W-:Y:S01]  /*0950*/  IMAD R209, R209, c[0x0][0x1b8], RZ ;  /* 0x00006e00d1d17a24 */ /* 0x000fe200078e02ff */
[----:B------:R-:W-:Y:S01]  /*0960*/  IADD3 R204, R16, 0x60, RZ ;  /* 0x0000006010cc7810 */ /* 0x000fe20007ffe0ff */
[----:B------:R-:W-:Y:S01]  /*0970*/  IMAD.X R13, R215, 0x1, R7, P0 ;  /* 0x00000001d70d7824 */ /* 0x000fe200000e0607 */
[----:B------:R-:W-:Y:S01]  /*0980*/  LOP3.LUT R203, R203, 0x1c0, RZ, 0xc0, !PT ;  /* 0x000001c0cbcb7812 */ /* 0x000fe200078ec0ff */
[----:B------:R-:W-:Y:S01]  /*0990*/  IMAD R209, R134, c[0x0][0x1bc], R209 ;  /* 0x00006f0086d17a24 */ /* 0x000fe200078e02d1 */
[----:B------:R-:W-:Y:S01]  /*09a0*/  @!P2 IADD3 R18, P4, R216, 0x20, RZ ;  /* 0x00000020d812a810 */ /* 0x000fe20007f9e0ff */
[----:B------:R-:W-:Y:S01]  /*09b0*/  IMAD.WIDE.U32 R28, R28, c[0x0][0x1a8], R12 ;  /* 0x00006a001c1c7a25 */ /* 0x000fe200078e000c */
[----:B------:R-:W-:-:S02]  /*09c0*/  ISETP.GE.AND P0, PT, R204, R199, PT ;  /* 0x000000c7cc00720c */ /* 0x000fc40003f06270 */
[----:B------:R-:W-:Y:S01]  /*09d0*/  ISETP.GE.AND P3, PT, R16, R199, PT ;  /* 0x000000c71000720c */ /* 0x000fe20003f66270 */
[----:B------:R-:W-:Y:S01]  /*09e0*/  @!P2 IMAD.X R7, RZ, RZ, R217, P4 ;  /* 0x000000ffff07a224 */ /* 0x000fe200020e06d9 */
[----:B------:R-:W-:Y:S01]  /*09f0*/  LOP3.LUT R4, R203, 0x38, R214, 0xf8, !PT ;  /* 0x00000038cb047812 */ /* 0x000fe200078ef8d6 */
[----:B------:R-:W-:Y:S01]  /*0a00*/  IMAD.IADD R25, R29, 0x1, R24 ;  /* 0x000000011d197824 */ /* 0x000fe200078e0218 */
[----:B------:R-:W-:Y:S01]  /*0a10*/  SHF.R.U32.HI R203, RZ, 0x3, R203 ;  /* 0x00000003ffcb7819 */ /* 0x000fe200000116cb */
[----:B------:R-:W-:Y:S01]  /*0a20*/  @!P2 IMAD R7, R7, c[0x0][0x190], RZ ;  /* 0x000064000707aa24 */ /* 0x000fe200078e02ff */
[----:B------:R-:W-:Y:S01]  /*0a30*/  @!P1 IADD3 R14, P4, R216, 0x40, RZ ;  /* 0x00000040d80e9810 */ /* 0x000fe20007f9e0ff */
[----:B------:R-:W-:Y:S01]  /*0a40*/  @!P2 IMAD.MOV.U32 R12, RZ, RZ, R28 ;  /* 0x000000ffff0ca224 */ /* 0x000fe200078e001c */
[----:B------:R-:W-:Y:S01]  /*0a50*/  LOP3.LUT R203, R4, R203, RZ, 0x3c, !PT ;  /* 0x000000cb04cb7212 */ /* 0x000fe200078e3cff */
[----:B------:R-:W-:Y:S01]  /*0a60*/  @!P2 IMAD.MOV.U32 R13, RZ, RZ, R25 ;  /* 0x000000ffff0da224 */ /* 0x000fe200078e0019 */
[-C--:B------:R-:W-:Y:S01]  /*0a70*/  LEA.HI R197, R87, R86.reuse, RZ, 0x4 ;  /* 0x0000005657c57211 */ /* 0x080fe200078f20ff */
[C---:B------:R-:W-:Y:S01]  /*0a80*/  @!P2 IMAD R4, R18.reuse, c[0x0][0x194], R7 ;  /* 0x000065001204aa24 */ /* 0x040fe200078e0207 */
[----:B------:R-:W-:Y:S01]  /*0a90*/  LOP3.LUT R203, R203, 0xfffffe00, R22, 0xf8, !PT ;  /* 0xfffffe00cbcb7812 */ /* 0x000fe200078ef816 */
[----:B------:R-:W-:Y:S01]  /*0aa0*/  @!P1 IMAD.X R5, RZ, RZ, R217, P4 ;  /* 0x000000ffff059224 */ /* 0x000fe200020e06d9 */
[----:B------:R-:W-:Y:S01]  /*0ab0*/  LEA.HI R87, R87, R86, RZ, 0x5 ;  /* 0x0000005657577211 */ /* 0x000fe200078f28ff */
[----:B------:R-:W-:Y:S01]  /*0ac0*/  @!P2 IMAD.WIDE.U32 R18, R18, c[0x0][0x190], R12 ;  /* 0x000064001212aa25 */ /* 0x000fe200078e000c */
[----:B------:R-:W-:-:S02]  /*0ad0*/  @!P0 IADD3 R12, P4, R216, 0x60, RZ ;  /* 0x00000060d80c8810 */ /* 0x000fc40007f9e0ff */
[----:B------:R-:W-:Y:S01]  /*0ae0*/  SHF.R.S32.HI R88, RZ, 0x5, R87 ;  /* 0x00000005ff587819 */ /* 0x000fe20000011457 */
[----:B------:R-:W-:Y:S01]  /*0af0*/  @!P3 IMAD.MOV.U32 R24, RZ, RZ, R28 ;  /* 0x000000ffff18b224 */ /* 0x000fe200078e001c */
[----:B------:R-:W-:Y:S01]  /*0b00*/  LOP3.LUT R87, R87, 0xffffffe0, RZ, 0xc0, !PT ;  /* 0xffffffe057577812 */ /* 0x000fe200078ec0ff */
[----:B------:R-:W-:Y:S01]  /*0b10*/  @!P3 IMAD R9, R217, c[0x0][0x190], RZ ;  /* 0x00006400d909ba24 */ /* 0x000fe200078e02ff */
[----:B------:R-:W-:Y:S01]  /*0b20*/  LOP3.LUT R218, R218, 0x6, RZ, 0xc0, !PT ;  /* 0x00000006dada7812 */ /* 0x000fe200078ec0ff */
[----:B------:R-:W-:Y:S02]  /*0b30*/  @!P0 IMAD.X R7, RZ, RZ, R217, P4 ;  /* 0x000000ffff078224 */ /* 0x000fe400020e06d9 */
[--C-:B------:R-:W-:Y:S02]  /*0b40*/  @!P1 IMAD.MOV.U32 R21, RZ, RZ, R25.reuse ;  /* 0x000000ffff159224 */ /* 0x100fe400078e0019 */
[----:B------:R-:W-:Y:S02]  /*0b50*/  @!P0 IMAD.MOV.U32 R29, RZ, RZ, R25 ;  /* 0x000000ffff1d8224 */ /* 0x000fe400078e0019 */
[----:B------:R-:W-:-:S02]  /*0b60*/  @!P1 IMAD R5, R5, c[0x0][0x190], RZ ;  /* 0x0000640005059a24 */ /* 0x000fc400078e02ff */
[----:B------:R-:W-:Y:S02]  /*0b70*/  @!P1 IMAD.MOV.U32 R20, RZ, RZ, R28 ;  /* 0x000000ffff149224 */ /* 0x000fe400078e001c */
[C---:B------:R-:W-:Y:S02]  /*0b80*/  @!P3 IMAD R9, R216.reuse, c[0x0][0x194], R9 ;  /* 0x00006500d809ba24 */ /* 0x040fe400078e0209 */
[----:B------:R-:W-:-:S04]  /*0b90*/  @!P3 IMAD.WIDE.U32 R24, R216, c[0x0][0x190], R24 ;  /* 0x00006400d818ba25 */ /* 0x000fc800078e0018 */
[----:B------:R-:W-:Y:S02]  /*0ba0*/  @!P0 IMAD R7, R7, c[0x0][0x190], RZ ;  /* 0x0000640007078a24 */ /* 0x000fe400078e02ff */
[C---:B------:R-:W-:Y:S02]  /*0bb0*/  @!P1 IMAD R5, R14.reuse, c[0x0][0x194], R5 ;  /* 0x000065000e059a24 */ /* 0x040fe400078e0205 */
[----:B------:R-:W-:Y:S01]  /*0bc0*/  @!P1 IMAD.WIDE.U32 R14, R14, c[0x0][0x190], R20 ;  /* 0x000064000e0e9a25 */ /* 0x000fe200078e0014 */
[----:B------:R-:W-:-:S03]  /*0bd0*/  @!P3 LEA R20, P4, R24, c[0x0][0x160], 0x1 ;  /* 0x000058001814ba11 */ /* 0x000fc600078808ff */
[----:B------:R-:W-:Y:S02]  /*0be0*/  @!P3 IMAD.IADD R9, R25, 0x1, R9 ;  /* 0x000000011909b824 */ /* 0x000fe400078e0209 */
[C---:B------:R-:W-:Y:S02]  /*0bf0*/  @!P0 IMAD R7, R12.reuse, c[0x0][0x194], R7 ;  /* 0x000065000c078a24 */ /* 0x040fe400078e0207 */
[----:B------:R-:W-:Y:S01]  /*0c00*/  @!P0 IMAD.WIDE.U32 R12, R12, c[0x0][0x190], R28 ;  /* 0x000064000c0c8a25 */ /* 0x000fe200078e001c */
[----:B------:R-:W-:Y:S02]  /*0c10*/  @!P2 LEA R28, P6, R18, c[0x0][0x160], 0x1 ;  /* 0x00005800121caa11 */ /* 0x000fe400078c08ff */
[----:B------:R-:W-:Y:S01]  /*0c20*/  @!P3 LEA.HI.X R21, R24, c[0x0][0x164], R9, 0x1, P4 ;  /* 0x000059001815ba11 */ /* 0x000fe200020f0c09 */
[----:B------:R-:W-:Y:S01]  /*0c30*/  @!P2 IMAD.IADD R4, R19, 0x1, R4 ;  /* 0x000000011304a824 */ /* 0x000fe200078e0204 */
[----:B------:R-:W-:Y:S01]  /*0c40*/  @!P1 LEA R24, P5, R14, c[0x0][0x160], 0x1 ;  /* 0x000058000e189a11 */ /* 0x000fe200078a08ff */
[----:B------:R-:W-:Y:S01]  /*0c50*/  @!P1 IMAD.IADD R5, R15, 0x1, R5 ;  /* 0x000000010f059824 */ /* 0x000fe200078e0205 */
[----:B------:R-:W-:Y:S01]  /*0c60*/  @!P0 LEA R22, P4, R12, c[0x0][0x160], 0x1 ;  /* 0x000058000c168a11 */ /* 0x000fe200078808ff */
[----:B------:R-:W-:Y:S01]  /*0c70*/  IMAD.SHL.U32 R203, R203, 0x2, RZ ;  /* 0x00000002cbcb7824 */ /* 0x000fe200078e00ff */
[----:B------:R-:W-:Y:S01]  /*0c80*/  @!P2 LEA.HI.X R29, R18, c[0x0][0x164], R4, 0x1, P6 ;  /* 0x00005900121daa11 */ /* 0x000fe200030f0c04 */
[----:B------:R-:W-:Y:S01]  /*0c90*/  @!P0 IMAD.IADD R7, R13, 0x1, R7 ;  /* 0x000000010d078824 */ /* 0x000fe200078e0207 */
[----:B------:R-:W-:Y:S01]  /*0ca0*/  @!P1 LEA.HI.X R25, R14, c[0x0][0x164], R5, 0x1, P5 ;  /* 0x000059000e199a11 */ /* 0x000fe200028f0c05 */
[----:B------:R-:W-:Y:S01]  /*0cb0*/  IMAD R9, R17, c[0x0][0x198], RZ ;  /* 0x0000660011097a24 */ /* 0x000fe200078e02ff */
[----:B------:R-:W-:Y:S01]  /*0cc0*/  @!PT LDS RZ, [RZ] ;  /* 0x00000000fffff984 */ /* 0x000fe20000000800 */
[----:B------:R-:W-:Y:S01]  /*0cd0*/  @!PT LDS RZ, [RZ] ;  /* 0x00000000fffff984 */ /* 0x000fe20000000800 */
[----:B------:R-:W-:Y:S01]  /*0ce0*/  @!PT LDS RZ, [RZ] ;  /* 0x00000000fffff984 */ /* 0x000fe20000000800 */
[----:B------:R1:W-:Y:S01]  /*0cf0*/  @!P3 LDGSTS.E.BYPASS.LTC128B.128 [R203], [R20.64] ;  /* 0x0000000014cbbfae */ /* 0x0003e2000b901d48 */
[----:B------:R-:W-:Y:S01]  /*0d00*/  IMAD.WIDE.U32 R14, R16, c[0x0][0x198], R214 ;  /* 0x00006600100e7a25 */ /* 0x000fe200078e00d6 */
[----:B------:R-:W-:-:S02]  /*0d10*/  @!P0 LEA.HI.X R23, R12, c[0x0][0x164], R7, 0x1, P4 ;  /* 0x000059000c178a11 */ /* 0x000fc400020f0c07 */
[----:B------:R1:W-:Y:S01]  /*0d20*/  @!P3 LDGSTS.E.BYPASS.LTC128B.128 [R203+0x4000], [R20.64+0x80] ;  /* 0x0400008014cbbfae */ /* 0x0003e2000b901d48 */
[----:B------:R-:W-:Y:S01]  /*0d30*/  IMAD R12, R16, c[0x0][0x19c], R9 ;  /* 0x00006700100c7a24 */ /* 0x000fe200078e0209 */
[----:B------:R-:W-:Y:S01]  /*0d40*/  SHF.R.S32.HI R18, RZ, 0x4, R197 ;  /* 0x00000004ff127819 */ /* 0x000fe200000114c5 */
[----:B------:R-:W-:Y:S01]  /*0d50*/  IMAD.MOV.U32 R4, RZ, RZ, c[0x0][0x198] ;  /* 0x00006600ff047624 */ /* 0x000fe200078e00ff */
[----:B------:R1:W-:Y:S01]  /*0d60*/  @!P3 LDGSTS.E.BYPASS.LTC128B.128 [R203+0x8000], [R20.64+0x100] ;  /* 0x0800010014cbbfae */ /* 0x0003e2000b901d48 */
[----:B------:R-:W-:Y:S02]  /*0d70*/  IMAD.MOV.U32 R5, RZ, RZ, 0x6 ;  /* 0x00000006ff057424 */ /* 0x000fe400078e00ff */
[----:B------:R-:W-:Y:S01]  /*0d80*/  IMAD R7, R136, -0x40, R84 ;  /* 0xffffffc088077824 */ /* 0x000fe200078e0254 */
[----:B------:R2:W-:Y:S01]  /*0d90*/  @!P2 LDGSTS.E.BYPASS.LTC128B.128 [R203+0x1000], [R28.64] ;  /* 0x010000001ccbafae */ /* 0x0005e2000b901d48 */
[C---:B------:R-:W-:Y:S01]  /*0da0*/  IMAD.SHL.U32 R201, R4.reuse, 0x40, RZ ;  /* 0x0000004004c97824 */ /* 0x040fe200078e00ff */
[----:B------:R-:W-:Y:S01]  /*0db0*/  SHF.L.U64.HI R200, R4, R5, c[0x0][0x19c] ;  /* 0x0000670004c87619 */ /* 0x000fe20000010205 */
[C---:B------:R-:W-:Y:S01]  /*0dc0*/  IMAD.SHL.U32 R13, R16.reuse, 0x8, RZ ;  /* 0x00000008100d7824 */ /* 0x040fe200078e00ff */
[----:B------:R2:W-:Y:S01]  /*0dd0*/  @!P2 LDGSTS.E.BYPASS.LTC128B.128 [R203+0x5000], [R28.64+0x80] ;  /* 0x050000801ccbafae */ /* 0x0005e2000b901d48 */
[----:B------:R-:W-:-:S02]  /*0de0*/  ISETP.GE.AND P6, PT, R16, R7, PT ;  /* 0x000000071000720c */ /* 0x000fc40003fc6270 */
[-C--:B------:R-:W-:Y:S01]  /*0df0*/  ISETP.GE.AND P4, PT, R16, R7.reuse, PT ;  /* 0x000000071000720c */ /* 0x080fe20003f86270 */
[----:B------:R2:W-:Y:S01]  /*0e00*/  @!P2 LDGSTS.E.BYPASS.LTC128B.128 [R203+0x9000], [R28.64+0x100] ;  /* 0x090001001ccbafae */ /* 0x0005e2000b901d48 */
[----:B------:R-:W-:Y:S02]  /*0e10*/  IADD3 R206, P2, R6, R14, RZ ;  /* 0x0000000e06ce7210 */ /* 0x000fe40007f5e0ff */
[----:B------:R-:W-:Y:S01]  /*0e20*/  ISETP.GE.AND P5, PT, R10, R7, PT ;  /* 0x000000070a00720c */ /* 0x000fe20003fa6270 */
[----:B------:R3:W-:Y:S01]  /*0e30*/  @!P1 LDGSTS.E.BYPASS.LTC128B.128 [R203+0x2000], [R24.64] ;  /* 0x0200000018cb9fae */ /* 0x0007e2000b901d48 */
[----:B------:R-:W-:Y:S01]  /*0e40*/  IADD3.X R207, R3, R15, R12, P2, !PT ;  /* 0x0000000f03cf7210 */ /* 0x000fe200017fe40c */
[----:B------:R-:W-:Y:S01]  /*0e50*/  IMAD R12, R200, R136, RZ ;  /* 0x00000088c80c7224 */ /* 0x000fe200078e02ff */
[----:B------:R-:W-:Y:S01]  /*0e60*/  ISETP.GE.AND P3, PT, R10, R7, PT ;  /* 0x000000070a00720c */ /* 0x000fe20003f66270 */
[----:B------:R-:W-:Y:S01]  /*0e70*/  IMAD R7, R17, c[0x0][0x1a0], RZ ;  /* 0x0000680011077a24 */ /* 0x000fe200078e02ff */
[----:B------:R-:W-:Y:S01]  /*0e80*/  SHF.R.S32.HI R6, RZ, 0x1f, R136 ;  /* 0x0000001fff067819 */ /* 0x000fe20000011488 */
[----:B------:R-:W-:Y:S01]  /*0e90*/  IMAD.WIDE.U32 R206, R134, c[0x0][0x1b0], R206 ;  /* 0x00006c0086ce7a25 */ /* 0x000fe200078e00ce */
[C---:B------:R-:W-:Y:S01]  /*0ea0*/  LOP3.LUT R5, R197.reuse, 0xfffffff0, RZ, 0xc0, !PT ;  /* 0xfffffff0c5057812 */ /* 0x040fe200078ec0ff */
[----:B------:R3:W-:Y:S01]  /*0eb0*/  @!P1 LDGSTS.E.BYPASS.LTC128B.128 [R203+0x6000], [R24.64+0x80] ;  /* 0x0600008018cb9fae */ /* 0x0007e2000b901d48 */
[----:B------:R-:W-:Y:S01]  /*0ec0*/  LEA.HI R197, R197, R18, RZ, 0x1 ;  /* 0x00000012c5c57211 */ /* 0x000fe200078f08ff */
[----:B------:R-:W-:-:S02]  /*0ed0*/  IMAD.IADD R211, R207, 0x1, R211 ;  /* 0x00000001cfd37824 */ /* 0x000fc400078e02d3 */
[----:B-1----:R-:W-:Y:S01]  /*0ee0*/  IMAD.WIDE.U32 R20, R16, c[0x0][0x1a0], R214 ;  /* 0x0000680010147a25 */ /* 0x002fe200078e00d6 */
[----:B------:R-:W-:Y:S01]  /*0ef0*/  LOP3.LUT R197, R197, 0xfffffffe, RZ, 0xc0, !PT ;  /* 0xfffffffec5c57812 */ /* 0x000fe200078ec0ff */
[----:B------:R3:W-:Y:S02]  /*0f00*/  @!P1 LDGSTS.E.BYPASS.LTC128B.128 [R203+0xa000], [R24.64+0x100] ;  /* 0x0a00010018cb9fae */ /* 0x0007e4000b901d48 */
[----:B------:R-:W-:Y:S01]  /*0f10*/  IMAD.MOV.U32 R210, RZ, RZ, R206 ;  /* 0x000000ffffd27224 */ /* 0x000fe200078e00ce */
[----:B------:R-:W-:Y:S01]  /*0f20*/  IADD3 R26, P2, R26, R20, RZ ;  /* 0x000000141a1a7210 */ /* 0x000fe20007f5e0ff */
[----:B------:R-:W-:Y:S01]  /*0f30*/  IMAD.MOV.U32 R3, RZ, RZ, 0x5 ;  /* 0x00000005ff037424 */ /* 0x000fe200078e00ff */
[----:B------:R1:W-:Y:S01]  /*0f40*/  @!P0 LDGSTS.E.BYPASS.LTC128B.128 [R203+0x3000], [R22.64] ;  /* 0x0300000016cb8fae */ /* 0x0003e2000b901d48 */
[----:B------:R-:W-:Y:S02]  /*0f50*/  IMAD R7, R16, c[0x0][0x1a4], R7 ;  /* 0x0000690010077a24 */ /* 0x000fe400078e0207 */
[----:B------:R-:W-:Y:S01]  /*0f60*/  IMAD R12, R6, R201, R12 ;  /* 0x000000c9060c7224 */ /* 0x000fe200078e020c */
[----:B------:R-:W-:Y:S01]  /*0f70*/  SHF.L.U64.HI R3, R4, R3, c[0x0][0x19c] ;  /* 0x0000670004037619 */ /* 0x000fe20000010203 */
[----:B------:R-:W-:Y:S01]  /*0f80*/  IMAD.WIDE.U32 R10, R136, R201, R210 ;  /* 0x000000c9880a7225 */ /* 0x000fe200078e00d2 */
[----:B------:R-:W-:Y:S01]  /*0f90*/  IADD3.X R27, R8, R21, R7, P2, !PT ;  /* 0x00000015081b7210 */ /* 0x000fe200017fe407 */
[----:B------:R1:W-:Y:S02]  /*0fa0*/  @!P0 LDGSTS.E.BYPASS.LTC128B.128 [R203+0x7000], [R22.64+0x80] ;  /* 0x0700008016cb8fae */ /* 0x0003e4000b901d48 */
[----:B------:R-:W-:Y:S01]  /*0fb0*/  IMAD.IADD R12, R11, 0x1, R12 ;  /* 0x000000010b0c7824 */ /* 0x000fe200078e020c */
[----:B------:R-:W-:Y:S01]  /*0fc0*/  @!P6 LEA R20, P2, R10, c[0x0][0x168], 0x1 ;  /* 0x00005a000a14ea11 */ /* 0x000fe200078408ff */
[----:B------:R-:W-:Y:S01]  /*0fd0*/  IMAD.IADD R14, R86, 0x1, -R5 ;  /* 0x00000001560e7824 */ /* 0x000fe200078e0a05 */
[----:B------:R1:W-:Y:S01]  /*0fe0*/  @!P0 LDGSTS.E.BYPASS.LTC128B.128 [R203+0xb000], [R22.64+0x100] ;  /* 0x0b00010016cb8fae */ /* 0x0003e2000b901d48 */
[----:B------:R-:W-:Y:S01]  /*0ff0*/  IMAD.SHL.U32 R4, R4, 0x20, RZ ;  /* 0x0000002004047824 */ /* 0x000fe200078e00ff */
[----:B------:R-:W-:Y:S01]  /*1000*/  @!P6 LEA.HI.X R21, R10, c[0x0][0x16c], R12, 0x1, P2 ;  /* 0x00005b000a15ea11 */ /* 0x000fe200010f0c0c */
[----:B------:R-:W-:Y:S01]  /*1010*/  IMAD.IADD R197, R18, 0x1, -R197 ;  /* 0x0000000112c57824 */ /* 0x000fe200078e0ac5 */
[----:B------:R-:W-:Y:S01]  /*1020*/  SHF.R.S32.HI R5, RZ, 0x1f, R14 ;  /* 0x0000001fff057819 */ /* 0x000fe2000001140e */
[----:B------:R-:W-:Y:S01]  /*1030*/  IMAD R9, R6, c[0x0][0x1a0], RZ ;  /* 0x0000680006097a24 */ /* 0x000fe200078e02ff */
[----:B------:R-:W-:Y:S01]  /*1040*/  @!P5 IADD3 R10, P2, R4, R10, RZ ;  /* 0x0000000a040ad210 */ /* 0x000fe20007f5e0ff */
[----:B------:R1:W-:Y:S01]  /*1050*/  @!P6 LDGSTS.E.BYPASS.LTC128B.128 [R203+0xc000], [R20.64] ;  /* 0x0c00000014cbefae */ /* 0x0003e2000b901d48 */
[----:B------:R-:W-:Y:S01]  /*1060*/  LEA.HI R8, R5, R14, RZ, 0x3 ;  /* 0x0000000e05087211 */ /* 0x000fe200078f18ff */
[----:B------:R-:W-:-:S02]  /*1070*/  IMAD.WIDE.U32 R134, R134, c[0x0][0x1b8], R26 ;  /* 0x00006e0086867a25 */ /* 0x000fc400078e001a */
[----:B------:R1:W-:Y:S01]  /*1080*/  @!P6 LDGSTS.E.BYPASS.LTC128B.128 [R203+0xe000], [R20.64+0x80] ;  /* 0x0e00008014cbefae */ /* 0x0003e2000b901d48 */
[----:B------:R-:W-:Y:S01]  /*1090*/  LOP3.LUT R7, R8, 0xfffffff8, RZ, 0xc0, !PT ;  /* 0xfffffff808077812 */ /* 0x000fe200078ec0ff */
[----:B------:R-:W-:Y:S01]  /*10a0*/  @!P5 IMAD.X R5, R3, 0x1, R12, P2 ;  /* 0x000000010305d824 */ /* 0x000fe200010e060c */
[----:B------:R-:W-:Y:S01]  /*10b0*/  @!P5 LEA R18, P2, R10, c[0x0][0x168], 0x1 ;  /* 0x00005a000a12da11 */ /* 0x000fe200078408ff */
[----:B------:R1:W-:Y:S01]  /*10c0*/  @!P6 LDGSTS.E.BYPASS.LTC128B.128 [R203+0x10000], [R20.64+0x100] ;  /* 0x1000010014cbefae */ /* 0x0003e2000b901d48 */
[----:B------:R-:W-:Y:S02]  /*10d0*/  IMAD R9, R136, c[0x0][0x1a4], R9 ;  /* 0x0000690088097a24 */ /* 0x000fe400078e0209 */
[----:B------:R-:W-:Y:S01]  /*10e0*/  @!P5 LEA.HI.X R19, R10, c[0x0][0x16c], R5, 0x1, P2 ;  /* 0x00005b000a13da11 */ /* 0x000fe200010f0c05 */
[----:B------:R-:W-:Y:S02]  /*10f0*/  IMAD.IADD R7, R14, 0x1, -R7 ;  /* 0x000000010e077824 */ /* 0x000fe400078e0a07 */
[----:B------:R-:W-:-:S02]  /*1100*/  IMAD.WIDE.U32 R14, R136, c[0x0][0x1a0], RZ ;  /* 0x00006800880e7a25 */ /* 0x000fc400078e00ff */
[----:B------:R4:W-:Y:S02]  /*1110*/  @!P5 LDGSTS.E.BYPASS.LTC128B.128 [R203+0xd000], [R18.64] ;  /* 0x0d00000012cbdfae */ /* 0x0009e4000b901d48 */
[----:B------:R-:W-:Y:S01]  /*1120*/  IMAD.SHL.U32 R6, R7, 0x40, RZ ;  /* 0x0000004007067824 */ /* 0x000fe200078e00ff */
[----:B------:R-:W-:Y:S01]  /*1130*/  LEA R10, P0, R14, R134, 0x6 ;  /* 0x000000860e0a7211 */ /* 0x000fe200078030ff */
[----:B------:R4:W-:Y:S01]  /*1140*/  @!P5 LDGSTS.E.BYPASS.LTC128B.128 [R203+0xf000], [R18.64+0x80] ;  /* 0x0f00008012cbdfae */ /* 0x0009e2000b901d48 */
[----:B------:R-:W-:Y:S02]  /*1150*/  IMAD.MOV.U32 R5, RZ, RZ, 0x20 ;  /* 0x00000020ff057424 */ /* 0x000fe400078e00ff */
[----:B------:R-:W-:Y:S01]  /*1160*/  IMAD.SHL.U32 R12, R0, 0x40, RZ ;  /* 0x00000040000c7824 */ /* 0x000fe200078e00ff */
[----:B------:R4:W-:Y:S01]  /*1170*/  @!P5 LDGSTS.E.BYPASS.LTC128B.128 [R203+0x11000], [R18.64+0x100] ;  /* 0x1100010012cbdfae */ /* 0x0009e2000b901d48 */
[----:B------:R-:W-:Y:S01]  /*1180*/  IMAD.SHL.U32 R11, R197, 0x8, RZ ;  /* 0x00000008c50b7824 */ /* 0x000fe200078e00ff */
[----:B------:R-:W-:Y:S01]  /*1190*/  LOP3.LUT R6, R6, 0x1c0, RZ, 0xc0, !PT ;  /* 0x000001c006067812 */ /* 0x000fe200078ec0ff */
[----:B------:R-:W-:Y:S01]  /*11a0*/  IMAD.IADD R9, R15, 0x1, R9 ;  /* 0x000000010f097824 */ /* 0x000fe200078e0209 */
[----:B------:R-:W0:Y:S01]  /*11b0*/  LDGDEPBAR ;  /* 0x00000000000079af */ /* 0x000e220000000000 */
[----:B------:R-:W-:Y:S01]  /*11c0*/  IMAD.IADD R209, R135, 0x1, R209 ;  /* 0x0000000187d17824 */ /* 0x000fe200078e02d1 */
[----:B------:R-:W-:Y:S01]  /*11d0*/  LOP3.LUT R12, R12, 0x1c0, RZ, 0xc0, !PT ;  /* 0x000001c00c0c7812 */ /* 0x000fe200078ec0ff */
[----:B------:R-:W-:Y:S01]  /*11e0*/  IMAD.WIDE.U32 R16, R5, c[0x0][0x1a0], RZ ;  /* 0x0000680005107a25 */ /* 0x000fe200078e00ff */
[----:B------:R-:W-:-:S02]  /*11f0*/  LOP3.LUT R11, R6, 0x8, R11, 0xf8, !PT ;  /* 0x00000008060b7812 */ /* 0x000fc400078ef80b */
[----:B------:R-:W-:Y:S01]  /*1200*/  LEA.HI.X R9, R14, R209, R9, 0x6, P0 ;  /* 0x000000d10e097211 */ /* 0x000fe200000f3409 */
[----:B------:R-:W-:Y:S01]  /*1210*/  IMAD.SHL.U32 R85, R8, 0x40, RZ ;  /* 0x0000004008557824 */ /* 0x000fe200078e00ff */
[----:B------:R-:W-:Y:S01]  /*1220*/  SHF.R.U32.HI R6, RZ, 0x3, R6 ;  /* 0x00000003ff067819 */ /* 0x000fe20000011606 */
[----:B------:R-:W-:Y:S01]  /*1230*/  IMAD R14, R5, c[0x0][0x1a4], RZ ;  /* 0x00006900050e7a24 */ /* 0x000fe200078e02ff */
[----:B------:R-:W-:Y:S02]  /*1240*/  LOP3.LUT R13, R12, 0x8, R13, 0xf8, !PT ;  /* 0x000000080c0d7812 */ /* 0x000fe400078ef80d */
[C---:B------:R-:W-:Y:S02]  /*1250*/  @!P3 IADD3 R8, P0, R10.reuse, R16, RZ ;  /* 0x000000100a08b210 */ /* 0x040fe40007f1e0ff */
[----:B------:R-:W-:Y:S02]  /*1260*/  SHF.R.U32.HI R12, RZ, 0x3, R12 ;  /* 0x00000003ff0c7819 */ /* 0x000fe4000001160c */
[----:B------:R-:W-:-:S02]  /*1270*/  @!P4 LEA R16, P1, R10, c[0x0][0x170], 0x1 ;  /* 0x00005c000a10ca11 */ /* 0x000fc400078208ff */
[----:B------:R-:W-:Y:S02]  /*1280*/  LOP3.LUT R85, R85, 0xfffffe00, RZ, 0xc0, !PT ;  /* 0xfffffe0055557812 */ /* 0x000fe400078ec0ff */
[----:B------:R-:W-:Y:S02]  /*1290*/  LOP3.LUT R6, R11, R6, RZ, 0x3c, !PT ;  /* 0x000000060b067212 */ /* 0x000fe400078e3cff */
[----:B------:R-:W-:Y:S01]  /*12a0*/  @!P3 IADD3.X R11, R9, R17, R14, P0, !PT ;  /* 0x00000011090bb210 */ /* 0x000fe200007fe40e */
[----:B------:R-:W-:-:S04]  /*12b0*/  DEPBAR.LE SB0, 0x0 ;  /* 0x000080000000791a */ /* 0x000fc80000000000 */
[----:B------:R-:W-:Y:S01]  /*12c0*/  BAR.SYNC.DEFER_BLOCKING 0x0 ;  /* 0x0000000000007b1d */ /* 0x000fe20000010000 */
[----:B------:R-:W-:Y:S02]  /*12d0*/  LOP3.LUT R12, R13, R12, RZ, 0x3c, !PT ;  /* 0x0000000c0d0c7212 */ /* 0x000fe400078e3cff */
[----:B------:R-:W-:Y:S01]  /*12e0*/  @!P4 LEA.HI.X R17, R10, c[0x0][0x174], R9, 0x1, P1 ;  /* 0x00005d000a11ca11 */ /* 0x000fe200008f0c09 */
[----:B------:R-:W-:Y:S01]  /*12f0*/  IMAD R9, R88, 0x400, R85 ;  /* 0x0000040058097824 */ /* 0x000fe200078e0255 */
[----:B------:R-:W-:Y:S01]  /*1300*/  @!P3 LEA R10, P0, R8, c[0x0][0x170], 0x1 ;  /* 0x00005c00080aba11 */ /* 0x000fe200078008ff */
[----:B------:R-:W-:Y:S02]  /*1310*/  IMAD R197, R197, 0x200, R12 ;  /* 0x00000200c5c57824 */ /* 0x000fe400078e020c */
[----:B------:R-:W-:Y:S01]  /*1320*/  IMAD.IADD R198, R6, 0x1, R9 ;  /* 0x0000000106c67824 */ /* 0x000fe200078e0209 */
[----:B------:R-:W-:Y:S01]  /*1330*/  @!P3 LEA.HI.X R11, R8, c[0x0][0x174], R11, 0x1, P0 ;  /* 0x00005d00080bba11 */ /* 0x000fe200000f0c0b */
[----:B------:R-:W-:-:S02]  /*1340*/  IMAD.SHL.U32 R197, R197, 0x2, RZ ;  /* 0x00000002c5c57824 */ /* 0x000fc400078e00ff */
[----:B------:R-:W-:-:S03]  /*1350*/  IMAD.SHL.U32 R198, R198, 0x2, RZ ;  /* 0x00000002c6c67824 */ /* 0x000fc600078e00ff */
[----:B------:R-:W-:-:S03]  /*1360*/  IADD3 R195, R197, 0xc020, RZ ;  /* 0x0000c020c5c37810 */ /* 0x000fc60007ffe0ff */
[----:B------:R-:W-:Y:S01]  /*1370*/  R2P PR, R7, 0x6 ;  /* 0x0000000607007804 */ /* 0x000fe20000000000 */
[----:B------:R-:W-:-:S04]  /*1380*/  IMAD.MOV.U32 R7, RZ, RZ, 0x10 ;  /* 0x00000010ff077424 */ /* 0x000fc800078e00ff */
[----:B------:R-:W-:Y:S01]  /*1390*/  SEL R5, R5, 0xffffffe0, !P2 ;  /* 0xffffffe005057807 */ /* 0x000fe20005000000 */
[----:B------:R-:W-:Y:S01]  /*13a0*/  @P4 STS.128 [R203+0x12000], RZ ;  /* 0x012000ffcb004388 */ /* 0x000fe20000000c00 */
[----:B------:R-:W-:Y:S02]  /*13b0*/  SEL R7, R7, 0xfffffff0, !P1 ;  /* 0xfffffff007077807 */ /* 0x000fe40004800000 */
[----:B------:R-:W-:Y:S01]  /*13c0*/  R2P PR, R0, 0x6 ;  /* 0x0000000600007804 */ /* 0x000fe20000000000 */
[----:B------:R-:W-:Y:S01]  /*13d0*/  @P4 STS.128 [R203+0x14000], RZ ;  /* 0x014000ffcb004388 */ /* 0x000fe20000000c00 */
[----:B------:R-:W-:Y:S01]  /*13e0*/  IADD3 R0, R197, 0xc000, RZ ;  /* 0x0000c000c5007810 */ /* 0x000fe20007ffe0ff */
[--C-:B------:R-:W-:Y:S02]  /*13f0*/  IMAD R196, R7, 0x2, R198.reuse ;  /* 0x0000000207c47824 */ /* 0x100fe400078e02c6 */
[----:B------:R-:W-:Y:S01]  /*1400*/  @P4 STS.128 [R203+0x16000], RZ ;  /* 0x016000ffcb004388 */ /* 0x000fe20000000c00 */
[----:B------:R-:W-:-:S02]  /*1410*/  IMAD R194, R5, 0x2, R198 ;  /* 0x0000000205c27824 */ /* 0x000fc400078e02c6 */
[----:B------:R-:W-:Y:S01]  /*1420*/  IMAD R193, R5, 0x2, R196 ;  /* 0x0000000205c17824 */ /* 0x000fe200078e02c4 */
[----:B------:R-:W-:Y:S01]  /*1430*/  @!PT LDS RZ, [RZ] ;  /* 0x00000000fffff984 */ /* 0x000fe20000000800 */
[----:B------:R-:W-:Y:S01]  /*1440*/  @!PT LDS RZ, [RZ] ;  /* 0x00000000fffff984 */ /* 0x000fe20000000800 */
[----:B------:R-:W-:Y:S01]  /*1450*/  @!PT LDS RZ, [RZ] ;  /* 0x00000000fffff984 */ /* 0x000fe20000000800 */
[----:B------:R4:W-:Y:S04]  /*1460*/  @!P4 LDGSTS.E.BYPASS.LTC128B.128 [R203+0x12000], [R16.64] ;  /* 0x1200000010cbcfae */ /* 0x0009e8000b901d48 */
[----:B------:R4:W-:Y:S01]  /*1470*/  @!P4 LDGSTS.E.BYPASS.LTC128B.128 [R203+0x14000], [R16.64+0x80] ;  /* 0x1400008010cbcfae */ /* 0x0009e2000b901d48 */
[----:B------:R-:W-:Y:S02]  /*1480*/  @P1 IADD3 R195, R0, -0x20, RZ ;  /* 0xffffffe000c31810 */ /* 0x000fe40007ffe0ff */
[----:B------:R-:W-:Y:S01]  /*1490*/  SEL R0, R137, 0xffffffc0, !P2 ;  /* 0xffffffc089007807 */ /* 0x000fe20005000000 */
[----:B------:R4:W-:Y:S01]  /*14a0*/  @!P4 LDGSTS.E.BYPASS.LTC128B.128 [R203+0x16000], [R16.64+0x100] ;  /* 0x1600010010cbcfae */ /* 0x0009e2000b901d48 */
[----:B------:R-:W-:-:S02]  /*14b0*/  IADD3 R187, R195, 0x800, RZ ;  /* 0x00000800c3bb7810 */ /* 0x000fc40007ffe0ff */
[----:B------:R-:W-:Y:S01]  /*14c0*/  IADD3 R186, R195, 0x1000, RZ ;  /* 0x00001000c3ba7810 */ /* 0x000fe20007ffe0ff */
[----:B------:R-:W-:Y:S01]  /*14d0*/  @P3 STS.128 [R203+0x13000], RZ ;  /* 0x013000ffcb003388 */ /* 0x000fe20000000c00 */
[----:B------:R-:W-:Y:S01]  /*14e0*/  IMAD.IADD R191, R197, 0x1, R0 ;  /* 0x00000001c5bf7824 */ /* 0x000fe200078e0200 */
[C---:B------:R-:W-:Y:S01]  /*14f0*/  IADD3 R185, R195.reuse, 0x1800, RZ ;  /* 0x00001800c3b97810 */ /* 0x040fe20007ffe0ff */
[----:B------:R-:W-:Y:S01]  /*1500*/  IMAD.IADD R184, R0, 0x1, R195 ;  /* 0x0000000100b87824 */ /* 0x000fe200078e02c3 */
[----:B------:R-:W-:Y:S01]  /*1510*/  @P3 STS.128 [R203+0x15000], RZ ;  /* 0x015000ffcb003388 */ /* 0x000fe20000000c00 */
[----:B------:R-:W-:Y:S01]  /*1520*/  IMAD.IADD R0, R86, 0x1, -R87 ;  /* 0x0000000156007824 */ /* 0x000fe200078e0a57 */
[C---:B------:R-:W-:Y:S02]  /*1530*/  IADD3 R183, R195.reuse, 0x2000, RZ ;  /* 0x00002000c3b77810 */ /* 0x040fe40007ffe0ff */
[----:B------:R-:W-:Y:S01]  /*1540*/  @P3 STS.128 [R203+0x17000], RZ ;  /* 0x017000ffcb003388 */ /* 0x000fe20000000c00 */
[----:B------:R-:W-:-:S02]  /*1550*/  IADD3 R182, R195, 0x2800, RZ ;  /* 0x00002800c3b67810 */ /* 0x000fc40007ffe0ff */
[C---:B------:R-:W-:Y:S01]  /*1560*/  IADD3 R181, R195.reuse, 0x3000, RZ ;  /* 0x00003000c3b57810 */ /* 0x040fe20007ffe0ff */
[----:B------:R-:W-:Y:S01]  /*1570*/  @!PT LDS RZ, [RZ] ;  /* 0x00000000fffff984 */ /* 0x000fe20000000800 */
[----:B------:R-:W-:Y:S01]  /*1580*/  @!PT LDS RZ, [RZ] ;  /* 0x00000000fffff984 */ /* 0x000fe20000000800 */
[----:B------:R-:W-:Y:S01]  /*1590*/  @!PT LDS RZ, [RZ] ;  /* 0x00000000fffff984 */ /* 0x000fe20000000800 */
[----:B------:R5:W-:Y:S01]  /*15a0*/  @!P3 LDGSTS.E.BYPASS.LTC128B.128 [R203+0x13000], [R10.64] ;  /* 0x130000000acbbfae */ /* 0x000be2000b901d48 */
[C---:B------:R-:W-:Y:S02]  /*15b0*/  IADD3 R180, R195.reuse, 0x3800, RZ ;  /* 0x00003800c3b47810 */ /* 0x040fe40007ffe0ff */
[C---:B------:R-:W-:Y:S01]  /*15c0*/  IADD3 R179, R195.reuse, 0x4000, RZ ;  /* 0x00004000c3b37810 */ /* 0x040fe20007ffe0ff */
[----:B------:R5:W-:Y:S01]  /*15d0*/  @!P3 LDGSTS.E.BYPASS.LTC128B.128 [R203+0x15000], [R10.64+0x80] ;  /* 0x150000800acbbfae */ /* 0x000be2000b901d48 */
[C---:B------:R-:W-:Y:S02]  /*15e0*/  IADD3 R178, R195.reuse, 0x4800, RZ ;  /* 0x00004800c3b27810 */ /* 0x040fe40007ffe0ff */
[C---:B------:R-:W-:Y:S01]  /*15f0*/  IADD3 R177, R195.reuse, 0x5000, RZ ;  /* 0x00005000c3b17810 */ /* 0x040fe20007ffe0ff */
[----:B------:R5:W-:Y:S01]  /*1600*/  @!P3 LDGSTS.E.BYPASS.LTC128B.128 [R203+0x17000], [R10.64+0x100] ;  /* 0x170001000acbbfae */ /* 0x000be2000b901d48 */
[----:B------:R-:W-:-:S03]  /*1610*/  IADD3 R176, R195, 0x5800, RZ ;  /* 0x00005800c3b07810 */ /* 0x000fc60007ffe0ff */
[----:B------:R-:W-:Y:S04]  /*1620*/  LDSM.16.M88.4 R44, [R198] ;  /* 0x00000000c62c783b */ /* 0x000fe80000000200 */
[----:B-1----:R-:W3:Y:S04]  /*1630*/  LDSM.16.M88.4 R20, [R197+0xc000] ;  /* 0x00c00000c514783b */ /* 0x002ee80000000200 */
[----:B------:R-:W4:Y:S04]  /*1640*/  LDSM.16.M88.4 R12, [R197+0xc800] ;  /* 0x00c80000c50c783b */ /* 0x000f280000000200 */
[----:B------:R-:W5:Y:S04]  /*1650*/  LDSM.16.M88.4 R76, [R197+0xd000] ;  /* 0x00d00000c54c783b */ /* 0x000f680000000200 */
[----:B------:R-:W-:Y:S04]  /*1660*/  LDSM.16.M88.4 R56, [R196] ;  /* 0x00000000c438783b */ /* 0x000fe80000000200 */
[----:B------:R-:W1:Y:S04]  /*1670*/  LDSM.16.M88.4 R68, [R195] ;  /* 0x00000000c344783b */ /* 0x000e680000000200 */
[----:B------:R-:W1:Y:S04]  /*1680*/  LDSM.16.M88.4 R64, [R195+0x800] ;  /* 0x00080000c340783b */ /* 0x000e680000000200 */
[----:B------:R-:W1:Y:S04]  /*1690*/  LDSM.16.M88.4 R60, [R195+0x1000] ;  /* 0x00100000c33c783b */ /* 0x000e680000000200 */
[----:B------:R-:W1:Y:S04]  /*16a0*/  LDSM.16.M88.4 R72, [R197+0xd800] ;  /* 0x00d80000c548783b */ /* 0x000e680000000200 */
[----:B------:R-:W-:Y:S04]  /*16b0*/  LDSM.16.M88.4 R40, [R194] ;  /* 0x00000000c228783b */ /* 0x000fe80000000200 */
[----:B------:R-:W1:Y:S01]  /*16c0*/  LDSM.16.M88.4 R36, [R191+0xc000] ;  /* 0x00c00000bf24783b */ /* 0x000e620000000200 */
[C---:B---3--:R-:W-:Y:S03]  /*16d0*/  HMMA.16816.F32.BF16 R24, R44.reuse, R20, RZ ;  /* 0x000000142c18723c */ /* 0x048fe600000418ff */
[----:B------:R-:W3:Y:S04]  /*16e0*/  LDSM.16.M88.4 R32, [R191+0xc800] ;  /* 0x00c80000bf20783b */ /* 0x000ee80000000200 */
[----:B--2---:R-:W2:Y:S01]  /*16f0*/  LDSM.16.M88.4 R28, [R191+0xd000] ;  /* 0x00d00000bf1c783b */ /* 0x004ea20000000200 */
[C---:B----4-:R-:W-:Y:S03]  /*1700*/  HMMA.16816.F32.BF16 R16, R44.reuse, R12, RZ ;  /* 0x0000000c2c10723c */ /* 0x050fe600000418ff */
[----:B------:R-:W4:Y:S04]  /*1710*/  LDSM.16.M88.4 R52, [R195+0x1800] ;  /* 0x00180000c334783b */ /* 0x000f280000000200 */
[----:B------:R-:W-:Y:S01]  /*1720*/  LDSM.16.M88.4 R80, [R191+0xd800] ;  /* 0x00d80000bf50783b */ /* 0x000fe20000000200 */
[C---:B------:R-:W-:Y:S03]  /*1730*/  HMMA.16816.F32.BF16 R20, R44.reuse, R22, RZ ;  /* 0x000000162c14723c */ /* 0x040fe600000418ff */
[----:B------:R-:W0:Y:S05]  /*1740*/  LDGDEPBAR ;  /* 0x00000000000079af */ /* 0x000e2a0000000000 */
[C---:B------:R-:W-:Y:S08]  /*1750*/  HMMA.16816.F32.BF16 R12, R44.reuse, R14, RZ ;  /* 0x0000000e2c0c723c */ /* 0x040ff000000418ff */
[C---:B-----5:R-:W-:Y:S08]  /*1760*/  HMMA.16816.F32.BF16 R8, R44.reuse, R76, RZ ;  /* 0x0000004c2c08723c */ /* 0x060ff000000418ff */
[----:B------:R-:W-:Y:S08]  /*1770*/  HMMA.16816.F32.BF16 R76, R44, R78, RZ ;  /* 0x0000004e2c4c723c */ /* 0x000ff000000418ff */
[C---:B-1----:R-:W-:Y:S08]  /*1780*/  HMMA.16816.F32.BF16 R24, R56.reuse, R68, R24 ;  /* 0x000000443818723c */ /* 0x042ff00000041818 */
[C---:B------:R-:W-:Y:S01]  /*1790*/  HMMA.16816.F32.BF16 R20, R56.reuse, R70, R20 ;  /* 0x000000463814723c */ /* 0x040fe20000041814 */
[----:B------:R-:W-:Y:S07]  /*17a0*/  LDSM.16.M88.4 R68, [R184] ;  /* 0x00000000b844783b */ /* 0x000fee0000000200 */
[C---:B------:R-:W-:Y:S08]  /*17b0*/  HMMA.16816.F32.BF16 R16, R56.reuse, R64, R16 ;  /* 0x000000403810723c */ /* 0x040ff00000041810 */
[C---:B------:R-:W-:Y:S01]  /*17c0*/  HMMA.16816.F32.BF16 R12, R56.reuse, R66, R12 ;  /* 0x00000042380c723c */ /* 0x040fe2000004180c */
[----:B------:R-:W-:Y:S07]  /*17d0*/  LDSM.16.M88.4 R64, [R184+0x800] ;  /* 0x00080000b840783b */ /* 0x000fee0000000200 */
[----:B------:R-:W-:Y:S08]  /*17e0*/  HMMA.16816.F32.BF16 R8, R56, R60, R8 ;  /* 0x0000003c3808723c */ /* 0x000ff00000041808 */
[C---:B------:R-:W-:Y:S08]  /*17f0*/  HMMA.16816.F32.BF16 R48, R44.reuse, R72, RZ ;  /* 0x000000482c30723c */ /* 0x040ff000000418ff */
[----:B------:R-:W-:Y:S01]  /*1800*/  HMMA.16816.F32.BF16 R44, R44, R74, RZ ;  /* 0x0000004a2c2c723c */ /* 0x000fe200000418ff */
[----:B------:R-:W1:Y:S07]  /*1810*/  LDSM.16.M88.4 R72, [R193] ;  /* 0x00000000c148783b */ /* 0x000e6e0000000200 */
[----:B------:R-:W-:Y:S01]  /*1820*/  HMMA.16816.F32.BF16 R76, R56, R62, R76 ;  /* 0x0000003e384c723c */ /* 0x000fe2000004184c */
[----:B------:R-:W5:Y:S07]  /*1830*/  LDSM.16.M88.4 R60, [R184+0x1000] ;  /* 0x00100000b83c783b */ /* 0x000f6e0000000200 */
[C---:B------:R-:W-:Y:S08]  /*1840*/  HMMA.16816.F32.BF16 R24, R40.reuse, R36, R24 ;  /* 0x000000242818723c */ /* 0x040ff00000041818 */
[C---:B------:R-:W-:Y:S08]  /*1850*/  HMMA.16816.F32.BF16 R20, R40.reuse, R38, R20 ;  /* 0x000000262814723c */ /* 0x040ff00000041814 */
[C---:B---3--:R-:W-:Y:S08]  /*1860*/  HMMA.16816.F32.BF16 R16, R40.reuse, R32, R16 ;  /* 0x000000202810723c */ /* 0x048ff00000041810 */
[C---:B------:R-:W-:Y:S01]  /*1870*/  HMMA.16816.F32.BF16 R12, R40.reuse, R34, R12 ;  /* 0x00000022280c723c */ /* 0x040fe2000004180c */
[----:B------:R-:W-:Y:S07]  /*1880*/  LDSM.16.M88.4 R32, [R198+0x4000] ;  /* 0x00400000c620783b */ /* 0x000fee0000000200 */
[----:B--2---:R-:W-:Y:S01]  /*1890*/  HMMA.16816.F32.BF16 R36, R40, R28, R8 ;  /* 0x0000001c2824723c */ /* 0x004fe20000041808 */
[----:B------:R-:W-:Y:S07]  /*18a0*/  LDSM.16.M88.4 R8, [R197+0xe000] ;  /* 0x00e00000c508783b */ /* 0x000fee0000000200 */
[C---:B----4-:R-:W-:Y:S08]  /*18b0*/  HMMA.16816.F32.BF16 R48, R56.reuse, R52, R48 ;  /* 0x000000343830723c */ /* 0x050ff00000041830 */
[----:B------:R-:W-:Y:S01]  /*18c0*/  HMMA.16816.F32.BF16 R44, R56, R54, R44 ;  /* 0x00000036382c723c */ /* 0x000fe2000004182c */
[----:B------:R-:W-:Y:S04]  /*18d0*/  LDSM.16.M88.4 R52, [R184+0x1800] ;  /* 0x00180000b834783b */ /* 0x000fe80000000200 */
[----:B------:R-:W-:Y:S03]  /*18e0*/  LDSM.16.M88.4 R56, [R197+0xe800] ;  /* 0x00e80000c538783b */ /* 0x000fe60000000200 */
[----:B------:R-:W-:Y:S01]  /*18f0*/  HMMA.16816.F32.BF16 R76, R40, R30, R76 ;  /* 0x0000001e284c723c */ /* 0x000fe2000004184c */
[----:B------:R-:W2:Y:S07]  /*1900*/  LDSM.16.M88.4 R28, [R197+0xf000] ;  /* 0x00f00000c51c783b */ /* 0x000eae0000000200 */
[C---:B-1----:R-:W-:Y:S08]  /*1910*/  HMMA.16816.F32.BF16 R16, R72.reuse, R64, R16 ;  /* 0x000000404810723c */ /* 0x042ff00000041810 */
[C---:B------:R-:W-:Y:S08]  /*1920*/  HMMA.16816.F32.BF16 R12, R72.reuse, R66, R12 ;  /* 0x00000042480c723c */ /* 0x040ff0000004180c */
[----:B-----5:R-:W-:Y:S01]  /*1930*/  HMMA.16816.F32.BF16 R64, R72, R60, R36 ;  /* 0x0000003c4840723c */ /* 0x020fe20000041824 */
[----:B------:R-:W-:Y:S07]  /*1940*/  LDSM.16.M88.4 R36, [R195+0x2000] ;  /* 0x00200000c324783b */ /* 0x000fee0000000200 */
[C---:B------:R-:W-:Y:S08]  /*1950*/  HMMA.16816.F32.BF16 R48, R40.reuse, R80, R48 ;  /* 0x000000502830723c */ /* 0x040ff00000041830 */
[----:B------:R-:W-:Y:S01]  /*1960*/  HMMA.16816.F32.BF16 R44, R40, R82, R44 ;  /* 0x00000052282c723c */ /* 0x000fe2000004182c */
[----:B------:R-:W-:Y:S07]  /*1970*/  LDSM.16.M88.4 R40, [R196+0x4000] ;  /* 0x00400000c428783b */ /* 0x000fee0000000200 */
[C---:B------:R-:W-:Y:S08]  /*1980*/  HMMA.16816.F32.BF16 R24, R72.reuse, R68, R24 ;  /* 0x000000444818723c */ /* 0x040ff00000041818 */
[C---:B------:R-:W-:Y:S01]  /*1990*/  HMMA.16816.F32.BF16 R20, R72.reuse, R70, R20 ;  /* 0x000000464814723c */ /* 0x040fe20000041814 */
[----:B------:R-:W-:Y:S07]  /*19a0*/  LDSM.16.M88.4 R68, [R197+0xf800] ;  /* 0x00f80000c544783b */ /* 0x000fee0000000200 */
[----:B------:R-:W-:Y:S01]  /*19b0*/  HMMA.16816.F32.BF16 R80, R72, R62, R76 ;  /* 0x0000003e4850723c */ /* 0x000fe2000004184c */
[----:B------:R-:W1:Y:S04]  /*19c0*/  LDSM.16.M88.4 R60, [R195+0x3000] ;  /* 0x00300000c33c783b */ /* 0x000e680000000200 */
[----:B------:R-:W-:Y:S03]  /*19d0*/  LDSM.16.M88.4 R76, [R195+0x2800] ;  /* 0x00280000c34c783b */ /* 0x000fe60000000200 */
[----:B--2---:R-:W-:Y:S08]  /*19e0*/  HMMA.16816.F32.BF16 R64, R32, R28, R64 ;  /* 0x0000001c2040723c */ /* 0x004ff00000041840 */
[C---:B------:R-:W-:Y:S08]  /*19f0*/  HMMA.16816.F32.BF16 R48, R72.reuse, R52, R48 ;  /* 0x000000344830723c */ /* 0x040ff00000041830 */
[----:B------:R-:W-:Y:S01]  /*1a00*/  HMMA.16816.F32.BF16 R44, R72, R54, R44 ;  /* 0x00000036482c723c */ /* 0x000fe2000004182c */
[----:B------:R-:W-:Y:S04]  /*1a10*/  LDSM.16.M88.4 R52, [R194+0x4000] ;  /* 0x00400000c234783b */ /* 0x000fe80000000200 */
[----:B------:R-:W-:Y:S03]  /*1a20*/  LDSM.16.M88.4 R72, [R191+0xe800] ;  /* 0x00e80000bf48783b */ /* 0x000fe60000000200 */
[C---:B------:R-:W-:Y:S08]  /*1a30*/  HMMA.16816.F32.BF16 R24, R32.reuse, R8, R24 ;  /* 0x000000082018723c */ /* 0x040ff00000041818 */
[C---:B------:R-:W-:Y:S01]  /*1a40*/  HMMA.16816.F32.BF16 R20, R32.reuse, R10, R20 ;  /* 0x0000000a2014723c */ /* 0x040fe20000041814 */
[----:B------:R-:W-:Y:S07]  /*1a50*/  LDSM.16.M88.4 R8, [R191+0xe000] ;  /* 0x00e00000bf08783b */ /* 0x000fee0000000200 */
[C---:B------:R-:W-:Y:S01]  /*1a60*/  HMMA.16816.F32.BF16 R80, R32.reuse, R30, R80 ;  /* 0x0000001e2050723c */ /* 0x040fe20000041850 */
[----:B------:R-:W2:Y:S07]  /*1a70*/  LDSM.16.M88.4 R28, [R191+0xf000] ;  /* 0x00f00000bf1c783b */ /* 0x000eae0000000200 */
[C---:B------:R-:W-:Y:S08]  /*1a80*/  HMMA.16816.F32.BF16 R16, R32.reuse, R56, R16 ;  /* 0x000000382010723c */ /* 0x040ff00000041810 */
[----:B------:R-:W-:Y:S01]  /*1a90*/  HMMA.16816.F32.BF16 R12, R32, R58, R12 ;  /* 0x0000003a200c723c */ /* 0x000fe2000004180c */
[----:B------:R-:W3:Y:S07]  /*1aa0*/  LDSM.16.M88.4 R56, [R195+0x3800] ;  /* 0x00380000c338783b */ /* 0x000eee0000000200 */
[----:B-1----:R-:W-:Y:S08]  /*1ab0*/  HMMA.16816.F32.BF16 R64, R40, R60, R64 ;  /* 0x0000003c2840723c */ /* 0x002ff00000041840 */
[C---:B------:R-:W-:Y:S08]  /*1ac0*/  HMMA.16816.F32.BF16 R48, R32.reuse, R68, R48 ;  /* 0x000000442030723c */ /* 0x040ff00000041830 */
[----:B------:R-:W-:Y:S01]  /*1ad0*/  HMMA.16816.F32.BF16 R44, R32, R70, R44 ;  /* 0x00000046202c723c */ /* 0x000fe2000004182c */
[----:B------:R-:W-:Y:S04]  /*1ae0*/  LDSM.16.M88.4 R68, [R191+0xf800] ;  /* 0x00f80000bf44783b */ /* 0x000fe80000000200 */
[----:B------:R-:W-:Y:S03]  /*1af0*/  LDSM.16.M88.4 R32, [R184+0x2000] ;  /* 0x00200000b820783b */ /* 0x000fe60000000200 */
[C---:B------:R-:W-:Y:S08]  /*1b00*/  HMMA.16816.F32.BF16 R24, R40.reuse, R36, R24 ;  /* 0x000000242818723c */ /* 0x040ff00000041818 */
[C---:B------:R-:W-:Y:S01]  /*1b10*/  HMMA.16816.F32.BF16 R20, R40.reuse, R38, R20 ;  /* 0x000000262814723c */ /* 0x040fe20000041814 */
[----:B------:R-:W-:Y:S07]  /*1b20*/  LDSM.16.M88.4 R36, [R193+0x4000] ;  /* 0x00400000c124783b */ /* 0x000fee0000000200 */
[----:B------:R-:W-:Y:S01]  /*1b30*/  HMMA.16816.F32.BF16 R80, R40, R62, R80 ;  /* 0x0000003e2850723c */ /* 0x000fe20000041850 */
[----:B------:R-:W1:Y:S07]  /*1b40*/  LDSM.16.M88.4 R60, [R184+0x3000] ;  /* 0x00300000b83c783b */ /* 0x000e6e0000000200 */
[----:B--2---:R-:W-:Y:S08]  /*1b50*/  HMMA.16816.F32.BF16 R64, R52, R28, R64 ;  /* 0x0000001c3440723c */ /* 0x004ff00000041840 */
[C---:B------:R-:W-:Y:S08]  /*1b60*/  HMMA.16816.F32.BF16 R16, R40.reuse, R76, R16 ;  /* 0x0000004c2810723c */ /* 0x040ff00000041810 */
[C---:B------:R-:W-:Y:S01]  /*1b70*/  HMMA.16816.F32.BF16 R12, R40.reuse, R78, R12 ;  /* 0x0000004e280c723c */ /* 0x040fe2000004180c */
[----:B------:R-:W-:Y:S07]  /*1b80*/  LDSM.16.M88.4 R76, [R184+0x2800] ;  /* 0x00280000b84c783b */ /* 0x000fee0000000200 */
[C---:B---3--:R-:W-:Y:S08]  /*1b90*/  HMMA.16816.F32.BF16 R48, R40.reuse, R56, R48 ;  /* 0x000000382830723c */ /* 0x048ff00000041830 */
[----:B------:R-:W-:Y:S01]  /*1ba0*/  HMMA.16816.F32.BF16 R44, R40, R58, R44 ;  /* 0x0000003a282c723c */ /* 0x000fe2000004182c */
[----:B------:R-:W-:Y:S04]  /*1bb0*/  LDSM.16.M88.4 R40, [R198+0x8000] ;  /* 0x00800000c628783b */ /* 0x000fe80000000200 */
[----:B------:R-:W-:Y:S03]  /*1bc0*/  LDSM.16.M88.4 R56, [R184+0x3800] ;  /* 0x00380000b838783b */ /* 0x000fe60000000200 */
[C---:B------:R-:W-:Y:S08]  /*1bd0*/  HMMA.16816.F32.BF16 R24, R52.reuse, R8, R24 ;  /* 0x000000083418723c */ /* 0x040ff00000041818 */
[C---:B------:R-:W-:Y:S01]  /*1be0*/  HMMA.16816.F32.BF16 R20, R52.reuse, R10, R20 ;  /* 0x0000000a3414723c */ /* 0x040fe20000041814 */
[----:B------:R-:W-:Y:S07]  /*1bf0*/  LDSM.16.M88.4 R8, [R197+0x10000] ;  /* 0x01000000c508783b */ /* 0x000fee0000000200 */
[----:B------:R-:W-:Y:S01]  /*1c00*/  HMMA.16816.F32.BF16 R80, R52, R30, R80 ;  /* 0x0000001e3450723c */ /* 0x000fe20000041850 */
[----:B------:R-:W2:Y:S07]  /*1c10*/  LDSM.16.M88.4 R28, [R197+0x11000] ;  /* 0x01100000c51c783b */ /* 0x000eae0000000200 */
[----:B-1----:R-:W-:Y:S08]  /*1c20*/  HMMA.16816.F32.BF16 R64, R36, R60, R64 ;  /* 0x0000003c2440723c */ /* 0x002ff00000041840 */
[C---:B------:R-:W-:Y:S08]  /*1c30*/  HMMA.16816.F32.BF16 R16, R52.reuse, R72, R16 ;  /* 0x000000483410723c */ /* 0x040ff00000041810 */
[C---:B------:R-:W-:Y:S01]  /*1c40*/  HMMA.16816.F32.BF16 R12, R52.reuse, R74, R12 ;  /* 0x0000004a340c723c */ /* 0x040fe2000004180c */
[----:B------:R-:W-:Y:S07]  /*1c50*/  LDSM.16.M88.4 R72, [R197+0x10800] ;  /* 0x01080000c548783b */ /* 0x000fee0000000200 */
        /* <DEDUP_REMOVED lines=25> */
[----:B------:R-:W1:Y:S07]  /*1df0*/  LDSM.16.M88.4 R72, [R191+0x10800] ;  /* 0x01080000bf48783b */ /* 0x000e6e0000000200 */
[C---:B------:R-:W-:Y:S08]  /*1e00*/  HMMA.16816.F32.BF16 R48, R40.reuse, R68, R48 ;  /* 0x000000442830723c */ /* 0x040ff00000041830 */
[----:B------:R-:W-:Y:S01]  /*1e10*/  HMMA.16816.F32.BF16 R44, R40, R70, R44 ;  /* 0x00000046282c723c */ /* 0x000fe2000004182c */
[----:B------:R-:W-:Y:S07]  /*1e20*/  LDSM.16.M88.4 R40, [R193+0x8000] ;  /* 0x00800000c128783b */ /* 0x000fee0000000200 */
[C---:B------:R-:W-:Y:S08]  /*1e30*/  HMMA.16816.F32.BF16 R24, R52.reuse, R32, R24 ;  /* 0x000000203418723c */ /* 0x040ff00000041818 */
[C---:B------:R-:W-:Y:S01]  /*1e40*/  HMMA.16816.F32.BF16 R20, R52.reuse, R34, R20 ;  /* 0x000000223414723c */ /* 0x040fe20000041814 */
[----:B------:R-:W3:Y:S07]  /*1e50*/  LDSM.16.M88.4 R32, [R191+0x11800] ;  /* 0x01180000bf20783b */ /* 0x000eee0000000200 */
[----:B------:R-:W-:Y:S01]  /*1e60*/  HMMA.16816.F32.BF16 R80, R52, R62, R80 ;  /* 0x0000003e3450723c */ /* 0x000fe20000041850 */
[----:B------:R-:W4:Y:S07]  /*1e70*/  LDSM.16.M88.4 R60, [R184+0x4000] ;  /* 0x00400000b83c783b */ /* 0x000f2e0000000200 */
[----:B--2---:R-:W-:Y:S07]  /*1e80*/  HMMA.16816.F32.BF16 R64, R8, R28, R64 ;  /* 0x0000001c0840723c */ /* 0x004fee0000041840 */
[----:B------:R-:W-:Y:S01]  /*1e90*/  SHF.R.S32.HI R29, RZ, 0x1f, R0 ;  /* 0x0000001fff1d7819 */ /* 0x000fe20000011400 */
[----:B------:R-:W-:Y:S03]  /*1ea0*/  HMMA.16816.F32.BF16 R16, R52, R76, R16 ;  /* 0x0000004c3410723c */ /* 0x000fe60000041810 */
[----:B------:R-:W-:Y:S01]  /*1eb0*/  LEA.HI R212, R29, R0, RZ, 0x2 ;  /* 0x000000001dd47211 */ /* 0x000fe200078f10ff */
[----:B------:R-:W-:-:S02]  /*1ec0*/  IMAD R29, R88, 0x10, R90 ;  /* 0x00000010581d7824 */ /* 0x000fc400078e025a */
[----:B------:R-:W-:Y:S01]  /*1ed0*/  IMAD.IADD R0, R85, 0x1, R6 ;  /* 0x0000000155007824 */ /* 0x000fe200078e0206 */
[----:B------:R-:W-:Y:S01]  /*1ee0*/  SHF.R.S32.HI R212, RZ, 0x2, R212 ;  /* 0x00000002ffd47819 */ /* 0x000fe200000114d4 */
[----:B------:R-:W-:Y:S03]  /*1ef0*/  HMMA.16816.F32.BF16 R12, R52, R78, R12 ;  /* 0x0000004e340c723c */ /* 0x000fe6000004180c */
[----:B------:R-:W-:-:S04]  /*1f00*/  IADD3 R29, R29, 0x1, R212 ;  /* 0x000000011d1d7810 */ /* 0x000fc80007ffe0d4 */
[----:B------:R-:W-:Y:S01]  /*1f10*/  IADD3 R213, R84, R29, -R205 ;  /* 0x0000001d54d57210 */ /* 0x000fe20007ffe8cd */
[----:B------:R-:W-:Y:S03]  /*1f20*/  HMMA.16816.F32.BF16 R48, R52, R56, R48 ;  /* 0x000000383430723c */ /* 0x000fe60000041830 */
[----:B------:R-:W-:-:S04]  /*1f30*/  IADD3 R213, R213, c[0x0][0x2e8], RZ ;  /* 0x0000ba00d5d57a10 */ /* 0x000fc80007ffe0ff */
[C---:B------:R-:W-:Y:S01]  /*1f40*/  IADD3 R133, R213.reuse, 0x8, RZ ;  /* 0x00000008d5857810 */ /* 0x040fe20007ffe0ff */
[----:B------:R-:W-:Y:S01]  /*1f50*/  HMMA.16816.F32.BF16 R44, R52, R58, R44 ;  /* 0x0000003a342c723c */ /* 0x000fe2000004182c */
[-C--:B------:R-:W-:Y:S02]  /*1f60*/  IMNMX R213, R213, R84.reuse, PT ;  /* 0x00000054d5d57217 */ /* 0x080fe40003800200 */
[----:B------:R-:W-:-:S04]  /*1f70*/  IMNMX R133, R133, R84, PT ;  /* 0x0000005485857217 */ /* 0x000fc80003800200 */
[----:B------:R-:W-:Y:S01]  /*1f80*/  IMAD R52, R136, 0x40, R218 ;  /* 0x0000004088347824 */ /* 0x000fe200078e02da */
[----:B------:R-:W-:Y:S04]  /*1f90*/  HMMA.16816.F32.BF16 R24, R8, R36, R24 ;  /* 0x000000240818723c */ /* 0x000fe80000041818 */
[----:B------:R-:W-:-:S04]  /*1fa0*/  IADD3 R6, R52, 0x9, RZ ;  /* 0x0000000934067810 */ /* 0x000fc80007ffe0ff */
[C---:B------:R-:W-:Y:S01]  /*1fb0*/  HMMA.16816.F32.BF16 R20, R8.reuse, R38, R20 ;  /* 0x000000260814723c */ /* 0x040fe20000041814 */
[----:B------:R-:W2:Y:S01]  /*1fc0*/  LDSM.16.M88.4 R36, [R184+0x4800] ;  /* 0x00480000b824783b */ /* 0x000ea20000000200 */
[C---:B------:R-:W-:Y:S02]  /*1fd0*/  ISETP.GE.AND P2, PT, R6.reuse, R213, PT ;  /* 0x000000d50600720c */ /* 0x040fe40003f46270 */
[----:B------:R-:W-:Y:S02]  /*1fe0*/  ISETP.GE.AND P5, PT, R6, R133, PT ;  /* 0x000000850600720c */ /* 0x000fe40003fa6270 */
[C---:B------:R-:W-:Y:S02]  /*1ff0*/  IADD3 R6, R52.reuse, 0x11, RZ ;  /* 0x0000001134067810 */ /* 0x040fe40007ffe0ff */
[C---:B------:R-:W-:Y:S01]  /*2000*/  HMMA.16816.F32.BF16 R80, R8.reuse, R30, R80 ;  /* 0x0000001e0850723c */ /* 0x040fe20000041850 */
[----:B------:R-:W5:Y:S07]  /*2010*/  LDSM.16.M88.4 R28, [R184+0x5000] ;  /* 0x00500000b81c783b */ /* 0x000f6e0000000200 */
[C---:B-1----:R-:W-:Y:S08]  /*2020*/  HMMA.16816.F32.BF16 R16, R8.reuse, R72, R16 ;  /* 0x000000480810723c */ /* 0x042ff00000041810 */
[C---:B------:R-:W-:Y:S08]  /*2030*/  HMMA.16816.F32.BF16 R12, R8.reuse, R74, R12 ;  /* 0x0000004a080c723c */ /* 0x040ff0000004180c */
[C---:B---3--:R-:W-:Y:S07]  /*2040*/  HMMA.16816.F32.BF16 R48, R8.reuse, R32, R48 ;  /* 0x000000200830723c */ /* 0x048fee0000041830 */
[----:B------:R-:W-:Y:S01]  /*2050*/  IADD3 R32, R52, 0x1, RZ ;  /* 0x0000000134207810 */ /* 0x000fe20007ffe0ff */
[----:B------:R-:W-:Y:S03]  /*2060*/  HMMA.16816.F32.BF16 R44, R8, R34, R44 ;  /* 0x00000022082c723c */ /* 0x000fe6000004182c */
[----:B------:R-:W-:-:S02]  /*2070*/  ISETP.GE.AND P0, PT, R32, R213, PT ;  /* 0x000000d52000720c */ /* 0x000fc40003f06270 */
[----:B------:R-:W-:Y:S02]  /*2080*/  ISETP.GE.AND P3, PT, R32, R133, PT ;  /* 0x000000852000720c */ /* 0x000fe40003f66270 */
[C---:B------:R-:W-:Y:S01]  /*2090*/  IADD3 R8, R52.reuse, 0x8, RZ ;  /* 0x0000000834087810 */ /* 0x040fe20007ffe0ff */
[C---:B----4-:R-:W-:Y:S01]  /*20a0*/  HMMA.16816.F32.BF16 R24, R40.reuse, R60, R24 ;  /* 0x0000003c2818723c */ /* 0x050fe20000041818 */
[----:B------:R-:W-:Y:S02]  /*20b0*/  IADD3 R32, R52, 0x10, RZ ;  /* 0x0000001034207810 */ /* 0x000fe40007ffe0ff */
[C---:B------:R-:W-:Y:S02]  /*20c0*/  ISETP.GE.AND P4, PT, R8.reuse, R213, PT ;  /* 0x000000d50800720c */ /* 0x040fe40003f86270 */
[----:B------:R-:W-:Y:S02]  /*20d0*/  ISETP.GE.AND P6, PT, R8, R133, PT ;  /* 0x000000850800720c */ /* 0x000fe40003fc6270 */
[----:B------:R-:W1:Y:S01]  /*20e0*/  LDSM.16.M88.4 R8, [R184+0x5800] ;  /* 0x00580000b808783b */ /* 0x000e620000000200 */
[----:B------:R-:W-:Y:S01]  /*20f0*/  HMMA.16816.F32.BF16 R20, R40, R62, R20 ;  /* 0x0000003e2814723c */ /* 0x000fe20000041814 */
[----:B------:R-:W-:Y:S01]  /*2100*/  IADD3 R34, R52, 0x18, RZ ;  /* 0x0000001834227810 */ /* 0x000fe20007ffe0ff */
[----:B------:R-:W-:-:S04]  /*2110*/  DEPBAR.LE SB0, 0x0 ;  /* 0x000080000000791a */ /* 0x000fc80000000000 */
[C---:B------:R-:W-:Y:S02]  /*2120*/  ISETP.GE.AND P1, PT, R32.reuse, R213, PT ;  /* 0x000000d52000720c */ /* 0x040fe40003f26270 */
[C---:B--2---:R-:W-:Y:S08]  /*2130*/  HMMA.16816.F32.BF16 R16, R40.reuse, R36, R16 ;  /* 0x000000242810723c */ /* 0x044ff00000041810 */
[----:B------:R-:W-:Y:S01]  /*2140*/  HMMA.16816.F32.BF16 R12, R40, R38, R12 ;  /* 0x00000026280c723c */ /* 0x000fe2000004180c */
[----:B------:R-:W-:Y:S01]  /*2150*/  FSEL R25, R25, -INF , !P0 ;  /* 0xff80000019197808 */ /* 0x000fe20004000000 */
[----:B------:R-:W-:Y:S01]  /*2160*/  BAR.SYNC.DEFER_BLOCKING 0x0 ;  /* 0x0000000000007b1d */ /* 0x000fe20000010000 */
[----:B------:R-:W-:-:S02]  /*2170*/  ISETP.GE.AND P0, PT, R32, R133, PT ;  /* 0x000000852000720c */ /* 0x000fc40003f06270 */
[----:B------:R-:W-:Y:S02]  /*2180*/  FSEL R32, R27, -INF , !P3 ;  /* 0xff8000001b207808 */ /* 0x000fe40005800000 */
[-C--:B------:R-:W-:Y:S01]  /*2190*/  ISETP.GE.AND P3, PT, R6, R213.reuse, PT ;  /* 0x000000d50600720c */ /* 0x080fe20003f66270 */
[C---:B-----5:R-:W-:Y:S01]  /*21a0*/  HMMA.16816.F32.BF16 R64, R40.reuse, R28, R64 ;  /* 0x0000001c2840723c */ /* 0x060fe20000041840 */
[----:B------:R-:W-:Y:S02]  /*21b0*/  FSEL R33, R20, -INF , !P4 ;  /* 0xff80000014217808 */ /* 0x000fe40006000000 */
[----:B------:R-:W-:Y:S02]  /*21c0*/  FSEL R22, R22, -INF , !P6 ;  /* 0xff80000016167808 */ /* 0x000fe40007000000 */
[----:B------:R-:W-:Y:S02]  /*21d0*/  ISETP.GE.AND P6, PT, R34, R213, PT ;  /* 0x000000d52200720c */ /* 0x000fe40003fc6270 */
[C---:B------:R-:W-:Y:S01]  /*21e0*/  IADD3 R20, R52.reuse, 0x19, RZ ;  /* 0x0000001934147810 */ /* 0x040fe20007ffe0ff */
[----:B------:R-:W-:Y:S01]  /*21f0*/  HMMA.16816.F32.BF16 R80, R40, R30, R80 ;  /* 0x0000001e2850723c */ /* 0x000fe20000041850 */
[----:B------:R-:W-:-:S02]  /*2200*/  IADD3 R28, R52, 0x20, RZ ;  /* 0x00000020341c7810 */ /* 0x000fc40007ffe0ff */
[----:B------:R-:W-:Y:S02]  /*2210*/  ISETP.GE.AND P4, PT, R6, R133, PT ;  /* 0x000000850600720c */ /* 0x000fe40003f86270 */
[----:B------:R-:W-:Y:S02]  /*2220*/  FSEL R27, R21, -INF , !P2 ;  /* 0xff800000151b7808 */ /* 0x000fe40005000000 */
[----:B------:R-:W-:Y:S01]  /*2230*/  FSEL R6, R23, -INF , !P5 ;  /* 0xff80000017067808 */ /* 0x000fe20006800000 */
[----:B-1----:R-:W-:Y:S01]  /*2240*/  HMMA.16816.F32.BF16 R44, R40, R10, R44 ;  /* 0x0000000a282c723c */ /* 0x002fe2000004182c */
[----:B------:R-:W-:Y:S02]  /*2250*/  FSEL R23, R16, -INF , !P1 ;  /* 0xff80000010177808 */ /* 0x000fe40004800000 */
[----:B------:R-:W-:Y:S02]  /*2260*/  FSEL R18, R18, -INF , !P0 ;  /* 0xff80000012127808 */ /* 0x000fe40004000000 */
[----:B------:R-:W-:-:S02]  /*2270*/  FSEL R21, R17, -INF , !P3 ;  /* 0xff80000011157808 */ /* 0x000fc40005800000 */
[C---:B------:R-:W-:Y:S01]  /*2280*/  ISETP.GE.AND P5, PT, R20.reuse, R213, PT ;  /* 0x000000d51400720c */ /* 0x040fe20003fa6270 */
[----:B------:R-:W-:Y:S01]  /*2290*/  HMMA.16816.F32.BF16 R48, R40, R8, R48 ;  /* 0x000000082830723c */ /* 0x000fe20000041830 */
[----:B------:R-:W-:Y:S02]  /*22a0*/  ISETP.GE.AND P1, PT, R20, R133, PT ;  /* 0x000000851400720c */ /* 0x000fe40003f26270 */
[C---:B------:R-:W-:Y:S02]  /*22b0*/  ISETP.GE.AND P0, PT, R28.reuse, R213, PT ;  /* 0x000000d51c00720c */ /* 0x040fe40003f06270 */
[----:B------:R-:W-:Y:S02]  /*22c0*/  ISETP.GE.AND P3, PT, R28, R133, PT ;  /* 0x000000851c00720c */ /* 0x000fe40003f66270 */
[----:B------:R-:W-:Y:S02]  /*22d0*/  FSEL R17, R12, -INF , !P6 ;  /* 0xff8000000c117808 */ /* 0x000fe40007000000 */
[----:B------:R-:W-:-:S02]  /*22e0*/  IADD3 R28, R52, 0x28, RZ ;  /* 0x00000028341c7810 */ /* 0x000fc40007ffe0ff */
[----:B------:R-:W-:Y:S02]  /*22f0*/  IADD3 R12, R52, 0x29, RZ ;  /* 0x00000029340c7810 */ /* 0x000fe40007ffe0ff */
[----:B------:R-:W-:Y:S02]  /*2300*/  FSEL R13, R13, -INF , !P5 ;  /* 0xff8000000d0d7808 */ /* 0x000fe40006800000 */
[----:B------:R-:W-:Y:S02]  /*2310*/  FSEL R8, R15, -INF , !P1 ;  /* 0xff8000000f087808 */ /* 0x000fe40004800000 */
[----:B------:R-:W-:Y:S02]  /*2320*/  FSEL R171, R64, -INF , !P0 ;  /* 0xff80000040ab7808 */ /* 0x000fe40004000000 */
[----:B------:R-:W-:Y:S02]  /*2330*/  ISETP.GE.AND P5, PT, R28, R133, PT ;  /* 0x000000851c00720c */ /* 0x000fe40003fa6270 */
[----:B------:R-:W-:-:S02]  /*2340*/  ISETP.GE.AND P1, PT, R12, R213, PT ;  /* 0x000000d50c00720c */ /* 0x000fc40003f26270 */
[----:B------:R-:W-:Y:S02]  /*2350*/  ISETP.GE.AND P0, PT, R12, R133, PT ;  /* 0x000000850c00720c */ /* 0x000fe40003f06270 */
[----:B------:R-:W-:Y:S02]  /*2360*/  IADD3 R10, R52, 0x38, RZ ;  /* 0x00000038340a7810 */ /* 0x000fe40007ffe0ff */
[----:B------:R-:W-:Y:S02]  /*2370*/  FSEL R174, R82, -INF , !P5 ;  /* 0xff80000052ae7808 */ /* 0x000fe40006800000 */
[----:B------:R-:W-:Y:S02]  /*2380*/  FSEL R165, R81, -INF , !P1 ;  /* 0xff80000051a57808 */ /* 0x000fe40004800000 */
[----:B------:R-:W-:Y:S02]  /*2390*/  FSEL R172, R83, -INF , !P0 ;  /* 0xff80000053ac7808 */ /* 0x000fe40004000000 */
[----:B------:R-:W-:-:S02]  /*23a0*/  ISETP.GE.AND P5, PT, R10, R213, PT ;  /* 0x000000d50a00720c */ /* 0x000fc40003fa6270 */
[----:B------:R-:W-:Y:S02]  /*23b0*/  ISETP.GE.AND P1, PT, R10, R133, PT ;  /* 0x000000850a00720c */ /* 0x000fe40003f26270 */
[C---:B------:R-:W-:Y:S02]  /*23c0*/  ISETP.GE.AND P0, PT, R52.reuse, R213, PT ;  /* 0x000000d53400720c */ /* 0x040fe40003f06270 */
[----:B------:R-:W-:Y:S02]  /*23d0*/  IADD3 R10, R52, 0x39, RZ ;  /* 0x00000039340a7810 */ /* 0x000fe40007ffe0ff */
[----:B------:R-:W-:Y:S02]  /*23e0*/  FSEL R24, R24, -INF , !P0 ;  /* 0xff80000018187808 */ /* 0x000fe40004000000 */
[----:B------:R-:W-:Y:S02]  /*23f0*/  ISETP.GE.AND P0, PT, R10, R133, PT ;  /* 0x000000850a00720c */ /* 0x000fe40003f06270 */
[----:B------:R-:W-:-:S02]  /*2400*/  IADD3 R20, R52, 0x21, RZ ;  /* 0x0000002134147810 */ /* 0x000fc40007ffe0ff */
[----:B------:R-:W-:Y:S02]  /*2410*/  FSEL R164, R47, -INF , !P0 ;  /* 0xff8000002fa47808 */ /* 0x000fe40004000000 */
[----:B------:R-:W-:Y:S02]  /*2420*/  FSEL R16, R19, -INF , !P4 ;  /* 0xff80000013107808 */ /* 0x000fe40006000000 */
[----:B------:R-:W-:Y:S02]  /*2430*/  ISETP.GE.AND P0, PT, R2, 0x2, PT ;  /* 0x000000020200780c */ /* 0x000fe40003f06270 */
[----:B------:R-:W-:Y:S02]  /*2440*/  ISETP.GE.AND P2, PT, R34, R133, PT ;  /* 0x000000852200720c */ /* 0x000fe40003f46270 */
[C---:B------:R-:W-:Y:S02]  /*2450*/  ISETP.GE.AND P4, PT, R20.reuse, R213, PT ;  /* 0x000000d51400720c */ /* 0x040fe40003f86270 */
[----:B------:R-:W-:-:S02]  /*2460*/  ISETP.GE.AND P6, PT, R20, R133, PT ;  /* 0x000000851400720c */ /* 0x000fc40003fc6270 */
[----:B------:R-:W-:Y:S02]  /*2470*/  IADD3 R20, R52, 0x30, RZ ;  /* 0x0000003034147810 */ /* 0x000fe40007ffe0ff */
[----:B------:R-:W-:Y:S02]  /*2480*/  FSEL R14, R14, -INF , !P2 ;  /* 0xff8000000e0e7808 */ /* 0x000fe40005000000 */
[----:B------:R-:W-:Y:S02]  /*2490*/  FSEL R166, R66, -INF , !P3 ;  /* 0xff80000042a67808 */ /* 0x000fe40005800000 */
[----:B------:R-:W-:Y:S02]  /*24a0*/  FSEL R163, R65, -INF , !P4 ;  /* 0xff80000041a37808 */ /* 0x000fe40006000000 */
[-C--:B------:R-:W-:Y:S02]  /*24b0*/  ISETP.GE.AND P2, PT, R28, R213.reuse, PT ;  /* 0x000000d51c00720c */ /* 0x080fe40003f46270 */
[----:B------:R-:W-:-:S02]  /*24c0*/  ISETP.GE.AND P3, PT, R20, R213, PT ;  /* 0x000000d51400720c */ /* 0x000fc40003f66270 */
[----:B------:R-:W-:Y:S02]  /*24d0*/  ISETP.GE.AND P4, PT, R20, R133, PT ;  /* 0x000000851400720c */ /* 0x000fe40003f86270 */
[----:B------:R-:W-:Y:S02]  /*24e0*/  IADD3 R12, R52, 0x31, RZ ;  /* 0x00000031340c7810 */ /* 0x000fe40007ffe0ff */
[----:B------:R-:W-:Y:S02]  /*24f0*/  FSEL R220, R67, -INF , !P6 ;  /* 0xff80000043dc7808 */ /* 0x000fe40007000000 */
[----:B------:R-:W-:Y:S02]  /*2500*/  FSEL R169, R80, -INF , !P2 ;  /* 0xff80000050a97808 */ /* 0x000fe40005000000 */
[----:B------:R-:W-:Y:S02]  /*2510*/  FSEL R175, R48, -INF , !P3 ;  /* 0xff80000030af7808 */ /* 0x000fe40005800000 */
[----:B------:R-:W-:-:S02]  /*2520*/  FSEL R168, R50, -INF , !P4 ;  /* 0xff80000032a87808 */ /* 0x000fc40006000000 */
[C---:B------:R-:W-:Y:S02]  /*2530*/  ISETP.GE.AND P6, PT, R12.reuse, R213, PT ;  /* 0x000000d50c00720c */ /* 0x040fe40003fc6270 */
[-C--:B------:R-:W-:Y:S02]  /*2540*/  ISETP.GE.AND P2, PT, R12, R133.reuse, PT ;  /* 0x000000850c00720c */ /* 0x080fe40003f46270 */
[----:B------:R-:W-:Y:S02]  /*2550*/  ISETP.GE.AND P3, PT, R52, R133, PT ;  /* 0x000000853400720c */ /* 0x000fe40003f66270 */
[----:B------:R-:W-:Y:S02]  /*2560*/  ISETP.GE.AND P4, PT, R10, R213, PT ;  /* 0x000000d50a00720c */ /* 0x000fe40003f86270 */
[----:B------:R-:W-:Y:S02]  /*2570*/  FSEL R26, R26, -INF , !P3 ;  /* 0xff8000001a1a7808 */ /* 0x000fe40005800000 */
[----:B------:R-:W-:-:S02]  /*2580*/  FSEL R173, R49, -INF , !P6 ;  /* 0xff80000031ad7808 */ /* 0x000fc40007000000 */
[----:B------:R-:W-:Y:S02]  /*2590*/  FSEL R146, R51, -INF , !P2 ;  /* 0xff80000033927808 */ /* 0x000fe40005000000 */
[----:B------:R-:W-:Y:S02]  /*25a0*/  FSEL R147, R44, -INF , !P5 ;  /* 0xff8000002c937808 */ /* 0x000fe40006800000 */
[----:B------:R-:W-:Y:S02]  /*25b0*/  FSEL R144, R46, -INF , !P1 ;  /* 0xff8000002e907808 */ /* 0x000fe40004800000 */
[----:B------:R-:W-:Y:S01]  /*25c0*/  FSEL R145, R45, -INF , !P4 ;  /* 0xff8000002d917808 */ /* 0x000fe20006000000 */
[----:B------:R-:W-:Y:S05]  /*25d0*/  @!P0 BRA `(.L_x_5) ;  /* 0x0000014000008947 */ /* 0x000fea0003800000 */
[----:B------:R-:W-:-:S04]  /*25e0*/  IADD3 R11, R2, -0x2, RZ ;  /* 0xfffffffe020b7810 */ /* 0x000fc80007ffe0ff */
[----:B------:R-:W-:Y:S01]  /*25f0*/  SHF.R.S32.HI R9, RZ, 0x1f, R11 ;  /* 0x0000001fff097819 */ /* 0x000fe2000001140b */
[----:B------:R-:W-:Y:S02]  /*2600*/  IMAD R10, R200, R11, RZ ;  /* 0x0000000bc80a7224 */ /* 0x000fe400078e02ff */
[----:B------:R-:W-:-:S04]  /*2610*/  IMAD.WIDE.U32 R28, R11, R201, R210 ;  /* 0x000000c90b1c7225 */ /* 0x000fc800078e00d2 */
[----:B------:R-:W-:Y:S01]  /*2620*/  IMAD R9, R9, R201, R10 ;  /* 0x000000c909097224 */ /* 0x000fe200078e020a */
[----:B------:R-:W-:-:S03]  /*2630*/  LEA R10, P2, R28, c[0x0][0x168], 0x1 ;  /* 0x00005a001c0a7a11 */ /* 0x000fc600078408ff */
[----:B------:R-:W-:Y:S01]  /*2640*/  IMAD.IADD R9, R29, 0x1, R9 ;  /* 0x000000011d097824 */ /* 0x000fe200078e0209 */
[----:B------:R-:W-:-:S04]  /*2650*/  LEA R30, P1, R4, R10, 0x1 ;  /* 0x0000000a041e7211 */ /* 0x000fc800078208ff */
[----:B------:R-:W-:-:S04]  /*2660*/  LEA.HI.X R11, R28, c[0x0][0x16c], R9, 0x1, P2 ;  /* 0x00005b001c0b7a11 */ /* 0x000fc800010f0c09 */
[----:B------:R-:W-:Y:S01]  /*2670*/  LEA.HI.X R31, R4, R11, R3, 0x1, P1 ;  /* 0x0000000b041f7211 */ /* 0x000fe200008f0c03 */
[----:B------:R-:W-:Y:S01]  /*2680*/  @!PT LDS RZ, [RZ] ;  /* 0x00000000fffff984 */ /* 0x000fe20000000800 */
[----:B------:R-:W-:Y:S01]  /*2690*/  @!PT LDS RZ, [RZ] ;  /* 0x00000000fffff984 */ /* 0x000fe20000000800 */
[----:B------:R-:W-:Y:S01]  /*26a0*/  @!PT LDS RZ, [RZ] ;  /* 0x00000000fffff984 */ /* 0x000fe20000000800 */
[----:B------:R1:W-:Y:S04]  /*26b0*/  LDGSTS.E.BYPASS.LTC128B.128 [R203+0xc000], [R10.64] ;  /* 0x0c0000000acb7fae */ /* 0x0003e8000b901d48 */
[----:B------:R1:W-:Y:S04]  /*26c0*/  LDGSTS.E.BYPASS.LTC128B.128 [R203+0xe000], [R10.64+0x80] ;  /* 0x0e0000800acb7fae */ /* 0x0003e8000b901d48 */
[----:B------:R1:W-:Y:S04]  /*26d0*/  LDGSTS.E.BYPASS.LTC128B.128 [R203+0x10000], [R10.64+0x100] ;  /* 0x100001000acb7fae */ /* 0x0003e8000b901d48 */
[----:B------:R1:W-:Y:S04]  /*26e0*/  LDGSTS.E.BYPASS.LTC128B.128 [R203+0xd000], [R30.64] ;  /* 0x0d0000001ecb7fae */ /* 0x0003e8000b901d48 */
[----:B------:R1:W-:Y:S04]  /*26f0*/  LDGSTS.E.BYPASS.LTC128B.128 [R203+0xf000], [R30.64+0x80] ;  /* 0x0f0000801ecb7fae */ /* 0x0003e8000b901d48 */
[----:B------:R1:W-:Y:S04]  /*2700*/  LDGSTS.E.BYPASS.LTC128B.128 [R203+0x11000], [R30.64+0x100] ;  /* 0x110001001ecb7fae */ /* 0x0003e8000b901d48 */
[----:B------:R-:W0:Y:S02]  /*2710*/  LDGDEPBAR ;  /* 0x00000000000079af */ /* 0x000e240000000000 */
.L_x_5:
[----:B-1----:R-:W-:Y:S02]  /*2720*/  FMNMX.FTZ R10, R24, R25, !PT ;  /* 0x00000019180a7209 */ /* 0x002fe40007810000 */
[----:B------:R-:W-:-:S02]  /*2730*/  FMNMX.FTZ R11, R26, R32, !PT ;  /* 0x000000201a0b7209 */ /* 0x000fc40007810000 */
[----:B------:R-:W-:Y:S02]  /*2740*/  FMNMX.FTZ R10, R33, R10, !PT ;  /* 0x0000000a210a7209 */ /* 0x000fe40007810000 */
[----:B------:R-:W-:Y:S02]  /*2750*/  FMNMX.FTZ R11, R22, R11, !PT ;  /* 0x0000000b160b7209 */ /* 0x000fe40007810000 */
[----:B------:R-:W-:Y:S02]  /*2760*/  FMNMX.FTZ R10, R27, R10, !PT ;  /* 0x0000000a1b0a7209 */ /* 0x000fe40007810000 */
[----:B------:R-:W-:Y:S02]  /*2770*/  FMNMX.FTZ R11, R6, R11, !PT ;  /* 0x0000000b060b7209 */ /* 0x000fe40007810000 */
[----:B------:R-:W-:Y:S02]  /*2780*/  FMNMX.FTZ R10, R23, R10, !PT ;  /* 0x0000000a170a7209 */ /* 0x000fe40007810000 */
        /* <DEDUP_REMOVED lines=23> */
[----:B------:R-:W-:Y:S01]  /*2900*/  SHF.L.U32 R192, R0, 0x1, RZ ;  /* 0x0000000100c07819 */ /* 0x000fe200000006ff */
[----:B------:R-:W1:Y:S03]  /*2910*/  SHFL.BFLY PT, R9, R10, 0x2, 0x1f ;  /* 0x0c401f000a097f89 */ /* 0x000e6600000e0000 */
[-C--:B------:R-:W-:Y:S01]  /*2920*/  LEA R189, R5, R192.reuse, 0x1 ;  /* 0x000000c005bd7211 */ /* 0x080fe200078e08ff */
[----:B------:R-:W2:Y:S01]  /*2930*/  SHFL.BFLY PT, R4, R11, 0x2, 0x1f ;  /* 0x0c401f000b047f89 */ /* 0x000ea200000e0000 */
[----:B------:R-:W-:-:S03]  /*2940*/  LEA R190, R7, R192, 0x1 ;  /* 0x000000c007be7211 */ /* 0x000fc600078e08ff */
[----:B------:R-:W-:Y:S01]  /*2950*/  LDSM.16.MT88.4 R68, [R192+0x14000] ;  /* 0x01400000c044783b */ /* 0x000fe20000004200 */
[----:B------:R-:W-:-:S03]  /*2960*/  LEA R188, R5, R190, 0x1 ;  /* 0x000000be05bc7211 */ /* 0x000fc600078e08ff */
[----:B------:R-:W-:Y:S04]  /*2970*/  LDSM.16.MT88.4 R84, [R189+0x14000] ;  /* 0x01400000bd54783b */ /* 0x000fe80000004200 */
[----:B------:R-:W-:Y:S04]  /*2980*/  LDSM.16.MT88.4 R36, [R192+0x12000] ;  /* 0x01200000c024783b */ /* 0x000fe80000004200 */
[----:B------:R-:W-:Y:S01]  /*2990*/  LDSM.16.MT88.4 R44, [R190+0x12000] ;  /* 0x01200000be2c783b */ /* 0x000fe20000004200 */
[----:B-1----:R-:W-:-:S03]  /*29a0*/  FMNMX.FTZ R9, R10, R9, !PT ;  /* 0x000000090a097209 */ /* 0x002fc60007810000 */
[----:B------:R-:W-:Y:S01]  /*29b0*/  LDSM.16.MT88.4 R52, [R189+0x12000] ;  /* 0x01200000bd34783b */ /* 0x000fe20000004200 */
[----:B--2---:R-:W-:-:S03]  /*29c0*/  FMNMX.FTZ R4, R11, R4, !PT ;  /* 0x000000040b047209 */ /* 0x004fc60007810000 */
[----:B------:R-:W1:Y:S04]  /*29d0*/  SHFL.BFLY PT, R132, R9, 0x1, 0x1f ;  /* 0x0c201f0009847f89 */ /* 0x000e6800000e0000 */
[----:B------:R-:W2:Y:S04]  /*29e0*/  SHFL.BFLY PT, R3, R4, 0x1, 0x1f ;  /* 0x0c201f0004037f89 */ /* 0x000ea800000e0000 */
[----:B------:R-:W3:Y:S04]  /*29f0*/  LDSM.16.MT88.4 R60, [R188+0x12000] ;  /* 0x01200000bc3c783b */ /* 0x000ee80000004200 */
[----:B------:R-:W4:Y:S04]  /*2a00*/  LDSM.16.MT88.4 R76, [R190+0x14000] ;  /* 0x01400000be4c783b */ /* 0x000f280000004200 */
[----:B------:R-:W5:Y:S04]  /*2a10*/  LDSM.16.MT88.4 R92, [R188+0x14000] ;  /* 0x01400000bc5c783b */ /* 0x000f680000004200 */
[----:B------:R-:W3:Y:S01]  /*2a20*/  LDSM.16.MT88.4 R100, [R192+0x16000] ;  /* 0x01600000c064783b */ /* 0x000ee20000004200 */
[----:B-1----:R-:W-:-:S03]  /*2a30*/  FMNMX.FTZ R132, R9, R132, !PT ;  /* 0x0000008409847209 */ /* 0x002fc60007810000 */
[----:B------:R-:W1:Y:S01]  /*2a40*/  LDSM.16.MT88.4 R124, [R190+0x16000] ;  /* 0x01600000be7c783b */ /* 0x000e620000004200 */
[----:B--2---:R-:W-:Y:S01]  /*2a50*/  FMNMX.FTZ R3, R4, R3, !PT ;  /* 0x0000000304037209 */ /* 0x004fe20007810000 */
[C---:B------:R-:W-:Y:S01]  /*2a60*/  FMUL.FTZ R170, R132.reuse, c[0x0][0x23c] ;  /* 0x00008f0084aa7a20 */ /* 0x040fe20000410000 */
[----:B------:R-:W-:Y:S01]  /*2a70*/  FSETP.NEU.FTZ.AND P1, PT, R132, -INF , PT ;  /* 0xff8000008400780b */ /* 0x000fe20003f3d000 */
[----:B------:R-:W2:Y:S02]  /*2a80*/  LDSM.16.MT88.4 R112, [R189+0x16000] ;  /* 0x01600000bd70783b */ /* 0x000ea40000004200 */
[C---:B------:R-:W-:Y:S01]  /*2a90*/  FMUL.FTZ R167, R3.reuse, c[0x0][0x23c] ;  /* 0x00008f0003a77a20 */ /* 0x040fe20000410000 */
[----:B------:R-:W-:Y:S01]  /*2aa0*/  FSEL R170, R170, RZ, P1 ;  /* 0x000000ffaaaa7208 */ /* 0x000fe20000800000 */
[----:B------:R-:W-:Y:S01]  /*2ab0*/  LDSM.16.MT88.4 R140, [R190+0x12800] ;  /* 0x01280000be8c783b */ /* 0x000fe20000004200 */
[----:B------:R-:W-:-:S03]  /*2ac0*/  FSETP.NEU.FTZ.AND P1, PT, R3, -INF , PT ;  /* 0xff8000000300780b */ /* 0x000fc60003f3d000 */
[--C-:B------:R-:W-:Y:S01]  /*2ad0*/  FFMA.FTZ R159, R24, c[0x0][0x23c], -R170.reuse ;  /* 0x00008f00189f7a23 */ /* 0x100fe200000108aa */
[----:B------:R-:W-:Y:S01]  /*2ae0*/  FSEL R167, R167, RZ, P1 ;  /* 0x000000ffa7a77208 */ /* 0x000fe20000800000 */
[--C-:B------:R-:W-:Y:S01]  /*2af0*/  FFMA.FTZ R154, R25, c[0x0][0x23c], -R170.reuse ;  /* 0x00008f00199a7a23 */ /* 0x100fe200000108aa */
[----:B------:R-:W-:Y:S01]  /*2b00*/  LDSM.16.MT88.4 R28, [R188+0x12800] ;  /* 0x01280000bc1c783b */ /* 0x000fe20000004200 */
[--C-:B------:R-:W-:Y:S02]  /*2b10*/  FFMA.FTZ R157, R33, c[0x0][0x23c], -R170.reuse ;  /* 0x00008f00219d7a23 */ /* 0x100fe400000108aa */
[----:B------:R-:W-:Y:S01]  /*2b20*/  FFMA.FTZ R150, R27, c[0x0][0x23c], -R170 ;  /* 0x00008f001b967a23 */ /* 0x000fe200000108aa */
[----:B------:R-:W-:Y:S01]  /*2b30*/  MUFU.EX2 R159, R159 ;  /* 0x0000009f009f7308 */ /* 0x000fe20000000800 */
[--C-:B------:R-:W-:Y:S02]  /*2b40*/  FFMA.FTZ R156, R26, c[0x0][0x23c], -R167.reuse ;  /* 0x00008f001a9c7a23 */ /* 0x100fe400000108a7 */
[--C-:B------:R-:W-:Y:S01]  /*2b50*/  FFMA.FTZ R161, R32, c[0x0][0x23c], -R167.reuse ;  /* 0x00008f0020a17a23 */ /* 0x100fe200000108a7 */
[----:B------:R-:W-:Y:S01]  /*2b60*/  LDSM.16.MT88.4 R24, [R190+0x14800] ;  /* 0x01480000be18783b */ /* 0x000fe20000004200 */
[----:B------:R-:W-:-:S02]  /*2b70*/  FFMA.FTZ R158, R22, c[0x0][0x23c], -R167 ;  /* 0x00008f00169e7a23 */ /* 0x000fc400000108a7 */
[--C-:B------:R-:W-:Y:S01]  /*2b80*/  FFMA.FTZ R153, R6, c[0x0][0x23c], -R167.reuse ;  /* 0x00008f0006997a23 */ /* 0x100fe200000108a7 */
[----:B------:R-:W1:Y:S01]  /*2b90*/  MUFU.EX2 R154, R154 ;  /* 0x0000009a009a7308 */ /* 0x000e620000000800 */
[----:B------:R-:W2:Y:S01]  /*2ba0*/  LDSM.16.MT88.4 R4, [R188+0x16000] ;  /* 0x01600000bc04783b */ /* 0x000ea20000004200 */
[--C-:B------:R-:W-:Y:S02]  /*2bb0*/  FFMA.FTZ R149, R17, c[0x0][0x23c], -R170.reuse ;  /* 0x00008f0011957a23 */ /* 0x100fe400000108aa */
[--C-:B------:R-:W-:Y:S01]  /*2bc0*/  FFMA.FTZ R152, R18, c[0x0][0x23c], -R167.reuse ;  /* 0x00008f0012987a23 */ /* 0x100fe200000108a7 */
[----:B------:R-:W-:Y:S01]  /*2bd0*/  LDSM.16.MT88.4 R32, [R189+0x12800] ;  /* 0x01280000bd20783b */ /* 0x000fe20000004200 */
[--C-:B------:R-:W-:Y:S02]  /*2be0*/  FFMA.FTZ R139, R16, c[0x0][0x23c], -R167.reuse ;  /* 0x00008f00108b7a23 */ /* 0x100fe400000108a7 */
[----:B------:R-:W-:Y:S01]  /*2bf0*/  MUFU.EX2 R157, R157 ;  /* 0x0000009d009d7308 */ /* 0x000fe20000000800 */
[----:B------:R-:W-:Y:S01]  /*2c00*/  FFMA.FTZ R138, R8, c[0x0][0x23c], -R167 ;  /* 0x00008f00088a7a23 */ /* 0x000fe200000108a7 */
[----:B------:R-:W-:Y:S01]  /*2c10*/  LDSM.16.MT88.4 R16, [R189+0x14800] ;  /* 0x01480000bd10783b */ /* 0x000fe20000004200 */
[----:B------:R-:W-:-:S02]  /*2c20*/  FFMA.FTZ R155, R23, c[0x0][0x23c], -R170 ;  /* 0x00008f00179b7a23 */ /* 0x000fc400000108aa */
[--C-:B------:R-:W-:Y:S01]  /*2c30*/  FFMA.FTZ R148, R21, c[0x0][0x23c], -R170.reuse ;  /* 0x00008f0015947a23 */ /* 0x100fe200000108aa */
[----:B------:R-:W2:Y:S01]  /*2c40*/  LDSM.16.MT88.4 R8, [R192+0x14800] ;  /* 0x01480000c008783b */ /* 0x000ea20000004200 */
[--C-:B------:R-:W-:Y:S01]  /*2c50*/  FFMA.FTZ R0, R13, c[0x0][0x23c], -R170.reuse ;  /* 0x00008f000d007a23 */ /* 0x100fe200000108aa */
[----:B------:R-:W3:Y:S01]  /*2c60*/  MUFU.EX2 R150, R150 ;  /* 0x0000009600967308 */ /* 0x000ee20000000800 */
[----:B-1----:R-:W-:Y:S01]  /*2c70*/  F2FP.BF16.PACK_AB R116, R154, R159 ;  /* 0x0000009f9a74723e */ /* 0x002fe200000010ff */
[----:B------:R-:W-:Y:S01]  /*2c80*/  FFMA.FTZ R151, R14, c[0x0][0x23c], -R167 ;  /* 0x00008f000e977a23 */ /* 0x000fe200000108a7 */
[----:B------:R-:W1:Y:S01]  /*2c90*/  LDSM.16.MT88.4 R20, [R192+0x12800] ;  /* 0x01280000c014783b */ /* 0x000e620000004200 */
[--C-:B------:R-:W-:Y:S02]  /*2ca0*/  FFMA.FTZ R160, R171, c[0x0][0x23c], -R170.reuse ;  /* 0x00008f00aba07a23 */ /* 0x100fe400000108aa */
[--C-:B------:R-:W-:Y:S01]  /*2cb0*/  FFMA.FTZ R162, R169, c[0x0][0x23c], -R170.reuse ;  /* 0x00008f00a9a27a23 */ /* 0x100fe200000108aa */
[----:B------:R-:W1:Y:S01]  /*2cc0*/  LDSM.16.MT88.4 R12, [R188+0x14800] ;  /* 0x01480000bc0c783b */ /* 0x000e620000004200 */
[----:B------:R-:W-:Y:S01]  /*2cd0*/  MUFU.EX2 R156, R156 ;  /* 0x0000009c009c7308 */ /* 0x000fe20000000800 */
[----:B------:R-:W-:-:S02]  /*2ce0*/  FFMA.FTZ R163, R163, c[0x0][0x23c], -R170 ;  /* 0x00008f00a3a37a23 */ /* 0x000fc400000108aa */
[--C-:B------:R-:W-:Y:S02]  /*2cf0*/  FFMA.FTZ R165, R165, c[0x0][0x23c], -R170.reuse ;  /* 0x00008f00a5a57a23 */ /* 0x100fe400000108aa */
[--C-:B------:R-:W-:Y:S02]  /*2d00*/  FFMA.FTZ R166, R166, c[0x0][0x23c], -R167.reuse ;  /* 0x00008f00a6a67a23 */ /* 0x100fe400000108a7 */
[--C-:B------:R-:W-:Y:S01]  /*2d10*/  FFMA.FTZ R169, R220, c[0x0][0x23c], -R167.reuse ;  /* 0x00008f00dca97a23 */ /* 0x100fe200000108a7 */
[----:B------:R-:W4:Y:S01]  /*2d20*/  MUFU.EX2 R161, R161 ;  /* 0x000000a100a17308 */ /* 0x000f220000000800 */
[----:B---3--:R-:W-:Y:S01]  /*2d30*/  F2FP.BF16.PACK_AB R118, R150, R157 ;  /* 0x0000009d9676723e */ /* 0x008fe200000010ff */
[--C-:B------:R-:W-:Y:S02]  /*2d40*/  FFMA.FTZ R171, R174, c[0x0][0x23c], -R167.reuse ;  /* 0x00008f00aeab7a23 */ /* 0x100fe400000108a7 */
[----:B------:R-:W-:Y:S02]  /*2d50*/  FFMA.FTZ R172, R172, c[0x0][0x23c], -R167 ;  /* 0x00008f00acac7a23 */ /* 0x000fe400000108a7 */
[----:B------:R-:W-:-:S02]  /*2d60*/  FFMA.FTZ R174, R175, c[0x0][0x23c], -R170 ;  /* 0x00008f00afae7a23 */ /* 0x000fc400000108aa */
[----:B------:R-:W-:Y:S01]  /*2d70*/  MUFU.EX2 R158, R158 ;  /* 0x0000009e009e7308 */ /* 0x000fe20000000800 */
[--C-:B------:R-:W-:Y:S02]  /*2d80*/  FFMA.FTZ R173, R173, c[0x0][0x23c], -R170.reuse ;  /* 0x00008f00adad7a23 */ /* 0x100fe400000108aa */
[----:B------:R-:W-:Y:S02]  /*2d90*/  FFMA.FTZ R175, R147, c[0x0][0x23c], -R170 ;  /* 0x00008f0093af7a23 */ /* 0x000fe400000108aa */
[--C-:B------:R-:W-:Y:S02]  /*2da0*/  FFMA.FTZ R168, R168, c[0x0][0x23c], -R167.reuse ;  /* 0x00008f00a8a87a23 */ /* 0x100fe400000108a7 */
[--C-:B------:R-:W-:Y:S01]  /*2db0*/  FFMA.FTZ R219, R146, c[0x0][0x23c], -R167.reuse ;  /* 0x00008f0092db7a23 */ /* 0x100fe200000108a7 */
[----:B------:R-:W3:Y:S01]  /*2dc0*/  MUFU.EX2 R153, R153 ;  /* 0x0000009900997308 */ /* 0x000ee20000000800 */
[----:B----4-:R-:W-:Y:S01]  /*2dd0*/  F2FP.BF16.PACK_AB R117, R161, R156 ;  /* 0x0000009ca175723e */ /* 0x010fe200000010ff */
[----:B------:R-:W-:-:S02]  /*2de0*/  FFMA.FTZ R220, R144, c[0x0][0x23c], -R167 ;  /* 0x00008f0090dc7a23 */ /* 0x000fc400000108a7 */
[----:B------:R-:W-:Y:S02]  /*2df0*/  FFMA.FTZ R170, R145, c[0x0][0x23c], -R170 ;  /* 0x00008f0091aa7a23 */ /* 0x000fe400000108aa */
[----:B------:R-:W-:Y:S01]  /*2e00*/  FFMA.FTZ R167, R164, c[0x0][0x23c], -R167 ;  /* 0x00008f00a4a77a23 */ /* 0x000fe200000108a7 */
[----:B------:R-:W-:Y:S01]  /*2e10*/  LDSM.16.MT88.4 R144, [R190+0x13800] ;  /* 0x01380000be90783b */ /* 0x000fe20000004200 */
[----:B------:R-:W-:Y:S01]  /*2e20*/  MUFU.EX2 R155, R155 ;  /* 0x0000009b009b7308 */ /* 0x000fe20000000800 */
[----:B------:R-:W-:Y:S02]  /*2e30*/  FADD.FTZ R154, R159, R154 ;  /* 0x0000009a9f9a7221 */ /* 0x000fe40000010000 */
[----:B------:R-:W-:Y:S02]  /*2e40*/  FADD.FTZ R161, R156, R161 ;  /* 0x000000a19ca17221 */ /* 0x000fe40000010000 */
[----:B------:R-:W-:Y:S01]  /*2e50*/  FADD.FTZ R157, R157, R154 ;  /* 0x0000009a9d9d7221 */ /* 0x000fe20000010000 */
[----:B---3--:R-:W-:-:S02]  /*2e60*/  F2FP.BF16.PACK_AB R119, R153, R158 ;  /* 0x0000009e9977723e */ /* 0x008fc400000010ff */
[----:B------:R-:W3:Y:S01]  /*2e70*/  MUFU.EX2 R148, R148 ;  /* 0x0000009400947308 */ /* 0x000ee20000000800 */
[----:B------:R-:W-:Y:S02]  /*2e80*/  FADD.FTZ R158, R158, R161 ;  /* 0x000000a19e9e7221 */ /* 0x000fe40000010000 */
[----:B------:R-:W-:Y:S02]  /*2e90*/  FADD.FTZ R150, R150, R157 ;  /* 0x0000009d96967221 */ /* 0x000fe40000010000 */
[----:B------:R-:W-:Y:S01]  /*2ea0*/  FADD.FTZ R153, R153, R158 ;  /* 0x0000009e99997221 */ /* 0x000fe20000010000 */
[C---:B------:R-:W-:Y:S02]  /*2eb0*/  HMMA.16816.F32.BF16 R64, R116.reuse, R68, RZ ;  /* 0x000000447440723c */ /* 0x040fe400000418ff */
[----:B------:R-:W-:Y:S06]  /*2ec0*/  MUFU.EX2 R149, R149 ;  /* 0x0000009500957308 */ /* 0x000fec0000000800 */
[C---:B------:R-:W-:Y:S02]  /*2ed0*/  HMMA.16816.F32.BF16 R80, R116.reuse, R84, RZ ;  /* 0x000000547450723c */ /* 0x040fe400000418ff */
[----:B------:R-:W-:Y:S06]  /*2ee0*/  MUFU.EX2 R0, R0 ;  /* 0x0000000000007308 */ /* 0x000fec0000000800 */
[C---:B------:R-:W-:Y:S02]  /*2ef0*/  HMMA.16816.F32.BF16 R68, R116.reuse, R70, RZ ;  /* 0x000000467444723c */ /* 0x040fe400000418ff */
[----:B------:R-:W-:Y:S06]  /*2f00*/  MUFU.EX2 R152, R152 ;  /* 0x0000009800987308 */ /* 0x000fec0000000800 */
[C---:B------:R-:W-:Y:S02]  /*2f10*/  HMMA.16816.F32.BF16 R84, R116.reuse, R86, RZ ;  /* 0x000000567454723c */ /* 0x040fe400000418ff */
[----:B------:R-:W4:Y:S06]  /*2f20*/  MUFU.EX2 R139, R139 ;  /* 0x0000008b008b7308 */ /* 0x000f2c0000000800 */
[C---:B------:R-:W-:Y:S02]  /*2f30*/  HMMA.16816.F32.BF16 R128, R116.reuse, R36, RZ ;  /* 0x000000247480723c */ /* 0x040fe400000418ff */
[----:B------:R-:W-:Y:S06]  /*2f40*/  MUFU.EX2 R151, R151 ;  /* 0x0000009700977308 */ /* 0x000fec0000000800 */
[C---:B------:R-:W-:Y:S02]  /*2f50*/  HMMA.16816.F32.BF16 R40, R116.reuse, R44, RZ ;  /* 0x0000002c7428723c */ /* 0x040fe400000418ff */
[----:B------:R-:W1:Y:S06]  /*2f60*/  MUFU.EX2 R138, R138 ;  /* 0x0000008a008a7308 */ /* 0x000e6c0000000800 */
[C---:B------:R-:W-:Y:S02]  /*2f70*/  HMMA.16816.F32.BF16 R48, R116.reuse, R52, RZ ;  /* 0x000000347430723c */ /* 0x040fe400000418ff */
[----:B------:R-:W-:Y:S06]  /*2f80*/  MUFU.EX2 R160, R160 ;  /* 0x000000a000a07308 */ /* 0x000fec0000000800 */
[C---:B------:R-:W-:Y:S02]  /*2f90*/  HMMA.16816.F32.BF16 R56, R116.reuse, R60, RZ ;  /* 0x0000003c7438723c */ /* 0x040fe400000418ff */
[----:B------:R-:W1:Y:S06]  /*2fa0*/  MUFU.EX2 R163, R163 ;  /* 0x000000a300a37308 */ /* 0x000e6c0000000800 */
[C---:B------:R-:W-:Y:S02]  /*2fb0*/  HMMA.16816.F32.BF16 R72, R116.reuse, R76, RZ ;  /* 0x0000004c7448723c */ /* 0x040fe400000418ff */
[----:B------:R-:W-:Y:S06]  /*2fc0*/  MUFU.EX2 R162, R162 ;  /* 0x000000a200a27308 */ /* 0x000fec0000000800 */
[C---:B-----5:R-:W-:Y:S02]  /*2fd0*/  HMMA.16816.F32.BF16 R88, R116.reuse, R92, RZ ;  /* 0x0000005c7458723c */ /* 0x060fe400000418ff */
[----:B------:R-:W-:Y:S06]  /*2fe0*/  MUFU.EX2 R165, R165 ;  /* 0x000000a500a57308 */ /* 0x000fec0000000800 */
[C---:B------:R-:W-:Y:S02]  /*2ff0*/  HMMA.16816.F32.BF16 R96, R116.reuse, R100, RZ ;  /* 0x000000647460723c */ /* 0x040fe400000418ff */
[----:B------:R-:W-:Y:S06]  /*3000*/  MUFU.EX2 R166, R166 ;  /* 0x000000a600a67308 */ /* 0x000fec0000000800 */
[C---:B------:R-:W-:Y:S02]  /*3010*/  HMMA.16816.F32.BF16 R104, R116.reuse, R124, RZ ;  /* 0x0000007c7468723c */ /* 0x040fe400000418ff */
[----:B------:R-:W5:Y:S06]  /*3020*/  MUFU.EX2 R169, R169 ;  /* 0x000000a900a97308 */ /* 0x000f6c0000000800 */
[C---:B--2---:R-:W-:Y:S02]  /*3030*/  HMMA.16816.F32.BF16 R108, R116.reuse, R112, RZ ;  /* 0x00000070746c723c */ /* 0x044fe400000418ff */
[----:B------:R-:W-:Y:S06]  /*3040*/  MUFU.EX2 R171, R171 ;  /* 0x000000ab00ab7308 */ /* 0x000fec0000000800 */
[C---:B------:R-:W-:Y:S02]  /*3050*/  HMMA.16816.F32.BF16 R36, R116.reuse, R38, RZ ;  /* 0x000000267424723c */ /* 0x040fe400000418ff */
[----:B------:R-:W2:Y:S06]  /*3060*/  MUFU.EX2 R172, R172 ;  /* 0x000000ac00ac7308 */ /* 0x000eac0000000800 */
[C---:B------:R-:W-:Y:S02]  /*3070*/  HMMA.16816.F32.BF16 R44, R116.reuse, R46, RZ ;  /* 0x0000002e742c723c */ /* 0x040fe400000418ff */
[----:B------:R-:W-:Y:S06]  /*3080*/  MUFU.EX2 R174, R174 ;  /* 0x000000ae00ae7308 */ /* 0x000fec0000000800 */
[C---:B------:R-:W-:Y:S02]  /*3090*/  HMMA.16816.F32.BF16 R52, R116.reuse, R54, RZ ;  /* 0x000000367434723c */ /* 0x040fe400000418ff */
[----:B------:R-:W1:Y:S06]  /*30a0*/  MUFU.EX2 R173, R173 ;  /* 0x000000ad00ad7308 */ /* 0x000e6c0000000800 */
[C---:B------:R-:W-:Y:S02]  /*30b0*/  HMMA.16816.F32.BF16 R60, R116.reuse, R62, RZ ;  /* 0x0000003e743c723c */ /* 0x040fe400000418ff */
[----:B------:R-:W-:Y:S06]  /*30c0*/  MUFU.EX2 R175, R175 ;  /* 0x000000af00af7308 */ /* 0x000fec0000000800 */
[C---:B------:R-:W-:Y:S02]  /*30d0*/  HMMA.16816.F32.BF16 R76, R116.reuse, R78, RZ ;  /* 0x0000004e744c723c */ /* 0x040fe400000418ff */
[----:B------:R-:W-:Y:S06]  /*30e0*/  MUFU.EX2 R170, R170 ;  /* 0x000000aa00aa7308 */ /* 0x000fec0000000800 */
        /* <DEDUP_REMOVED lines=8> */
[C---:B------:R-:W-:Y:S07]  /*3170*/  HMMA.16816.F32.BF16 R120, R116.reuse, R4, RZ ;  /* 0x000000047478723c */ /* 0x040fee00000418ff */
[----:B---3--:R-:W-:Y:S01]  /*3180*/  F2FP.BF16.PACK_AB R4, R148, R155 ;  /* 0x0000009b9404723e */ /* 0x008fe200000010ff */
[----:B------:R-:W-:Y:S01]  /*3190*/  HMMA.16816.F32.BF16 R116, R116, R6, RZ ;  /* 0x000000067474723c */ /* 0x000fe200000418ff */
[----:B----4-:R-:W-:Y:S01]  /*31a0*/  F2FP.BF16.PACK_AB R5, R139, R152 ;  /* 0x000000988b05723e */ /* 0x010fe200000010ff */
[----:B------:R-:W-:-:S02]  /*31b0*/  FADD.FTZ R155, R155, R150 ;  /* 0x000000969b9b7221 */ /* 0x000fc40000010000 */
[----:B------:R-:W-:Y:S02]  /*31c0*/  FADD.FTZ R152, R152, R153 ;  /* 0x0000009998987221 */ /* 0x000fe40000010000 */
[----:B------:R-:W-:Y:S01]  /*31d0*/  FADD.FTZ R148, R148, R155 ;  /* 0x0000009b94947221 */ /* 0x000fe20000010000 */
[----:B------:R-:W-:Y:S01]  /*31e0*/  F2FP.BF16.PACK_AB R6, R0, R149 ;  /* 0x000000950006723e */ /* 0x000fe200000010ff */
[----:B------:R-:W-:Y:S01]  /*31f0*/  FADD.FTZ R152, R139, R152 ;  /* 0x000000988b987221 */ /* 0x000fe20000010000 */
[----:B-1----:R-:W-:Y:S01]  /*3200*/  F2FP.BF16.PACK_AB R7, R138, R151 ;  /* 0x000000978a07723e */ /* 0x002fe200000010ff */
[----:B------:R-:W-:Y:S02]  /*3210*/  FADD.FTZ R149, R149, R148 ;  /* 0x0000009495957221 */ /* 0x000fe40000010000 */
[----:B------:R-:W-:Y:S02]  /*3220*/  FADD.FTZ R151, R151, R152 ;  /* 0x0000009897977221 */ /* 0x000fe40000010000 */
[----:B------:R-:W-:-:S02]  /*3230*/  FADD.FTZ R149, R0, R149 ;  /* 0x0000009500957221 */ /* 0x000fc40000010000 */
[----:B------:R-:W-:Y:S01]  /*3240*/  HMMA.16816.F32.BF16 R64, R4, R8, R64 ;  /* 0x000000080440723c */ /* 0x000fe20000041840 */
[----:B------:R-:W-:-:S07]  /*3250*/  FADD.FTZ R151, R138, R151 ;  /* 0x000000978a977221 */ /* 0x000fce0000010000 */
[C---:B------:R-:W-:Y:S01]  /*3260*/  HMMA.16816.F32.BF16 R68, R4.reuse, R10, R68 ;  /* 0x0000000a0444723c */ /* 0x040fe20000041844 */
[----:B------:R-:W1:Y:S07]  /*3270*/  LDSM.16.MT88.4 R8, [R190+0x16800] ;  /* 0x01680000be08783b */ /* 0x000e6e0000004200 */
[C---:B------:R-:W-:Y:S08]  /*3280*/  HMMA.16816.F32.BF16 R80, R4.reuse, R16, R80 ;  /* 0x000000100450723c */ /* 0x040ff00000041850 */
[C---:B------:R-:W-:Y:S01]  /*3290*/  HMMA.16816.F32.BF16 R84, R4.reuse, R18, R84 ;  /* 0x000000120454723c */ /* 0x040fe20000041854 */
[----:B------:R-:W3:Y:S07]  /*32a0*/  LDSM.16.MT88.4 R16, [R189+0x16800] ;  /* 0x01680000bd10783b */ /* 0x000eee0000004200 */
[C---:B------:R-:W-:Y:S08]  /*32b0*/  HMMA.16816.F32.BF16 R128, R4.reuse, R20, R128 ;  /* 0x000000140480723c */ /* 0x040ff00000041880 */
[C---:B------:R-:W-:Y:S01]  /*32c0*/  HMMA.16816.F32.BF16 R36, R4.reuse, R22, R36 ;  /* 0x000000160424723c */ /* 0x040fe20000041824 */
[----:B------:R-:W4:Y:S07]  /*32d0*/  LDSM.16.MT88.4 R20, [R192+0x16800] ;  /* 0x01680000c014783b */ /* 0x000f2e0000004200 */
[C---:B------:R-:W-:Y:S08]  /*32e0*/  HMMA.16816.F32.BF16 R88, R4.reuse, R12, R88 ;  /* 0x0000000c0458723c */ /* 0x040ff00000041858 */
[C---:B------:R-:W-:Y:S01]  /*32f0*/  HMMA.16816.F32.BF16 R92, R4.reuse, R14, R92 ;  /* 0x0000000e045c723c */ /* 0x040fe2000004185c */
[----:B------:R-:W2:Y:S07]  /*3300*/  LDSM.16.MT88.4 R12, [R188+0x16800] ;  /* 0x01680000bc0c783b */ /* 0x000eae0000004200 */
[C---:B-1----:R-:W-:Y:S08]  /*3310*/  HMMA.16816.F32.BF16 R104, R4.reuse, R8, R104 ;  /* 0x000000080468723c */ /* 0x042ff00000041868 */
[C---:B------:R-:W-:Y:S01]  /*3320*/  HMMA.16816.F32.BF16 R124, R4.reuse, R10, R124 ;  /* 0x0000000a047c723c */ /* 0x040fe2000004187c */
[----:B------:R-:W1:Y:S07]  /*3330*/  LDSM.16.MT88.4 R8, [R192+0x13000] ;  /* 0x01300000c008783b */ /* 0x000e6e0000004200 */
[C---:B---3--:R-:W-:Y:S08]  /*3340*/  HMMA.16816.F32.BF16 R108, R4.reuse, R16, R108 ;  /* 0x00000010046c723c */ /* 0x048ff0000004186c */
[C---:B------:R-:W-:Y:S01]  /*3350*/  HMMA.16816.F32.BF16 R112, R4.reuse, R18, R112 ;  /* 0x000000120470723c */ /* 0x040fe20000041870 */
[----:B------:R-:W3:Y:S07]  /*3360*/  LDSM.16.MT88.4 R16, [R190+0x13000] ;  /* 0x01300000be10783b */ /* 0x000eee0000004200 */
[C---:B------:R-:W-:Y:S08]  /*3370*/  HMMA.16816.F32.BF16 R40, R4.reuse, R140, R40 ;  /* 0x0000008c0428723c */ /* 0x040ff00000041828 */
[C---:B------:R-:W-:Y:S01]  /*3380*/  HMMA.16816.F32.BF16 R44, R4.reuse, R142, R44 ;  /* 0x0000008e042c723c */ /* 0x040fe2000004182c */
[----:B------:R-:W-:Y:S07]  /*3390*/  LDSM.16.MT88.4 R140, [R189+0x13800] ;  /* 0x01380000bd8c783b */ /* 0x000fee0000004200 */
        /* <DEDUP_REMOVED lines=9> */
[C---:B----4-:R-:W-:Y:S08]  /*3430*/  HMMA.16816.F32.BF16 R96, R4.reuse, R20, R96 ;  /* 0x000000140460723c */ /* 0x050ff00000041860 */
[C---:B------:R-:W-:Y:S01]  /*3440*/  HMMA.16816.F32.BF16 R100, R4.reuse, R22, R100 ;  /* 0x000000160464723c */ /* 0x040fe20000041864 */
[----:B------:R-:W-:Y:S07]  /*3450*/  LDSM.16.MT88.4 R20, [R192+0x17000] ;  /* 0x01700000c014783b */ /* 0x000fee0000004200 */
[C---:B--2---:R-:W-:Y:S08]  /*3460*/  HMMA.16816.F32.BF16 R120, R4.reuse, R12, R120 ;  /* 0x0000000c0478723c */ /* 0x044ff00000041878 */
[----:B------:R-:W-:Y:S01]  /*3470*/  HMMA.16816.F32.BF16 R116, R4, R14, R116 ;  /* 0x0000000e0474723c */ /* 0x000fe20000041874 */
[----:B------:R-:W2:Y:S06]  /*3480*/  LDSM.16.MT88.4 R12, [R192+0x15000] ;  /* 0x01500000c00c783b */ /* 0x000eac0000004200 */
[----:B------:R-:W-:Y:S01]  /*3490*/  F2FP.BF16.PACK_AB R4, R163, R160 ;  /* 0x000000a0a304723e */ /* 0x000fe200000010ff */
[----:B------:R-:W-:Y:S01]  /*34a0*/  FADD.FTZ R160, R160, R149 ;  /* 0x00000095a0a07221 */ /* 0x000fe20000010000 */
[----:B-----5:R-:W-:Y:S01]  /*34b0*/  F2FP.BF16.PACK_AB R5, R169, R166 ;  /* 0x000000a6a905723e */ /* 0x020fe200000010ff */
[----:B------:R-:W-:Y:S01]  /*34c0*/  FADD.FTZ R166, R166, R151 ;  /* 0x00000097a6a67221 */ /* 0x000fe20000010000 */
[----:B------:R-:W-:Y:S01]  /*34d0*/  F2FP.BF16.PACK_AB R6, R165, R162 ;  /* 0x000000a2a506723e */ /* 0x000fe200000010ff */
[----:B------:R-:W-:Y:S01]  /*34e0*/  FADD.FTZ R163, R163, R160 ;  /* 0x000000a0a3a37221 */ /* 0x000fe20000010000 */
[----:B------:R-:W-:Y:S01]  /*34f0*/  F2FP.BF16.PACK_AB R7, R172, R171 ;  /* 0x000000abac07723e */ /* 0x000fe200000010ff */
[----:B------:R-:W-:-:S02]  /*3500*/  FADD.FTZ R166, R169, R166 ;  /* 0x000000a6a9a67221 */ /* 0x000fc40000010000 */
[----:B------:R-:W-:Y:S02]  /*3510*/  FADD.FTZ R162, R162, R163 ;  /* 0x000000a3a2a27221 */ /* 0x000fe40000010000 */
[----:B------:R-:W-:Y:S02]  /*3520*/  FADD.FTZ R171, R171, R166 ;  /* 0x000000a6abab7221 */ /* 0x000fe40000010000 */
[----:B-1----:R-:W-:Y:S01]  /*3530*/  HMMA.16816.F32.BF16 R128, R4, R8, R128 ;  /* 0x000000080480723c */ /* 0x002fe20000041880 */
[----:B------:R-:W-:Y:S02]  /*3540*/  FADD.FTZ R165, R165, R162 ;  /* 0x000000a2a5a57221 */ /* 0x000fe40000010000 */
[----:B------:R-:W-:-:S05]  /*3550*/  FADD.FTZ R171, R172, R171 ;  /* 0x000000abacab7221 */ /* 0x000fca0000010000 */
[C---:B------:R-:W-:Y:S01]  /*3560*/  HMMA.16816.F32.BF16 R36, R4.reuse, R10, R36 ;  /* 0x0000000a0424723c */ /* 0x040fe20000041824 */
[----:B------:R-:W1:Y:S07]  /*3570*/  LDSM.16.MT88.4 R8, [R189+0x15000] ;  /* 0x01500000bd08783b */ /* 0x000e6e0000004200 */
[C---:B---3--:R-:W-:Y:S08]  /*3580*/  HMMA.16816.F32.BF16 R40, R4.reuse, R16, R40 ;  /* 0x000000100428723c */ /* 0x048ff00000041828 */
[C---:B------:R-:W-:Y:S01]  /*3590*/  HMMA.16816.F32.BF16 R44, R4.reuse, R18, R44 ;  /* 0x00000012042c723c */ /* 0x040fe2000004182c */
[----:B------:R-:W3:Y:S07]  /*35a0*/  LDSM.16.MT88.4 R16, [R188+0x15000] ;  /* 0x01500000bc10783b */ /* 0x000eee0000004200 */
[C---:B--2---:R-:W-:Y:S08]  /*35b0*/  HMMA.16816.F32.BF16 R64, R4.reuse, R12, R64 ;  /* 0x0000000c0440723c */ /* 0x044ff00000041840 */
[C---:B------:R-:W-:Y:S01]  /*35c0*/  HMMA.16816.F32.BF16 R68, R4.reuse, R14, R68 ;  /* 0x0000000e0444723c */ /* 0x040fe20000041844 */
[----:B------:R-:W2:Y:S07]  /*35d0*/  LDSM.16.MT88.4 R12, [R190+0x17000] ;  /* 0x01700000be0c783b */ /* 0x000eae0000004200 */
[C---:B------:R-:W-:Y:S08]  /*35e0*/  HMMA.16816.F32.BF16 R96, R4.reuse, R20, R96 ;  /* 0x000000140460723c */ /* 0x040ff00000041860 */
[C---:B-1----:R-:W-:Y:S08]  /*35f0*/  HMMA.16816.F32.BF16 R80, R4.reuse, R8, R80 ;  /* 0x000000080450723c */ /* 0x042ff00000041850 */
        /* <DEDUP_REMOVED lines=8> */
[C---:B------:R-:W-:Y:S01]  /*3680*/  HMMA.16816.F32.BF16 R100, R4.reuse, R22, R100 ;  /* 0x000000160464723c */ /* 0x040fe20000041864 */
[----:B------:R-:W-:Y:S07]  /*3690*/  LDSM.16.MT88.4 R20, [R188+0x15800] ;  /* 0x01580000bc14783b */ /* 0x000fee0000004200 */
        /* <DEDUP_REMOVED lines=8> */
[----:B------:R-:W4:Y:S07]  /*3720*/  LDSM.16.MT88.4 R32, [R188+0x13800] ;  /* 0x01380000bc20783b */ /* 0x000f2e0000004200 */
[C---:B------:R-:W-:Y:S08]  /*3730*/  HMMA.16816.F32.BF16 R56, R4.reuse, R28, R56 ;  /* 0x0000001c0438723c */ /* 0x040ff00000041838 */
[C---:B------:R-:W-:Y:S01]  /*3740*/  HMMA.16816.F32.BF16 R60, R4.reuse, R30, R60 ;  /* 0x0000001e043c723c */ /* 0x040fe2000004183c */
[----:B------:R-:W5:Y:S07]  /*3750*/  LDSM.16.MT88.4 R28, [R190+0x15800] ;  /* 0x01580000be1c783b */ /* 0x000f6e0000004200 */
[C---:B------:R-:W-:Y:S08]  /*3760*/  HMMA.16816.F32.BF16 R72, R4.reuse, R24, R72 ;  /* 0x000000180448723c */ /* 0x040ff00000041848 */
[----:B------:R-:W-:Y:S01]  /*3770*/  HMMA.16816.F32.BF16 R76, R4, R26, R76 ;  /* 0x0000001a044c723c */ /* 0x000fe2000004184c */
[----:B------:R-:W3:Y:S06]  /*3780*/  LDSM.16.MT88.4 R24, [R189+0x15800] ;  /* 0x01580000bd18783b */ /* 0x000eec0000004200 */
[----:B------:R-:W-:Y:S01]  /*3790*/  F2FP.BF16.PACK_AB R4, R173, R174 ;  /* 0x000000aead04723e */ /* 0x000fe200000010ff */
[----:B------:R-:W-:Y:S01]  /*37a0*/  FADD.FTZ R174, R174, R165 ;  /* 0x000000a5aeae7221 */ /* 0x000fe20000010000 */
[----:B------:R-:W-:Y:S01]  /*37b0*/  F2FP.BF16.PACK_AB R5, R219, R168 ;  /* 0x000000a8db05723e */ /* 0x000fe200000010ff */
[----:B------:R-:W-:Y:S01]  /*37c0*/  FADD.FTZ R168, R168, R171 ;  /* 0x000000aba8a87221 */ /* 0x000fe20000010000 */
[----:B------:R-:W-:Y:S01]  /*37d0*/  F2FP.BF16.PACK_AB R6, R170, R175 ;  /* 0x000000afaa06723e */ /* 0x000fe200000010ff */
[----:B------:R-:W-:Y:S01]  /*37e0*/  FADD.FTZ R174, R173, R174 ;  /* 0x000000aeadae7221 */ /* 0x000fe20000010000 */
[----:B------:R-:W-:Y:S01]  /*37f0*/  F2FP.BF16.PACK_AB R7, R167, R220 ;  /* 0x000000dca707723e */ /* 0x000fe200000010ff */
[----:B------:R-:W-:-:S02]  /*3800*/  FADD.FTZ R219, R219, R168 ;  /* 0x000000a8dbdb7221 */ /* 0x000fc40000010000 */
[----:B------:R-:W-:Y:S02]  /*3810*/  FADD.FTZ R175, R175, R174 ;  /* 0x000000aeafaf7221 */ /* 0x000fe40000010000 */
[----:B------:R-:W-:Y:S02]  /*3820*/  FADD.FTZ R220, R220, R219 ;  /* 0x000000dbdcdc7221 */ /* 0x000fe40000010000 */
[----:B--2---:R-:W-:Y:S01]  /*3830*/  HMMA.16816.F32.BF16 R128, R4, R12, R128 ;  /* 0x0000000c0480723c */ /* 0x004fe20000041880 */
[----:B------:R-:W-:Y:S02]  /*3840*/  FADD.FTZ R221, R170, R175 ;  /* 0x000000afaadd7221 */ /* 0x000fe40000010000 */
[----:B------:R-:W-:-:S05]  /*3850*/  FADD.FTZ R219, R167, R220 ;  /* 0x000000dca7db7221 */ /* 0x000fca0000010000 */
        /* <DEDUP_REMOVED lines=9> */
[C---:B------:R-:W-:Y:S08]  /*38f0*/  HMMA.16816.F32.BF16 R44, R4.reuse, R146, R44 ;  /* 0x00000092042c723c */ /* 0x040ff0000004182c */
[C---:B------:R-:W-:Y:S08]  /*3900*/  HMMA.16816.F32.BF16 R48, R4.reuse, R140, R48 ;  /* 0x0000008c0430723c */ /* 0x040ff00000041830 */
[C---:B------:R-:W-:Y:S08]  /*3910*/  HMMA.16816.F32.BF16 R52, R4.reuse, R142, R52 ;  /* 0x0000008e0434723c */ /* 0x040ff00000041834 */
[C---:B----4-:R-:W-:Y:S08]  /*3920*/  HMMA.16816.F32.BF16 R56, R4.reuse, R32, R56 ;  /* 0x000000200438723c */ /* 0x050ff00000041838 */
[C---:B------:R-:W-:Y:S08]  /*3930*/  HMMA.16816.F32.BF16 R60, R4.reuse, R34, R60 ;  /* 0x00000022043c723c */ /* 0x040ff0000004183c */
[C---:B-----5:R-:W-:Y:S08]  /*3940*/  HMMA.16816.F32.BF16 R72, R4.reuse, R28, R72 ;  /* 0x0000001c0448723c */ /* 0x060ff00000041848 */
[C---:B------:R-:W-:Y:S08]  /*3950*/  HMMA.16816.F32.BF16 R76, R4.reuse, R30, R76 ;  /* 0x0000001e044c723c */ /* 0x040ff0000004184c */
[C---:B------:R-:W-:Y:S08]  /*3960*/  HMMA.16816.F32.BF16 R80, R4.reuse, R24, R80 ;  /* 0x000000180450723c */ /* 0x040ff00000041850 */
[C---:B------:R-:W-:Y:S08]  /*3970*/  HMMA.16816.F32.BF16 R84, R4.reuse, R26, R84 ;  /* 0x0000001a0454723c */ /* 0x040ff00000041854 */
[C---:B------:R-:W-:Y:S08]  /*3980*/  HMMA.16816.F32.BF16 R88, R4.reuse, R20, R88 ;  /* 0x000000140458723c */ /* 0x040ff00000041858 */
[C---:B------:R-:W-:Y:S08]  /*3990*/  HMMA.16816.F32.BF16 R92, R4.reuse, R22, R92 ;  /* 0x00000016045c723c */ /* 0x040ff0000004185c */
[C---:B--2---:R-:W-:Y:S08]  /*39a0*/  HMMA.16816.F32.BF16 R104, R4.reuse, R12, R104 ;  /* 0x0000000c0468723c */ /* 0x044ff00000041868 */
[C---:B------:R-:W-:Y:S08]  /*39b0*/  HMMA.16816.F32.BF16 R124, R4.reuse, R14, R124 ;  /* 0x0000000e047c723c */ /* 0x040ff0000004187c */
[C---:B-1----:R-:W-:Y:S08]  /*39c0*/  HMMA.16816.F32.BF16 R108, R4.reuse, R8, R108 ;  /* 0x00000008046c723c */ /* 0x042ff0000004186c */
[C---:B------:R-:W-:Y:S08]  /*39d0*/  HMMA.16816.F32.BF16 R112, R4.reuse, R10, R112 ;  /* 0x0000000a0470723c */ /* 0x040ff00000041870 */
[C---:B---3--:R-:W-:Y:S08]  /*39e0*/  HMMA.16816.F32.BF16 R120, R4.reuse, R16, R120 ;  /* 0x000000100478723c */ /* 0x048ff00000041878 */
[----:B------:R-:W-:Y:S01]  /*39f0*/  HMMA.16816.F32.BF16 R116, R4, R18, R116 ;  /* 0x000000120474723c */ /* 0x000fe20000041874 */
[----:B------:R-:W-:Y:S05]  /*3a00*/  @!UPT UIADD3 URZ, URZ, URZ, URZ ;  /* 0x0000003f3f3ff290 */ /* 0x000fea000fffe03f */
[----:B------:R-:W-:Y:S11]  /*3a10*/  @!P0 BRA `(.L_x_6) ;  /* 0x0000577000008947 */ /* 0x000ff60003800000 */
[----:B------:R-:W-:Y:S01]  /*3a20*/  IADD3 R223, R2, -0x2, RZ ;  /* 0xfffffffe02df7810 */ /* 0x000fe20007ffe0ff */
[----:B------:R-:W-:-:S04]  /*3a30*/  DEPBAR.LE SB0, 0x0 ;  /* 0x000080000000791a */ /* 0x000fc80000000000 */
[----:B------:R-:W-:Y:S01]  /*3a40*/  SHF.R.S32.HI R0, RZ, 0x1f, R223 ;  /* 0x0000001fff007819 */ /* 0x000fe200000114df */
[----:B------:R-:W-:-:S04]  /*3a50*/  IMAD.WIDE.U32 R6, R223, c[0x0][0x1a0], RZ ;  /* 0x00006800df067a25 */ /* 0x000fc800078e00ff */
[----:B------:R-:W-:Y:S01]  /*3a60*/  IMAD R0, R0, c[0x0][0x1a0], RZ ;  /* 0x0000680000007a24 */ /* 0x000fe200078e02ff */
[----:B------:R-:W-:Y:S01]  /*3a70*/  BAR.SYNC.DEFER_BLOCKING 0x0 ;  /* 0x0000000000007b1d */ /* 0x000fe20000010000 */
[----:B------:R-:W-:Y:S01]  /*3a80*/  LEA R4, P0, R6, R134, 0x6 ;  /* 0x0000008606047211 */ /* 0x000fe200078030ff */
[----:B------:R-:W-:-:S03]  /*3a90*/  IMAD.WIDE.U32 R8, R137, c[0x0][0x1a0], RZ ;  /* 0x0000680089087a25 */ /* 0x000fc600078e00ff */
[----:B------:R-:W-:Y:S01]  /*3aa0*/  LEA R16, P1, R4, c[0x0][0x170], 0x1 ;  /* 0x00005c0004107a11 */ /* 0x000fe200078208ff */
[----:B------:R-:W-:Y:S02]  /*3ab0*/  IMAD R0, R223, c[0x0][0x1a4], R0 ;  /* 0x00006900df007a24 */ /* 0x000fe400078e0200 */
[----:B------:R-:W-:Y:S02]  /*3ac0*/  IMAD R137, R137, c[0x0][0x1a4], RZ ;  /* 0x0000690089897a24 */ /* 0x000fe400078e02ff */
[----:B------:R-:W-:Y:S02]  /*3ad0*/  IMAD.IADD R5, R7, 0x1, R0 ;  /* 0x0000000107057824 */ /* 0x000fe400078e0200 */
[----:B------:R-:W-:-:S03]  /*3ae0*/  IMAD R0, R223, 0x40, R218 ;  /* 0x00000040df007824 */ /* 0x000fc600078e02da */
[----:B------:R-:W-:Y:S02]  /*3af0*/  LEA.HI.X R5, R6, R209, R5, 0x6, P0 ;  /* 0x000000d106057211 */ /* 0x000fe400000f3405 */
[----:B------:R-:W-:Y:S02]  /*3b00*/  IADD3 R6, P0, R8, R16, RZ ;  /* 0x0000001008067210 */ /* 0x000fe40007f1e0ff */
[----:B------:R-:W-:-:S04]  /*3b10*/  LEA.HI.X R17, R4, c[0x0][0x174], R5, 0x1, P1 ;  /* 0x00005d0004117a11 */ /* 0x000fc800008f0c05 */
[----:B------:R-:W-:Y:S01]  /*3b20*/  IADD3.X R7, R17, R9, R137, P0, !PT ;  /* 0x0000000911077210 */ /* 0x000fe200007fe489 */
        /* <DEDUP_REMOVED lines=9> */
[----:B------:R-:W-:Y:S04]  /*3bc0*/  LDSM.16.M88.4 R164, [R198] ;  /* 0x00000000c6a4783b */ /* 0x000fe80000000200 */
[----:B------:R-:W3:Y:S04]  /*3bd0*/  LDSM.16.M88.4 R136, [R197+0xc000] ;  /* 0x00c00000c588783b */ /* 0x000ee80000000200 */
[----:B------:R-:W4:Y:S04]  /*3be0*/  LDSM.16.M88.4 R28, [R197+0xc800] ;  /* 0x00c80000c51c783b */ /* 0x000f280000000200 */
[----:B------:R-:W5:Y:S04]  /*3bf0*/  LDSM.16.M88.4 R20, [R197+0xd000] ;  /* 0x00d00000c514783b */ /* 0x000f680000000200 */
[----:B------:R-:W1:Y:S04]  /*3c00*/  LDSM.16.M88.4 R12, [R197+0xd800] ;  /* 0x00d80000c50c783b */ /* 0x000e680000000200 */
[----:B------:R-:W-:Y:S04]  /*3c10*/  LDSM.16.M88.4 R152, [R196] ;  /* 0x00000000c498783b */ /* 0x000fe80000000200 */
[----:B------:R-:W1:Y:S04]  /*3c20*/  LDSM.16.M88.4 R8, [R195] ;  /* 0x00000000c308783b */ /* 0x000e680000000200 */
[----:B------:R-:W1:Y:S04]  /*3c30*/  LDSM.16.M88.4 R144, [R187] ;  /* 0x00000000bb90783b */ /* 0x000e680000000200 */
[----:B--2---:R-:W2:Y:S04]  /*3c40*/  LDSM.16.M88.4 R4, [R186] ;  /* 0x00000000ba04783b */ /* 0x004ea80000000200 */
[----:B------:R-:W1:Y:S04]  /*3c50*/  LDSM.16.M88.4 R156, [R185] ;  /* 0x00000000b99c783b */ /* 0x000e680000000200 */
[----:B------:R-:W-:Y:S01]  /*3c60*/  LDSM.16.M88.4 R168, [R191+0xc800] ;  /* 0x00c80000bfa8783b */ /* 0x000fe20000000200 */
[C---:B---3--:R-:W-:Y:S03]  /*3c70*/  HMMA.16816.F32.BF16 R140, R164.reuse, R136, RZ ;  /* 0x00000088a48c723c */ /* 0x048fe600000418ff */
[----:B------:R-:W-:Y:S04]  /*3c80*/  LDSM.16.M88.4 R160, [R191+0xd000] ;  /* 0x00d00000bfa0783b */ /* 0x000fe80000000200 */
[----:B------:R-:W-:Y:S01]  /*3c90*/  LDSM.16.M88.4 R148, [R191+0xd800] ;  /* 0x00d80000bf94783b */ /* 0x000fe20000000200 */
[C---:B------:R-:W-:Y:S03]  /*3ca0*/  HMMA.16816.F32.BF16 R136, R164.reuse, R138, RZ ;  /* 0x0000008aa488723c */ /* 0x040fe600000418ff */
[----:B------:R-:W-:Y:S04]  /*3cb0*/  LDSM.16.M88.4 R172, [R181] ;  /* 0x00000000b5ac783b */ /* 0x000fe80000000200 */
[----:B------:R-:W0:Y:S01]  /*3cc0*/  LDGDEPBAR ;  /* 0x00000000000079af */ /* 0x000e220000000000 */
[C---:B----4-:R-:W-:Y:S08]  /*3cd0*/  HMMA.16816.F32.BF16 R32, R164.reuse, R28, RZ ;  /* 0x0000001ca420723c */ /* 0x050ff000000418ff */
[C---:B------:R-:W-:Y:S08]  /*3ce0*/  HMMA.16816.F32.BF16 R28, R164.reuse, R30, RZ ;  /* 0x0000001ea41c723c */ /* 0x040ff000000418ff */
[C---:B-----5:R-:W-:Y:S08]  /*3cf0*/  HMMA.16816.F32.BF16 R24, R164.reuse, R20, RZ ;  /* 0x00000014a418723c */ /* 0x060ff000000418ff */
[C---:B------:R-:W-:Y:S08]  /*3d00*/  HMMA.16816.F32.BF16 R20, R164.reuse, R22, RZ ;  /* 0x00000016a414723c */ /* 0x040ff000000418ff */
[C---:B-1----:R-:W-:Y:S08]  /*3d10*/  HMMA.16816.F32.BF16 R16, R164.reuse, R12, RZ ;  /* 0x0000000ca410723c */ /* 0x042ff000000418ff */
[----:B------:R-:W-:Y:S01]  /*3d20*/  HMMA.16816.F32.BF16 R164, R164, R14, RZ ;  /* 0x0000000ea4a4723c */ /* 0x000fe200000418ff */
[----:B------:R-:W-:Y:S07]  /*3d30*/  LDSM.16.M88.4 R12, [R191+0xc000] ;  /* 0x00c00000bf0c783b */ /* 0x000fee0000000200 */
[C---:B------:R-:W-:Y:S08]  /*3d40*/  HMMA.16816.F32.BF16 R140, R152.reuse, R8, R140 ;  /* 0x00000008988c723c */ /* 0x040ff0000004188c */
[C---:B------:R-:W-:Y:S01]  /*3d50*/  HMMA.16816.F32.BF16 R136, R152.reuse, R10, R136 ;  /* 0x0000000a9888723c */ /* 0x040fe20000041888 */
[----:B------:R-:W1:Y:S07]  /*3d60*/  LDSM.16.M88.4 R8, [R194] ;  /* 0x00000000c208783b */ /* 0x000e6e0000000200 */
[C---:B------:R-:W-:Y:S08]  /*3d70*/  HMMA.16816.F32.BF16 R32, R152.reuse, R144, R32 ;  /* 0x000000909820723c */ /* 0x040ff00000041820 */
[C---:B------:R-:W-:Y:S01]  /*3d80*/  HMMA.16816.F32.BF16 R28, R152.reuse, R146, R28 ;  /* 0x00000092981c723c */ /* 0x040fe2000004181c */
[----:B------:R-:W-:Y:S07]  /*3d90*/  LDSM.16.M88.4 R144, [R184] ;  /* 0x00000000b890783b */ /* 0x000fee0000000200 */
[C---:B--2---:R-:W-:Y:S08]  /*3da0*/  HMMA.16816.F32.BF16 R24, R152.reuse, R4, R24 ;  /* 0x000000049818723c */ /* 0x044ff00000041818 */
[C---:B------:R-:W-:Y:S01]  /*3db0*/  HMMA.16816.F32.BF16 R20, R152.reuse, R6, R20 ;  /* 0x000000069814723c */ /* 0x040fe20000041814 */
[----:B------:R-:W2:Y:S07]  /*3dc0*/  LDSM.16.M88.4 R4, [R193] ;  /* 0x00000000c104783b */ /* 0x000eae0000000200 */
[C---:B------:R-:W-:Y:S08]  /*3dd0*/  HMMA.16816.F32.BF16 R16, R152.reuse, R156, R16 ;  /* 0x0000009c9810723c */ /* 0x040ff00000041810 */
[----:B------:R-:W-:Y:S01]  /*3de0*/  HMMA.16816.F32.BF16 R164, R152, R158, R164 ;  /* 0x0000009e98a4723c */ /* 0x000fe200000418a4 */
[----:B------:R-:W3:Y:S04]  /*3df0*/  LDSM.16.M88.4 R156, [R184+0x800] ;  /* 0x00080000b89c783b */ /* 0x000ee80000000200 */
[----:B------:R-:W4:Y:S03]  /*3e00*/  LDSM.16.M88.4 R152, [R184+0x1000] ;  /* 0x00100000b898783b */ /* 0x000f260000000200 */
[C---:B-1----:R-:W-:Y:S08]  /*3e10*/  HMMA.16816.F32.BF16 R140, R8.reuse, R12, R140 ;  /* 0x0000000c088c723c */ /* 0x042ff0000004188c */
[C---:B------:R-:W-:Y:S01]  /*3e20*/  HMMA.16816.F32.BF16 R136, R8.reuse, R14, R136 ;  /* 0x0000000e0888723c */ /* 0x040fe20000041888 */
[----:B------:R-:W1:Y:S07]  /*3e30*/  LDSM.16.M88.4 R12, [R184+0x1800] ;  /* 0x00180000b80c783b */ /* 0x000e6e0000000200 */
[C---:B------:R-:W-:Y:S08]  /*3e40*/  HMMA.16816.F32.BF16 R32, R8.reuse, R168, R32 ;  /* 0x000000a80820723c */ /* 0x040ff00000041820 */
[C---:B------:R-:W-:Y:S01]  /*3e50*/  HMMA.16816.F32.BF16 R28, R8.reuse, R170, R28 ;  /* 0x000000aa081c723c */ /* 0x040fe2000004181c */
[----:B------:R-:W-:Y:S07]  /*3e60*/  LDSM.16.M88.4 R168, [R191+0xe000] ;  /* 0x00e00000bfa8783b */ /* 0x000fee0000000200 */
[C---:B------:R-:W-:Y:S08]  /*3e70*/  HMMA.16816.F32.BF16 R24, R8.reuse, R160, R24 ;  /* 0x000000a00818723c */ /* 0x040ff00000041818 */
[C---:B------:R-:W-:Y:S01]  /*3e80*/  HMMA.16816.F32.BF16 R20, R8.reuse, R162, R20 ;  /* 0x000000a20814723c */ /* 0x040fe20000041814 */
[----:B------:R-:W-:Y:S07]  /*3e90*/  LDSM.16.M88.4 R160, [R197+0xe000] ;  /* 0x00e00000c5a0783b */ /* 0x000fee0000000200 */
[C---:B------:R-:W-:Y:S08]  /*3ea0*/  HMMA.16816.F32.BF16 R16, R8.reuse, R148, R16 ;  /* 0x000000940810723c */ /* 0x040ff00000041810 */
[----:B------:R-:W-:Y:S01]  /*3eb0*/  HMMA.16816.F32.BF16 R164, R8, R150, R164 ;  /* 0x0000009608a4723c */ /* 0x000fe200000418a4 */
[----:B------:R-:W-:Y:S04]  /*3ec0*/  LDSM.16.M88.4 R8, [R198+0x4000] ;  /* 0x00400000c608783b */ /* 0x000fe80000000200 */
[----:B------:R-:W5:Y:S03]  /*3ed0*/  LDSM.16.M88.4 R148, [R197+0xe800] ;  /* 0x00e80000c594783b */ /* 0x000f660000000200 */
[C---:B--2---:R-:W-:Y:S08]  /*3ee0*/  HMMA.16816.F32.BF16 R140, R4.reuse, R144, R140 ;  /* 0x00000090048c723c */ /* 0x044ff0000004188c */
[C---:B------:R-:W-:Y:S01]  /*3ef0*/  HMMA.16816.F32.BF16 R136, R4.reuse, R146, R136 ;  /* 0x000000920488723c */ /* 0x040fe20000041888 */
[----:B------:R-:W2:Y:S07]  /*3f00*/  LDSM.16.M88.4 R144, [R197+0xf000] ;  /* 0x00f00000c590783b */ /* 0x000eae0000000200 */
[C---:B---3--:R-:W-:Y:S08]  /*3f10*/  HMMA.16816.F32.BF16 R32, R4.reuse, R156, R32 ;  /* 0x0000009c0420723c */ /* 0x048ff00000041820 */
[C---:B------:R-:W-:Y:S01]  /*3f20*/  HMMA.16816.F32.BF16 R28, R4.reuse, R158, R28 ;  /* 0x0000009e041c723c */ /* 0x040fe2000004181c */
[----:B------:R-:W3:Y:S07]  /*3f30*/  LDSM.16.M88.4 R156, [R197+0xf800] ;  /* 0x00f80000c59c783b */ /* 0x000eee0000000200 */
[C---:B----4-:R-:W-:Y:S08]  /*3f40*/  HMMA.16816.F32.BF16 R24, R4.reuse, R152, R24 ;  /* 0x000000980418723c */ /* 0x050ff00000041818 */
[C---:B------:R-:W-:Y:S01]  /*3f50*/  HMMA.16816.F32.BF16 R20, R4.reuse, R154, R20 ;  /* 0x0000009a0414723c */ /* 0x040fe20000041814 */
[----:B------:R-:W-:Y:S07]  /*3f60*/  LDSM.16.M88.4 R152, [R183] ;  /* 0x00000000b798783b */ /* 0x000fee0000000200 */
[C---:B-1----:R-:W-:Y:S08]  /*3f70*/  HMMA.16816.F32.BF16 R16, R4.reuse, R12, R16 ;  /* 0x0000000c0410723c */ /* 0x042ff00000041810 */
[----:B------:R-:W-:Y:S01]  /*3f80*/  HMMA.16816.F32.BF16 R164, R4, R14, R164 ;  /* 0x0000000e04a4723c */ /* 0x000fe200000418a4 */
[----:B------:R-:W-:Y:S04]  /*3f90*/  LDSM.16.M88.4 R12, [R196+0x4000] ;  /* 0x00400000c40c783b */ /* 0x000fe80000000200 */
[----:B------:R-:W1:Y:S03]  /*3fa0*/  LDSM.16.M88.4 R4, [R182] ;  /* 0x00000000b604783b */ /* 0x000e660000000200 */
[C---:B-----5:R-:W-:Y:S08]  /*3fb0*/  HMMA.16816.F32.BF16 R32, R8.reuse, R148, R32 ;  /* 0x000000940820723c */ /* 0x060ff00000041820 */
[C---:B------:R-:W-:Y:S01]  /*3fc0*/  HMMA.16816.F32.BF16 R28, R8.reuse, R150, R28 ;  /* 0x00000096081c723c */ /* 0x040fe2000004181c */
[----:B------:R-:W4:Y:S07]  /*3fd0*/  LDSM.16.M88.4 R148, [R180] ;  /* 0x00000000b494783b */ /* 0x000f2e0000000200 */
[C---:B------:R-:W-:Y:S08]  /*3fe0*/  HMMA.16816.F32.BF16 R136, R8.reuse, R162, R136 ;  /* 0x000000a20888723c */ /* 0x040ff00000041888 */
[C---:B------:R-:W-:Y:S01]  /*3ff0*/  HMMA.16816.F32.BF16 R140, R8.reuse, R160, R140 ;  /* 0x000000a0088c723c */ /* 0x040fe2000004188c */
[----:B------:R-:W-:Y:S07]  /*4000*/  LDSM.16.M88.4 R160, [R191+0xf000] ;  /* 0x00f00000bfa0783b */ /* 0x000fee0000000200 */
[C---:B--2---:R-:W-:Y:S08]  /*4010*/  HMMA.16816.F32.BF16 R24, R8.reuse, R144, R24 ;  /* 0x000000900818723c */ /* 0x044ff00000041818 */
[C---:B------:R-:W-:Y:S01]  /*4020*/  HMMA.16816.F32.BF16 R20, R8.reuse, R146, R20 ;  /* 0x000000920814723c */ /* 0x040fe20000041814 */
[----:B------:R-:W-:Y:S07]  /*4030*/  LDSM.16.M88.4 R144, [R194+0x4000] ;  /* 0x00400000c290783b */ /* 0x000fee0000000200 */
[C---:B---3--:R-:W-:Y:S08]  /*4040*/  HMMA.16816.F32.BF16 R16, R8.reuse, R156, R16 ;  /* 0x0000009c0810723c */ /* 0x048ff00000041810 */
[----:B------:R-:W-:Y:S01]  /*4050*/  HMMA.16816.F32.BF16 R164, R8, R158, R164 ;  /* 0x0000009e08a4723c */ /* 0x000fe200000418a4 */
[----:B------:R-:W2:Y:S04]  /*4060*/  LDSM.16.M88.4 R8, [R191+0xe800] ;  /* 0x00e80000bf08783b */ /* 0x000ea80000000200 */
[----:B------:R-:W3:Y:S03]  /*4070*/  LDSM.16.M88.4 R156, [R191+0xf800] ;  /* 0x00f80000bf9c783b */ /* 0x000ee60000000200 */
[C---:B-1----:R-:W-:Y:S08]  /*4080*/  HMMA.16816.F32.BF16 R32, R12.reuse, R4, R32 ;  /* 0x000000040c20723c */ /* 0x042ff00000041820 */
[C---:B------:R-:W-:Y:S01]  /*4090*/  HMMA.16816.F32.BF16 R28, R12.reuse, R6, R28 ;  /* 0x000000060c1c723c */ /* 0x040fe2000004181c */
[----:B------:R-:W-:Y:S07]  /*40a0*/  LDSM.16.M88.4 R4, [R193+0x4000] ;  /* 0x00400000c104783b */ /* 0x000fee0000000200 */
[C---:B------:R-:W-:Y:S08]  /*40b0*/  HMMA.16816.F32.BF16 R136, R12.reuse, R154, R136 ;  /* 0x0000009a0c88723c */ /* 0x040ff00000041888 */
[C---:B------:R-:W-:Y:S01]  /*40c0*/  HMMA.16816.F32.BF16 R140, R12.reuse, R152, R140 ;  /* 0x000000980c8c723c */ /* 0x040fe2000004188c */
[----:B------:R-:W1:Y:S07]  /*40d0*/  LDSM.16.M88.4 R152, [R184+0x2000] ;  /* 0x00200000b898783b */ /* 0x000e6e0000000200 */
[C---:B------:R-:W-:Y:S08]  /*40e0*/  HMMA.16816.F32.BF16 R24, R12.reuse, R172, R24 ;  /* 0x000000ac0c18723c */ /* 0x040ff00000041818 */
[C---:B------:R-:W-:Y:S01]  /*40f0*/  HMMA.16816.F32.BF16 R20, R12.reuse, R174, R20 ;  /* 0x000000ae0c14723c */ /* 0x040fe20000041814 */
[----:B------:R-:W-:Y:S07]  /*4100*/  LDSM.16.M88.4 R172, [R176] ;  /* 0x00000000b0ac783b */ /* 0x000fee0000000200 */
[C---:B----4-:R-:W-:Y:S08]  /*4110*/  HMMA.16816.F32.BF16 R16, R12.reuse, R148, R16 ;  /* 0x000000940c10723c */ /* 0x050ff00000041810 */
[----:B------:R-:W-:Y:S01]  /*4120*/  HMMA.16816.F32.BF16 R164, R12, R150, R164 ;  /* 0x000000960ca4723c */ /* 0x000fe200000418a4 */
[----:B------:R-:W4:Y:S04]  /*4130*/  LDSM.16.M88.4 R148, [R184+0x2800] ;  /* 0x00280000b894783b */ /* 0x000f280000000200 */
[----:B------:R-:W5:Y:S03]  /*4140*/  LDSM.16.M88.4 R12, [R184+0x3000] ;  /* 0x00300000b80c783b */ /* 0x000f660000000200 */
[C---:B--2---:R-:W-:Y:S08]  /*4150*/  HMMA.16816.F32.BF16 R32, R144.reuse, R8, R32 ;  /* 0x000000089020723c */ /* 0x044ff00000041820 */
[C---:B------:R-:W-:Y:S01]  /*4160*/  HMMA.16816.F32.BF16 R28, R144.reuse, R10, R28 ;  /* 0x0000000a901c723c */ /* 0x040fe2000004181c */
[----:B------:R-:W2:Y:S07]  /*4170*/  LDSM.16.M88.4 R8, [R184+0x3800] ;  /* 0x00380000b808783b */ /* 0x000eae0000000200 */
[C---:B------:R-:W-:Y:S08]  /*4180*/  HMMA.16816.F32.BF16 R136, R144.reuse, R170, R136 ;  /* 0x000000aa9088723c */ /* 0x040ff00000041888 */
[C---:B------:R-:W-:Y:S01]  /*4190*/  HMMA.16816.F32.BF16 R140, R144.reuse, R168, R140 ;  /* 0x000000a8908c723c */ /* 0x040fe2000004188c */
[----:B------:R-:W-:Y:S07]  /*41a0*/  LDSM.16.M88.4 R168, [R196+0x8000] ;  /* 0x00800000c4a8783b */ /* 0x000fee0000000200 */
[C---:B------:R-:W-:Y:S08]  /*41b0*/  HMMA.16816.F32.BF16 R24, R144.reuse, R160, R24 ;  /* 0x000000a09018723c */ /* 0x040ff00000041818 */
[C---:B------:R-:W-:Y:S01]  /*41c0*/  HMMA.16816.F32.BF16 R20, R144.reuse, R162, R20 ;  /* 0x000000a29014723c */ /* 0x040fe20000041814 */
[----:B------:R-:W-:Y:S07]  /*41d0*/  LDSM.16.M88.4 R160, [R197+0x10000] ;  /* 0x01000000c5a0783b */ /* 0x000fee0000000200 */
[C---:B---3--:R-:W-:Y:S08]  /*41e0*/  HMMA.16816.F32.BF16 R16, R144.reuse, R156, R16 ;  /* 0x0000009c9010723c */ /* 0x048ff00000041810 */
[----:B------:R-:W-:Y:S01]  /*41f0*/  HMMA.16816.F32.BF16 R164, R144, R158, R164 ;  /* 0x0000009e90a4723c */ /* 0x000fe200000418a4 */
[----:B------:R-:W3:Y:S04]  /*4200*/  LDSM.16.M88.4 R144, [R198+0x8000] ;  /* 0x00800000c690783b */ /* 0x000ee80000000200 */
[----:B------:R-:W2:Y:S03]  /*4210*/  LDSM.16.M88.4 R156, [R197+0x10800] ;  /* 0x01080000c59c783b */ /* 0x000ea60000000200 */
[C---:B-1----:R-:W-:Y:S08]  /*4220*/  HMMA.16816.F32.BF16 R136, R4.reuse, R154, R136 ;  /* 0x0000009a0488723c */ /* 0x042ff00000041888 */
[C---:B------:R-:W-:Y:S01]  /*4230*/  HMMA.16816.F32.BF16 R140, R4.reuse, R152, R140 ;  /* 0x00000098048c723c */ /* 0x040fe2000004188c */
[----:B------:R-:W1:Y:S07]  /*4240*/  LDSM.16.M88.4 R152, [R197+0x11000] ;  /* 0x01100000c598783b */ /* 0x000e6e0000000200 */
[C---:B----4-:R-:W-:Y:S08]  /*4250*/  HMMA.16816.F32.BF16 R32, R4.reuse, R148, R32 ;  /* 0x000000940420723c */ /* 0x050ff00000041820 */
[C---:B------:R-:W-:Y:S01]  /*4260*/  HMMA.16816.F32.BF16 R28, R4.reuse, R150, R28 ;  /* 0x00000096041c723c */ /* 0x040fe2000004181c */
[----:B------:R-:W-:Y:S07]  /*4270*/  LDSM.16.M88.4 R148, [R197+0x11800] ;  /* 0x01180000c594783b */ /* 0x000fee0000000200 */
[C---:B-----5:R-:W-:Y:S08]  /*4280*/  HMMA.16816.F32.BF16 R24, R4.reuse, R12, R24 ;  /* 0x0000000c0418723c */ /* 0x060ff00000041818 */
[C---:B------:R-:W-:Y:S01]  /*4290*/  HMMA.16816.F32.BF16 R20, R4.reuse, R14, R20 ;  /* 0x0000000e0414723c */ /* 0x040fe20000041814 */
[----:B------:R-:W4:Y:S07]  /*42a0*/  LDSM.16.M88.4 R12, [R179] ;  /* 0x00000000b30c783b */ /* 0x000f2e0000000200 */
[C---:B--2---:R-:W-:Y:S08]  /*42b0*/  HMMA.16816.F32.BF16 R16, R4.reuse, R8, R16 ;  /* 0x000000080410723c */ /* 0x044ff00000041810 */
[----:B------:R-:W-:Y:S01]  /*42c0*/  HMMA.16816.F32.BF16 R164, R4, R10, R164 ;  /* 0x0000000a04a4723c */ /* 0x000fe200000418a4 */
[----:B------:R-:W2:Y:S04]  /*42d0*/  LDSM.16.M88.4 R8, [R178] ;  /* 0x00000000b208783b */ /* 0x000ea80000000200 */
[----:B------:R-:W5:Y:S03]  /*42e0*/  LDSM.16.M88.4 R4, [R177] ;  /* 0x00000000b104783b */ /* 0x000f660000000200 */
[C---:B---3--:R-:W-:Y:S08]  /*42f0*/  HMMA.16816.F32.BF16 R136, R144.reuse, R162, R136 ;  /* 0x000000a29088723c */ /* 0x048ff00000041888 */
[C---:B------:R-:W-:Y:S01]  /*4300*/  HMMA.16816.F32.BF16 R140, R144.reuse, R160, R140 ;  /* 0x000000a0908c723c */ /* 0x040fe2000004188c */
[----:B------:R-:W-:Y:S07]  /*4310*/  LDSM.16.M88.4 R160, [R194+0x8000] ;  /* 0x00800000c2a0783b */ /* 0x000fee0000000200 */
[C---:B------:R-:W-:Y:S08]  /*4320*/  HMMA.16816.F32.BF16 R32, R144.reuse, R156, R32 ;  /* 0x0000009c9020723c */ /* 0x040ff00000041820 */
[C---:B------:R-:W-:Y:S01]  /*4330*/  HMMA.16816.F32.BF16 R28, R144.reuse, R158, R28 ;  /* 0x0000009e901c723c */ /* 0x040fe2000004181c */
[----:B------:R-:W3:Y:S07]  /*4340*/  LDSM.16.M88.4 R156, [R191+0x10000] ;  /* 0x01000000bf9c783b */ /* 0x000eee0000000200 */
[C---:B-1----:R-:W-:Y:S08]  /*4350*/  HMMA.16816.F32.BF16 R24, R144.reuse, R152, R24 ;  /* 0x000000989018723c */ /* 0x042ff00000041818 */
[----:B------:R-:W-:Y:S01]  /*4360*/  HMMA.16816.F32.BF16 R20, R144, R154, R20 ;  /* 0x0000009a9014723c */ /* 0x000fe20000041814 */
[----:B------:R-:W1:Y:S07]  /*4370*/  LDSM.16.M88.4 R152, [R191+0x10800] ;  /* 0x01080000bf98783b */ /* 0x000e6e0000000200 */
[C---:B----4-:R-:W-:Y:S08]  /*4380*/  HMMA.16816.F32.BF16 R136, R168.reuse, R14, R136 ;  /* 0x0000000ea888723c */ /* 0x050ff00000041888 */
[C---:B------:R-:W-:Y:S01]  /*4390*/  HMMA.16816.F32.BF16 R140, R168.reuse, R12, R140 ;  /* 0x0000000ca88c723c */ /* 0x040fe2000004188c */
[----:B------:R-:W-:Y:S07]  /*43a0*/  LDSM.16.M88.4 R12, [R193+0x8000] ;  /* 0x00800000c10c783b */ /* 0x000fee0000000200 */
[C---:B--2---:R-:W-:Y:S08]  /*43b0*/  HMMA.16816.F32.BF16 R32, R168.reuse, R8, R32 ;  /* 0x00000008a820723c */ /* 0x044ff00000041820 */
[C---:B------:R-:W-:Y:S01]  /*43c0*/  HMMA.16816.F32.BF16 R28, R168.reuse, R10, R28 ;  /* 0x0000000aa81c723c */ /* 0x040fe2000004181c */
[----:B------:R-:W2:Y:S07]  /*43d0*/  LDSM.16.M88.4 R8, [R184+0x4000] ;  /* 0x00400000b808783b */ /* 0x000eae0000000200 */
[C---:B-----5:R-:W-:Y:S08]  /*43e0*/  HMMA.16816.F32.BF16 R24, R168.reuse, R4, R24 ;  /* 0x00000004a818723c */ /* 0x060ff00000041818 */
[----:B------:R-:W-:Y:S01]  /*43f0*/  HMMA.16816.F32.BF16 R20, R168, R6, R20 ;  /* 0x00000006a814723c */ /* 0x000fe20000041814 */
[----:B------:R-:W4:Y:S07]  /*4400*/  LDSM.16.M88.4 R4, [R184+0x4800] ;  /* 0x00480000b804783b */ /* 0x000f2e0000000200 */
[C---:B------:R-:W-:Y:S08]  /*4410*/  HMMA.16816.F32.BF16 R16, R144.reuse, R148, R16 ;  /* 0x000000949010723c */ /* 0x040ff00000041810 */
[----:B------:R-:W-:Y:S01]  /*4420*/  HMMA.16816.F32.BF16 R164, R144, R150, R164 ;  /* 0x0000009690a4723c */ /* 0x000fe200000418a4 */
[----:B------:R-:W5:Y:S04]  /*4430*/  LDSM.16.M88.4 R148, [R191+0x11000] ;  /* 0x01100000bf94783b */ /* 0x000f680000000200 */
[----:B------:R-:W5:Y:S03]  /*4440*/  LDSM.16.M88.4 R144, [R191+0x11800] ;  /* 0x01180000bf90783b */ /* 0x000f660000000200 */
[C---:B---3--:R-:W-:Y:S08]  /*4450*/  HMMA.16816.F32.BF16 R136, R160.reuse, R158, R136 ;  /* 0x0000009ea088723c */ /* 0x048ff00000041888 */
[C---:B-1----:R-:W-:Y:S08]  /*4460*/  HMMA.16816.F32.BF16 R32, R160.reuse, R152, R32 ;  /* 0x00000098a020723c */ /* 0x042ff00000041820 */
[----:B------:R-:W-:Y:S08]  /*4470*/  HMMA.16816.F32.BF16 R28, R160, R154, R28 ;  /* 0x0000009aa01c723c */ /* 0x000ff0000004181c */
[C---:B--2---:R-:W-:Y:S07]  /*4480*/  HMMA.16816.F32.BF16 R136, R12.reuse, R10, R136 ;  /* 0x0000000a0c88723c */ /* 0x044fee0000041888 */
[----:B------:R-:W-:Y:S01]  /*4490*/  IADD3 R10, R0, 0x1, RZ ;  /* 0x00000001000a7810 */ /* 0x000fe20007ffe0ff */
[----:B----4-:R-:W-:Y:S03]  /*44a0*/  HMMA.16816.F32.BF16 R32, R12, R4, R32 ;  /* 0x000000040c20723c */ /* 0x010fe60000041820 */
[----:B------:R-:W-:-:S02]  /*44b0*/  ISETP.GE.AND P5, PT, R10, R213, PT ;  /* 0x000000d50a00720c */ /* 0x000fc40003fa6270 */
[----:B------:R-:W-:Y:S02]  /*44c0*/  ISETP.GE.AND P3, PT, R10, R133, PT ;  /* 0x000000850a00720c */ /* 0x000fe40003f66270 */
[C---:B------:R-:W-:Y:S01]  /*44d0*/  IADD3 R4, R0.reuse, 0x8, RZ ;  /* 0x0000000800047810 */ /* 0x040fe20007ffe0ff */
[C---:B-----5:R-:W-:Y:S01]  /*44e0*/  HMMA.16816.F32.BF16 R24, R160.reuse, R148, R24 ;  /* 0x00000094a018723c */ /* 0x060fe20000041818 */
[----:B------:R-:W-:Y:S02]  /*44f0*/  IADD3 R10, R0, 0x9, RZ ;  /* 0x00000009000a7810 */ /* 0x000fe40007ffe0ff */
[C---:B------:R-:W-:Y:S02]  /*4500*/  ISETP.GE.AND P1, PT, R4.reuse, R213, PT ;  /* 0x000000d50400720c */ /* 0x040fe40003f26270 */
[----:B------:R-:W-:Y:S02]  /*4510*/  ISETP.GE.AND P4, PT, R4, R133, PT ;  /* 0x000000850400720c */ /* 0x000fe40003f86270 */
[----:B------:R-:W-:Y:S01]  /*4520*/  IADD3 R4, R0, 0x10, RZ ;  /* 0x0000001000047810 */ /* 0x000fe20007ffe0ff */
[----:B------:R-:W-:Y:S01]  /*4530*/  HMMA.16816.F32.BF16 R20, R160, R150, R20 ;  /* 0x00000096a014723c */ /* 0x000fe20000041814 */
[----:B------:R-:W1:Y:S01]  /*4540*/  LDSM.16.M88.4 R148, [R184+0x5000] ;  /* 0x00500000b894783b */ /* 0x000e620000000200 */
[----:B------:R-:W-:-:S02]  /*4550*/  FSEL R152, R136, -INF , !P1 ;  /* 0xff80000088987808 */ /* 0x000fc40004800000 */
[C---:B------:R-:W-:Y:S02]  /*4560*/  ISETP.GE.AND P0, PT, R4.reuse, R213, PT ;  /* 0x000000d50400720c */ /* 0x040fe40003f06270 */
[-C--:B------:R-:W-:Y:S02]  /*4570*/  ISETP.GE.AND P1, PT, R4, R133.reuse, PT ;  /* 0x000000850400720c */ /* 0x080fe40003f26270 */
[C---:B------:R-:W-:Y:S01]  /*4580*/  HMMA.16816.F32.BF16 R16, R168.reuse, R172, R16 ;  /* 0x000000aca810723c */ /* 0x040fe20000041810 */
[----:B------:R-:W-:Y:S02]  /*4590*/  FSEL R11, R138, -INF , !P4 ;  /* 0xff8000008a0b7808 */ /* 0x000fe40006000000 */
[----:B------:R-:W-:Y:S02]  /*45a0*/  ISETP.GE.AND P2, PT, R10, R133, PT ;  /* 0x000000850a00720c */ /* 0x000fe40003f46270 */
[C---:B------:R-:W-:Y:S02]  /*45b0*/  IADD3 R136, R0.reuse, 0x18, RZ ;  /* 0x0000001800887810 */ /* 0x040fe40007ffe0ff */
[----:B------:R-:W-:Y:S01]  /*45c0*/  IADD3 R138, R0, 0x19, RZ ;  /* 0x00000019008a7810 */ /* 0x000fe20007ffe0ff */
[----:B------:R-:W-:Y:S01]  /*45d0*/  HMMA.16816.F32.BF16 R164, R168, R174, R164 ;  /* 0x000000aea8a4723c */ /* 0x000fe200000418a4 */
[----:B------:R-:W-:-:S02]  /*45e0*/  ISETP.GE.AND P6, PT, R10, R213, PT ;  /* 0x000000d50a00720c */ /* 0x000fc40003fc6270 */
[----:B------:R-:W-:Y:S02]  /*45f0*/  FSEL R159, R139, -INF , !P2 ;  /* 0xff8000008b9f7808 */ /* 0x000fe40005000000 */
[----:B------:R-:W-:Y:S02]  /*4600*/  ISETP.GE.AND P2, PT, R136, R213, PT ;  /* 0x000000d58800720c */ /* 0x000fe40003f46270 */
[----:B------:R-:W-:Y:S01]  /*4610*/  FSEL R10, R137, -INF , !P6 ;  /* 0xff800000890a7808 */ /* 0x000fe20007000000 */
[----:B------:R-:W-:Y:S01]  /*4620*/  HMMA.16816.F32.BF16 R28, R12, R6, R28 ;  /* 0x000000060c1c723c */ /* 0x000fe2000004181c */
[----:B------:R-:W2:Y:S01]  /*4630*/  LDSM.16.M88.4 R4, [R184+0x5800] ;  /* 0x00580000b804783b */ /* 0x000ea20000000200 */
[----:B------:R-:W-:-:S06]  /*4640*/  DEPBAR.LE SB0, 0x0 ;  /* 0x000080000000791a */ /* 0x000fcc0000000000 */
[C---:B------:R-:W-:Y:S08]  /*4650*/  HMMA.16816.F32.BF16 R140, R160.reuse, R156, R140 ;  /* 0x0000009ca08c723c */ /* 0x040ff0000004188c */
[C---:B------:R-:W-:Y:S07]  /*4660*/  HMMA.16816.F32.BF16 R16, R160.reuse, R144, R16 ;  /* 0x00000090a010723c */ /* 0x040fee0000041810 */
[----:B------:R-:W-:Y:S01]  /*4670*/  IADD3 R144, R0, 0x11, RZ ;  /* 0x0000001100907810 */ /* 0x000fe20007ffe0ff */
[----:B------:R-:W-:Y:S03]  /*4680*/  HMMA.16816.F32.BF16 R164, R160, R146, R164 ;  /* 0x00000092a0a4723c */ /* 0x000fe600000418a4 */
[----:B------:R-:W-:-:S02]  /*4690*/  ISETP.GE.AND P4, PT, R144, R213, PT ;  /* 0x000000d59000720c */ /* 0x000fc40003f86270 */
[-C--:B------:R-:W-:Y:S02]  /*46a0*/  ISETP.GE.AND P6, PT, R144, R133.reuse, PT ;  /* 0x000000859000720c */ /* 0x080fe40003fc6270 */
[----:B------:R-:W-:Y:S01]  /*46b0*/  FSEL R161, R34, -INF , !P1 ;  /* 0xff80000022a17808 */ /* 0x000fe20004800000 */
[C---:B------:R-:W-:Y:S01]  /*46c0*/  HMMA.16816.F32.BF16 R140, R12.reuse, R8, R140 ;  /* 0x000000080c8c723c */ /* 0x040fe2000004188c */
[----:B------:R-:W-:Y:S02]  /*46d0*/  FSEL R162, R32, -INF , !P0 ;  /* 0xff80000020a27808 */ /* 0x000fe40004000000 */
[----:B------:R-:W-:Y:S02]  /*46e0*/  FSEL R34, R33, -INF , !P4 ;  /* 0xff80000021227808 */ /* 0x000fe40006000000 */
[----:B------:R-:W-:Y:S02]  /*46f0*/  ISETP.GE.AND P0, PT, R136, R133, PT ;  /* 0x000000858800720c */ /* 0x000fe40003f06270 */
[C---:B------:R-:W-:Y:S01]  /*4700*/  ISETP.GE.AND P1, PT, R138.reuse, R213, PT ;  /* 0x000000d58a00720c */ /* 0x040fe20003f26270 */
[----:B-1----:R-:W-:Y:S01]  /*4710*/  HMMA.16816.F32.BF16 R24, R12, R148, R24 ;  /* 0x000000940c18723c */ /* 0x002fe20000041818 */
[----:B------:R-:W-:-:S02]  /*4720*/  ISETP.GE.AND P4, PT, R138, R133, PT ;  /* 0x000000858a00720c */ /* 0x000fc40003f86270 */
[C---:B------:R-:W-:Y:S02]  /*4730*/  IADD3 R136, R0.reuse, 0x20, RZ ;  /* 0x0000002000887810 */ /* 0x040fe40007ffe0ff */
[----:B------:R-:W-:Y:S02]  /*4740*/  IADD3 R138, R0, 0x21, RZ ;  /* 0x00000021008a7810 */ /* 0x000fe40007ffe0ff */
[----:B------:R-:W-:Y:S01]  /*4750*/  FSEL R32, R28, -INF , !P2 ;  /* 0xff8000001c207808 */ /* 0x000fe20005000000 */
[----:B------:R-:W-:Y:S01]  /*4760*/  HMMA.16816.F32.BF16 R20, R12, R150, R20 ;  /* 0x000000960c14723c */ /* 0x000fe20000041814 */
[----:B------:R-:W-:Y:S02]  /*4770*/  FSEL R33, R30, -INF , !P0 ;  /* 0xff8000001e217808 */ /* 0x000fe40004000000 */
[----:B------:R-:W-:Y:S02]  /*4780*/  ISETP.GE.AND P2, PT, R136, R133, PT ;  /* 0x000000858800720c */ /* 0x000fe40003f46270 */
[----:B------:R-:W-:-:S02]  /*4790*/  ISETP.GE.AND P0, PT, R138, R213, PT ;  /* 0x000000d58a00720c */ /* 0x000fc40003f06270 */
[C---:B------:R-:W-:Y:S01]  /*47a0*/  IADD3 R30, R0.reuse, 0x28, RZ ;  /* 0x00000028001e7810 */ /* 0x040fe20007ffe0ff */
[C---:B--2---:R-:W-:Y:S01]  /*47b0*/  HMMA.16816.F32.BF16 R16, R12.reuse, R4, R16 ;  /* 0x000000040c10723c */ /* 0x044fe20000041810 */
[----:B------:R-:W-:Y:S02]  /*47c0*/  FSEL R143, R143, -INF , !P3 ;  /* 0xff8000008f8f7808 */ /* 0x000fe40005800000 */
[C---:B------:R-:W-:Y:S02]  /*47d0*/  ISETP.GE.AND P3, PT, R0.reuse, R133, PT ;  /* 0x000000850000720c */ /* 0x040fe40003f66270 */
[----:B------:R-:W-:Y:S02]  /*47e0*/  IADD3 R8, R0, 0x29, RZ ;  /* 0x0000002900087810 */ /* 0x000fe40007ffe0ff */
[----:B------:R-:W-:Y:S01]  /*47f0*/  FSEL R35, R35, -INF , !P6 ;  /* 0xff80000023237808 */ /* 0x000fe20007000000 */
[----:B------:R-:W-:Y:S01]  /*4800*/  HMMA.16816.F32.BF16 R164, R12, R6, R164 ;  /* 0x000000060ca4723c */ /* 0x000fe200000418a4 */
[----:B------:R-:W-:Y:S01]  /*4810*/  ISETP.GE.AND P6, PT, R136, R213, PT ;  /* 0x000000d58800720c */ /* 0x000fe20003fc6270 */
[----:B------:R-:W-:Y:S01]  /*4820*/  IMAD.MOV.U32 R136, RZ, RZ, R223 ;  /* 0x000000ffff887224 */ /* 0x000fe200078e00df */
[----:B------:R-:W-:-:S02]  /*4830*/  FSEL R142, R142, -INF , !P3 ;  /* 0xff8000008e8e7808 */ /* 0x000fc40005800000 */
[----:B------:R-:W-:Y:S02]  /*4840*/  FSEL R28, R29, -INF , !P1 ;  /* 0xff8000001d1c7808 */ /* 0x000fe40004800000 */
[----:B------:R-:W-:Y:S02]  /*4850*/  FSEL R31, R31, -INF , !P4 ;  /* 0xff8000001f1f7808 */ /* 0x000fe40006000000 */
[----:B------:R-:W-:Y:S02]  /*4860*/  FSEL R171, R26, -INF , !P2 ;  /* 0xff8000001aab7808 */ /* 0x000fe40005000000 */
[----:B------:R-:W-:Y:S02]  /*4870*/  FSEL R222, R25, -INF , !P0 ;  /* 0xff80000019de7808 */ /* 0x000fe40004000000 */
[----:B------:R-:W-:Y:S01]  /*4880*/  ISETP.NE.AND P3, PT, R2, 0x2, PT ;  /* 0x000000020200780c */ /* 0x000fe20003f65270 */
[----:B------:R-:W-:Y:S01]  /*4890*/  BAR.SYNC.DEFER_BLOCKING 0x0 ;  /* 0x0000000000007b1d */ /* 0x000fe20000010000 */
[----:B------:R-:W-:-:S02]  /*48a0*/  ISETP.GE.AND P1, PT, R138, R133, PT ;  /* 0x000000858a00720c */ /* 0x000fc40003f26270 */
[-C--:B------:R-:W-:Y:S02]  /*48b0*/  ISETP.GE.AND P4, PT, R30, R213.reuse, PT ;  /* 0x000000d51e00720c */ /* 0x080fe40003f86270 */
[C---:B------:R-:W-:Y:S02]  /*48c0*/  ISETP.GE.AND P2, PT, R8.reuse, R213, PT ;  /* 0x000000d50800720c */ /* 0x040fe40003f46270 */
[-C--:B------:R-:W-:Y:S02]  /*48d0*/  ISETP.GE.AND P0, PT, R8, R133.reuse, PT ;  /* 0x000000850800720c */ /* 0x080fe40003f06270 */
[----:B------:R-:W-:Y:S02]  /*48e0*/  IADD3 R8, R0, 0x30, RZ ;  /* 0x0000003000087810 */ /* 0x000fe40007ffe0ff */
[----:B------:R-:W-:Y:S02]  /*48f0*/  FSEL R172, R24, -INF , !P6 ;  /* 0xff80000018ac7808 */ /* 0x000fe40007000000 */
[----:B------:R-:W-:-:S02]  /*4900*/  ISETP.GE.AND P6, PT, R30, R133, PT ;  /* 0x000000851e00720c */ /* 0x000fc40003fc6270 */
[----:B------:R-:W-:Y:S02]  /*4910*/  FSEL R175, R27, -INF , !P1 ;  /* 0xff8000001baf7808 */ /* 0x000fe40004800000 */
[----:B------:R-:W-:Y:S02]  /*4920*/  IADD3 R4, R0, 0x31, RZ ;  /* 0x0000003100047810 */ /* 0x000fe40007ffe0ff */
[----:B------:R-:W-:Y:S02]  /*4930*/  FSEL R174, R20, -INF , !P4 ;  /* 0xff80000014ae7808 */ /* 0x000fe40006000000 */
[----:B------:R-:W-:Y:S02]  /*4940*/  FSEL R173, R23, -INF , !P0 ;  /* 0xff80000017ad7808 */ /* 0x000fe40004000000 */
[C---:B------:R-:W-:Y:S02]  /*4950*/  ISETP.GE.AND P1, PT, R8.reuse, R213, PT ;  /* 0x000000d50800720c */ /* 0x040fe40003f26270 */
[----:B------:R-:W-:-:S02]  /*4960*/  ISETP.GE.AND P4, PT, R8, R133, PT ;  /* 0x000000850800720c */ /* 0x000fc40003f86270 */
[CC--:B------:R-:W-:Y:S02]  /*4970*/  ISETP.GE.AND P0, PT, R0.reuse, R213.reuse, PT ;  /* 0x000000d50000720c */ /* 0x0c0fe40003f06270 */
[C---:B------:R-:W-:Y:S02]  /*4980*/  IADD3 R6, R0.reuse, 0x38, RZ ;  /* 0x0000003800067810 */ /* 0x040fe40007ffe0ff */
[----:B------:R-:W-:Y:S02]  /*4990*/  IADD3 R0, R0, 0x39, RZ ;  /* 0x0000003900007810 */ /* 0x000fe40007ffe0ff */
[----:B------:R-:W-:Y:S02]  /*49a0*/  FSEL R169, R22, -INF , !P6 ;  /* 0xff80000016a97808 */ /* 0x000fe40007000000 */
[----:B------:R-:W-:Y:S02]  /*49b0*/  FSEL R170, R21, -INF , !P2 ;  /* 0xff80000015aa7808 */ /* 0x000fe40005000000 */
[----:B------:R-:W-:-:S02]  /*49c0*/  ISETP.GE.AND P6, PT, R4, R213, PT ;  /* 0x000000d50400720c */ /* 0x000fc40003fc6270 */
[----:B------:R-:W-:Y:S02]  /*49d0*/  ISETP.GE.AND P2, PT, R4, R133, PT ;  /* 0x000000850400720c */ /* 0x000fe40003f46270 */
[----:B------:R-:W-:Y:S02]  /*49e0*/  FSEL R4, R141, -INF , !P5 ;  /* 0xff8000008d047808 */ /* 0x000fe40006800000 */
[----:B------:R-:W-:Y:S02]  /*49f0*/  FSEL R160, R16, -INF , !P1 ;  /* 0xff80000010a07808 */ /* 0x000fe40004800000 */
[----:B------:R-:W-:Y:S02]  /*4a00*/  FSEL R155, R18, -INF , !P4 ;  /* 0xff800000129b7808 */ /* 0x000fe40006000000 */
[----:B------:R-:W-:Y:S02]  /*4a10*/  FSEL R140, R140, -INF , !P0 ;  /* 0xff8000008c8c7808 */ /* 0x000fe40004000000 */
[----:B------:R-:W-:-:S02]  /*4a20*/  ISETP.GE.AND P5, PT, R6, R213, PT ;  /* 0x000000d50600720c */ /* 0x000fc40003fa6270 */
[----:B------:R-:W-:Y:S02]  /*4a30*/  ISETP.GE.AND P1, PT, R6, R133, PT ;  /* 0x000000850600720c */ /* 0x000fe40003f26270 */
[C---:B------:R-:W-:Y:S02]  /*4a40*/  ISETP.GE.AND P4, PT, R0.reuse, R213, PT ;  /* 0x000000d50000720c */ /* 0x040fe40003f86270 */
[----:B------:R-:W-:Y:S02]  /*4a50*/  ISETP.GE.AND P0, PT, R0, R133, PT ;  /* 0x000000850000720c */ /* 0x000fe40003f06270 */
[----:B------:R-:W-:Y:S02]  /*4a60*/  FSEL R158, R17, -INF , !P6 ;  /* 0xff800000119e7808 */ /* 0x000fe40007000000 */
[----:B------:R-:W-:Y:S02]  /*4a70*/  FSEL R147, R19, -INF , !P2 ;  /* 0xff80000013937808 */ /* 0x000fe40005000000 */
[----:B------:R-:W-:-:S02]  /*4a80*/  FSEL R146, R164, -INF , !P5 ;  /* 0xff800000a4927808 */ /* 0x000fc40006800000 */
[----:B------:R-:W-:Y:S02]  /*4a90*/  FSEL R145, R166, -INF , !P1 ;  /* 0xff800000a6917808 */ /* 0x000fe40004800000 */
[----:B------:R-:W-:Y:S02]  /*4aa0*/  FSEL R144, R165, -INF , !P4 ;  /* 0xff800000a5907808 */ /* 0x000fe40006000000 */
[----:B------:R-:W-:Y:S01]  /*4ab0*/  FSEL R153, R167, -INF , !P0 ;  /* 0xff800000a7997808 */ /* 0x000fe20004000000 */
[----:B------:R-:W-:Y:S05]  /*4ac0*/  @!P3 BRA `(.L_x_7) ;  /* 0x000001600000b947 */ /* 0x000fea0003800000 */
[----:B------:R-:W-:-:S04]  /*4ad0*/  IADD3 R5, R2, -0x3, RZ ;  /* 0xfffffffd02057810 */ /* 0x000fc80007ffe0ff */
[----:B------:R-:W-:Y:S01]  /*4ae0*/  SHF.R.S32.HI R0, RZ, 0x1f, R5 ;  /* 0x0000001fff007819 */ /* 0x000fe20000011405 */
[----:B------:R-:W-:-:S04]  /*4af0*/  IMAD.WIDE.U32 R6, R5, c[0x0][0x198], RZ ;  /* 0x0000660005067a25 */ /* 0x000fc800078e00ff */
[----:B------:R-:W-:-:S04]  /*4b00*/  IMAD R0, R0, c[0x0][0x198], RZ ;  /* 0x0000660000007a24 */ /* 0x000fc800078e02ff */
[----:B------:R-:W-:Y:S01]  /*4b10*/  IMAD R0, R5, c[0x0][0x19c], R0 ;  /* 0x0000670005007a24 */ /* 0x000fe200078e0200 */
[----:B------:R-:W-:-:S03]  /*4b20*/  LEA R5, P0, R6, R206, 0x6 ;  /* 0x000000ce06057211 */ /* 0x000fc600078030ff */
[----:B------:R-:W-:Y:S01]  /*4b30*/  IMAD.IADD R7, R7, 0x1, R0 ;  /* 0x0000000107077824 */ /* 0x000fe200078e0200 */
[----:B------:R-:W-:-:S04]  /*4b40*/  LEA R8, P1, R5, c[0x0][0x168], 0x1 ;  /* 0x00005a0005087a11 */ /* 0x000fc800078208ff */
[----:B------:R-:W-:Y:S02]  /*4b50*/  LEA.HI.X R0, R6, R211, R7, 0x6, P0 ;  /* 0x000000d306007211 */ /* 0x000fe400000f3407 */
[----:B------:R-:W-:Y:S02]  /*4b60*/  IADD3 R6, P0, R201, R8, RZ ;  /* 0x00000008c9067210 */ /* 0x000fe40007f1e0ff */
[----:B------:R-:W-:-:S05]  /*4b70*/  LEA.HI.X R9, R5, c[0x0][0x16c], R0, 0x1, P1 ;  /* 0x00005b0005097a11 */ /* 0x000fca00008f0c00 */
[----:B------:R-:W-:Y:S01]  /*4b80*/  IMAD.X R7, R200, 0x1, R9, P0 ;  /* 0x00000001c8077824 */ /* 0x000fe200000e0609 */
        /* <DEDUP_REMOVED lines=10> */
.L_x_7:
[----:B------:R-:W-:Y:S01]  /*4c30*/  FMNMX.FTZ R5, R132, R140, !PT ;  /* 0x0000008c84057209 */ /* 0x000fe20007810000 */
[----:B------:R-:W-:Y:S01]  /*4c40*/  LDSM.16.MT88.4 R12, [R190+0x12000] ;  /* 0x01200000be0c783b */ /* 0x000fe20000004200 */
[----:B-1----:R-:W-:-:S02]  /*4c50*/  FMNMX.FTZ R6, R3, R142, !PT ;  /* 0x0000008e03067209 */ /* 0x002fc40007810000 */
[----:B------:R-:W-:Y:S01]  /*4c60*/  FMNMX.FTZ R5, R4, R5, !PT ;  /* 0x0000000504057209 */ /* 0x000fe20007810000 */
[----:B------:R-:W-:Y:S01]  /*4c70*/  LDSM.16.MT88.4 R16, [R192+0x12000] ;  /* 0x01200000c010783b */ /* 0x000fe20000004200 */
[----:B------:R-:W-:Y:S02]  /*4c80*/  FMNMX.FTZ R6, R143, R6, !PT ;  /* 0x000000068f067209 */ /* 0x000fe40007810000 */
[----:B------:R-:W-:Y:S01]  /*4c90*/  FMNMX.FTZ R5, R152, R5, !PT ;  /* 0x0000000598057209 */ /* 0x000fe20007810000 */
[----:B------:R-:W-:Y:S01]  /*4ca0*/  LDSM.16.MT88.4 R24, [R192+0x14800] ;  /* 0x01480000c018783b */ /* 0x000fe20000004200 */
[----:B------:R-:W-:Y:S02]  /*4cb0*/  FMNMX.FTZ R6, R11, R6, !PT ;  /* 0x000000060b067209 */ /* 0x000fe40007810000 */
[----:B------:R-:W-:Y:S01]  /*4cc0*/  FMNMX.FTZ R5, R10, R5, !PT ;  /* 0x000000050a057209 */ /* 0x000fe20007810000 */
[----:B------:R-:W-:Y:S01]  /*4cd0*/  LDSM.16.MT88.4 R20, [R190+0x14800] ;  /* 0x01480000be14783b */ /* 0x000fe20000004200 */
        /* <DEDUP_REMOVED lines=24> */
[----:B------:R-:W-:-:S03]  /*4e60*/  FMNMX.FTZ R6, R153, R6, !PT ;  /* 0x0000000699067209 */ /* 0x000fc60007810000 */
[----:B------:R-:W1:Y:S04]  /*4e70*/  SHFL.BFLY PT, R7, R8, 0x2, 0x1f ;  /* 0x0c401f0008077f89 */ /* 0x000e6800000e0000 */
[----:B------:R-:W2:Y:S01]  /*4e80*/  SHFL.BFLY PT, R5, R6, 0x2, 0x1f ;  /* 0x0c401f0006057f89 */ /* 0x000ea200000e0000 */
[----:B-1----:R-:W-:Y:S02]  /*4e90*/  FMNMX.FTZ R7, R8, R7, !PT ;  /* 0x0000000708077209 */ /* 0x002fe40007810000 */
[----:B--2---:R-:W-:-:S03]  /*4ea0*/  FMNMX.FTZ R5, R6, R5, !PT ;  /* 0x0000000506057209 */ /* 0x004fc60007810000 */
[----:B------:R-:W1:Y:S04]  /*4eb0*/  SHFL.BFLY PT, R220, R7, 0x1, 0x1f ;  /* 0x0c201f0007dc7f89 */ /* 0x000e6800000e0000 */
[----:B------:R-:W2:Y:S01]  /*4ec0*/  SHFL.BFLY PT, R0, R5, 0x1, 0x1f ;  /* 0x0c201f0005007f89 */ /* 0x000ea200000e0000 */
[----:B-1----:R-:W-:Y:S02]  /*4ed0*/  FMNMX.FTZ R220, R7, R220, !PT ;  /* 0x000000dc07dc7209 */ /* 0x002fe40007810000 */
[----:B--2---:R-:W-:-:S03]  /*4ee0*/  FMNMX.FTZ R0, R5, R0, !PT ;  /* 0x0000000005007209 */ /* 0x004fc60007810000 */
[C---:B------:R-:W-:Y:S01]  /*4ef0*/  FMUL.FTZ R157, R220.reuse, c[0x0][0x23c] ;  /* 0x00008f00dc9d7a20 */ /* 0x040fe20000410000 */
[----:B------:R-:W-:Y:S02]  /*4f00*/  FSETP.NEU.FTZ.AND P1, PT, R220, -INF , PT ;  /* 0xff800000dc00780b */ /* 0x000fe40003f3d000 */
[C---:B------:R-:W-:Y:S01]  /*4f10*/  FSETP.NEU.FTZ.AND P0, PT, R0.reuse, -INF , PT ;  /* 0xff8000000000780b */ /* 0x040fe20003f1d000 */
[----:B------:R-:W-:Y:S01]  /*4f20*/  FMUL.FTZ R156, R0, c[0x0][0x23c] ;  /* 0x00008f00009c7a20 */ /* 0x000fe20000410000 */
[----:B------:R-:W-:Y:S02]  /*4f30*/  FSEL R157, R157, RZ, P1 ;  /* 0x000000ff9d9d7208 */ /* 0x000fe40000800000 */
[----:B------:R-:W-:Y:S02]  /*4f40*/  FSEL R5, R220, RZ, P1 ;  /* 0x000000ffdc057208 */ /* 0x000fe40000800000 */
[----:B------:R-:W-:Y:S01]  /*4f50*/  FSEL R6, R0, RZ, P0 ;  /* 0x000000ff00067208 */ /* 0x000fe20000000000 */
[----:B------:R-:W-:Y:S01]  /*4f60*/  FFMA.FTZ R150, R4, c[0x0][0x23c], -R157 ;  /* 0x00008f0004967a23 */ /* 0x000fe2000001089d */
[----:B------:R-:W-:Y:S01]  /*4f70*/  FSEL R156, R156, RZ, P0 ;  /* 0x000000ff9c9c7208 */ /* 0x000fe20000000000 */
[----:B------:R-:W-:Y:S01]  /*4f80*/  FADD.FTZ R4, R132, -R5 ;  /* 0x8000000584047221 */ /* 0x000fe20000010000 */
[----:B------:R-:W-:Y:S01]  /*4f90*/  ISETP.GE.AND P0, PT, R2, 0x3, PT ;  /* 0x000000030200780c */ /* 0x000fe20003f06270 */
[----:B------:R-:W-:-:S02]  /*4fa0*/  FADD.FTZ R6, R3, -R6 ;  /* 0x8000000603067221 */ /* 0x000fc40000010000 */
[--C-:B------:R-:W-:Y:S01]  /*4fb0*/  FFMA.FTZ R149, R152, c[0x0][0x23c], -R157.reuse ;  /* 0x00008f0098957a23 */ /* 0x100fe2000001089d */
[----:B------:R-:W-:Y:S01]  /*4fc0*/  MUFU.EX2 R150, R150 ;  /* 0x0000009600967308 */ /* 0x000fe20000000800 */
[--C-:B------:R-:W-:Y:S02]  /*4fd0*/  FFMA.FTZ R151, R140, c[0x0][0x23c], -R157.reuse ;  /* 0x00008f008c977a23 */ /* 0x100fe4000001089d */
[----:B------:R-:W-:Y:S02]  /*4fe0*/  FFMA.FTZ R148, R10, c[0x0][0x23c], -R157 ;  /* 0x00008f000a947a23 */ /* 0x000fe4000001089d */
[--C-:B------:R-:W-:Y:S02]  /*4ff0*/  FFMA.FTZ R139, R142, c[0x0][0x23c], -R156.reuse ;  /* 0x00008f008e8b7a23 */ /* 0x100fe4000001089c */
[--C-:B------:R-:W-:Y:S01]  /*5000*/  FFMA.FTZ R138, R143, c[0x0][0x23c], -R156.reuse ;  /* 0x00008f008f8a7a23 */ /* 0x100fe2000001089c */
[----:B------:R-:W1:Y:S01]  /*5010*/  MUFU.EX2 R151, R151 ;  /* 0x0000009700977308 */ /* 0x000e620000000800 */
[--C-:B------:R-:W-:Y:S01]  /*5020*/  FFMA.FTZ R137, R11, c[0x0][0x23c], -R156.reuse ;  /* 0x00008f000b897a23 */ /* 0x100fe2000001089c */
[----:B------:R-:W-:Y:S01]  /*5030*/  LDSM.16.MT88.4 R140, [R190+0x12800] ;  /* 0x01280000be8c783b */ /* 0x000fe20000004200 */
[----:B------:R-:W-:-:S02]  /*5040*/  FFMA.FTZ R132, R159, c[0x0][0x23c], -R156 ;  /* 0x00008f009f847a23 */ /* 0x000fc4000001089c */
[----:B------:R-:W-:Y:S01]  /*5050*/  FMUL.FTZ R154, R4, c[0x0][0x23c] ;  /* 0x00008f00049a7a20 */ /* 0x000fe20000410000 */
[----:B------:R-:W2:Y:S01]  /*5060*/  LDSM.16.MT88.4 R8, [R189+0x12000] ;  /* 0x01200000bd08783b */ /* 0x000ea20000004200 */
[----:B------:R-:W-:Y:S01]  /*5070*/  FMUL.FTZ R152, R6, c[0x0][0x23c] ;  /* 0x00008f0006987a20 */ /* 0x000fe20000410000 */
[----:B------:R-:W-:Y:S01]  /*5080*/  MUFU.EX2 R149, R149 ;  /* 0x0000009500957308 */ /* 0x000fe20000000800 */
[--C-:B------:R-:W-:Y:S02]  /*5090*/  FFMA.FTZ R3, R162, c[0x0][0x23c], -R157.reuse ;  /* 0x00008f00a2037a23 */ /* 0x100fe4000001089d */
[--C-:B------:R-:W-:Y:S02]  /*50a0*/  FFMA.FTZ R162, R34, c[0x0][0x23c], -R157.reuse ;  /* 0x00008f0022a27a23 */ /* 0x100fe4000001089d */
[--C-:B------:R-:W-:Y:S02]  /*50b0*/  FFMA.FTZ R159, R32, c[0x0][0x23c], -R157.reuse ;  /* 0x00008f00209f7a23 */ /* 0x100fe4000001089d */
[----:B------:R-:W-:Y:S01]  /*50c0*/  FFMA.FTZ R164, R28, c[0x0][0x23c], -R157 ;  /* 0x00008f001ca47a23 */ /* 0x000fe2000001089d */
[----:B------:R-:W3:Y:S01]  /*50d0*/  MUFU.EX2 R148, R148 ;  /* 0x0000009400947308 */ /* 0x000ee20000000800 */
[----:B-1----:R-:W-:Y:S01]  /*50e0*/  F2FP.BF16.PACK_AB R4, R150, R151 ;  /* 0x000000979604723e */ /* 0x002fe200000010ff */
[----:B------:R-:W-:-:S02]  /*50f0*/  FFMA.FTZ R161, R161, c[0x0][0x23c], -R156 ;  /* 0x00008f00a1a17a23 */ /* 0x000fc4000001089c */
[--C-:B------:R-:W-:Y:S02]  /*5100*/  FFMA.FTZ R166, R35, c[0x0][0x23c], -R156.reuse ;  /* 0x00008f0023a67a23 */ /* 0x100fe4000001089c */
[--C-:B------:R-:W-:Y:S02]  /*5110*/  FFMA.FTZ R163, R33, c[0x0][0x23c], -R156.reuse ;  /* 0x00008f0021a37a23 */ /* 0x100fe4000001089c */
[----:B------:R-:W-:Y:S01]  /*5120*/  MUFU.EX2 R139, R139 ;  /* 0x0000008b008b7308 */ /* 0x000fe20000000800 */
[----:B------:R-:W-:Y:S01]  /*5130*/  FFMA.FTZ R168, R31, c[0x0][0x23c], -R156 ;  /* 0x00008f001fa87a23 */ /* 0x000fe2000001089c */
[----:B------:R-:W-:Y:S01]  /*5140*/  LDSM.16.MT88.4 R32, [R189+0x12800] ;  /* 0x01280000bd20783b */ /* 0x000fe20000004200 */
[--C-:B------:R-:W-:Y:S02]  /*5150*/  FFMA.FTZ R165, R172, c[0x0][0x23c], -R157.reuse ;  /* 0x00008f00aca57a23 */ /* 0x100fe4000001089d */
[--C-:B------:R-:W-:Y:S01]  /*5160*/  FFMA.FTZ R172, R222, c[0x0][0x23c], -R157.reuse ;  /* 0x00008f00deac7a23 */ /* 0x100fe2000001089d */
[----:B------:R-:W-:Y:S01]  /*5170*/  LDSM.16.MT88.4 R28, [R188+0x12800] ;  /* 0x01280000bc1c783b */ /* 0x000fe20000004200 */
[--C-:B------:R-:W-:Y:S01]  /*5180*/  FFMA.FTZ R167, R174, c[0x0][0x23c], -R157.reuse ;  /* 0x00008f00aea77a23 */ /* 0x100fe2000001089d */
[----:B------:R-:W1:Y:S01]  /*5190*/  MUFU.EX2 R138, R138 ;  /* 0x0000008a008a7308 */ /* 0x000e620000000800 */
[----:B---3--:R-:W-:Y:S01]  /*51a0*/  F2FP.BF16.PACK_AB R6, R148, R149 ;  /* 0x000000959406723e */ /* 0x008fe200000010ff */
[----:B------:R-:W-:-:S02]  /*51b0*/  FFMA.FTZ R170, R170, c[0x0][0x23c], -R157 ;  /* 0x00008f00aaaa7a23 */ /* 0x000fc4000001089d */
[--C-:B------:R-:W-:Y:S02]  /*51c0*/  FFMA.FTZ R171, R171, c[0x0][0x23c], -R156.reuse ;  /* 0x00008f00abab7a23 */ /* 0x100fe4000001089c */
[--C-:B------:R-:W-:Y:S02]  /*51d0*/  FFMA.FTZ R174, R175, c[0x0][0x23c], -R156.reuse ;  /* 0x00008f00afae7a23 */ /* 0x100fe4000001089c */
[----:B------:R-:W-:Y:S01]  /*51e0*/  MUFU.EX2 R137, R137 ;  /* 0x0000008900897308 */ /* 0x000fe20000000800 */
[--C-:B------:R-:W-:Y:S02]  /*51f0*/  FFMA.FTZ R169, R169, c[0x0][0x23c], -R156.reuse ;  /* 0x00008f00a9a97a23 */ /* 0x100fe4000001089c */
[----:B------:R-:W-:Y:S02]  /*5200*/  FFMA.FTZ R222, R173, c[0x0][0x23c], -R156 ;  /* 0x00008f00adde7a23 */ /* 0x000fe4000001089c */
[--C-:B------:R-:W-:Y:S02]  /*5210*/  FFMA.FTZ R173, R158, c[0x0][0x23c], -R157.reuse ;  /* 0x00008f009ead7a23 */ /* 0x100fe4000001089d */
[--C-:B------:R-:W-:Y:S01]  /*5220*/  FFMA.FTZ R160, R160, c[0x0][0x23c], -R157.reuse ;  /* 0x00008f00a0a07a23 */ /* 0x100fe2000001089d */
[----:B------:R-:W3:Y:S01]  /*5230*/  MUFU.EX2 R132, R132 ;  /* 0x0000008400847308 */ /* 0x000ee20000000800 */
[----:B-1----:R-:W-:Y:S01]  /*5240*/  F2FP.BF16.PACK_AB R5, R138, R139 ;  /* 0x0000008b8a05723e */ /* 0x002fe200000010ff */
[----:B------:R-:W-:-:S02]  /*5250*/  FFMA.FTZ R158, R146, c[0x0][0x23c], -R157 ;  /* 0x00008f00929e7a23 */ /* 0x000fc4000001089d */
[--C-:B------:R-:W-:Y:S02]  /*5260*/  FFMA.FTZ R155, R155, c[0x0][0x23c], -R156.reuse ;  /* 0x00008f009b9b7a23 */ /* 0x100fe4000001089c */
[--C-:B------:R-:W-:Y:S02]  /*5270*/  FFMA.FTZ R224, R147, c[0x0][0x23c], -R156.reuse ;  /* 0x00008f0093e07a23 */ /* 0x100fe4000001089c */
[----:B------:R-:W1:Y:S01]  /*5280*/  MUFU.EX2 R154, R154 ;  /* 0x0000009a009a7308 */ /* 0x000e620000000800 */
[--C-:B------:R-:W-:Y:S02]  /*5290*/  FFMA.FTZ R175, R145, c[0x0][0x23c], -R156.reuse ;  /* 0x00008f0091af7a23 */ /* 0x100fe4000001089c */
[----:B------:R-:W-:Y:S02]  /*52a0*/  FFMA.FTZ R157, R144, c[0x0][0x23c], -R157 ;  /* 0x00008f00909d7a23 */ /* 0x000fe4000001089d */
[----:B------:R-:W-:Y:S01]  /*52b0*/  FFMA.FTZ R156, R153, c[0x0][0x23c], -R156 ;  /* 0x00008f00999c7a23 */ /* 0x000fe2000001089c */
[----:B------:R-:W-:Y:S02]  /*52c0*/  LDSM.16.MT88.4 R144, [R190+0x13800] ;  /* 0x01380000be90783b */ /* 0x000fe40000004200 */
[----:B------:R-:W4:Y:S01]  /*52d0*/  MUFU.EX2 R152, R152 ;  /* 0x0000009800987308 */ /* 0x000f220000000800 */
[----:B---3--:R-:W-:Y:S01]  /*52e0*/  F2FP.BF16.PACK_AB R7, R132, R137 ;  /* 0x000000898407723e */ /* 0x008fe200000010ff */
[----:B-1----:R-:W-:-:S06]  /*52f0*/  FMUL.FTZ R40, R40, R154 ;  /* 0x0000009a28287220 */ /* 0x002fcc0000410000 */
[----:B------:R-:W-:Y:S01]  /*5300*/  MUFU.EX2 R3, R3 ;  /* 0x0000000300037308 */ /* 0x000fe20000000800 */
[-C--:B------:R-:W-:Y:S02]  /*5310*/  FMUL.FTZ R41, R41, R154.reuse ;  /* 0x0000009a29297220 */ /* 0x080fe40000410000 */
[-C--:B------:R-:W-:Y:S02]  /*5320*/  FMUL.FTZ R44, R44, R154.reuse ;  /* 0x0000009a2c2c7220 */ /* 0x080fe40000410000 */
[----:B------:R-:W-:Y:S02]  /*5330*/  FMUL.FTZ R45, R45, R154 ;  /* 0x0000009a2d2d7220 */ /* 0x000fe40000410000 */
[-C--:B----4-:R-:W-:Y:S01]  /*5340*/  FMUL.FTZ R42, R42, R152.reuse ;  /* 0x000000982a2a7220 */ /* 0x090fe20000410000 */
[----:B------:R-:W1:Y:S01]  /*5350*/  MUFU.EX2 R162, R162 ;  /* 0x000000a200a27308 */ /* 0x000e620000000800 */
[-C--:B------:R-:W-:Y:S02]  /*5360*/  FMUL.FTZ R43, R43, R152.reuse ;  /* 0x000000982b2b7220 */ /* 0x080fe40000410000 */
[----:B------:R-:W-:-:S02]  /*5370*/  FMUL.FTZ R46, R46, R152 ;  /* 0x000000982e2e7220 */ /* 0x000fc40000410000 */
[----:B------:R-:W-:Y:S02]  /*5380*/  FMUL.FTZ R47, R47, R152 ;  /* 0x000000982f2f7220 */ /* 0x000fe40000410000 */
[-C--:B------:R-:W-:Y:S01]  /*5390*/  FMUL.FTZ R128, R128, R154.reuse ;  /* 0x0000009a80807220 */ /* 0x080fe20000410000 */
[C---:B------:R-:W-:Y:S01]  /*53a0*/  HMMA.16816.F32.BF16 R40, R4.reuse, R12, R40 ;  /* 0x0000000c0428723c */ /* 0x040fe20000041828 */
[----:B------:R-:W-:Y:S01]  /*53b0*/  FMUL.FTZ R129, R129, R154 ;  /* 0x0000009a81817220 */ /* 0x000fe20000410000 */
[----:B------:R-:W-:Y:S01]  /*53c0*/  MUFU.EX2 R159, R159 ;  /* 0x0000009f009f7308 */ /* 0x000fe20000000800 */
[-C--:B------:R-:W-:Y:S02]  /*53d0*/  FMUL.FTZ R130, R130, R152.reuse ;  /* 0x0000009882827220 */ /* 0x080fe40000410000 */
[----:B------:R-:W-:Y:S02]  /*53e0*/  FMUL.FTZ R131, R131, R152 ;  /* 0x0000009883837220 */ /* 0x000fe40000410000 */
[-C--:B------:R-:W-:Y:S01]  /*53f0*/  FMUL.FTZ R36, R36, R154.reuse ;  /* 0x0000009a24247220 */ /* 0x080fe20000410000 */
[----:B------:R-:W-:Y:S01]  /*5400*/  HMMA.16816.F32.BF16 R44, R4, R14, R44 ;  /* 0x0000000e042c723c */ /* 0x000fe2000004182c */
[----:B------:R-:W3:Y:S01]  /*5410*/  LDSM.16.MT88.4 R12, [R192+0x14000] ;  /* 0x01400000c00c783b */ /* 0x000ee20000004200 */
[----:B------:R-:W-:Y:S01]  /*5420*/  FMUL.FTZ R37, R37, R154 ;  /* 0x0000009a25257220 */ /* 0x000fe20000410000 */
[----:B------:R-:W-:Y:S01]  /*5430*/  MUFU.EX2 R164, R164 ;  /* 0x000000a400a47308 */ /* 0x000fe20000000800 */
        /* <DEDUP_REMOVED lines=10> */
[----:B------:R-:W-:Y:S01]  /*54e0*/  FMUL.FTZ R53, R53, R154 ;  /* 0x0000009a35357220 */ /* 0x000fe20000410000 */
[----:B------:R-:W4:Y:S01]  /*54f0*/  LDSM.16.MT88.4 R16, [R188+0x12000] ;  /* 0x01200000bc10783b */ /* 0x000f220000004200 */
[-C--:B------:R-:W-:Y:S01]  /*5500*/  FMUL.FTZ R54, R54, R152.reuse ;  /* 0x0000009836367220 */ /* 0x080fe20000410000 */
[----:B------:R-:W5:Y:S01]  /*5510*/  MUFU.EX2 R166, R166 ;  /* 0x000000a600a67308 */ /* 0x000f620000000800 */
[----:B------:R-:W-:-:S02]  /*5520*/  FMUL.FTZ R55, R55, R152 ;  /* 0x0000009837377220 */ /* 0x000fc40000410000 */
[-C--:B------:R-:W-:Y:S01]  /*5530*/  FMUL.FTZ R64, R64, R154.reuse ;  /* 0x0000009a40407220 */ /* 0x080fe20000410000 */
[C---:B--2---:R-:W-:Y:S01]  /*5540*/  HMMA.16816.F32.BF16 R48, R4.reuse, R8, R48 ;  /* 0x000000080430723c */ /* 0x044fe20000041830 */
[----:B------:R-:W-:Y:S02]  /*5550*/  FMUL.FTZ R65, R65, R154 ;  /* 0x0000009a41417220 */ /* 0x000fe40000410000 */
[-C--:B------:R-:W-:Y:S01]  /*5560*/  FMUL.FTZ R66, R66, R152.reuse ;  /* 0x0000009842427220 */ /* 0x080fe20000410000 */
[----:B------:R-:W-:Y:S01]  /*5570*/  MUFU.EX2 R163, R163 ;  /* 0x000000a300a37308 */ /* 0x000fe20000000800 */
[----:B------:R-:W-:Y:S02]  /*5580*/  FMUL.FTZ R67, R67, R152 ;  /* 0x0000009843437220 */ /* 0x000fe40000410000 */
[-C--:B------:R-:W-:Y:S01]  /*5590*/  FMUL.FTZ R68, R68, R154.reuse ;  /* 0x0000009a44447220 */ /* 0x080fe20000410000 */
[----:B------:R-:W-:Y:S01]  /*55a0*/  HMMA.16816.F32.BF16 R52, R4, R10, R52 ;  /* 0x0000000a0434723c */ /* 0x000fe20000041834 */
[----:B------:R-:W2:Y:S01]  /*55b0*/  LDSM.16.MT88.4 R8, [R190+0x14000] ;  /* 0x01400000be08783b */ /* 0x000ea20000004200 */
[----:B------:R-:W-:-:S02]  /*55c0*/  FMUL.FTZ R69, R69, R154 ;  /* 0x0000009a45457220 */ /* 0x000fc40000410000 */
[-C--:B------:R-:W-:Y:S01]  /*55d0*/  FMUL.FTZ R70, R70, R152.reuse ;  /* 0x0000009846467220 */ /* 0x080fe20000410000 */
[----:B------:R-:W1:Y:S01]  /*55e0*/  MUFU.EX2 R168, R168 ;  /* 0x000000a800a87308 */ /* 0x000e620000000800 */
[----:B------:R-:W-:Y:S02]  /*55f0*/  FMUL.FTZ R71, R71, R152 ;  /* 0x0000009847477220 */ /* 0x000fe40000410000 */
[C---:B---3--:R-:W-:Y:S01]  /*5600*/  HMMA.16816.F32.BF16 R64, R4.reuse, R12, R64 ;  /* 0x0000000c0440723c */ /* 0x048fe20000041840 */
[-C--:B------:R-:W-:Y:S02]  /*5610*/  FMUL.FTZ R56, R56, R154.reuse ;  /* 0x0000009a38387220 */ /* 0x080fe40000410000 */
[----:B------:R-:W-:Y:S02]  /*5620*/  FMUL.FTZ R57, R57, R154 ;  /* 0x0000009a39397220 */ /* 0x000fe40000410000 */
[-C--:B------:R-:W-:Y:S01]  /*5630*/  FMUL.FTZ R58, R58, R152.reuse ;  /* 0x000000983a3a7220 */ /* 0x080fe20000410000 */
[----:B------:R-:W-:Y:S01]  /*5640*/  MUFU.EX2 R165, R165 ;  /* 0x000000a500a57308 */ /* 0x000fe20000000800 */
[----:B------:R-:W-:Y:S01]  /*5650*/  FMUL.FTZ R59, R59, R152 ;  /* 0x000000983b3b7220 */ /* 0x000fe20000410000 */
[----:B------:R-:W-:Y:S01]  /*5660*/  HMMA.16816.F32.BF16 R68, R4, R14, R68 ;  /* 0x0000000e0444723c */ /* 0x000fe20000041844 */
[----:B------:R-:W3:Y:S01]  /*5670*/  LDSM.16.MT88.4 R12, [R188+0x14000] ;  /* 0x01400000bc0c783b */ /* 0x000ee20000004200 */
[----:B------:R-:W-:-:S02]  /*5680*/  FMUL.FTZ R60, R60, R154 ;  /* 0x0000009a3c3c7220 */ /* 0x000fc40000410000 */
[----:B------:R-:W-:Y:S02]  /*5690*/  FMUL.FTZ R61, R61, R154 ;  /* 0x0000009a3d3d7220 */ /* 0x000fe40000410000 */
[-C--:B------:R-:W-:Y:S01]  /*56a0*/  FMUL.FTZ R62, R62, R152.reuse ;  /* 0x000000983e3e7220 */ /* 0x080fe20000410000 */
[----:B------:R-:W1:Y:S01]  /*56b0*/  MUFU.EX2 R172, R172 ;  /* 0x000000ac00ac7308 */ /* 0x000e620000000800 */
[----:B------:R-:W-:Y:S02]  /*56c0*/  FMUL.FTZ R63, R63, R152 ;  /* 0x000000983f3f7220 */ /* 0x000fe40000410000 */
[-C--:B------:R-:W-:Y:S01]  /*56d0*/  FMUL.FTZ R72, R72, R154.reuse ;  /* 0x0000009a48487220 */ /* 0x080fe20000410000 */
[----:B----4-:R-:W-:Y:S01]  /*56e0*/  HMMA.16816.F32.BF16 R56, R4, R16, R56 ;  /* 0x000000100438723c */ /* 0x010fe20000041838 */
[----:B------:R-:W-:Y:S02]  /*56f0*/  FMUL.FTZ R73, R73, R154 ;  /* 0x0000009a49497220 */ /* 0x000fe40000410000 */
[-C--:B------:R-:W-:Y:S01]  /*5700*/  FMUL.FTZ R74, R74, R152.reuse ;  /* 0x000000984a4a7220 */ /* 0x080fe20000410000 */
[----:B------:R-:W-:Y:S01]  /*5710*/  MUFU.EX2 R167, R167 ;  /* 0x000000a700a77308 */ /* 0x000fe20000000800 */
[----:B------:R-:W-:-:S02]  /*5720*/  FMUL.FTZ R75, R75, R152 ;  /* 0x000000984b4b7220 */ /* 0x000fc40000410000 */
[-C--:B------:R-:W-:Y:S01]  /*5730*/  FMUL.FTZ R76, R76, R154.reuse ;  /* 0x0000009a4c4c7220 */ /* 0x080fe20000410000 */
[C---:B------:R-:W-:Y:S01]  /*5740*/  HMMA.16816.F32.BF16 R60, R4.reuse, R18, R60 ;  /* 0x00000012043c723c */ /* 0x040fe2000004183c */
[----:B------:R-:W-:Y:S01]  /*5750*/  FMUL.FTZ R77, R77, R154 ;  /* 0x0000009a4d4d7220 */ /* 0x000fe20000410000 */
[----:B------:R-:W4:Y:S01]  /*5760*/  LDSM.16.MT88.4 R16, [R189+0x14000] ;  /* 0x01400000bd10783b */ /* 0x000f220000004200 */
[-C--:B------:R-:W-:Y:S01]  /*5770*/  FMUL.FTZ R78, R78, R152.reuse ;  /* 0x000000984e4e7220 */ /* 0x080fe20000410000 */
[----:B------:R-:W-:Y:S01]  /*5780*/  MUFU.EX2 R170, R170 ;  /* 0x000000aa00aa7308 */ /* 0x000fe20000000800 */
[----:B------:R-:W-:Y:S02]  /*5790*/  FMUL.FTZ R79, R79, R152 ;  /* 0x000000984f4f7220 */ /* 0x000fe40000410000 */
[-C--:B------:R-:W-:Y:S01]  /*57a0*/  FMUL.FTZ R88, R88, R154.reuse ;  /* 0x0000009a58587220 */ /* 0x080fe20000410000 */
[----:B--2---:R-:W-:Y:S01]  /*57b0*/  HMMA.16816.F32.BF16 R72, R4, R8, R72 ;  /* 0x000000080448723c */ /* 0x004fe20000041848 */
[----:B------:R-:W-:-:S02]  /*57c0*/  FMUL.FTZ R89, R89, R154 ;  /* 0x0000009a59597220 */ /* 0x000fc40000410000 */
[-C--:B------:R-:W-:Y:S01]  /*57d0*/  FMUL.FTZ R90, R90, R152.reuse ;  /* 0x000000985a5a7220 */ /* 0x080fe20000410000 */
[----:B------:R-:W-:Y:S01]  /*57e0*/  MUFU.EX2 R171, R171 ;  /* 0x000000ab00ab7308 */ /* 0x000fe20000000800 */
[----:B------:R-:W-:Y:S02]  /*57f0*/  FMUL.FTZ R91, R91, R152 ;  /* 0x000000985b5b7220 */ /* 0x000fe40000410000 */
[-C--:B------:R-:W-:Y:S01]  /*5800*/  FMUL.FTZ R92, R92, R154.reuse ;  /* 0x0000009a5c5c7220 */ /* 0x080fe20000410000 */
[----:B------:R-:W-:Y:S01]  /*5810*/  HMMA.16816.F32.BF16 R76, R4, R10, R76 ;  /* 0x0000000a044c723c */ /* 0x000fe2000004184c */
[----:B------:R-:W2:Y:S01]  /*5820*/  LDSM.16.MT88.4 R8, [R192+0x16000] ;  /* 0x01600000c008783b */ /* 0x000ea20000004200 */
[----:B------:R-:W-:Y:S02]  /*5830*/  FMUL.FTZ R93, R93, R154 ;  /* 0x0000009a5d5d7220 */ /* 0x000fe40000410000 */
[-C--:B------:R-:W-:Y:S01]  /*5840*/  FMUL.FTZ R94, R94, R152.reuse ;  /* 0x000000985e5e7220 */ /* 0x080fe20000410000 */
[----:B------:R-:W1:Y:S01]  /*5850*/  MUFU.EX2 R174, R174 ;  /* 0x000000ae00ae7308 */ /* 0x000e620000000800 */
[----:B------:R-:W-:-:S02]  /*5860*/  FMUL.FTZ R95, R95, R152 ;  /* 0x000000985f5f7220 */ /* 0x000fc40000410000 */
        /* <DEDUP_REMOVED lines=24> */
[----:B------:R-:W1:Y:S01]  /*59f0*/  MUFU.EX2 R173, R173 ;  /* 0x000000ad00ad7308 */ /* 0x000e620000000800 */
        /* <DEDUP_REMOVED lines=12> */
[----:B------:R-:W-:Y:S01]  /*5ac0*/  MUFU.EX2 R157, R157 ;  /* 0x0000009d009d7308 */ /* 0x000fe20000000800 */
        /* <DEDUP_REMOVED lines=27> */
[----:B------:R-:W-:Y:S01]  /*5c80*/  FFMA.FTZ R151, R221, R154, R151 ;  /* 0x0000009add977223 */ /* 0x000fe20000010097 */
[----:B--2---:R-:W-:Y:S01]  /*5c90*/  HMMA.16816.F32.BF16 R120, R4, R8, R120 ;  /* 0x000000080478723c */ /* 0x004fe20000041878 */
[----:B------:R-:W-:-:S02]  /*5ca0*/  FFMA.FTZ R139, R219, R152, R139 ;  /* 0x00000098db8b7223 */ /* 0x000fc4000001008b */
[----:B------:R-:W-:Y:S02]  /*5cb0*/  FADD.FTZ R150, R150, R151 ;  /* 0x0000009796967221 */ /* 0x000fe40000010000 */
[----:B------:R-:W-:Y:S02]  /*5cc0*/  FADD.FTZ R138, R138, R139 ;  /* 0x0000008b8a8a7221 */ /* 0x000fe40000010000 */
[----:B------:R-:W-:Y:S01]  /*5cd0*/  FADD.FTZ R149, R149, R150 ;  /* 0x0000009695957221 */ /* 0x000fe20000010000 */
[----:B------:R-:W-:Y:S01]  /*5ce0*/  HMMA.16816.F32.BF16 R116, R4, R10, R116 ;  /* 0x0000000a0474723c */ /* 0x000fe20000041874 */
[----:B------:R-:W-:Y:S01]  /*5cf0*/  LDSM.16.MT88.4 R8, [R188+0x14800] ;  /* 0x01480000bc08783b */ /* 0x000fe20000004200 */
[----:B------:R-:W-:Y:S02]  /*5d00*/  FADD.FTZ R137, R137, R138 ;  /* 0x0000008a89897221 */ /* 0x000fe40000010000 */
[----:B------:R-:W-:Y:S02]  /*5d10*/  FADD.FTZ R148, R148, R149 ;  /* 0x0000009594947221 */ /* 0x000fe40000010000 */
[----:B------:R-:W-:Y:S01]  /*5d20*/  FADD.FTZ R132, R132, R137 ;  /* 0x0000008984847221 */ /* 0x000fe20000010000 */
[----:B-1----:R-:W-:Y:S01]  /*5d30*/  F2FP.BF16.PACK_AB R4, R162, R3 ;  /* 0x00000003a204723e */ /* 0x002fe200000010ff */
[----:B------:R-:W-:Y:S01]  /*5d40*/  FADD.FTZ R3, R3, R148 ;  /* 0x0000009403037221 */ /* 0x000fe20000010000 */
[----:B-----5:R-:W-:Y:S01]  /*5d50*/  F2FP.BF16.PACK_AB R5, R166, R161 ;  /* 0x000000a1a605723e */ /* 0x020fe200000010ff */
[----:B------:R-:W-:Y:S01]  /*5d60*/  FADD.FTZ R161, R161, R132 ;  /* 0x00000084a1a17221 */ /* 0x000fe20000010000 */
[----:B------:R-:W-:Y:S01]  /*5d70*/  F2FP.BF16.PACK_AB R6, R164, R159 ;  /* 0x0000009fa406723e */ /* 0x000fe200000010ff */
[----:B------:R-:W-:Y:S01]  /*5d80*/  FADD.FTZ R162, R162, R3 ;  /* 0x00000003a2a27221 */ /* 0x000fe20000010000 */
[----:B------:R-:W-:Y:S01]  /*5d90*/  F2FP.BF16.PACK_AB R7, R168, R163 ;  /* 0x000000a3a807723e */ /* 0x000fe200000010ff */
[----:B------:R-:W-:Y:S01]  /*5da0*/  FADD.FTZ R166, R166, R161 ;  /* 0x000000a1a6a67221 */ /* 0x000fe20000010000 */
[----:B------:R-:W-:Y:S01]  /*5db0*/  MOV R132, R220 ;  /* 0x000000dc00847202 */ /* 0x000fe20000000f00 */
[----:B------:R-:W-:-:S02]  /*5dc0*/  FADD.FTZ R159, R159, R162 ;  /* 0x000000a29f9f7221 */ /* 0x000fc40000010000 */
[----:B------:R-:W-:Y:S02]  /*5dd0*/  FADD.FTZ R163, R163, R166 ;  /* 0x000000a6a3a37221 */ /* 0x000fe40000010000 */
[----:B---3--:R-:W-:Y:S01]  /*5de0*/  HMMA.16816.F32.BF16 R128, R4, R12, R128 ;  /* 0x0000000c0480723c */ /* 0x008fe20000041880 */
[----:B------:R-:W-:Y:S02]  /*5df0*/  FADD.FTZ R164, R164, R159 ;  /* 0x0000009fa4a47221 */ /* 0x000fe40000010000 */
[----:B------:R-:W-:-:S05]  /*5e00*/  FADD.FTZ R168, R168, R163 ;  /* 0x000000a3a8a87221 */ /* 0x000fca0000010000 */
[C---:B------:R-:W-:Y:S01]  /*5e10*/  HMMA.16816.F32.BF16 R36, R4.reuse, R14, R36 ;  /* 0x0000000e0424723c */ /* 0x040fe20000041824 */
[----:B------:R-:W1:Y:S07]  /*5e20*/  LDSM.16.MT88.4 R12, [R192+0x16800] ;  /* 0x01680000c00c783b */ /* 0x000e6e0000004200 */
[C---:B------:R-:W-:Y:S08]  /*5e30*/  HMMA.16816.F32.BF16 R64, R4.reuse, R24, R64 ;  /* 0x000000180440723c */ /* 0x040ff00000041840 */
[C---:B------:R-:W-:Y:S01]  /*5e40*/  HMMA.16816.F32.BF16 R68, R4.reuse, R26, R68 ;  /* 0x0000001a0444723c */ /* 0x040fe20000041844 */
[----:B------:R-:W2:Y:S07]  /*5e50*/  LDSM.16.MT88.4 R24, [R190+0x16800] ;  /* 0x01680000be18783b */ /* 0x000eae0000004200 */
[C---:B------:R-:W-:Y:S08]  /*5e60*/  HMMA.16816.F32.BF16 R72, R4.reuse, R20, R72 ;  /* 0x000000140448723c */ /* 0x040ff00000041848 */
[C---:B------:R-:W-:Y:S01]  /*5e70*/  HMMA.16816.F32.BF16 R76, R4.reuse, R22, R76 ;  /* 0x00000016044c723c */ /* 0x040fe2000004184c */
[----:B------:R-:W3:Y:S07]  /*5e80*/  LDSM.16.MT88.4 R20, [R189+0x16800] ;  /* 0x01680000bd14783b */ /* 0x000eee0000004200 */
[C---:B----4-:R-:W-:Y:S08]  /*5e90*/  HMMA.16816.F32.BF16 R80, R4.reuse, R16, R80 ;  /* 0x000000100450723c */ /* 0x050ff00000041850 */
[C---:B------:R-:W-:Y:S01]  /*5ea0*/  HMMA.16816.F32.BF16 R84, R4.reuse, R18, R84 ;  /* 0x000000120454723c */ /* 0x040fe20000041854 */
[----:B------:R-:W4:Y:S07]  /*5eb0*/  LDSM.16.MT88.4 R16, [R188+0x16800] ;  /* 0x01680000bc10783b */ /* 0x000f2e0000004200 */
[C---:B-1----:R-:W-:Y:S08]  /*5ec0*/  HMMA.16816.F32.BF16 R96, R4.reuse, R12, R96 ;  /* 0x0000000c0460723c */ /* 0x042ff00000041860 */
[C---:B------:R-:W-:Y:S01]  /*5ed0*/  HMMA.16816.F32.BF16 R100, R4.reuse, R14, R100 ;  /* 0x0000000e0464723c */ /* 0x040fe20000041864 */
[----:B------:R-:W1:Y:S07]  /*5ee0*/  LDSM.16.MT88.4 R12, [R192+0x13000] ;  /* 0x01300000c00c783b */ /* 0x000e6e0000004200 */
        /* <DEDUP_REMOVED lines=11> */
[----:B------:R-:W5:Y:S07]  /*5fa0*/  LDSM.16.MT88.4 R8, [R190+0x13000] ;  /* 0x01300000be08783b */ /* 0x000f6e0000004200 */
[C---:B--2---:R-:W-:Y:S08]  /*5fb0*/  HMMA.16816.F32.BF16 R104, R4.reuse, R24, R104 ;  /* 0x000000180468723c */ /* 0x044ff00000041868 */
[C---:B------:R-:W-:Y:S01]  /*5fc0*/  HMMA.16816.F32.BF16 R124, R4.reuse, R26, R124 ;  /* 0x0000001a047c723c */ /* 0x040fe2000004187c */
[----:B------:R-:W2:Y:S07]  /*5fd0*/  LDSM.16.MT88.4 R24, [R192+0x15000] ;  /* 0x01500000c018783b */ /* 0x000eae0000004200 */
[C---:B---3--:R-:W-:Y:S08]  /*5fe0*/  HMMA.16816.F32.BF16 R108, R4.reuse, R20, R108 ;  /* 0x00000014046c723c */ /* 0x048ff0000004186c */
[C---:B------:R-:W-:Y:S01]  /*5ff0*/  HMMA.16816.F32.BF16 R112, R4.reuse, R22, R112 ;  /* 0x000000160470723c */ /* 0x040fe20000041870 */
[----:B------:R-:W-:Y:S07]  /*6000*/  LDSM.16.MT88.4 R20, [R190+0x15000] ;  /* 0x01500000be14783b */ /* 0x000fee0000004200 */
[C---:B----4-:R-:W-:Y:S08]  /*6010*/  HMMA.16816.F32.BF16 R120, R4.reuse, R16, R120 ;  /* 0x000000100478723c */ /* 0x050ff00000041878 */
        /* <DEDUP_REMOVED lines=17> */
[C---:B-----5:R-:W-:Y:S08]  /*6130*/  HMMA.16816.F32.BF16 R40, R4.reuse, R8, R40 ;  /* 0x000000080428723c */ /* 0x060ff00000041828 */
[C---:B------:R-:W-:Y:S01]  /*6140*/  HMMA.16816.F32.BF16 R44, R4.reuse, R10, R44 ;  /* 0x0000000a042c723c */ /* 0x040fe2000004182c */
[----:B------:R-:W4:Y:S07]  /*6150*/  LDSM.16.MT88.4 R8, [R192+0x17000] ;  /* 0x01700000c008783b */ /* 0x000f2e0000004200 */
[C---:B--2---:R-:W-:Y:S08]  /*6160*/  HMMA.16816.F32.BF16 R64, R4.reuse, R24, R64 ;  /* 0x000000180440723c */ /* 0x044ff00000041840 */
[C---:B------:R-:W-:Y:S01]  /*6170*/  HMMA.16816.F32.BF16 R68, R4.reuse, R26, R68 ;  /* 0x0000001a0444723c */ /* 0x040fe20000041844 */
[----:B------:R-:W2:Y:S07]  /*6180*/  LDSM.16.MT88.4 R24, [R190+0x17000] ;  /* 0x01700000be18783b */ /* 0x000eae0000004200 */
[C---:B---3--:R-:W-:Y:S08]  /*6190*/  HMMA.16816.F32.BF16 R80, R4.reuse, R16, R80 ;  /* 0x000000100450723c */ /* 0x048ff00000041850 */
[C---:B-1----:R-:W-:Y:S08]  /*61a0*/  HMMA.16816.F32.BF16 R88, R4.reuse, R12, R88 ;  /* 0x0000000c0458723c */ /* 0x042ff00000041858 */
[C---:B------:R-:W-:Y:S01]  /*61b0*/  HMMA.16816.F32.BF16 R92, R4.reuse, R14, R92 ;  /* 0x0000000e045c723c */ /* 0x040fe2000004185c */
[----:B------:R-:W1:Y:S07]  /*61c0*/  LDSM.16.MT88.4 R12, [R188+0x17000] ;  /* 0x01700000bc0c783b */ /* 0x000e6e0000004200 */
[C---:B------:R-:W-:Y:S01]  /*61d0*/  HMMA.16816.F32.BF16 R84, R4.reuse, R18, R84 ;  /* 0x000000120454723c */ /* 0x040fe20000041854 */
[----:B------:R-:W3:Y:S07]  /*61e0*/  LDSM.16.MT88.4 R16, [R189+0x17000] ;  /* 0x01700000bd10783b */ /* 0x000eee0000004200 */
[C---:B----4-:R-:W-:Y:S08]  /*61f0*/  HMMA.16816.F32.BF16 R96, R4.reuse, R8, R96 ;  /* 0x000000080460723c */ /* 0x050ff00000041860 */
[C---:B------:R-:W-:Y:S01]  /*6200*/  HMMA.16816.F32.BF16 R100, R4.reuse, R10, R100 ;  /* 0x0000000a0464723c */ /* 0x040fe20000041864 */
[----:B------:R-:W4:Y:S07]  /*6210*/  LDSM.16.MT88.4 R8, [R192+0x13800] ;  /* 0x01380000c008783b */ /* 0x000f2e0000004200 */
[C---:B--2---:R-:W-:Y:S08]  /*6220*/  HMMA.16816.F32.BF16 R104, R4.reuse, R24, R104 ;  /* 0x000000180468723c */ /* 0x044ff00000041868 */
[C---:B------:R-:W-:Y:S01]  /*6230*/  HMMA.16816.F32.BF16 R124, R4.reuse, R26, R124 ;  /* 0x0000001a047c723c */ /* 0x040fe2000004187c */
[----:B------:R-:W2:Y:S07]  /*6240*/  LDSM.16.MT88.4 R24, [R192+0x15800] ;  /* 0x01580000c018783b */ /* 0x000eae0000004200 */
[C---:B-1----:R-:W-:Y:S08]  /*6250*/  HMMA.16816.F32.BF16 R120, R4.reuse, R12, R120 ;  /* 0x0000000c0478723c */ /* 0x042ff00000041878 */
[C---:B------:R-:W-:Y:S01]  /*6260*/  HMMA.16816.F32.BF16 R116, R4.reuse, R14, R116 ;  /* 0x0000000e0474723c */ /* 0x040fe20000041874 */
[----:B------:R-:W1:Y:S07]  /*6270*/  LDSM.16.MT88.4 R12, [R192+0x17800] ;  /* 0x01780000c00c783b */ /* 0x000e6e0000004200 */
[C---:B------:R-:W-:Y:S08]  /*6280*/  HMMA.16816.F32.BF16 R48, R4.reuse, R32, R48 ;  /* 0x000000200430723c */ /* 0x040ff00000041830 */
[C---:B------:R-:W-:Y:S01]  /*6290*/  HMMA.16816.F32.BF16 R52, R4.reuse, R34, R52 ;  /* 0x000000220434723c */ /* 0x040fe20000041834 */
[----:B------:R-:W5:Y:S07]  /*62a0*/  LDSM.16.MT88.4 R32, [R188+0x13800] ;  /* 0x01380000bc20783b */ /* 0x000f6e0000004200 */
[C---:B------:R-:W-:Y:S08]  /*62b0*/  HMMA.16816.F32.BF16 R56, R4.reuse, R28, R56 ;  /* 0x0000001c0438723c */ /* 0x040ff00000041838 */
[C---:B------:R-:W-:Y:S01]  /*62c0*/  HMMA.16816.F32.BF16 R60, R4.reuse, R30, R60 ;  /* 0x0000001e043c723c */ /* 0x040fe2000004183c */
[----:B------:R-:W1:Y:S07]  /*62d0*/  LDSM.16.MT88.4 R28, [R190+0x15800] ;  /* 0x01580000be1c783b */ /* 0x000e6e0000004200 */
[C---:B------:R-:W-:Y:S08]  /*62e0*/  HMMA.16816.F32.BF16 R72, R4.reuse, R20, R72 ;  /* 0x000000140448723c */ /* 0x040ff00000041848 */
[C---:B------:R-:W-:Y:S01]  /*62f0*/  HMMA.16816.F32.BF16 R76, R4.reuse, R22, R76 ;  /* 0x00000016044c723c */ /* 0x040fe2000004184c */
[----:B------:R-:W1:Y:S07]  /*6300*/  LDSM.16.MT88.4 R20, [R189+0x15800] ;  /* 0x01580000bd14783b */ /* 0x000e6e0000004200 */
[C---:B---3--:R-:W-:Y:S08]  /*6310*/  HMMA.16816.F32.BF16 R108, R4.reuse, R16, R108 ;  /* 0x00000010046c723c */ /* 0x048ff0000004186c */
        /* <DEDUP_REMOVED lines=13> */
[----:B----4-:R-:W-:Y:S01]  /*63f0*/  HMMA.16816.F32.BF16 R128, R4, R8, R128 ;  /* 0x000000080480723c */ /* 0x010fe20000041880 */
[----:B------:R-:W-:Y:S02]  /*6400*/  FADD.FTZ R221, R157, R158 ;  /* 0x0000009e9ddd7221 */ /* 0x000fe40000010000 */
[----:B------:R-:W-:-:S05]  /*6410*/  FADD.FTZ R219, R156, R175 ;  /* 0x000000af9cdb7221 */ /* 0x000fca0000010000 */
        /* <DEDUP_REMOVED lines=9> */
[C---:B------:R-:W-:Y:S08]  /*64b0*/  HMMA.16816.F32.BF16 R44, R4.reuse, R146, R44 ;  /* 0x00000092042c723c */ /* 0x040ff0000004182c */
[C---:B------:R-:W-:Y:S08]  /*64c0*/  HMMA.16816.F32.BF16 R48, R4.reuse, R140, R48 ;  /* 0x0000008c0430723c */ /* 0x040ff00000041830 */
[C---:B------:R-:W-:Y:S08]  /*64d0*/  HMMA.16816.F32.BF16 R52, R4.reuse, R142, R52 ;  /* 0x0000008e0434723c */ /* 0x040ff00000041834 */
[C---:B-----5:R-:W-:Y:S08]  /*64e0*/  HMMA.16816.F32.BF16 R56, R4.reuse, R32, R56 ;  /* 0x000000200438723c */ /* 0x060ff00000041838 */
[C---:B------:R-:W-:Y:S08]  /*64f0*/  HMMA.16816.F32.BF16 R60, R4.reuse, R34, R60 ;  /* 0x00000022043c723c */ /* 0x040ff0000004183c */
[C---:B------:R-:W-:Y:S08]  /*6500*/  HMMA.16816.F32.BF16 R72, R4.reuse, R28, R72 ;  /* 0x0000001c0448723c */ /* 0x040ff00000041848 */
[C---:B------:R-:W-:Y:S08]  /*6510*/  HMMA.16816.F32.BF16 R76, R4.reuse, R30, R76 ;  /* 0x0000001e044c723c */ /* 0x040ff0000004184c */
[C---:B------:R-:W-:Y:S08]  /*6520*/  HMMA.16816.F32.BF16 R80, R4.reuse, R20, R80 ;  /* 0x000000140450723c */ /* 0x040ff00000041850 */
[C---:B------:R-:W-:Y:S08]  /*6530*/  HMMA.16816.F32.BF16 R84, R4.reuse, R22, R84 ;  /* 0x000000160454723c */ /* 0x040ff00000041854 */
[C---:B---3--:R-:W-:Y:S08]  /*6540*/  HMMA.16816.F32.BF16 R88, R4.reuse, R16, R88 ;  /* 0x000000100458723c */ /* 0x048ff00000041858 */
[C---:B------:R-:W-:Y:S08]  /*6550*/  HMMA.16816.F32.BF16 R92, R4.reuse, R18, R92 ;  /* 0x00000012045c723c */ /* 0x040ff0000004185c */
[C---:B----4-:R-:W-:Y:S08]  /*6560*/  HMMA.16816.F32.BF16 R104, R4.reuse, R8, R104 ;  /* 0x000000080468723c */ /* 0x050ff00000041868 */
[C---:B------:R-:W-:Y:S08]  /*6570*/  HMMA.16816.F32.BF16 R124, R4.reuse, R10, R124 ;  /* 0x0000000a047c723c */ /* 0x040ff0000004187c */
[C---:B--2---:R-:W-:Y:S08]  /*6580*/  HMMA.16816.F32.BF16 R108, R4.reuse, R24, R108 ;  /* 0x00000018046c723c */ /* 0x044ff0000004186c */
[C---:B------:R-:W-:Y:S08]  /*6590*/  HMMA.16816.F32.BF16 R112, R4.reuse, R26, R112 ;  /* 0x0000001a0470723c */ /* 0x040ff00000041870 */
[C---:B-1----:R-:W-:Y:S08]  /*65a0*/  HMMA.16816.F32.BF16 R120, R4.reuse, R12, R120 ;  /* 0x0000000c0478723c */ /* 0x042ff00000041878 */
        /* <DEDUP_REMOVED lines=10> */
[----:B------:R-:W-:Y:S02]  /*6650*/  IMAD.MOV.U32 R5, RZ, RZ, c[0x0][0x1a0] ;  /* 0x00006800ff057624 */ /* 0x000fe400078e00ff */
[----:B------:R-:W-:Y:S01]  /*6660*/  IMAD R9, R3, c[0x0][0x1a4], R4 ;  /* 0x0000690003097a24 */ /* 0x000fe200078e0204 */
[----:B------:R-:W-:Y:S01]  /*6670*/  LEA R16, P1, R7, c[0x0][0x170], 0x1 ;  /* 0x00005c0007107a11 */ /* 0x000fe200078208ff */
[----:B------:R-:W-:Y:S02]  /*6680*/  IMAD.MOV.U32 R4, RZ, RZ, c[0x0][0x1a4] ;  /* 0x00006900ff047624 */ /* 0x000fe400078e00ff */
[----:B------:R-:W-:Y:S02]  /*6690*/  IMAD.IADD R9, R11, 0x1, R9 ;  /* 0x000000010b097824 */ /* 0x000fe400078e0209 */
[----:B------:R-:W-:-:S03]  /*66a0*/  IMAD R218, R3, 0x40, R218 ;  /* 0x0000004003da7824 */ /* 0x000fc600078e02da */
[----:B------:R-:W-:Y:S02]  /*66b0*/  LEA.HI.X R6, R10, R209, R9, 0x6, P0 ;  /* 0x000000d10a067211 */ /* 0x000fe400000f3409 */
[----:B------:R-:W-:Y:S02]  /*66c0*/  LEA R18, P0, R5, R16, 0x6 ;  /* 0x0000001005127211 */ /* 0x000fe400078030ff */
[----:B------:R-:W-:Y:S02]  /*66d0*/  LEA.HI.X R17, R7, c[0x0][0x174], R6, 0x1, P1 ;  /* 0x00005d0007117a11 */ /* 0x000fe400008f0c06 */
[C---:B------:R-:W-:Y:S02]  /*66e0*/  IADD3 R132, R218.reuse, 0x11, RZ ;  /* 0x00000011da847810 */ /* 0x040fe40007ffe0ff */
        /* <DEDUP_REMOVED lines=11> */
[----:B------:R-:W2:Y:S04]  /*67a0*/  LDSM.16.M88.4 R136, [R197+0xc000] ;  /* 0x00c00000c588783b */ /* 0x000ea80000000200 */
[----:B------:R-:W3:Y:S04]  /*67b0*/  LDSM.16.M88.4 R28, [R197+0xc800] ;  /* 0x00c80000c51c783b */ /* 0x000ee80000000200 */
[----:B------:R-:W4:Y:S04]  /*67c0*/  LDSM.16.M88.4 R20, [R197+0xd000] ;  /* 0x00d00000c514783b */ /* 0x000f280000000200 */
[----:B------:R-:W1:Y:S04]  /*67d0*/  LDSM.16.M88.4 R12, [R197+0xd800] ;  /* 0x00d80000c50c783b */ /* 0x000e680000000200 */
[----:B------:R-:W-:Y:S04]  /*67e0*/  LDSM.16.M88.4 R152, [R196] ;  /* 0x00000000c498783b */ /* 0x000fe80000000200 */
[----:B------:R-:W5:Y:S04]  /*67f0*/  LDSM.16.M88.4 R8, [R195] ;  /* 0x00000000c308783b */ /* 0x000f680000000200 */
[----:B------:R-:W1:Y:S04]  /*6800*/  LDSM.16.M88.4 R144, [R187] ;  /* 0x00000000bb90783b */ /* 0x000e680000000200 */
[----:B------:R-:W1:Y:S04]  /*6810*/  LDSM.16.M88.4 R4, [R186] ;  /* 0x00000000ba04783b */ /* 0x000e680000000200 */
[----:B------:R-:W1:Y:S04]  /*6820*/  LDSM.16.M88.4 R156, [R185] ;  /* 0x00000000b99c783b */ /* 0x000e680000000200 */
[----:B------:R-:W-:Y:S01]  /*6830*/  LDSM.16.M88.4 R168, [R191+0xc800] ;  /* 0x00c80000bfa8783b */ /* 0x000fe20000000200 */
[C---:B--2---:R-:W-:Y:S03]  /*6840*/  HMMA.16816.F32.BF16 R140, R164.reuse, R136, RZ ;  /* 0x00000088a48c723c */ /* 0x044fe600000418ff */
[----:B------:R-:W-:Y:S04]  /*6850*/  LDSM.16.M88.4 R160, [R191+0xd000] ;  /* 0x00d00000bfa0783b */ /* 0x000fe80000000200 */
[----:B------:R-:W-:Y:S01]  /*6860*/  LDSM.16.M88.4 R148, [R191+0xd800] ;  /* 0x00d80000bf94783b */ /* 0x000fe20000000200 */
[C---:B------:R-:W-:Y:S03]  /*6870*/  HMMA.16816.F32.BF16 R136, R164.reuse, R138, RZ ;  /* 0x0000008aa488723c */ /* 0x040fe600000418ff */
[----:B------:R-:W-:Y:S04]  /*6880*/  LDSM.16.M88.4 R172, [R181] ;  /* 0x00000000b5ac783b */ /* 0x000fe80000000200 */
[----:B------:R-:W0:Y:S01]  /*6890*/  LDGDEPBAR ;  /* 0x00000000000079af */ /* 0x000e220000000000 */
[C---:B---3--:R-:W-:Y:S08]  /*68a0*/  HMMA.16816.F32.BF16 R32, R164.reuse, R28, RZ ;  /* 0x0000001ca420723c */ /* 0x048ff000000418ff */
[C---:B------:R-:W-:Y:S08]  /*68b0*/  HMMA.16816.F32.BF16 R28, R164.reuse, R30, RZ ;  /* 0x0000001ea41c723c */ /* 0x040ff000000418ff */
[C---:B----4-:R-:W-:Y:S08]  /*68c0*/  HMMA.16816.F32.BF16 R24, R164.reuse, R20, RZ ;  /* 0x00000014a418723c */ /* 0x050ff000000418ff */
[C---:B------:R-:W-:Y:S08]  /*68d0*/  HMMA.16816.F32.BF16 R20, R164.reuse, R22, RZ ;  /* 0x00000016a414723c */ /* 0x040ff000000418ff */
[C---:B-1----:R-:W-:Y:S08]  /*68e0*/  HMMA.16816.F32.BF16 R16, R164.reuse, R12, RZ ;  /* 0x0000000ca410723c */ /* 0x042ff000000418ff */
[----:B------:R-:W-:Y:S01]  /*68f0*/  HMMA.16816.F32.BF16 R164, R164, R14, RZ ;  /* 0x0000000ea4a4723c */ /* 0x000fe200000418ff */
[----:B------:R-:W-:Y:S07]  /*6900*/  LDSM.16.M88.4 R12, [R191+0xc000] ;  /* 0x00c00000bf0c783b */ /* 0x000fee0000000200 */
[C---:B-----5:R-:W-:Y:S08]  /*6910*/  HMMA.16816.F32.BF16 R140, R152.reuse, R8, R140 ;  /* 0x00000008988c723c */ /* 0x060ff0000004188c */
[C---:B------:R-:W-:Y:S01]  /*6920*/  HMMA.16816.F32.BF16 R136, R152.reuse, R10, R136 ;  /* 0x0000000a9888723c */ /* 0x040fe20000041888 */
[----:B------:R-:W1:Y:S07]  /*6930*/  LDSM.16.M88.4 R8, [R194] ;  /* 0x00000000c208783b */ /* 0x000e6e0000000200 */
[C---:B------:R-:W-:Y:S08]  /*6940*/  HMMA.16816.F32.BF16 R32, R152.reuse, R144, R32 ;  /* 0x000000909820723c */ /* 0x040ff00000041820 */
[C---:B------:R-:W-:Y:S01]  /*6950*/  HMMA.16816.F32.BF16 R28, R152.reuse, R146, R28 ;  /* 0x00000092981c723c */ /* 0x040fe2000004181c */
[----:B------:R-:W-:Y:S07]  /*6960*/  LDSM.16.M88.4 R144, [R184] ;  /* 0x00000000b890783b */ /* 0x000fee0000000200 */
[C---:B------:R-:W-:Y:S08]  /*6970*/  HMMA.16816.F32.BF16 R24, R152.reuse, R4, R24 ;  /* 0x000000049818723c */ /* 0x040ff00000041818 */
        /* <DEDUP_REMOVED lines=124> */
[----:B------:R-:W-:Y:S02]  /*7140*/  ISETP.GE.AND P1, PT, R4, R133, PT ;  /* 0x000000850400720c */ /* 0x000fe40003f26270 */
[C---:B------:R-:W-:Y:S01]  /*7150*/  HMMA.16816.F32.BF16 R16, R168.reuse, R172, R16 ;  /* 0x000000aca810723c */ /* 0x040fe20000041810 */
[C---:B------:R-:W-:Y:S02]  /*7160*/  ISETP.GE.AND P6, PT, R10.reuse, R213, PT ;  /* 0x000000d50a00720c */ /* 0x040fe40003fc6270 */
[----:B------:R-:W-:Y:S02]  /*7170*/  ISETP.GE.AND P2, PT, R10, R133, PT ;  /* 0x000000850a00720c */ /* 0x000fe40003f46270 */
[----:B------:R-:W-:Y:S02]  /*7180*/  FSEL R11, R138, -INF , !P4 ;  /* 0xff8000008a0b7808 */ /* 0x000fe40006000000 */
[----:B------:R-:W-:Y:S01]  /*7190*/  FSEL R10, R137, -INF , !P6 ;  /* 0xff800000890a7808 */ /* 0x000fe20007000000 */
[----:B------:R-:W-:Y:S01]  /*71a0*/  HMMA.16816.F32.BF16 R164, R168, R174, R164 ;  /* 0x000000aea8a4723c */ /* 0x000fe200000418a4 */
[----:B------:R-:W-:-:S02]  /*71b0*/  ISETP.GE.AND P4, PT, R132, R213, PT ;  /* 0x000000d58400720c */ /* 0x000fc40003f86270 */
[----:B------:R-:W-:Y:S02]  /*71c0*/  ISETP.GE.AND P6, PT, R132, R133, PT ;  /* 0x000000858400720c */ /* 0x000fe40003fc6270 */
[C---:B------:R-:W-:Y:S02]  /*71d0*/  IADD3 R132, R218.reuse, 0x18, RZ ;  /* 0x00000018da847810 */ /* 0x040fe40007ffe0ff */
[----:B------:R-:W-:Y:S01]  /*71e0*/  IADD3 R136, R218, 0x19, RZ ;  /* 0x00000019da887810 */ /* 0x000fe20007ffe0ff */
[----:B------:R-:W-:Y:S01]  /*71f0*/  HMMA.16816.F32.BF16 R28, R12, R6, R28 ;  /* 0x000000060c1c723c */ /* 0x000fe2000004181c */
[----:B------:R-:W2:Y:S01]  /*7200*/  LDSM.16.M88.4 R4, [R184+0x5800] ;  /* 0x00580000b804783b */ /* 0x000ea20000000200 */
[----:B------:R-:W-:Y:S01]  /*7210*/  FSEL R159, R139, -INF , !P2 ;  /* 0xff8000008b9f7808 */ /* 0x000fe20005000000 */
[----:B------:R-:W-:-:S04]  /*7220*/  DEPBAR.LE SB0, 0x0 ;  /* 0x000080000000791a */ /* 0x000fc80000000000 */
[----:B------:R-:W-:Y:S01]  /*7230*/  BAR.SYNC.DEFER_BLOCKING 0x0 ;  /* 0x0000000000007b1d */ /* 0x000fe20000010000 */
[----:B------:R-:W-:Y:S01]  /*7240*/  HMMA.16816.F32.BF16 R140, R160, R156, R140 ;  /* 0x0000009ca08c723c */ /* 0x000fe2000004188c */
[----:B------:R-:W-:Y:S02]  /*7250*/  ISETP.GE.AND P2, PT, R132, R213, PT ;  /* 0x000000d58400720c */ /* 0x000fe40003f46270 */
[----:B------:R-:W-:-:S05]  /*7260*/  FSEL R35, R35, -INF , !P6 ;  /* 0xff80000023237808 */ /* 0x000fca0007000000 */
[C---:B------:R-:W-:Y:S08]  /*7270*/  HMMA.16816.F32.BF16 R16, R160.reuse, R144, R16 ;  /* 0x00000090a010723c */ /* 0x040ff00000041810 */
[----:B------:R-:W-:Y:S07]  /*7280*/  HMMA.16816.F32.BF16 R164, R160, R146, R164 ;  /* 0x00000092a0a4723c */ /* 0x000fee00000418a4 */
[----:B------:R-:W-:Y:S01]  /*7290*/  FSEL R163, R34, -INF , !P1 ;  /* 0xff80000022a37808 */ /* 0x000fe20004800000 */
[----:B------:R-:W-:Y:S01]  /*72a0*/  HMMA.16816.F32.BF16 R140, R12, R8, R140 ;  /* 0x000000080c8c723c */ /* 0x000fe2000004188c */
[----:B------:R-:W-:-:S02]  /*72b0*/  FSEL R160, R32, -INF , !P0 ;  /* 0xff80000020a07808 */ /* 0x000fc40004000000 */
[----:B------:R-:W-:Y:S02]  /*72c0*/  FSEL R34, R33, -INF , !P4 ;  /* 0xff80000021227808 */ /* 0x000fe40006000000 */
[----:B------:R-:W-:Y:S02]  /*72d0*/  ISETP.GE.AND P0, PT, R132, R133, PT ;  /* 0x000000858400720c */ /* 0x000fe40003f06270 */
[C---:B------:R-:W-:Y:S01]  /*72e0*/  ISETP.GE.AND P1, PT, R136.reuse, R213, PT ;  /* 0x000000d58800720c */ /* 0x040fe20003f26270 */
[----:B-1----:R-:W-:Y:S01]  /*72f0*/  HMMA.16816.F32.BF16 R24, R12, R148, R24 ;  /* 0x000000940c18723c */ /* 0x002fe20000041818 */
[----:B------:R-:W-:Y:S02]  /*7300*/  ISETP.GE.AND P4, PT, R136, R133, PT ;  /* 0x000000858800720c */ /* 0x000fe40003f86270 */
[C---:B------:R-:W-:Y:S02]  /*7310*/  IADD3 R132, R218.reuse, 0x20, RZ ;  /* 0x00000020da847810 */ /* 0x040fe40007ffe0ff */
[----:B------:R-:W-:-:S02]  /*7320*/  IADD3 R136, R218, 0x21, RZ ;  /* 0x00000021da887810 */ /* 0x000fc40007ffe0ff */
[----:B------:R-:W-:Y:S01]  /*7330*/  FSEL R32, R28, -INF , !P2 ;  /* 0xff8000001c207808 */ /* 0x000fe20005000000 */
[C---:B------:R-:W-:Y:S01]  /*7340*/  HMMA.16816.F32.BF16 R20, R12.reuse, R150, R20 ;  /* 0x000000960c14723c */ /* 0x040fe20000041814 */
[----:B------:R-:W-:Y:S02]  /*7350*/  FSEL R33, R30, -INF , !P0 ;  /* 0xff8000001e217808 */ /* 0x000fe40004000000 */
[----:B------:R-:W-:Y:S02]  /*7360*/  ISETP.GE.AND P2, PT, R132, R133, PT ;  /* 0x000000858400720c */ /* 0x000fe40003f46270 */
[----:B------:R-:W-:Y:S02]  /*7370*/  ISETP.GE.AND P0, PT, R136, R213, PT ;  /* 0x000000d58800720c */ /* 0x000fe40003f06270 */
[----:B------:R-:W-:Y:S01]  /*7380*/  IADD3 R30, R218, 0x28, RZ ;  /* 0x00000028da1e7810 */ /* 0x000fe20007ffe0ff */
[----:B--2---:R-:W-:Y:S01]  /*7390*/  HMMA.16816.F32.BF16 R16, R12, R4, R16 ;  /* 0x000000040c10723c */ /* 0x004fe20000041810 */
[----:B------:R-:W-:-:S02]  /*73a0*/  FSEL R143, R143, -INF , !P3 ;  /* 0xff8000008f8f7808 */ /* 0x000fc40005800000 */
[C---:B------:R-:W-:Y:S02]  /*73b0*/  ISETP.GE.AND P3, PT, R218.reuse, R133, PT ;  /* 0x00000085da00720c */ /* 0x040fe40003f66270 */
[----:B------:R-:W-:Y:S02]  /*73c0*/  IADD3 R8, R218, 0x29, RZ ;  /* 0x00000029da087810 */ /* 0x000fe40007ffe0ff */
[----:B------:R-:W-:Y:S01]  /*73d0*/  ISETP.GE.AND P6, PT, R132, R213, PT ;  /* 0x000000d58400720c */ /* 0x000fe20003fc6270 */
[----:B------:R-:W-:Y:S01]  /*73e0*/  HMMA.16816.F32.BF16 R164, R12, R6, R164 ;  /* 0x000000060ca4723c */ /* 0x000fe200000418a4 */
[----:B------:R-:W-:Y:S02]  /*73f0*/  FSEL R5, R142, -INF , !P3 ;  /* 0xff8000008e057808 */ /* 0x000fe40005800000 */
[----:B------:R-:W-:Y:S02]  /*7400*/  FSEL R28, R29, -INF , !P1 ;  /* 0xff8000001d1c7808 */ /* 0x000fe40004800000 */
[----:B------:R-:W-:-:S02]  /*7410*/  FSEL R31, R31, -INF , !P4 ;  /* 0xff8000001f1f7808 */ /* 0x000fc40006000000 */
[----:B------:R-:W-:Y:S02]  /*7420*/  FSEL R171, R26, -INF , !P2 ;  /* 0xff8000001aab7808 */ /* 0x000fe40005000000 */
[----:B------:R-:W-:Y:S02]  /*7430*/  FSEL R174, R25, -INF , !P0 ;  /* 0xff80000019ae7808 */ /* 0x000fe40004000000 */
[----:B------:R-:W-:Y:S02]  /*7440*/  ISETP.NE.AND P3, PT, R2, 0x3, PT ;  /* 0x000000030200780c */ /* 0x000fe40003f65270 */
[----:B------:R-:W-:Y:S01]  /*7450*/  ISETP.GE.AND P1, PT, R136, R133, PT ;  /* 0x000000858800720c */ /* 0x000fe20003f26270 */
[----:B------:R-:W-:Y:S01]  /*7460*/  IMAD.MOV.U32 R136, RZ, RZ, R3 ;  /* 0x000000ffff887224 */ /* 0x000fe200078e0003 */
[-C--:B------:R-:W-:Y:S02]  /*7470*/  ISETP.GE.AND P4, PT, R30, R213.reuse, PT ;  /* 0x000000d51e00720c */ /* 0x080fe40003f86270 */
[----:B------:R-:W-:-:S02]  /*7480*/  ISETP.GE.AND P2, PT, R8, R213, PT ;  /* 0x000000d50800720c */ /* 0x000fc40003f46270 */
[-C--:B------:R-:W-:Y:S02]  /*7490*/  ISETP.GE.AND P0, PT, R8, R133.reuse, PT ;  /* 0x000000850800720c */ /* 0x080fe40003f06270 */
[----:B------:R-:W-:Y:S02]  /*74a0*/  IADD3 R8, R218, 0x30, RZ ;  /* 0x00000030da087810 */ /* 0x000fe40007ffe0ff */
[----:B------:R-:W-:Y:S02]  /*74b0*/  FSEL R170, R24, -INF , !P6 ;  /* 0xff80000018aa7808 */ /* 0x000fe40007000000 */
[----:B------:R-:W-:Y:S02]  /*74c0*/  ISETP.GE.AND P6, PT, R30, R133, PT ;  /* 0x000000851e00720c */ /* 0x000fe40003fc6270 */
[----:B------:R-:W-:Y:S02]  /*74d0*/  FSEL R175, R27, -INF , !P1 ;  /* 0xff8000001baf7808 */ /* 0x000fe40004800000 */
[----:B------:R-:W-:-:S02]  /*74e0*/  IADD3 R4, R218, 0x31, RZ ;  /* 0x00000031da047810 */ /* 0x000fc40007ffe0ff */
[----:B------:R-:W-:Y:S02]  /*74f0*/  FSEL R172, R20, -INF , !P4 ;  /* 0xff80000014ac7808 */ /* 0x000fe40006000000 */
[----:B------:R-:W-:Y:S02]  /*7500*/  FSEL R173, R23, -INF , !P0 ;  /* 0xff80000017ad7808 */ /* 0x000fe40004000000 */
[C---:B------:R-:W-:Y:S02]  /*7510*/  ISETP.GE.AND P1, PT, R8.reuse, R213, PT ;  /* 0x000000d50800720c */ /* 0x040fe40003f26270 */
[----:B------:R-:W-:Y:S02]  /*7520*/  ISETP.GE.AND P4, PT, R8, R133, PT ;  /* 0x000000850800720c */ /* 0x000fe40003f86270 */
[C---:B------:R-:W-:Y:S02]  /*7530*/  ISETP.GE.AND P0, PT, R218.reuse, R213, PT ;  /* 0x000000d5da00720c */ /* 0x040fe40003f06270 */
[----:B------:R-:W-:-:S02]  /*7540*/  IADD3 R6, R218, 0x38, RZ ;  /* 0x00000038da067810 */ /* 0x000fc40007ffe0ff */
[----:B------:R-:W-:Y:S02]  /*7550*/  IADD3 R218, R218, 0x39, RZ ;  /* 0x00000039dada7810 */ /* 0x000fe40007ffe0ff */
[----:B------:R-:W-:Y:S02]  /*7560*/  FSEL R169, R22, -INF , !P6 ;  /* 0xff80000016a97808 */ /* 0x000fe40007000000 */
[----:B------:R-:W-:Y:S02]  /*7570*/  FSEL R168, R21, -INF , !P2 ;  /* 0xff80000015a87808 */ /* 0x000fe40005000000 */
[C---:B------:R-:W-:Y:S02]  /*7580*/  ISETP.GE.AND P6, PT, R4.reuse, R213, PT ;  /* 0x000000d50400720c */ /* 0x040fe40003fc6270 */
[----:B------:R-:W-:Y:S02]  /*7590*/  ISETP.GE.AND P2, PT, R4, R133, PT ;  /* 0x000000850400720c */ /* 0x000fe40003f46270 */
[----:B------:R-:W-:-:S02]  /*75a0*/  FSEL R4, R141, -INF , !P5 ;  /* 0xff8000008d047808 */ /* 0x000fc40006800000 */
[----:B------:R-:W-:Y:S02]  /*75b0*/  FSEL R158, R16, -INF , !P1 ;  /* 0xff800000109e7808 */ /* 0x000fe40004800000 */
[----:B------:R-:W-:Y:S02]  /*75c0*/  FSEL R155, R18, -INF , !P4 ;  /* 0xff800000129b7808 */ /* 0x000fe40006000000 */
[----:B------:R-:W-:Y:S02]  /*75d0*/  FSEL R140, R140, -INF , !P0 ;  /* 0xff8000008c8c7808 */ /* 0x000fe40004000000 */
[C---:B------:R-:W-:Y:S02]  /*75e0*/  ISETP.GE.AND P5, PT, R6.reuse, R213, PT ;  /* 0x000000d50600720c */ /* 0x040fe40003fa6270 */
[----:B------:R-:W-:Y:S02]  /*75f0*/  ISETP.GE.AND P1, PT, R6, R133, PT ;  /* 0x000000850600720c */ /* 0x000fe40003f26270 */
[----:B------:R-:W-:-:S02]  /*7600*/  ISETP.GE.AND P4, PT, R218, R213, PT ;  /* 0x000000d5da00720c */ /* 0x000fc40003f86270 */
[----:B------:R-:W-:Y:S02]  /*7610*/  ISETP.GE.AND P0, PT, R218, R133, PT ;  /* 0x00000085da00720c */ /* 0x000fe40003f06270 */
[----:B------:R-:W-:Y:S02]  /*7620*/  FSEL R156, R17, -INF , !P6 ;  /* 0xff800000119c7808 */ /* 0x000fe40007000000 */
[----:B------:R-:W-:Y:S02]  /*7630*/  FSEL R147, R19, -INF , !P2 ;  /* 0xff80000013937808 */ /* 0x000fe40005000000 */
[----:B------:R-:W-:Y:S02]  /*7640*/  FSEL R146, R164, -INF , !P5 ;  /* 0xff800000a4927808 */ /* 0x000fe40006800000 */
[----:B------:R-:W-:Y:S02]  /*7650*/  FSEL R144, R165, -INF , !P4 ;  /* 0xff800000a5907808 */ /* 0x000fe40006000000 */
[----:B------:R-:W-:-:S02]  /*7660*/  FSEL R145, R166, -INF , !P1 ;  /* 0xff800000a6917808 */ /* 0x000fc40004800000 */
        /* <DEDUP_REMOVED lines=24> */
.L_x_8:
[----:B------:R-:W-:Y:S01]  /*77f0*/  FMNMX.FTZ R6, R0, R5, !PT ;  /* 0x0000000500067209 */ /* 0x000fe20007810000 */
[----:B-1----:R-:W-:Y:S01]  /*7800*/  LDSM.16.MT88.4 R12, [R190+0x12000] ;  /* 0x01200000be0c783b */ /* 0x002fe20000004200 */
[----:B------:R-:W-:-:S02]  /*7810*/  FMNMX.FTZ R3, R220, R140, !PT ;  /* 0x0000008cdc037209 */ /* 0x000fc40007810000 */
        /* <DEDUP_REMOVED lines=45> */
[----:B------:R-:W-:-:S04]  /*7af0*/  FSEL R154, R154, RZ, P0 ;  /* 0x000000ff9a9a7208 */ /* 0x000fc80000000000 */
[----:B------:R-:W-:Y:S01]  /*7b00*/  FSEL R157, R157, RZ, P1 ;  /* 0x000000ff9d9d7208 */ /* 0x000fe20000800000 */
[--C-:B------:R-:W-:Y:S01]  /*7b10*/  FFMA.FTZ R138, R5, c[0x0][0x23c], -R154.reuse ;  /* 0x00008f00058a7a23 */ /* 0x100fe2000001089a */
[----:B------:R-:W-:Y:S01]  /*7b20*/  FSEL R5, R132, RZ, P1 ;  /* 0x000000ff84057208 */ /* 0x000fe20000800000 */
[----:B------:R-:W-:Y:S02]  /*7b30*/  FFMA.FTZ R137, R143, c[0x0][0x23c], -R154 ;  /* 0x00008f008f897a23 */ /* 0x000fe4000001089a */
[----:B------:R-:W-:Y:S02]  /*7b40*/  FFMA.FTZ R149, R4, c[0x0][0x23c], -R157 ;  /* 0x00008f0004957a23 */ /* 0x000fe4000001089d */
[----:B------:R-:W-:Y:S01]  /*7b50*/  FADD.FTZ R4, R220, -R5 ;  /* 0x80000005dc047221 */ /* 0x000fe20000010000 */
[----:B------:R-:W-:Y:S01]  /*7b60*/  FSEL R5, R3, RZ, P0 ;  /* 0x000000ff03057208 */ /* 0x000fe20000000000 */
[--C-:B------:R-:W-:Y:S01]  /*7b70*/  FFMA.FTZ R148, R152, c[0x0][0x23c], -R157.reuse ;  /* 0x00008f0098947a23 */ /* 0x100fe2000001089d */
[----:B------:R-:W-:Y:S01]  /*7b80*/  MUFU.EX2 R138, R138 ;  /* 0x0000008a008a7308 */ /* 0x000fe20000000800 */
[----:B------:R-:W-:Y:S01]  /*7b90*/  FFMA.FTZ R150, R140, c[0x0][0x23c], -R157 ;  /* 0x00008f008c967a23 */ /* 0x000fe2000001089d */
[----:B------:R-:W-:Y:S01]  /*7ba0*/  ISETP.GE.AND P0, PT, R2, 0x4, PT ;  /* 0x000000040200780c */ /* 0x000fe20003f06270 */
[----:B------:R-:W-:Y:S01]  /*7bb0*/  FADD.FTZ R5, R0, -R5 ;  /* 0x8000000500057221 */ /* 0x000fe20000010000 */
[----:B------:R-:W-:Y:S01]  /*7bc0*/  LDSM.16.MT88.4 R140, [R190+0x12800] ;  /* 0x01280000be8c783b */ /* 0x000fe20000004200 */
[----:B------:R-:W-:-:S02]  /*7bd0*/  FFMA.FTZ R139, R10, c[0x0][0x23c], -R157 ;  /* 0x00008f000a8b7a23 */ /* 0x000fc4000001089d */
[--C-:B------:R-:W-:Y:S01]  /*7be0*/  FFMA.FTZ R133, R11, c[0x0][0x23c], -R154.reuse ;  /* 0x00008f000b857a23 */ /* 0x100fe2000001089a */
[----:B------:R-:W-:Y:S01]  /*7bf0*/  MUFU.EX2 R150, R150 ;  /* 0x0000009600967308 */ /* 0x000fe20000000800 */
[----:B------:R-:W-:Y:S01]  /*7c00*/  FFMA.FTZ R152, R159, c[0x0][0x23c], -R154 ;  /* 0x00008f009f987a23 */ /* 0x000fe2000001089a */
[----:B------:R-:W1:Y:S01]  /*7c10*/  LDSM.16.MT88.4 R8, [R189+0x12000] ;  /* 0x01200000bd08783b */ /* 0x000e620000004200 */
[----:B------:R-:W-:Y:S02]  /*7c20*/  FMUL.FTZ R151, R4, c[0x0][0x23c] ;  /* 0x00008f0004977a20 */ /* 0x000fe40000410000 */
[----:B------:R-:W-:Y:S02]  /*7c30*/  FMUL.FTZ R0, R5, c[0x0][0x23c] ;  /* 0x00008f0005007a20 */ /* 0x000fe40000410000 */
[--C-:B------:R-:W-:Y:S01]  /*7c40*/  FFMA.FTZ R159, R160, c[0x0][0x23c], -R157.reuse ;  /* 0x00008f00a09f7a23 */ /* 0x100fe2000001089d */
[----:B------:R-:W2:Y:S01]  /*7c50*/  MUFU.EX2 R149, R149 ;  /* 0x0000009500957308 */ /* 0x000ea20000000800 */
[----:B------:R-:W-:-:S02]  /*7c60*/  FFMA.FTZ R160, R34, c[0x0][0x23c], -R157 ;  /* 0x00008f0022a07a23 */ /* 0x000fc4000001089d */
[--C-:B------:R-:W-:Y:S02]  /*7c70*/  FFMA.FTZ R161, R32, c[0x0][0x23c], -R157.reuse ;  /* 0x00008f0020a17a23 */ /* 0x100fe4000001089d */
[--C-:B------:R-:W-:Y:S02]  /*7c80*/  FFMA.FTZ R162, R28, c[0x0][0x23c], -R157.reuse ;  /* 0x00008f001ca27a23 */ /* 0x100fe4000001089d */
[--C-:B------:R-:W-:Y:S01]  /*7c90*/  FFMA.FTZ R163, R163, c[0x0][0x23c], -R154.reuse ;  /* 0x00008f00a3a37a23 */ /* 0x100fe2000001089a */
[----:B------:R-:W-:Y:S01]  /*7ca0*/  MUFU.EX2 R148, R148 ;  /* 0x0000009400947308 */ /* 0x000fe20000000800 */
[--C-:B------:R-:W-:Y:S02]  /*7cb0*/  FFMA.FTZ R166, R35, c[0x0][0x23c], -R154.reuse ;  /* 0x00008f0023a67a23 */ /* 0x100fe4000001089a */
[--C-:B------:R-:W-:Y:S02]  /*7cc0*/  FFMA.FTZ R164, R33, c[0x0][0x23c], -R154.reuse ;  /* 0x00008f0021a47a23 */ /* 0x100fe4000001089a */
[----:B------:R-:W-:Y:S01]  /*7cd0*/  FFMA.FTZ R165, R31, c[0x0][0x23c], -R154 ;  /* 0x00008f001fa57a23 */ /* 0x000fe2000001089a */
[----:B------:R-:W-:Y:S01]  /*7ce0*/  LDSM.16.MT88.4 R32, [R189+0x12800] ;  /* 0x01280000bd20783b */ /* 0x000fe20000004200 */
[--C-:B------:R-:W-:Y:S01]  /*7cf0*/  FFMA.FTZ R167, R170, c[0x0][0x23c], -R157.reuse ;  /* 0x00008f00aaa77a23 */ /* 0x100fe2000001089d */
[----:B------:R-:W3:Y:S01]  /*7d00*/  MUFU.EX2 R139, R139 ;  /* 0x0000008b008b7308 */ /* 0x000ee20000000800 */
[----:B--2---:R-:W-:Y:S01]  /*7d10*/  F2FP.BF16.PACK_AB R4, R149, R150 ;  /* 0x000000969504723e */ /* 0x004fe200000010ff */
[----:B------:R-:W-:Y:S01]  /*7d20*/  LDSM.16.MT88.4 R28, [R188+0x12800] ;  /* 0x01280000bc1c783b */ /* 0x000fe20000004200 */
[----:B------:R-:W-:-:S02]  /*7d30*/  FFMA.FTZ R213, R168, c[0x0][0x23c], -R157 ;  /* 0x00008f00a8d57a23 */ /* 0x000fc4000001089d */
[--C-:B------:R-:W-:Y:S02]  /*7d40*/  FFMA.FTZ R170, R172, c[0x0][0x23c], -R157.reuse ;  /* 0x00008f00acaa7a23 */ /* 0x100fe4000001089d */
[--C-:B------:R-:W-:Y:S01]  /*7d50*/  FFMA.FTZ R168, R171, c[0x0][0x23c], -R154.reuse ;  /* 0x00008f00aba87a23 */ /* 0x100fe2000001089a */
[----:B------:R-:W2:Y:S01]  /*7d60*/  MUFU.EX2 R137, R137 ;  /* 0x0000008900897308 */ /* 0x000ea20000000800 */
[--C-:B------:R-:W-:Y:S02]  /*7d70*/  FFMA.FTZ R174, R174, c[0x0][0x23c], -R157.reuse ;  /* 0x00008f00aeae7a23 */ /* 0x100fe4000001089d */
[--C-:B------:R-:W-:Y:S02]  /*7d80*/  FFMA.FTZ R171, R175, c[0x0][0x23c], -R154.reuse ;  /* 0x00008f00afab7a23 */ /* 0x100fe4000001089a */
[--C-:B------:R-:W-:Y:S02]  /*7d90*/  FFMA.FTZ R169, R169, c[0x0][0x23c], -R154.reuse ;  /* 0x00008f00a9a97a23 */ /* 0x100fe4000001089a */
[----:B------:R-:W-:Y:S01]  /*7da0*/  FFMA.FTZ R172, R173, c[0x0][0x23c], -R154 ;  /* 0x00008f00adac7a23 */ /* 0x000fe2000001089a */
[----:B------:R-:W-:Y:S01]  /*7db0*/  MUFU.EX2 R133, R133 ;  /* 0x0000008500857308 */ /* 0x000fe20000000800 */
[----:B---3--:R-:W-:Y:S01]  /*7dc0*/  F2FP.BF16.PACK_AB R6, R139, R148 ;  /* 0x000000948b06723e */ /* 0x008fe200000010ff */
[----:B------:R-:W-:-:S02]  /*7dd0*/  FFMA.FTZ R173, R156, c[0x0][0x23c], -R157 ;  /* 0x00008f009cad7a23 */ /* 0x000fc4000001089d */
[--C-:B------:R-:W-:Y:S02]  /*7de0*/  FFMA.FTZ R158, R158, c[0x0][0x23c], -R157.reuse ;  /* 0x00008f009e9e7a23 */ /* 0x100fe4000001089d */
[----:B------:R-:W-:Y:S02]  /*7df0*/  FFMA.FTZ R156, R146, c[0x0][0x23c], -R157 ;  /* 0x00008f00929c7a23 */ /* 0x000fe4000001089d */
[----:B------:R-:W3:Y:S01]  /*7e00*/  MUFU.EX2 R152, R152 ;  /* 0x0000009800987308 */ /* 0x000ee20000000800 */
[----:B--2---:R-:W-:Y:S01]  /*7e10*/  F2FP.BF16.PACK_AB R5, R137, R138 ;  /* 0x0000008a8905723e */ /* 0x004fe200000010ff */
[--C-:B------:R-:W-:Y:S02]  /*7e20*/  FFMA.FTZ R155, R155, c[0x0][0x23c], -R154.reuse ;  /* 0x00008f009b9b7a23 */ /* 0x100fe4000001089a */
[--C-:B------:R-:W-:Y:S02]  /*7e30*/  FFMA.FTZ R218, R147, c[0x0][0x23c], -R154.reuse ;  /* 0x00008f0093da7a23 */ /* 0x100fe4000001089a */
[----:B------:R-:W-:-:S02]  /*7e40*/  FFMA.FTZ R175, R145, c[0x0][0x23c], -R154 ;  /* 0x00008f0091af7a23 */ /* 0x000fc4000001089a */
[----:B------:R-:W2:Y:S01]  /*7e50*/  MUFU.EX2 R151, R151 ;  /* 0x0000009700977308 */ /* 0x000ea20000000800 */
[----:B------:R-:W-:Y:S02]  /*7e60*/  FFMA.FTZ R157, R144, c[0x0][0x23c], -R157 ;  /* 0x00008f00909d7a23 */ /* 0x000fe4000001089d */
[----:B------:R-:W-:Y:S01]  /*7e70*/  FFMA.FTZ R154, R153, c[0x0][0x23c], -R154 ;  /* 0x00008f00999a7a23 */ /* 0x000fe2000001089a */
[----:B------:R-:W-:Y:S04]  /*7e80*/  LDSM.16.MT88.4 R144, [R190+0x13800] ;  /* 0x01380000be90783b */ /* 0x000fe80000004200 */
[----:B------:R-:W4:Y:S01]  /*7e90*/  MUFU.EX2 R0, R0 ;  /* 0x0000000000007308 */ /* 0x000f220000000800 */
[----:B---3--:R-:W-:Y:S01]  /*7ea0*/  F2FP.BF16.PACK_AB R7, R152, R133 ;  /* 0x000000859807723e */ /* 0x008fe200000010ff */
[----:B--2---:R-:W-:-:S06]  /*7eb0*/  FMUL.FTZ R40, R40, R151 ;  /* 0x0000009728287220 */ /* 0x004fcc0000410000 */
[----:B------:R-:W-:Y:S01]  /*7ec0*/  MUFU.EX2 R159, R159 ;  /* 0x0000009f009f7308 */ /* 0x000fe20000000800 */
[-C--:B------:R-:W-:Y:S02]  /*7ed0*/  FMUL.FTZ R41, R41, R151.reuse ;  /* 0x0000009729297220 */ /* 0x080fe40000410000 */
[-C--:B------:R-:W-:Y:S02]  /*7ee0*/  FMUL.FTZ R44, R44, R151.reuse ;  /* 0x000000972c2c7220 */ /* 0x080fe40000410000 */
[----:B------:R-:W-:Y:S02]  /*7ef0*/  FMUL.FTZ R45, R45, R151 ;  /* 0x000000972d2d7220 */ /* 0x000fe40000410000 */
[-C--:B----4-:R-:W-:Y:S01]  /*7f00*/  FMUL.FTZ R42, R42, R0.reuse ;  /* 0x000000002a2a7220 */ /* 0x090fe20000410000 */
[----:B------:R-:W2:Y:S01]  /*7f10*/  MUFU.EX2 R160, R160 ;  /* 0x000000a000a07308 */ /* 0x000ea20000000800 */
[-C--:B------:R-:W-:Y:S02]  /*7f20*/  FMUL.FTZ R43, R43, R0.reuse ;  /* 0x000000002b2b7220 */ /* 0x080fe40000410000 */
[----:B------:R-:W-:-:S02]  /*7f30*/  FMUL.FTZ R46, R46, R0 ;  /* 0x000000002e2e7220 */ /* 0x000fc40000410000 */
[-C--:B------:R-:W-:Y:S02]  /*7f40*/  FMUL.FTZ R47, R47, R0.reuse ;  /* 0x000000002f2f7220 */ /* 0x080fe40000410000 */
[-C--:B------:R-:W-:Y:S01]  /*7f50*/  FMUL.FTZ R128, R128, R151.reuse ;  /* 0x0000009780807220 */ /* 0x080fe20000410000 */
[C---:B------:R-:W-:Y:S01]  /*7f60*/  HMMA.16816.F32.BF16 R40, R4.reuse, R12, R40 ;  /* 0x0000000c0428723c */ /* 0x040fe20000041828 */
[-C--:B------:R-:W-:Y:S01]  /*7f70*/  FMUL.FTZ R129, R129, R151.reuse ;  /* 0x0000009781817220 */ /* 0x080fe20000410000 */
[----:B------:R-:W-:Y:S01]  /*7f80*/  MUFU.EX2 R161, R161 ;  /* 0x000000a100a17308 */ /* 0x000fe20000000800 */
[-C--:B------:R-:W-:Y:S02]  /*7f90*/  FMUL.FTZ R130, R130, R0.reuse ;  /* 0x0000000082827220 */ /* 0x080fe40000410000 */
[-C--:B------:R-:W-:Y:S02]  /*7fa0*/  FMUL.FTZ R131, R131, R0.reuse ;  /* 0x0000000083837220 */ /* 0x080fe40000410000 */
[-C--:B------:R-:W-:Y:S01]  /*7fb0*/  FMUL.FTZ R36, R36, R151.reuse ;  /* 0x0000009724247220 */ /* 0x080fe20000410000 */
[----:B------:R-:W-:Y:S01]  /*7fc0*/  HMMA.16816.F32.BF16 R44, R4, R14, R44 ;  /* 0x0000000e042c723c */ /* 0x000fe2000004182c */
[----:B------:R-:W3:Y:S01]  /*7fd0*/  LDSM.16.MT88.4 R12, [R192+0x14000] ;  /* 0x01400000c00c783b */ /* 0x000ee20000004200 */
[----:B------:R-:W-:Y:S01]  /*7fe0*/  FMUL.FTZ R37, R37, R151 ;  /* 0x0000009725257220 */ /* 0x000fe20000410000 */
[----:B------:R-:W-:Y:S01]  /*7ff0*/  MUFU.EX2 R162, R162 ;  /* 0x000000a200a27308 */ /* 0x000fe20000000800 */
        /* <DEDUP_REMOVED lines=16> */
[C---:B-1----:R-:W-:Y:S01]  /*8100*/  HMMA.16816.F32.BF16 R48, R4.reuse, R8, R48 ;  /* 0x000000080430723c */ /* 0x042fe20000041830 */
[-C--:B------:R-:W-:Y:S02]  /*8110*/  FMUL.FTZ R65, R65, R151.reuse ;  /* 0x0000009741417220 */ /* 0x080fe40000410000 */
[-C--:B------:R-:W-:Y:S01]  /*8120*/  FMUL.FTZ R66, R66, R0.reuse ;  /* 0x0000000042427220 */ /* 0x080fe20000410000 */
[----:B------:R-:W-:Y:S01]  /*8130*/  MUFU.EX2 R164, R164 ;  /* 0x000000a400a47308 */ /* 0x000fe20000000800 */
[----:B------:R-:W-:Y:S02]  /*8140*/  FMUL.FTZ R67, R67, R0 ;  /* 0x0000000043437220 */ /* 0x000fe40000410000 */
[-C--:B------:R-:W-:Y:S01]  /*8150*/  FMUL.FTZ R68, R68, R151.reuse ;  /* 0x0000009744447220 */ /* 0x080fe20000410000 */
[----:B------:R-:W-:Y:S01]  /*8160*/  HMMA.16816.F32.BF16 R52, R4, R10, R52 ;  /* 0x0000000a0434723c */ /* 0x000fe20000041834 */
[----:B------:R-:W1:Y:S01]  /*8170*/  LDSM.16.MT88.4 R8, [R190+0x14000] ;  /* 0x01400000be08783b */ /* 0x000e620000004200 */
[----:B------:R-:W-:-:S02]  /*8180*/  FMUL.FTZ R69, R69, R151 ;  /* 0x0000009745457220 */ /* 0x000fc40000410000 */
[-C--:B------:R-:W-:Y:S01]  /*8190*/  FMUL.FTZ R70, R70, R0.reuse ;  /* 0x0000000046467220 */ /* 0x080fe20000410000 */
[----:B------:R-:W1:Y:S01]  /*81a0*/  MUFU.EX2 R165, R165 ;  /* 0x000000a500a57308 */ /* 0x000e620000000800 */
[-C--:B------:R-:W-:Y:S02]  /*81b0*/  FMUL.FTZ R71, R71, R0.reuse ;  /* 0x0000000047477220 */ /* 0x080fe40000410000 */
[C---:B---3--:R-:W-:Y:S01]  /*81c0*/  HMMA.16816.F32.BF16 R64, R4.reuse, R12, R64 ;  /* 0x0000000c0440723c */ /* 0x048fe20000041840 */
[-C--:B------:R-:W-:Y:S02]  /*81d0*/  FMUL.FTZ R56, R56, R151.reuse ;  /* 0x0000009738387220 */ /* 0x080fe40000410000 */
[-C--:B------:R-:W-:Y:S02]  /*81e0*/  FMUL.FTZ R57, R57, R151.reuse ;  /* 0x0000009739397220 */ /* 0x080fe40000410000 */
[-C--:B------:R-:W-:Y:S01]  /*81f0*/  FMUL.FTZ R58, R58, R0.reuse ;  /* 0x000000003a3a7220 */ /* 0x080fe20000410000 */
[----:B------:R-:W-:Y:S01]  /*8200*/  MUFU.EX2 R167, R167 ;  /* 0x000000a700a77308 */ /* 0x000fe20000000800 */
[----:B------:R-:W-:Y:S01]  /*8210*/  FMUL.FTZ R59, R59, R0 ;  /* 0x000000003b3b7220 */ /* 0x000fe20000410000 */
[----:B------:R-:W-:Y:S01]  /*8220*/  HMMA.16816.F32.BF16 R68, R4, R14, R68 ;  /* 0x0000000e0444723c */ /* 0x000fe20000041844 */
[----:B------:R-:W3:Y:S01]  /*8230*/  LDSM.16.MT88.4 R12, [R188+0x14000] ;  /* 0x01400000bc0c783b */ /* 0x000ee20000004200 */
[----:B------:R-:W-:-:S02]  /*8240*/  FMUL.FTZ R60, R60, R151 ;  /* 0x000000973c3c7220 */ /* 0x000fc40000410000 */
[-C--:B------:R-:W-:Y:S02]  /*8250*/  FMUL.FTZ R61, R61, R151.reuse ;  /* 0x000000973d3d7220 */ /* 0x080fe40000410000 */
[-C--:B------:R-:W-:Y:S01]  /*8260*/  FMUL.FTZ R62, R62, R0.reuse ;  /* 0x000000003e3e7220 */ /* 0x080fe20000410000 */
[----:B------:R-:W1:Y:S01]  /*8270*/  MUFU.EX2 R174, R174 ;  /* 0x000000ae00ae7308 */ /* 0x000e620000000800 */
[-C--:B------:R-:W-:Y:S02]  /*8280*/  FMUL.FTZ R63, R63, R0.reuse ;  /* 0x000000003f3f7220 */ /* 0x080fe40000410000 */
        /* <DEDUP_REMOVED lines=8> */
[-C--:B------:R-:W-:Y:S01]  /*8310*/  FMUL.FTZ R77, R77, R151.reuse ;  /* 0x000000974d4d7220 */ /* 0x080fe20000410000 */
[----:B------:R-:W4:Y:S01]  /*8320*/  LDSM.16.MT88.4 R16, [R189+0x14000] ;  /* 0x01400000bd10783b */ /* 0x000f220000004200 */
[-C--:B------:R-:W-:Y:S01]  /*8330*/  FMUL.FTZ R78, R78, R0.reuse ;  /* 0x000000004e4e7220 */ /* 0x080fe20000410000 */
[----:B------:R-:W-:Y:S01]  /*8340*/  MUFU.EX2 R213, R213 ;  /* 0x000000d500d57308 */ /* 0x000fe20000000800 */
[----:B------:R-:W-:Y:S02]  /*8350*/  FMUL.FTZ R79, R79, R0 ;  /* 0x000000004f4f7220 */ /* 0x000fe40000410000 */
[-C--:B------:R-:W-:Y:S01]  /*8360*/  FMUL.FTZ R88, R88, R151.reuse ;  /* 0x0000009758587220 */ /* 0x080fe20000410000 */
[----:B-1----:R-:W-:Y:S01]  /*8370*/  HMMA.16816.F32.BF16 R72, R4, R8, R72 ;  /* 0x000000080448723c */ /* 0x002fe20000041848 */
[----:B------:R-:W-:-:S02]  /*8380*/  FMUL.FTZ R89, R89, R151 ;  /* 0x0000009759597220 */ /* 0x000fc40000410000 */
[-C--:B------:R-:W-:Y:S01]  /*8390*/  FMUL.FTZ R90, R90, R0.reuse ;  /* 0x000000005a5a7220 */ /* 0x080fe20000410000 */
[----:B------:R-:W-:Y:S01]  /*83a0*/  MUFU.EX2 R168, R168 ;  /* 0x000000a800a87308 */ /* 0x000fe20000000800 */
[-C--:B------:R-:W-:Y:S02]  /*83b0*/  FMUL.FTZ R91, R91, R0.reuse ;  /* 0x000000005b5b7220 */ /* 0x080fe40000410000 */
[-C--:B------:R-:W-:Y:S01]  /*83c0*/  FMUL.FTZ R92, R92, R151.reuse ;  /* 0x000000975c5c7220 */ /* 0x080fe20000410000 */
[----:B------:R-:W-:Y:S01]  /*83d0*/  HMMA.16816.F32.BF16 R76, R4, R10, R76 ;  /* 0x0000000a044c723c */ /* 0x000fe2000004184c */
[----:B------:R-:W1:Y:S01]  /*83e0*/  LDSM.16.MT88.4 R8, [R192+0x16000] ;  /* 0x01600000c008783b */ /* 0x000e620000004200 */
[----:B------:R-:W-:Y:S02]  /*83f0*/  FMUL.FTZ R93, R93, R151 ;  /* 0x000000975d5d7220 */ /* 0x000fe40000410000 */
[-C--:B------:R-:W-:Y:S01]  /*8400*/  FMUL.FTZ R94, R94, R0.reuse ;  /* 0x000000005e5e7220 */ /* 0x080fe20000410000 */
[----:B------:R-:W1:Y:S01]  /*8410*/  MUFU.EX2 R171, R171 ;  /* 0x000000ab00ab7308 */ /* 0x000e620000000800 */
[----:B------:R-:W-:-:S02]  /*8420*/  FMUL.FTZ R95, R95, R0 ;  /* 0x000000005f5f7220 */ /* 0x000fc40000410000 */
        /* <DEDUP_REMOVED lines=24> */
[----:B------:R-:W2:Y:S01]  /*85b0*/  MUFU.EX2 R173, R173 ;  /* 0x000000ad00ad7308 */ /* 0x000ea20000000800 */
        /* <DEDUP_REMOVED lines=12> */
[----:B------:R-:W-:Y:S01]  /*8680*/  MUFU.EX2 R157, R157 ;  /* 0x0000009d009d7308 */ /* 0x000fe20000000800 */
        /* <DEDUP_REMOVED lines=26> */
[-C--:B------:R-:W-:Y:S02]  /*8830*/  FMUL.FTZ R119, R119, R0.reuse ;  /* 0x0000000077777220 */ /* 0x080fe40000410000 */
[----:B------:R-:W-:Y:S01]  /*8840*/  FFMA.FTZ R150, R221, R151, R150 ;  /* 0x00000097dd967223 */ /* 0x000fe20000010096 */
[----:B-1----:R-:W-:Y:S01]  /*8850*/  HMMA.16816.F32.BF16 R120, R4, R8, R120 ;  /* 0x000000080478723c */ /* 0x002fe20000041878 */
        /* <DEDUP_REMOVED lines=9> */
[----:B--2---:R-:W-:Y:S01]  /*88f0*/  F2FP.BF16.PACK_AB R4, R160, R159 ;  /* 0x0000009fa004723e */ /* 0x004fe200000010ff */
[----:B------:R-:W-:Y:S01]  /*8900*/  FADD.FTZ R159, R159, R0 ;  /* 0x000000009f9f7221 */ /* 0x000fe20000010000 */
[----:B-----5:R-:W-:-:S02]  /*8910*/  F2FP.BF16.PACK_AB R5, R166, R163 ;  /* 0x000000a3a605723e */ /* 0x020fc400000010ff */
[----:B------:R-:W-:Y:S01]  /*8920*/  F2FP.BF16.PACK_AB R6, R162, R161 ;  /* 0x000000a1a206723e */ /* 0x000fe200000010ff */
[----:B------:R-:W-:Y:S01]  /*8930*/  FADD.FTZ R160, R160, R159 ;  /* 0x0000009fa0a07221 */ /* 0x000fe20000010000 */
[----:B------:R-:W-:-:S03]  /*8940*/  F2FP.BF16.PACK_AB R7, R165, R164 ;  /* 0x000000a4a507723e */ /* 0x000fc600000010ff */
[----:B------:R-:W-:-:S04]  /*8950*/  FADD.FTZ R161, R161, R160 ;  /* 0x000000a0a1a17221 */ /* 0x000fc80000010000 */
[----:B---3--:R-:W-:Y:S01]  /*8960*/  HMMA.16816.F32.BF16 R128, R4, R12, R128 ;  /* 0x0000000c0480723c */ /* 0x008fe20000041880 */
[----:B------:R-:W-:-:S07]  /*8970*/  FADD.FTZ R162, R162, R161 ;  /* 0x000000a1a2a27221 */ /* 0x000fce0000010000 */
        /* <DEDUP_REMOVED lines=35> */
[----:B------:R-:W-:-:S02]  /*8bb0*/  F2FP.BF16.PACK_AB R4, R174, R167 ;  /* 0x000000a7ae04723e */ /* 0x000fc400000010ff */
[----:B------:R-:W-:Y:S02]  /*8bc0*/  F2FP.BF16.PACK_AB R5, R171, R168 ;  /* 0x000000a8ab05723e */ /* 0x000fe400000010ff */
[----:B------:R-:W-:Y:S02]  /*8bd0*/  F2FP.BF16.PACK_AB R6, R213, R170 ;  /* 0x000000aad506723e */ /* 0x000fe400000010ff */
[----:B------:R-:W-:-:S07]  /*8be0*/  F2FP.BF16.PACK_AB R7, R172, R169 ;  /* 0x000000a9ac07723e */ /* 0x000fce00000010ff */
[C---:B-1----:R-:W-:Y:S08]  /*8bf0*/  HMMA.16816.F32.BF16 R128, R4.reuse, R12, R128 ;  /* 0x0000000c0480723c */ /* 0x042ff00000041880 */
        /* <DEDUP_REMOVED lines=9> */
[C---:B------:R-:W-:Y:S01]  /*8c90*/  HMMA.16816.F32.BF16 R84, R4.reuse, R18, R84 ;  /* 0x000000120454723c */ /* 0x040fe20000041854 */
[----:B------:R-:W3:Y:S07]  /*8ca0*/  LDSM.16.MT88.4 R16, [R189+0x17000] ;  /* 0x01700000bd10783b */ /* 0x000eee0000004200 */
[C---:B-1----:R-:W-:Y:S08]  /*8cb0*/  HMMA.16816.F32.BF16 R88, R4.reuse, R12, R88 ;  /* 0x0000000c0458723c */ /* 0x042ff00000041858 */
[C---:B------:R-:W-:Y:S01]  /*8cc0*/  HMMA.16816.F32.BF16 R92, R4.reuse, R14, R92 ;  /* 0x0000000e045c723c */ /* 0x040fe2000004185c */
[----:B------:R-:W1:Y:S07]  /*8cd0*/  LDSM.16.MT88.4 R12, [R188+0x17000] ;  /* 0x01700000bc0c783b */ /* 0x000e6e0000004200 */
[C---:B----4-:R-:W-:Y:S08]  /*8ce0*/  HMMA.16816.F32.BF16 R96, R4.reuse, R8, R96 ;  /* 0x000000080460723c */ /* 0x050ff00000041860 */
[C---:B------:R-:W-:Y:S01]  /*8cf0*/  HMMA.16816.F32.BF16 R100, R4.reuse, R10, R100 ;  /* 0x0000000a0464723c */ /* 0x040fe20000041864 */
[----:B------:R-:W4:Y:S07]  /*8d00*/  LDSM.16.MT88.4 R8, [R192+0x13800] ;  /* 0x01380000c008783b */ /* 0x000f2e0000004200 */
        /* <DEDUP_REMOVED lines=15> */
[C---:B-1----:R-:W-:Y:S08]  /*8e00*/  HMMA.16816.F32.BF16 R120, R4.reuse, R12, R120 ;  /* 0x0000000c0478723c */ /* 0x042ff00000041878 */
[----:B------:R-:W-:Y:S01]  /*8e10*/  HMMA.16816.F32.BF16 R116, R4, R14, R116 ;  /* 0x0000000e0474723c */ /* 0x000fe20000041874 */
[----:B------:R-:W1:Y:S06]  /*8e20*/  LDSM.16.MT88.4 R12, [R192+0x17800] ;  /* 0x01780000c00c783b */ /* 0x000e6c0000004200 */
[----:B------:R-:W-:-:S02]  /*8e30*/  F2FP.BF16.PACK_AB R4, R173, R158 ;  /* 0x0000009ead04723e */ /* 0x000fc400000010ff */
[----:B------:R-:W-:Y:S02]  /*8e40*/  F2FP.BF16.PACK_AB R5, R218, R155 ;  /* 0x0000009bda05723e */ /* 0x000fe400000010ff */
[----:B------:R-:W-:Y:S02]  /*8e50*/  F2FP.BF16.PACK_AB R6, R157, R156 ;  /* 0x0000009c9d06723e */ /* 0x000fe400000010ff */
[----:B------:R-:W-:-:S07]  /*8e60*/  F2FP.BF16.PACK_AB R7, R154, R175 ;  /* 0x000000af9a07723e */ /* 0x000fce00000010ff */
[C---:B----4-:R-:W-:Y:S08]  /*8e70*/  HMMA.16816.F32.BF16 R128, R4.reuse, R8, R128 ;  /* 0x000000080480723c */ /* 0x050ff00000041880 */
[C---:B------:R-:W-:Y:S01]  /*8e80*/  HMMA.16816.F32.BF16 R36, R4.reuse, R10, R36 ;  /* 0x0000000a0424723c */ /* 0x040fe20000041824 */
[----:B------:R-:W3:Y:S07]  /*8e90*/  LDSM.16.MT88.4 R8, [R190+0x17800] ;  /* 0x01780000be08783b */ /* 0x000eee0000004200 */
[C---:B--2---:R-:W-:Y:S08]  /*8ea0*/  HMMA.16816.F32.BF16 R64, R4.reuse, R24, R64 ;  /* 0x000000180440723c */ /* 0x044ff00000041840 */
[C---:B------:R-:W-:Y:S01]  /*8eb0*/  HMMA.16816.F32.BF16 R68, R4.reuse, R26, R68 ;  /* 0x0000001a0444723c */ /* 0x040fe20000041844 */
[----:B------:R-:W2:Y:S07]  /*8ec0*/  LDSM.16.MT88.4 R24, [R189+0x17800] ;  /* 0x01780000bd18783b */ /* 0x000eae0000004200 */
[C---:B-1----:R-:W-:Y:S08]  /*8ed0*/  HMMA.16816.F32.BF16 R96, R4.reuse, R12, R96 ;  /* 0x0000000c0460723c */ /* 0x042ff00000041860 */
[C---:B------:R-:W-:Y:S01]  /*8ee0*/  HMMA.16816.F32.BF16 R100, R4.reuse, R14, R100 ;  /* 0x0000000e0464723c */ /* 0x040fe20000041864 */
[----:B------:R-:W1:Y:S07]  /*8ef0*/  LDSM.16.MT88.4 R12, [R188+0x17800] ;  /* 0x01780000bc0c783b */ /* 0x000e6e0000004200 */
[C---:B------:R-:W-:Y:S08]  /*8f00*/  HMMA.16816.F32.BF16 R40, R4.reuse, R144, R40 ;  /* 0x000000900428723c */ /* 0x040ff00000041828 */
[C---:B---3--:R-:W-:Y:S07]  /*8f10*/  HMMA.16816.F32.BF16 R104, R4.reuse, R8, R104 ;  /* 0x000000080468723c */ /* 0x048fee0000041868 */
[----:B------:R-:W-:Y:S01]  /*8f20*/  FADD.FTZ R9, R163, R152 ;  /* 0x00000098a3097221 */ /* 0x000fe20000010000 */
[----:B------:R-:W-:Y:S03]  /*8f30*/  HMMA.16816.F32.BF16 R44, R4, R146, R44 ;  /* 0x00000092042c723c */ /* 0x000fe6000004182c */
[----:B------:R-:W-:-:S04]  /*8f40*/  FADD.FTZ R9, R166, R9 ;  /* 0x00000009a6097221 */ /* 0x000fc80000010000 */
[----:B------:R-:W-:Y:S01]  /*8f50*/  FADD.FTZ R164, R164, R9 ;  /* 0x00000009a4a47221 */ /* 0x000fe20000010000 */
[C---:B------:R-:W-:Y:S01]  /*8f60*/  HMMA.16816.F32.BF16 R48, R4.reuse, R140, R48 ;  /* 0x0000008c0430723c */ /* 0x040fe20000041830 */
[----:B------:R-:W-:Y:S02]  /*8f70*/  FADD.FTZ R9, R167, R162 ;  /* 0x000000a2a7097221 */ /* 0x000fe40000010000 */
[----:B------:R-:W-:Y:S02]  /*8f80*/  FADD.FTZ R165, R165, R164 ;  /* 0x000000a4a5a57221 */ /* 0x000fe40000010000 */
[----:B------:R-:W-:Y:S02]  /*8f90*/  FADD.FTZ R9, R174, R9 ;  /* 0x00000009ae097221 */ /* 0x000fe40000010000 */
[----:B------:R-:W-:Y:S01]  /*8fa0*/  FADD.FTZ R0, R168, R165 ;  /* 0x000000a5a8007221 */ /* 0x000fe20000010000 */
[----:B------:R-:W-:Y:S01]  /*8fb0*/  HMMA.16816.F32.BF16 R52, R4, R142, R52 ;  /* 0x0000008e0434723c */ /* 0x000fe20000041834 */
[----:B------:R-:W-:-:S02]  /*8fc0*/  FADD.FTZ R170, R170, R9 ;  /* 0x00000009aaaa7221 */ /* 0x000fc40000010000 */
[----:B------:R-:W-:Y:S02]  /*8fd0*/  FADD.FTZ R0, R171, R0 ;  /* 0x00000000ab007221 */ /* 0x000fe40000010000 */
[----:B------:R-:W-:Y:S02]  /*8fe0*/  FADD.FTZ R213, R213, R170 ;  /* 0x000000aad5d57221 */ /* 0x000fe40000010000 */
[----:B------:R-:W-:Y:S01]  /*8ff0*/  FADD.FTZ R169, R169, R0 ;  /* 0x00000000a9a97221 */ /* 0x000fe20000010000 */
[----:B------:R-:W-:Y:S01]  /*9000*/  HMMA.16816.F32.BF16 R56, R4, R32, R56 ;  /* 0x000000200438723c */ /* 0x000fe20000041838 */
[----:B------:R-:W-:Y:S01]  /*9010*/  FADD.FTZ R158, R158, R213 ;  /* 0x000000d59e9e7221 */ /* 0x000fe20000010000 */
[----:B------:R-:W-:Y:S01]  /*9020*/  @P0 IADD3 R213, R2, -0x4, RZ ;  /* 0xfffffffc02d50810 */ /* 0x000fe20007ffe0ff */
[----:B------:R-:W-:Y:S02]  /*9030*/  FADD.FTZ R172, R172, R169 ;  /* 0x000000a9acac7221 */ /* 0x000fe40000010000 */
[----:B------:R-:W-:-:S02]  /*9040*/  FADD.FTZ R173, R173, R158 ;  /* 0x0000009eadad7221 */ /* 0x000fc40000010000 */
[----:B------:R-:W-:Y:S01]  /*9050*/  FADD.FTZ R155, R155, R172 ;  /* 0x000000ac9b9b7221 */ /* 0x000fe20000010000 */
[C---:B------:R-:W-:Y:S01]  /*9060*/  HMMA.16816.F32.BF16 R60, R4.reuse, R34, R60 ;  /* 0x00000022043c723c */ /* 0x040fe2000004183c */
[----:B------:R-:W-:Y:S02]  /*9070*/  FADD.FTZ R156, R156, R173 ;  /* 0x000000ad9c9c7221 */ /* 0x000fe40000010000 */
[----:B------:R-:W-:Y:S02]  /*9080*/  FADD.FTZ R218, R218, R155 ;  /* 0x0000009bdada7221 */ /* 0x000fe40000010000 */
[----:B------:R-:W-:Y:S02]  /*9090*/  FADD.FTZ R221, R157, R156 ;  /* 0x0000009c9ddd7221 */ /* 0x000fe40000010000 */
[----:B------:R-:W-:Y:S01]  /*90a0*/  FADD.FTZ R175, R175, R218 ;  /* 0x000000daafaf7221 */ /* 0x000fe20000010000 */
[----:B------:R-:W-:Y:S03]  /*90b0*/  HMMA.16816.F32.BF16 R72, R4, R28, R72 ;  /* 0x0000001c0448723c */ /* 0x000fe60000041848 */
[----:B------:R-:W-:-:S05]  /*90c0*/  FADD.FTZ R219, R154, R175 ;  /* 0x000000af9adb7221 */ /* 0x000fca0000010000 */
[C---:B------:R-:W-:Y:S08]  /*90d0*/  HMMA.16816.F32.BF16 R76, R4.reuse, R30, R76 ;  /* 0x0000001e044c723c */ /* 0x040ff0000004184c */
        /* <DEDUP_REMOVED lines=8> */
[----:B------:R-:W-:Y:S01]  /*9160*/  HMMA.16816.F32.BF16 R116, R4, R14, R116 ;  /* 0x0000000e0474723c */ /* 0x000fe20000041874 */
[----:B------:R-:W-:Y:S05]  /*9170*/  @!UPT UIADD3 URZ, URZ, URZ, URZ ;  /* 0x0000003f3f3ff290 */ /* 0x000fea000fffe03f */
[----:B------:R-:W-:Y:S11]  /*9180*/  @P0 BRA `(.L_x_9) ;  /* 0x0000001000000947 */ /* 0x000ff60003800000 */
.L_x_6:
[----:B------:R-:W-:-:S07]  /*9190*/  IADD3 R213, R136, -0x1, RZ ;  /* 0xffffffff88d57810 */ /* 0x000fce0007ffe0ff */
.L_x_9:
[----:B------:R-:W-:-:S13]  /*91a0*/  ISETP.GE.AND P0, PT, R213, RZ, PT ;  /* 0x000000ffd500720c */ /* 0x000fda0003f06270 */
[----:B------:R-:W-:Y:S05]  /*91b0*/  @!P0 BRA `(.L_x_10) ;  /* 0x000026f000008947 */ /* 0x000fea0003800000 */
[----:B------:R-:W-:Y:S01]  /*91c0*/  ULDC.64 UR4, c[0x0][0x1a0] ;  /* 0x0000680000047ab9 */ /* 0x000fe20000000a00 */
[----:B------:R-:W-:Y:S01]  /*91d0*/  MOV R0, R3 ;  /* 0x0000000300007202 */ /* 0x000fe20000000f00 */
[----:B------:R-:W-:Y:S01]  /*91e0*/  USHF.L.U64.HI UR6, UR4, 0x5, UR5 ;  /* 0x0000000504067899 */ /* 0x000fe20008010205 */
[----:B------:R-:W-:Y:S01]  /*91f0*/  MOV R133, R132 ;  /* 0x0000008400857202 */ /* 0x000fe20000000f00 */
[----:B------:R-:W-:Y:S01]  /*9200*/  USHF.L.U32 UR7, UR4, 0x5, URZ ;  /* 0x0000000504077899 */ /* 0x000fe2000800063f */
[----:B------:R-:W-:Y:S01]  /*9210*/  MOV R208, R134 ;  /* 0x0000008600d07202 */ /* 0x000fe20000000f00 */
[----:B------:R-:W-:Y:S02]  /*9220*/  USHF.L.U64.HI UR5, UR4, 0x6, UR5 ;  /* 0x0000000604057899 */ /* 0x000fe40008010205 */
[----:B------:R-:W-:Y:S02]  /*9230*/  USHF.L.U64.HI UR6, UR7, 0x1, UR6 ;  /* 0x0000000107067899 */ /* 0x000fe40008010206 */
[----:B------:R-:W-:-:S02]  /*9240*/  USHF.L.U32 UR4, UR4, 0x6, URZ ;  /* 0x0000000604047899 */ /* 0x000fc4000800063f */
[----:B------:R-:W-:Y:S01]  /*9250*/  USHF.L.U32 UR7, UR7, 0x1, URZ ;  /* 0x0000000107077899 */ /* 0x000fe2000800063f */
[----:B------:R-:W-:Y:S05]  /*9260*/  BRA `(.L_x_11) ;  /* 0x0000017000007947 */ /* 0x000fea0003800000 */
.L_x_13:
[----:B------:R-:W-:Y:S04]  /*9270*/  IADD3 R3, R213, -0x1, RZ ;  /* 0xffffffffd5037810 */ /* 0x000fe80007ffe0ff */
[----:B------:R-:W-:Y:S01]  /*9280*/  SHF.R.S32.HI R2, RZ, 0x1f, R3 ;  /* 0x0000001fff027819 */ /* 0x000fe20000011403 */
[C---:B------:R-:W-:Y:S04]  /*9290*/  IMAD.WIDE.U32 R134, R3.reuse, c[0x0][0x198], RZ ;  /* 0x0000660003867a25 */ /* 0x040fe800078e00ff */
[----:B------:R-:W-:Y:S04]  /*92a0*/  IMAD R2, R2, c[0x0][0x198], RZ ;  /* 0x0000660002027a24 */ /* 0x000fe800078e02ff */
[----:B------:R-:W-:Y:S01]  /*92b0*/  IMAD R2, R3, c[0x0][0x19c], R2 ;  /* 0x0000670003027a24 */ /* 0x000fe200078e0202 */
[C---:B------:R-:W-:Y:S03]  /*92c0*/  LEA R3, P1, R134.reuse, R206, 0x6 ;  /* 0x000000ce86037211 */ /* 0x040fe600078230ff */
[----:B------:R-:W-:Y:S01]  /*92d0*/  IMAD.IADD R135, R135, 0x1, R2 ;  /* 0x0000000187877824 */ /* 0x000fe200078e0202 */
[----:B------:R-:W-:Y:S04]  /*92e0*/  LEA R136, P2, R3, c[0x0][0x168], 0x1 ;  /* 0x00005a0003887a11 */ /* 0x000fe800078408ff */
[----:B------:R-:W-:Y:S02]  /*92f0*/  LEA.HI.X R2, R134, R211, R135, 0x6, P1 ;  /* 0x000000d386027211 */ /* 0x000fe400008f3487 */
[----:B------:R-:W-:Y:S02]  /*9300*/  IADD3 R138, P1, R201, R136, RZ ;  /* 0x00000088c98a7210 */ /* 0x000fe40007f3e0ff */
[----:B------:R-:W-:Y:S05]  /*9310*/  LEA.HI.X R137, R3, c[0x0][0x16c], R2, 0x1, P2 ;  /* 0x00005b0003897a11 */ /* 0x000fea00010f0c02 */
[----:B------:R-:W-:Y:S01]  /*9320*/  @!PT LDS RZ, [RZ] ;  /* 0x00000000fffff984 */ /* 0x000fe20000000800 */
[----:B------:R-:W-:Y:S01]  /*9330*/  @!PT LDS RZ, [RZ] ;  /* 0x00000000fffff984 */ /* 0x000fe20000000800 */
[----:B------:R-:W-:Y:S01]  /*9340*/  @!PT LDS RZ, [RZ] ;  /* 0x00000000fffff984 */ /* 0x000fe20000000800 */
[----:B------:R1:W-:Y:S01]  /*9350*/  LDGSTS.E.BYPASS.LTC128B.128 [R203+0xc000], [R136.64] ;  /* 0x0c00000088cb7fae */ /* 0x0003e2000b901d48 */
[----:B------:R-:W-:Y:S03]  /*9360*/  IMAD.X R139, R200, 0x1, R137, P1 ;  /* 0x00000001c88b7824 */ /* 0x000fe600008e0689 */
[----:B------:R1:W-:Y:S04]  /*9370*/  LDGSTS.E.BYPASS.LTC128B.128 [R203+0xe000], [R136.64+0x80] ;  /* 0x0e00008088cb7fae */ /* 0x0003e8000b901d48 */
[----:B------:R1:W-:Y:S04]  /*9380*/  LDGSTS.E.BYPASS.LTC128B.128 [R203+0x10000], [R136.64+0x100] ;  /* 0x1000010088cb7fae */ /* 0x0003e8000b901d48 */
[----:B------:R1:W-:Y:S04]  /*9390*/  LDGSTS.E.BYPASS.LTC128B.128 [R203+0xd000], [R138.64] ;  /* 0x0d0000008acb7fae */ /* 0x0003e8000b901d48 */
[----:B------:R1:W-:Y:S04]  /*93a0*/  LDGSTS.E.BYPASS.LTC128B.128 [R203+0xf000], [R138.64+0x80] ;  /* 0x0f0000808acb7fae */ /* 0x0003e8000b901d48 */
[----:B------:R1:W-:Y:S04]  /*93b0*/  LDGSTS.E.BYPASS.LTC128B.128 [R203+0x11000], [R138.64+0x100] ;  /* 0x110001008acb7fae */ /* 0x0003e8000b901d48 */
[----:B------:R-:W0:Y:S01]  /*93c0*/  LDGDEPBAR ;  /* 0x00000000000079af */ /* 0x000e220000000000 */
[----:B------:R-:W-:-:S05]  /*93d0*/  BRA `(.L_x_12) ;  /* 0x00000b5000007947 */ /* 0x000fca0003800000 */
.L_x_11:
[----:B------:R-:W-:Y:S04]  /*93e0*/  DEPBAR.LE SB0, 0x0 ;  /* 0x000080000000791a */ /* 0x000fe80000000000 */
[----:B------:R-:W-:Y:S01]  /*93f0*/  BAR.SYNC.DEFER_BLOCKING 0x0 ;  /* 0x0000000000007b1d */ /* 0x000fe20000010000 */
[----:B------:R-:W-:Y:S01]  /*9400*/  SHF.R.S32.HI R3, RZ, 0x1f, R213 ;  /* 0x0000001fff037819 */ /* 0x000fe200000114d5 */
[C---:B------:R-:W-:Y:S02]  /*9410*/  IMAD R2, R213.reuse, UR5, RZ ;  /* 0x00000005d5027c24 */ /* 0x040fe4000f8e02ff */
[----:B------:R-:W-:Y:S04]  /*9420*/  IMAD.WIDE.U32 R134, R213, UR4, R208 ;  /* 0x00000004d5867c25 */ /* 0x000fe8000f8e00d0 */
[----:B------:R-:W-:Y:S01]  /*9430*/  IMAD R2, R3, UR4, R2 ;  /* 0x0000000403027c24 */ /* 0x000fe2000f8e0202 */
[----:B------:R-:W-:Y:S03]  /*9440*/  LEA R222, P1, R134, c[0x0][0x170], 0x1 ;  /* 0x00005c0086de7a11 */ /* 0x000fe600078208ff */
[----:B------:R-:W-:Y:S01]  /*9450*/  IMAD.IADD R2, R135, 0x1, R2 ;  /* 0x0000000187027824 */ /* 0x000fe200078e0202 */
[----:B------:R-:W-:Y:S04]  /*9460*/  IADD3 R224, P0, R222, UR7, RZ ;  /* 0x00000007dee07c10 */ /* 0x000fe8000ff1e0ff */
[----:B------:R-:W-:Y:S04]  /*9470*/  LEA.HI.X R223, R134, c[0x0][0x174], R2, 0x1, P1 ;  /* 0x00005d0086df7a11 */ /* 0x000fe800008f0c02 */
[----:B------:R-:W-:Y:S02]  /*9480*/  IADD3.X R225, R223, UR6, RZ, P0, !PT ;  /* 0x00000006dfe17c10 */ /* 0x000fe400087fe4ff */
[----:B------:R-:W-:Y:S01]  /*9490*/  ISETP.GT.AND P0, PT, R213, RZ, PT ;  /* 0x000000ffd500720c */ /* 0x000fe20003f04270 */
        /* <DEDUP_REMOVED lines=13> */
[----:B------:R-:W0:Y:S04]  /*9570*/  LDGDEPBAR ;  /* 0x00000000000079af */ /* 0x000e280000000000 */
[----:B------:R-:W5:Y:S04]  /*9580*/  LDSM.16.M88.4 R152, [R197+0xd800] ;  /* 0x00d80000c598783b */ /* 0x000f680000000200 */
[----:B------:R-:W-:Y:S04]  /*9590*/  LDSM.16.M88.4 R156, [R196] ;  /* 0x00000000c49c783b */ /* 0x000fe80000000200 */
[----:B------:R-:W1:Y:S04]  /*95a0*/  LDSM.16.M88.4 R160, [R195] ;  /* 0x00000000c3a0783b */ /* 0x000e680000000200 */
[----:B------:R-:W1:Y:S04]  /*95b0*/  LDSM.16.M88.4 R164, [R187] ;  /* 0x00000000bba4783b */ /* 0x000e680000000200 */
[----:B------:R-:W1:Y:S04]  /*95c0*/  LDSM.16.M88.4 R168, [R186] ;  /* 0x00000000baa8783b */ /* 0x000e680000000200 */
[----:B------:R-:W1:Y:S01]  /*95d0*/  LDSM.16.M88.4 R172, [R185] ;  /* 0x00000000b9ac783b */ /* 0x000e620000000200 */
[C---:B--2---:R-:W-:Y:S08]  /*95e0*/  HMMA.16816.F32.BF16 R4, R136.reuse, R140, RZ ;  /* 0x0000008c8804723c */ /* 0x044ff000000418ff */
[C---:B------:R-:W-:Y:S01]  /*95f0*/  HMMA.16816.F32.BF16 R8, R136.reuse, R142, RZ ;  /* 0x0000008e8808723c */ /* 0x040fe200000418ff */
[----:B------:R-:W-:Y:S07]  /*9600*/  LDSM.16.M88.4 R140, [R194] ;  /* 0x00000000c28c783b */ /* 0x000fee0000000200 */
[C---:B---3--:R-:W-:Y:S08]  /*9610*/  HMMA.16816.F32.BF16 R12, R136.reuse, R144, RZ ;  /* 0x00000090880c723c */ /* 0x048ff000000418ff */
[C---:B------:R-:W-:Y:S01]  /*9620*/  HMMA.16816.F32.BF16 R16, R136.reuse, R146, RZ ;  /* 0x000000928810723c */ /* 0x040fe200000418ff */
[----:B------:R-:W2:Y:S07]  /*9630*/  LDSM.16.M88.4 R144, [R191+0xc000] ;  /* 0x00c00000bf90783b */ /* 0x000eae0000000200 */
[C---:B----4-:R-:W-:Y:S08]  /*9640*/  HMMA.16816.F32.BF16 R20, R136.reuse, R148, RZ ;  /* 0x000000948814723c */ /* 0x050ff000000418ff */
[C---:B------:R-:W-:Y:S01]  /*9650*/  HMMA.16816.F32.BF16 R24, R136.reuse, R150, RZ ;  /* 0x000000968818723c */ /* 0x040fe200000418ff */
[----:B------:R-:W3:Y:S07]  /*9660*/  LDSM.16.M88.4 R148, [R191+0xc800] ;  /* 0x00c80000bf94783b */ /* 0x000eee0000000200 */
[C---:B-----5:R-:W-:Y:S08]  /*9670*/  HMMA.16816.F32.BF16 R28, R136.reuse, R152, RZ ;  /* 0x00000098881c723c */ /* 0x060ff000000418ff */
[----:B------:R-:W-:Y:S01]  /*9680*/  HMMA.16816.F32.BF16 R32, R136, R154, RZ ;  /* 0x0000009a8820723c */ /* 0x000fe200000418ff */
[----:B------:R-:W4:Y:S04]  /*9690*/  LDSM.16.M88.4 R136, [R191+0xd000] ;  /* 0x00d00000bf88783b */ /* 0x000f280000000200 */
[----:B------:R-:W5:Y:S03]  /*96a0*/  LDSM.16.M88.4 R152, [R191+0xd800] ;  /* 0x00d80000bf98783b */ /* 0x000f660000000200 */
[C---:B-1----:R-:W-:Y:S08]  /*96b0*/  HMMA.16816.F32.BF16 R4, R156.reuse, R160, R4 ;  /* 0x000000a09c04723c */ /* 0x042ff00000041804 */
[C---:B------:R-:W-:Y:S01]  /*96c0*/  HMMA.16816.F32.BF16 R8, R156.reuse, R162, R8 ;  /* 0x000000a29c08723c */ /* 0x040fe20000041808 */
[----:B------:R-:W-:Y:S07]  /*96d0*/  LDSM.16.M88.4 R160, [R193] ;  /* 0x00000000c1a0783b */ /* 0x000fee0000000200 */
[C---:B------:R-:W-:Y:S08]  /*96e0*/  HMMA.16816.F32.BF16 R12, R156.reuse, R164, R12 ;  /* 0x000000a49c0c723c */ /* 0x040ff0000004180c */
[C---:B------:R-:W-:Y:S01]  /*96f0*/  HMMA.16816.F32.BF16 R16, R156.reuse, R166, R16 ;  /* 0x000000a69c10723c */ /* 0x040fe20000041810 */
[----:B------:R-:W1:Y:S07]  /*9700*/  LDSM.16.M88.4 R164, [R184] ;  /* 0x00000000b8a4783b */ /* 0x000e6e0000000200 */
[C---:B------:R-:W-:Y:S08]  /*9710*/  HMMA.16816.F32.BF16 R20, R156.reuse, R168, R20 ;  /* 0x000000a89c14723c */ /* 0x040ff00000041814 */
[C---:B------:R-:W-:Y:S01]  /*9720*/  HMMA.16816.F32.BF16 R24, R156.reuse, R170, R24 ;  /* 0x000000aa9c18723c */ /* 0x040fe20000041818 */
[----:B------:R-:W1:Y:S07]  /*9730*/  LDSM.16.M88.4 R168, [R184+0x800] ;  /* 0x00080000b8a8783b */ /* 0x000e6e0000000200 */
[C---:B------:R-:W-:Y:S08]  /*9740*/  HMMA.16816.F32.BF16 R28, R156.reuse, R172, R28 ;  /* 0x000000ac9c1c723c */ /* 0x040ff0000004181c */
[----:B------:R-:W-:Y:S01]  /*9750*/  HMMA.16816.F32.BF16 R32, R156, R174, R32 ;  /* 0x000000ae9c20723c */ /* 0x000fe20000041820 */
[----:B------:R-:W1:Y:S04]  /*9760*/  LDSM.16.M88.4 R156, [R184+0x1000] ;  /* 0x00100000b89c783b */ /* 0x000e680000000200 */
[----:B------:R-:W1:Y:S03]  /*9770*/  LDSM.16.M88.4 R172, [R184+0x1800] ;  /* 0x00180000b8ac783b */ /* 0x000e660000000200 */
[C---:B--2---:R-:W-:Y:S08]  /*9780*/  HMMA.16816.F32.BF16 R4, R140.reuse, R144, R4 ;  /* 0x000000908c04723c */ /* 0x044ff00000041804 */
[C---:B------:R-:W-:Y:S01]  /*9790*/  HMMA.16816.F32.BF16 R8, R140.reuse, R146, R8 ;  /* 0x000000928c08723c */ /* 0x040fe20000041808 */
[----:B------:R-:W-:Y:S07]  /*97a0*/  LDSM.16.M88.4 R144, [R197+0xe000] ;  /* 0x00e00000c590783b */ /* 0x000fee0000000200 */
[C---:B---3--:R-:W-:Y:S08]  /*97b0*/  HMMA.16816.F32.BF16 R12, R140.reuse, R148, R12 ;  /* 0x000000948c0c723c */ /* 0x048ff0000004180c */
[C---:B------:R-:W-:Y:S01]  /*97c0*/  HMMA.16816.F32.BF16 R16, R140.reuse, R150, R16 ;  /* 0x000000968c10723c */ /* 0x040fe20000041810 */
[----:B------:R-:W-:Y:S07]  /*97d0*/  LDSM.16.M88.4 R148, [R197+0xe800] ;  /* 0x00e80000c594783b */ /* 0x000fee0000000200 */
[C---:B----4-:R-:W-:Y:S08]  /*97e0*/  HMMA.16816.F32.BF16 R20, R140.reuse, R136, R20 ;  /* 0x000000888c14723c */ /* 0x050ff00000041814 */
[C---:B------:R-:W-:Y:S01]  /*97f0*/  HMMA.16816.F32.BF16 R24, R140.reuse, R138, R24 ;  /* 0x0000008a8c18723c */ /* 0x040fe20000041818 */
[----:B------:R-:W2:Y:S07]  /*9800*/  LDSM.16.M88.4 R136, [R198+0x4000] ;  /* 0x00400000c688783b */ /* 0x000eae0000000200 */
[C---:B-----5:R-:W-:Y:S08]  /*9810*/  HMMA.16816.F32.BF16 R28, R140.reuse, R152, R28 ;  /* 0x000000988c1c723c */ /* 0x060ff0000004181c */
[----:B------:R-:W-:Y:S01]  /*9820*/  HMMA.16816.F32.BF16 R32, R140, R154, R32 ;  /* 0x0000009a8c20723c */ /* 0x000fe20000041820 */
[----:B------:R-:W3:Y:S04]  /*9830*/  LDSM.16.M88.4 R140, [R197+0xf000] ;  /* 0x00f00000c58c783b */ /* 0x000ee80000000200 */
[----:B------:R-:W4:Y:S03]  /*9840*/  LDSM.16.M88.4 R152, [R197+0xf800] ;  /* 0x00f80000c598783b */ /* 0x000f260000000200 */
[C---:B-1----:R-:W-:Y:S08]  /*9850*/  HMMA.16816.F32.BF16 R4, R160.reuse, R164, R4 ;  /* 0x000000a4a004723c */ /* 0x042ff00000041804 */
[C---:B------:R-:W-:Y:S01]  /*9860*/  HMMA.16816.F32.BF16 R8, R160.reuse, R166, R8 ;  /* 0x000000a6a008723c */ /* 0x040fe20000041808 */
[----:B------:R-:W-:Y:S07]  /*9870*/  LDSM.16.M88.4 R164, [R183] ;  /* 0x00000000b7a4783b */ /* 0x000fee0000000200 */
[C---:B------:R-:W-:Y:S08]  /*9880*/  HMMA.16816.F32.BF16 R12, R160.reuse, R168, R12 ;  /* 0x000000a8a00c723c */ /* 0x040ff0000004180c */
[C---:B------:R-:W-:Y:S01]  /*9890*/  HMMA.16816.F32.BF16 R16, R160.reuse, R170, R16 ;  /* 0x000000aaa010723c */ /* 0x040fe20000041810 */
[----:B------:R-:W-:Y:S07]  /*98a0*/  LDSM.16.M88.4 R168, [R182] ;  /* 0x00000000b6a8783b */ /* 0x000fee0000000200 */
[C---:B------:R-:W-:Y:S08]  /*98b0*/  HMMA.16816.F32.BF16 R20, R160.reuse, R156, R20 ;  /* 0x0000009ca014723c */ /* 0x040ff00000041814 */
[C---:B------:R-:W-:Y:S01]  /*98c0*/  HMMA.16816.F32.BF16 R24, R160.reuse, R158, R24 ;  /* 0x0000009ea018723c */ /* 0x040fe20000041818 */
[----:B------:R-:W1:Y:S07]  /*98d0*/  LDSM.16.M88.4 R156, [R196+0x4000] ;  /* 0x00400000c49c783b */ /* 0x000e6e0000000200 */
[C---:B------:R-:W-:Y:S08]  /*98e0*/  HMMA.16816.F32.BF16 R28, R160.reuse, R172, R28 ;  /* 0x000000aca01c723c */ /* 0x040ff0000004181c */
[----:B------:R-:W-:Y:S01]  /*98f0*/  HMMA.16816.F32.BF16 R32, R160, R174, R32 ;  /* 0x000000aea020723c */ /* 0x000fe20000041820 */
[----:B------:R-:W5:Y:S04]  /*9900*/  LDSM.16.M88.4 R160, [R181] ;  /* 0x00000000b5a0783b */ /* 0x000f680000000200 */
[----:B------:R-:W1:Y:S03]  /*9910*/  LDSM.16.M88.4 R172, [R180] ;  /* 0x00000000b4ac783b */ /* 0x000e660000000200 */
[C---:B--2---:R-:W-:Y:S08]  /*9920*/  HMMA.16816.F32.BF16 R4, R136.reuse, R144, R4 ;  /* 0x000000908804723c */ /* 0x044ff00000041804 */
[C---:B------:R-:W-:Y:S01]  /*9930*/  HMMA.16816.F32.BF16 R8, R136.reuse, R146, R8 ;  /* 0x000000928808723c */ /* 0x040fe20000041808 */
[----:B------:R-:W-:Y:S07]  /*9940*/  LDSM.16.M88.4 R144, [R191+0xe000] ;  /* 0x00e00000bf90783b */ /* 0x000fee0000000200 */
[C---:B------:R-:W-:Y:S08]  /*9950*/  HMMA.16816.F32.BF16 R12, R136.reuse, R148, R12 ;  /* 0x00000094880c723c */ /* 0x040ff0000004180c */
[C---:B------:R-:W-:Y:S01]  /*9960*/  HMMA.16816.F32.BF16 R16, R136.reuse, R150, R16 ;  /* 0x000000968810723c */ /* 0x040fe20000041810 */
[----:B------:R-:W-:Y:S07]  /*9970*/  LDSM.16.M88.4 R148, [R191+0xe800] ;  /* 0x00e80000bf94783b */ /* 0x000fee0000000200 */
[C---:B---3--:R-:W-:Y:S08]  /*9980*/  HMMA.16816.F32.BF16 R20, R136.reuse, R140, R20 ;  /* 0x0000008c8814723c */ /* 0x048ff00000041814 */
[C---:B------:R-:W-:Y:S01]  /*9990*/  HMMA.16816.F32.BF16 R24, R136.reuse, R142, R24 ;  /* 0x0000008e8818723c */ /* 0x040fe20000041818 */
[----:B------:R-:W2:Y:S07]  /*99a0*/  LDSM.16.M88.4 R140, [R194+0x4000] ;  /* 0x00400000c28c783b */ /* 0x000eae0000000200 */
[C---:B----4-:R-:W-:Y:S08]  /*99b0*/  HMMA.16816.F32.BF16 R28, R136.reuse, R152, R28 ;  /* 0x00000098881c723c */ /* 0x050ff0000004181c */
[----:B------:R-:W-:Y:S01]  /*99c0*/  HMMA.16816.F32.BF16 R32, R136, R154, R32 ;  /* 0x0000009a8820723c */ /* 0x000fe20000041820 */
[----:B------:R-:W3:Y:S04]  /*99d0*/  LDSM.16.M88.4 R136, [R191+0xf000] ;  /* 0x00f00000bf88783b */ /* 0x000ee80000000200 */
[----:B------:R-:W4:Y:S03]  /*99e0*/  LDSM.16.M88.4 R152, [R191+0xf800] ;  /* 0x00f80000bf98783b */ /* 0x000f260000000200 */
[C---:B-1----:R-:W-:Y:S08]  /*99f0*/  HMMA.16816.F32.BF16 R4, R156.reuse, R164, R4 ;  /* 0x000000a49c04723c */ /* 0x042ff00000041804 */
[C---:B------:R-:W-:Y:S01]  /*9a00*/  HMMA.16816.F32.BF16 R8, R156.reuse, R166, R8 ;  /* 0x000000a69c08723c */ /* 0x040fe20000041808 */
[----:B------:R-:W-:Y:S07]  /*9a10*/  LDSM.16.M88.4 R164, [R184+0x2000] ;  /* 0x00200000b8a4783b */ /* 0x000fee0000000200 */
[C---:B------:R-:W-:Y:S08]  /*9a20*/  HMMA.16816.F32.BF16 R12, R156.reuse, R168, R12 ;  /* 0x000000a89c0c723c */ /* 0x040ff0000004180c */
[C---:B------:R-:W-:Y:S01]  /*9a30*/  HMMA.16816.F32.BF16 R16, R156.reuse, R170, R16 ;  /* 0x000000aa9c10723c */ /* 0x040fe20000041810 */
[----:B------:R-:W-:Y:S07]  /*9a40*/  LDSM.16.M88.4 R168, [R184+0x2800] ;  /* 0x00280000b8a8783b */ /* 0x000fee0000000200 */
[C---:B-----5:R-:W-:Y:S08]  /*9a50*/  HMMA.16816.F32.BF16 R20, R156.reuse, R160, R20 ;  /* 0x000000a09c14723c */ /* 0x060ff00000041814 */
[C---:B------:R-:W-:Y:S01]  /*9a60*/  HMMA.16816.F32.BF16 R24, R156.reuse, R162, R24 ;  /* 0x000000a29c18723c */ /* 0x040fe20000041818 */
[----:B------:R-:W1:Y:S07]  /*9a70*/  LDSM.16.M88.4 R160, [R193+0x4000] ;  /* 0x00400000c1a0783b */ /* 0x000e6e0000000200 */
[C---:B------:R-:W-:Y:S08]  /*9a80*/  HMMA.16816.F32.BF16 R28, R156.reuse, R172, R28 ;  /* 0x000000ac9c1c723c */ /* 0x040ff0000004181c */
[----:B------:R-:W-:Y:S01]  /*9a90*/  HMMA.16816.F32.BF16 R32, R156, R174, R32 ;  /* 0x000000ae9c20723c */ /* 0x000fe20000041820 */
[----:B------:R-:W5:Y:S04]  /*9aa0*/  LDSM.16.M88.4 R156, [R184+0x3000] ;  /* 0x00300000b89c783b */ /* 0x000f680000000200 */
[----:B------:R-:W1:Y:S03]  /*9ab0*/  LDSM.16.M88.4 R172, [R184+0x3800] ;  /* 0x00380000b8ac783b */ /* 0x000e660000000200 */
        /* <DEDUP_REMOVED lines=19> */
[C---:B-----5:R-:W-:Y:S08]  /*9bf0*/  HMMA.16816.F32.BF16 R20, R160.reuse, R156, R20 ;  /* 0x0000009ca014723c */ /* 0x060ff00000041814 */
        /* <DEDUP_REMOVED lines=32> */
[C---:B--2---:R-:W-:Y:S01]  /*9e00*/  HMMA.16816.F32.BF16 R4, R140.reuse, R144, R4 ;  /* 0x000000908c04723c */ /* 0x044fe20000041804 */
[----:B------:R-:W-:Y:S04]  /*9e10*/  DEPBAR.LE SB0, 0x0 ;  /* 0x000080000000791a */ /* 0x000fe80000000000 */
[----:B------:R-:W-:Y:S03]  /*9e20*/  BAR.SYNC.DEFER_BLOCKING 0x0 ;  /* 0x0000000000007b1d */ /* 0x000fe60000010000 */
[C---:B------:R-:W-:Y:S08]  /*9e30*/  HMMA.16816.F32.BF16 R8, R140.reuse, R146, R8 ;  /* 0x000000928c08723c */ /* 0x040ff00000041808 */
[C---:B------:R-:W-:Y:S08]  /*9e40*/  HMMA.16816.F32.BF16 R12, R140.reuse, R148, R12 ;  /* 0x000000948c0c723c */ /* 0x040ff0000004180c */
[C---:B------:R-:W-:Y:S08]  /*9e50*/  HMMA.16816.F32.BF16 R16, R140.reuse, R150, R16 ;  /* 0x000000968c10723c */ /* 0x040ff00000041810 */
[C---:B---3--:R-:W-:Y:S08]  /*9e60*/  HMMA.16816.F32.BF16 R20, R140.reuse, R136, R20 ;  /* 0x000000888c14723c */ /* 0x048ff00000041814 */
[C---:B------:R-:W-:Y:S08]  /*9e70*/  HMMA.16816.F32.BF16 R24, R140.reuse, R138, R24 ;  /* 0x0000008a8c18723c */ /* 0x040ff00000041818 */
[C---:B----4-:R-:W-:Y:S08]  /*9e80*/  HMMA.16816.F32.BF16 R28, R140.reuse, R152, R28 ;  /* 0x000000988c1c723c */ /* 0x050ff0000004181c */
[----:B------:R-:W-:Y:S08]  /*9e90*/  HMMA.16816.F32.BF16 R32, R140, R154, R32 ;  /* 0x0000009a8c20723c */ /* 0x000ff00000041820 */
[C---:B-1----:R-:W-:Y:S08]  /*9ea0*/  HMMA.16816.F32.BF16 R4, R160.reuse, R164, R4 ;  /* 0x000000a4a004723c */ /* 0x042ff00000041804 */
[C---:B------:R-:W-:Y:S08]  /*9eb0*/  HMMA.16816.F32.BF16 R8, R160.reuse, R166, R8 ;  /* 0x000000a6a008723c */ /* 0x040ff00000041808 */
[C---:B------:R-:W-:Y:S08]  /*9ec0*/  HMMA.16816.F32.BF16 R12, R160.reuse, R168, R12 ;  /* 0x000000a8a00c723c */ /* 0x040ff0000004180c */
[C---:B------:R-:W-:Y:S08]  /*9ed0*/  HMMA.16816.F32.BF16 R16, R160.reuse, R170, R16 ;  /* 0x000000aaa010723c */ /* 0x040ff00000041810 */
[C---:B-----5:R-:W-:Y:S08]  /*9ee0*/  HMMA.16816.F32.BF16 R20, R160.reuse, R156, R20 ;  /* 0x0000009ca014723c */ /* 0x060ff00000041814 */
[C---:B------:R-:W-:Y:S08]  /*9ef0*/  HMMA.16816.F32.BF16 R24, R160.reuse, R158, R24 ;  /* 0x0000009ea018723c */ /* 0x040ff00000041818 */
[C---:B------:R-:W-:Y:S08]  /*9f00*/  HMMA.16816.F32.BF16 R28, R160.reuse, R172, R28 ;  /* 0x000000aca01c723c */ /* 0x040ff0000004181c */
[----:B------:R-:W-:Y:S01]  /*9f10*/  HMMA.16816.F32.BF16 R32, R160, R174, R32 ;  /* 0x000000aea020723c */ /* 0x000fe20000041820 */
[----:B------:R-:W-:-:S07]  /*9f20*/  @P0 BRA `(.L_x_13) ;  /* 0xfffff34000000947 */ /* 0x000fce000383ffff */
.L_x_12:
[----:B------:R-:W-:Y:S01]  /*9f30*/  FMNMX.FTZ R2, R4, R133, !PT ;  /* 0x0000008504027209 */ /* 0x000fe20007810000 */
[----:B------:R-:W-:Y:S01]  /*9f40*/  LDSM.16.MT88.4 R140, [R190+0x12000] ;  /* 0x01200000be8c783b */ /* 0x000fe20000004200 */
[----:B------:R-:W-:Y:S02]  /*9f50*/  FMNMX.FTZ R132, R6, R0, !PT ;  /* 0x0000000006847209 */ /* 0x000fe40007810000 */
[----:B------:R-:W-:Y:S02]  /*9f60*/  FMNMX.FTZ R3, R5, R2, !PT ;  /* 0x0000000205037209 */ /* 0x000fe40007810000 */
[----:B------:R-:W-:Y:S02]  /*9f70*/  FMNMX.FTZ R135, R7, R132, !PT ;  /* 0x0000008407877209 */ /* 0x000fe40007810000 */
        /* <DEDUP_REMOVED lines=25> */
[----:B------:R-:W-:Y:S02]  /*a110*/  FMNMX.FTZ R2, R28, R3, !PT ;  /* 0x000000031c027209 */ /* 0x000fe40007810000 */
[----:B------:R-:W-:Y:S02]  /*a120*/  FMNMX.FTZ R132, R30, R135, !PT ;  /* 0x000000871e847209 */ /* 0x000fe40007810000 */
[----:B------:R-:W-:Y:S02]  /*a130*/  FMNMX.FTZ R3, R29, R2, !PT ;  /* 0x000000021d037209 */ /* 0x000fe40007810000 */
[----:B------:R-:W-:Y:S02]  /*a140*/  IADD3 R213, R213, -0x1, RZ ;  /* 0xffffffffd5d57810 */ /* 0x000fe40007ffe0ff */
[----:B------:R-:W-:Y:S02]  /*a150*/  FMNMX.FTZ R2, R32, R3, !PT ;  /* 0x0000000320027209 */ /* 0x000fe40007810000 */
[----:B------:R-:W-:Y:S02]  /*a160*/  FMNMX.FTZ R3, R31, R132, !PT ;  /* 0x000000841f037209 */ /* 0x000fe40007810000 */
[----:B-1----:R-:W-:Y:S02]  /*a170*/  FMNMX.FTZ R136, R33, R2, !PT ;  /* 0x0000000221887209 */ /* 0x002fe40007810000 */
[----:B------:R-:W-:Y:S03]  /*a180*/  FMNMX.FTZ R2, R34, R3, !PT ;  /* 0x0000000322027209 */ /* 0x000fe60007810000 */
[----:B------:R-:W-:Y:S01]  /*a190*/  SHFL.BFLY PT, R3, R136, 0x2, 0x1f ;  /* 0x0c401f0088037f89 */ /* 0x000fe200000e0000 */
[----:B------:R-:W-:Y:S07]  /*a1a0*/  FMNMX.FTZ R137, R35, R2, !PT ;  /* 0x0000000223897209 */ /* 0x000fee0007810000 */
[----:B------:R-:W1:Y:S02]  /*a1b0*/  SHFL.BFLY PT, R2, R137, 0x2, 0x1f ;  /* 0x0c401f0089027f89 */ /* 0x000e6400000e0000 */
[----:B-1----:R-:W-:Y:S02]  /*a1c0*/  FMNMX.FTZ R134, R137, R2, !PT ;  /* 0x0000000289867209 */ /* 0x002fe40007810000 */
[----:B------:R-:W-:Y:S04]  /*a1d0*/  FMNMX.FTZ R139, R136, R3, !PT ;  /* 0x00000003888b7209 */ /* 0x000fe80007810000 */
[----:B------:R-:W1:Y:S08]  /*a1e0*/  SHFL.BFLY PT, R3, R134, 0x1, 0x1f ;  /* 0x0c201f0086037f89 */ /* 0x000e7000000e0000 */
[----:B------:R-:W2:Y:S01]  /*a1f0*/  SHFL.BFLY PT, R132, R139, 0x1, 0x1f ;  /* 0x0c201f008b847f89 */ /* 0x000ea200000e0000 */
[----:B-1----:R-:W-:Y:S05]  /*a200*/  FMNMX.FTZ R3, R134, R3, !PT ;  /* 0x0000000386037209 */ /* 0x002fea0007810000 */
[----:B------:R-:W-:Y:S01]  /*a210*/  FMUL.FTZ R167, R3, c[0x0][0x23c] ;  /* 0x00008f0003a77a20 */ /* 0x000fe20000410000 */
[----:B--2---:R-:W-:Y:S02]  /*a220*/  FMNMX.FTZ R132, R139, R132, !PT ;  /* 0x000000848b847209 */ /* 0x004fe40007810000 */
[----:B------:R-:W1:Y:S02]  /*a230*/  LDSM.16.MT88.4 R136, [R192+0x12000] ;  /* 0x01200000c088783b */ /* 0x000e640000004200 */
[C---:B------:R-:W-:Y:S01]  /*a240*/  FSETP.NEU.FTZ.AND P1, PT, R132.reuse, -INF , PT ;  /* 0xff8000008400780b */ /* 0x040fe20003f3d000 */
[C---:B------:R-:W-:Y:S02]  /*a250*/  FADD.FTZ R2, -R132.reuse, R133 ;  /* 0x0000008584027221 */ /* 0x040fe40000010100 */
[----:B------:R-:W-:Y:S02]  /*a260*/  FMUL.FTZ R168, R132, c[0x0][0x23c] ;  /* 0x00008f0084a87a20 */ /* 0x000fe40000410000 */
[----:B------:R-:W-:Y:S02]  /*a270*/  FMUL.FTZ R135, R2, c[0x0][0x23c] ;  /* 0x00008f0002877a20 */ /* 0x000fe40000410000 */
[C---:B------:R-:W-:Y:S01]  /*a280*/  FADD.FTZ R133, -R3.reuse, R0 ;  /* 0x0000000003857221 */ /* 0x040fe20000010100 */
[----:B------:R-:W-:Y:S01]  /*a290*/  FSEL R168, R168, RZ, P1 ;  /* 0x000000ffa8a87208 */ /* 0x000fe20000800000 */
[----:B------:R2:W3:Y:S01]  /*a2a0*/  MUFU.EX2 R2, R135 ;  /* 0x0000008700027308 */ /* 0x0004e20000000800 */
[----:B------:R-:W-:Y:S01]  /*a2b0*/  FSETP.NEU.FTZ.AND P1, PT, R3, -INF , PT ;  /* 0xff8000000300780b */ /* 0x000fe20003f3d000 */
[----:B------:R-:W-:Y:S01]  /*a2c0*/  FMUL.FTZ R0, R133, c[0x0][0x23c] ;  /* 0x00008f0085007a20 */ /* 0x000fe20000410000 */
[----:B------:R-:W-:Y:S01]  /*a2d0*/  MOV R133, R132 ;  /* 0x0000008400857202 */ /* 0x000fe20000000f00 */
[--C-:B------:R-:W-:Y:S01]  /*a2e0*/  FFMA.FTZ R164, R4, c[0x0][0x23c], -R168.reuse ;  /* 0x00008f0004a47a23 */ /* 0x100fe200000108a8 */
[----:B------:R-:W-:Y:S01]  /*a2f0*/  FSEL R167, R167, RZ, P1 ;  /* 0x000000ffa7a77208 */ /* 0x000fe20000800000 */
[--C-:B------:R-:W-:Y:S02]  /*a300*/  FFMA.FTZ R5, R5, c[0x0][0x23c], -R168.reuse ;  /* 0x00008f0005057a23 */ /* 0x100fe400000108a8 */
[--C-:B------:R-:W-:Y:S02]  /*a310*/  FFMA.FTZ R134, R8, c[0x0][0x23c], -R168.reuse ;  /* 0x00008f0008867a23 */ /* 0x100fe400000108a8 */
[--C-:B------:R-:W-:Y:S01]  /*a320*/  FFMA.FTZ R6, R6, c[0x0][0x23c], -R167.reuse ;  /* 0x00008f0006067a23 */ /* 0x100fe200000108a7 */
[----:B------:R-:W4:Y:S01]  /*a330*/  MUFU.EX2 R0, R0 ;  /* 0x0000000000007308 */ /* 0x000f220000000800 */
[--C-:B------:R-:W-:Y:S02]  /*a340*/  FFMA.FTZ R7, R7, c[0x0][0x23c], -R167.reuse ;  /* 0x00008f0007077a23 */ /* 0x100fe400000108a7 */
[--C-:B------:R-:W-:Y:S02]  /*a350*/  FFMA.FTZ R165, R10, c[0x0][0x23c], -R167.reuse ;  /* 0x00008f000aa57a23 */ /* 0x100fe400000108a7 */
[--C-:B------:R-:W-:Y:S02]  /*a360*/  FFMA.FTZ R166, R11, c[0x0][0x23c], -R167.reuse ;  /* 0x00008f000ba67a23 */ /* 0x100fe400000108a7 */
[--C-:B------:R-:W-:Y:S02]  /*a370*/  FFMA.FTZ R220, R32, c[0x0][0x23c], -R168.reuse ;  /* 0x00008f0020dc7a23 */ /* 0x100fe400000108a8 */
[--C-:B------:R-:W-:Y:S01]  /*a380*/  FFMA.FTZ R222, R34, c[0x0][0x23c], -R167.reuse ;  /* 0x00008f0022de7a23 */ /* 0x100fe200000108a7 */
[----:B------:R-:W-:Y:S01]  /*a390*/  MUFU.EX2 R164, R164 ;  /* 0x000000a400a47308 */ /* 0x000fe20000000800 */
[--C-:B------:R-:W-:Y:S02]  /*a3a0*/  FFMA.FTZ R169, R12, c[0x0][0x23c], -R168.reuse ;  /* 0x00008f000ca97a23 */ /* 0x100fe400000108a8 */
[--C-:B--2---:R-:W-:Y:S02]  /*a3b0*/  FFMA.FTZ R135, R9, c[0x0][0x23c], -R168.reuse ;  /* 0x00008f0009877a23 */ /* 0x104fe400000108a8 */
[C---:B---3--:R-:W-:Y:S02]  /*a3c0*/  FMUL.FTZ R8, R2.reuse, R128 ;  /* 0x0000008002087220 */ /* 0x048fe40000410000 */
[C---:B------:R-:W-:Y:S02]  /*a3d0*/  FMUL.FTZ R9, R2.reuse, R129 ;  /* 0x0000008102097220 */ /* 0x040fe40000410000 */
[C---:B------:R-:W-:Y:S01]  /*a3e0*/  FMUL.FTZ R36, R2.reuse, R36 ;  /* 0x0000002402247220 */ /* 0x040fe20000410000 */
[----:B------:R-:W2:Y:S01]  /*a3f0*/  MUFU.EX2 R5, R5 ;  /* 0x0000000500057308 */ /* 0x000ea20000000800 */
[C---:B------:R-:W-:Y:S02]  /*a400*/  FMUL.FTZ R37, R2.reuse, R37 ;  /* 0x0000002502257220 */ /* 0x040fe40000410000 */
[----:B------:R-:W-:Y:S02]  /*a410*/  FMUL.FTZ R40, R2, R40 ;  /* 0x0000002802287220 */ /* 0x000fe40000410000 */
[C---:B----4-:R-:W-:Y:S02]  /*a420*/  FMUL.FTZ R10, R0.reuse, R130 ;  /* 0x00000082000a7220 */ /* 0x050fe40000410000 */
[C---:B------:R-:W-:Y:S02]  /*a430*/  FMUL.FTZ R11, R0.reuse, R131 ;  /* 0x00000083000b7220 */ /* 0x040fe40000410000 */
[C---:B------:R-:W-:Y:S01]  /*a440*/  FMUL.FTZ R38, R0.reuse, R38 ;  /* 0x0000002600267220 */ /* 0x040fe20000410000 */
[----:B------:R-:W-:Y:S01]  /*a450*/  MUFU.EX2 R6, R6 ;  /* 0x0000000600067308 */ /* 0x000fe20000000800 */
[----:B------:R-:W-:Y:S02]  /*a460*/  FMUL.FTZ R39, R0, R39 ;  /* 0x0000002700277220 */ /* 0x000fe40000410000 */
[----:B------:R-:W-:Y:S02]  /*a470*/  FMUL.FTZ R41, R2, R41 ;  /* 0x0000002902297220 */ /* 0x000fe40000410000 */
[C---:B------:R-:W-:Y:S02]  /*a480*/  FMUL.FTZ R42, R0.reuse, R42 ;  /* 0x0000002a002a7220 */ /* 0x040fe40000410000 */
[----:B------:R-:W-:Y:S02]  /*a490*/  FMUL.FTZ R43, R0, R43 ;  /* 0x0000002b002b7220 */ /* 0x000fe40000410000 */
[C---:B------:R-:W-:Y:S01]  /*a4a0*/  FMUL.FTZ R44, R2.reuse, R44 ;  /* 0x0000002c022c7220 */ /* 0x040fe20000410000 */
[----:B------:R-:W3:Y:S01]  /*a4b0*/  MUFU.EX2 R7, R7 ;  /* 0x0000000700077308 */ /* 0x000ee20000000800 */
[----:B------:R-:W-:Y:S02]  /*a4c0*/  FMUL.FTZ R45, R2, R45 ;  /* 0x0000002d022d7220 */ /* 0x000fe40000410000 */
[C---:B------:R-:W-:Y:S01]  /*a4d0*/  FMUL.FTZ R46, R0.reuse, R46 ;  /* 0x0000002e002e7220 */ /* 0x040fe20000410000 */
[----:B--2---:R-:W-:Y:S01]  /*a4e0*/  F2FP.BF16.PACK_AB R128, R5, R164 ;  /* 0x000000a40580723e */ /* 0x004fe200000010ff */
[----:B------:R-:W-:Y:S02]  /*a4f0*/  FMUL.FTZ R47, R0, R47 ;  /* 0x0000002f002f7220 */ /* 0x000fe40000410000 */
[C---:B------:R-:W-:Y:S02]  /*a500*/  FMUL.FTZ R48, R2.reuse, R48 ;  /* 0x0000003002307220 */ /* 0x040fe40000410000 */
[----:B------:R-:W-:Y:S01]  /*a510*/  FMUL.FTZ R49, R2, R49 ;  /* 0x0000003102317220 */ /* 0x000fe20000410000 */
[----:B------:R-:W-:Y:S01]  /*a520*/  MUFU.EX2 R134, R134 ;  /* 0x0000008600867308 */ /* 0x000fe20000000800 */
[C---:B------:R-:W-:Y:S02]  /*a530*/  FMUL.FTZ R50, R0.reuse, R50 ;  /* 0x0000003200327220 */ /* 0x040fe40000410000 */
[----:B------:R-:W-:Y:S02]  /*a540*/  FMUL.FTZ R51, R0, R51 ;  /* 0x0000003300337220 */ /* 0x000fe40000410000 */
[C---:B------:R-:W-:Y:S02]  /*a550*/  FMUL.FTZ R12, R2.reuse, R124 ;  /* 0x0000007c020c7220 */ /* 0x040fe40000410000 */
[C---:B------:R-:W-:Y:S02]  /*a560*/  FMUL.FTZ R52, R2.reuse, R52 ;  /* 0x0000003402347220 */ /* 0x040fe40000410000 */
[----:B------:R-:W-:Y:S01]  /*a570*/  FMUL.FTZ R53, R2, R53 ;  /* 0x0000003502357220 */ /* 0x000fe20000410000 */
[----:B------:R-:W2:Y:S01]  /*a580*/  MUFU.EX2 R135, R135 ;  /* 0x0000008700877308 */ /* 0x000ea20000000800 */
[C---:B------:R-:W-:Y:S02]  /*a590*/  FMUL.FTZ R54, R0.reuse, R54 ;  /* 0x0000003600367220 */ /* 0x040fe40000410000 */
[----:B------:R-:W-:Y:S01]  /*a5a0*/  FMUL.FTZ R55, R0, R55 ;  /* 0x0000003700377220 */ /* 0x000fe20000410000 */
[----:B---3--:R-:W-:Y:S01]  /*a5b0*/  F2FP.BF16.PACK_AB R129, R7, R6 ;  /* 0x000000060781723e */ /* 0x008fe200000010ff */
[C---:B------:R-:W-:Y:S02]  /*a5c0*/  FMUL.FTZ R56, R2.reuse, R56 ;  /* 0x0000003802387220 */ /* 0x040fe40000410000 */
[----:B------:R-:W-:Y:S02]  /*a5d0*/  FMUL.FTZ R57, R2, R57 ;  /* 0x0000003902397220 */ /* 0x000fe40000410000 */
[C---:B------:R-:W-:Y:S01]  /*a5e0*/  FMUL.FTZ R58, R0.reuse, R58 ;  /* 0x0000003a003a7220 */ /* 0x040fe20000410000 */
[----:B------:R-:W-:Y:S01]  /*a5f0*/  MUFU.EX2 R165, R165 ;  /* 0x000000a500a57308 */ /* 0x000fe20000000800 */
[----:B------:R-:W-:Y:S02]  /*a600*/  FMUL.FTZ R59, R0, R59 ;  /* 0x0000003b003b7220 */ /* 0x000fe40000410000 */
[C---:B------:R-:W-:Y:S02]  /*a610*/  FMUL.FTZ R60, R2.reuse, R60 ;  /* 0x0000003c023c7220 */ /* 0x040fe40000410000 */
[----:B------:R-:W-:Y:S02]  /*a620*/  FMUL.FTZ R61, R2, R61 ;  /* 0x0000003d023d7220 */ /* 0x000fe40000410000 */
[C---:B------:R-:W-:Y:S02]  /*a630*/  FMUL.FTZ R62, R0.reuse, R62 ;  /* 0x0000003e003e7220 */ /* 0x040fe40000410000 */
[----:B------:R-:W-:Y:S01]  /*a640*/  FMUL.FTZ R63, R0, R63 ;  /* 0x0000003f003f7220 */ /* 0x000fe20000410000 */
[----:B------:R-:W3:Y:S01]  /*a650*/  MUFU.EX2 R166, R166 ;  /* 0x000000a600a67308 */ /* 0x000ee20000000800 */
[C---:B------:R-:W-:Y:S02]  /*a660*/  FMUL.FTZ R64, R2.reuse, R64 ;  /* 0x0000004002407220 */ /* 0x040fe40000410000 */
[----:B------:R-:W-:Y:S01]  /*a670*/  FMUL.FTZ R65, R2, R65 ;  /* 0x0000004102417220 */ /* 0x000fe20000410000 */
[----:B--2---:R-:W-:Y:S01]  /*a680*/  F2FP.BF16.PACK_AB R130, R135, R134 ;  /* 0x000000868782723e */ /* 0x004fe200000010ff */
        /* <DEDUP_REMOVED lines=9> */
[----:B------:R-:W-:Y:S01]  /*a720*/  MUFU.EX2 R220, R220 ;  /* 0x000000dc00dc7308 */ /* 0x000fe20000000800 */
[C---:B------:R-:W-:Y:S02]  /*a730*/  FMUL.FTZ R74, R0.reuse, R74 ;  /* 0x0000004a004a7220 */ /* 0x040fe40000410000 */
[----:B------:R-:W-:Y:S01]  /*a740*/  FMUL.FTZ R75, R0, R75 ;  /* 0x0000004b004b7220 */ /* 0x000fe20000410000 */
[----:B---3--:R-:W-:Y:S01]  /*a750*/  F2FP.BF16.PACK_AB R131, R166, R165 ;  /* 0x000000a5a683723e */ /* 0x008fe200000010ff */
[C---:B------:R-:W-:Y:S02]  /*a760*/  FMUL.FTZ R76, R2.reuse, R76 ;  /* 0x0000004c024c7220 */ /* 0x040fe40000410000 */
[----:B------:R-:W-:Y:S02]  /*a770*/  FMUL.FTZ R77, R2, R77 ;  /* 0x0000004d024d7220 */ /* 0x000fe40000410000 */
[C---:B------:R-:W-:Y:S01]  /*a780*/  FMUL.FTZ R78, R0.reuse, R78 ;  /* 0x0000004e004e7220 */ /* 0x040fe20000410000 */
[----:B------:R-:W-:Y:S01]  /*a790*/  MUFU.EX2 R222, R222 ;  /* 0x000000de00de7308 */ /* 0x000fe20000000800 */
[C---:B-1----:R-:W-:Y:S05]  /*a7a0*/  HMMA.16816.F32.BF16 R8, R128.reuse, R136, R8 ;  /* 0x000000888008723c */ /* 0x042fea0000041808 */
[----:B------:R-:W-:Y:S02]  /*a7b0*/  FMUL.FTZ R79, R0, R79 ;  /* 0x0000004f004f7220 */ /* 0x000fe40000410000 */
[C---:B------:R-:W-:Y:S01]  /*a7c0*/  FMUL.FTZ R80, R2.reuse, R80 ;  /* 0x0000005002507220 */ /* 0x040fe20000410000 */
[C---:B------:R-:W-:Y:S01]  /*a7d0*/  HMMA.16816.F32.BF16 R36, R128.reuse, R138, R36 ;  /* 0x0000008a8024723c */ /* 0x040fe20000041824 */
[----:B------:R-:W1:Y:S03]  /*a7e0*/  LDSM.16.MT88.4 R136, [R188+0x12000] ;  /* 0x01200000bc88783b */ /* 0x000e660000004200 */
[----:B------:R-:W-:Y:S02]  /*a7f0*/  FMUL.FTZ R81, R2, R81 ;  /* 0x0000005102517220 */ /* 0x000fe40000410000 */
[C---:B------:R-:W-:Y:S02]  /*a800*/  FMUL.FTZ R82, R0.reuse, R82 ;  /* 0x0000005200527220 */ /* 0x040fe40000410000 */
[C---:B------:R-:W-:Y:S04]  /*a810*/  HMMA.16816.F32.BF16 R40, R128.reuse, R140, R40 ;  /* 0x0000008c8028723c */ /* 0x040fe80000041828 */
[----:B------:R-:W-:Y:S02]  /*a820*/  FMUL.FTZ R83, R0, R83 ;  /* 0x0000005300537220 */ /* 0x000fe40000410000 */
[C---:B------:R-:W-:Y:S02]  /*a830*/  FMUL.FTZ R84, R2.reuse, R84 ;  /* 0x0000005402547220 */ /* 0x040fe40000410000 */
[C---:B------:R-:W-:Y:S01]  /*a840*/  HMMA.16816.F32.BF16 R44, R128.reuse, R142, R44 ;  /* 0x0000008e802c723c */ /* 0x040fe2000004182c */
[----:B------:R-:W2:Y:S03]  /*a850*/  LDSM.16.MT88.4 R140, [R192+0x14000] ;  /* 0x01400000c08c783b */ /* 0x000ea60000004200 */
[----:B------:R-:W-:Y:S02]  /*a860*/  FMUL.FTZ R85, R2, R85 ;  /* 0x0000005502557220 */ /* 0x000fe40000410000 */
[C---:B------:R-:W-:Y:S02]  /*a870*/  FMUL.FTZ R86, R0.reuse, R86 ;  /* 0x0000005600567220 */ /* 0x040fe40000410000 */
[C---:B------:R-:W-:Y:S04]  /*a880*/  HMMA.16816.F32.BF16 R48, R128.reuse, R144, R48 ;  /* 0x000000908030723c */ /* 0x040fe80000041830 */
[----:B------:R-:W-:Y:S02]  /*a890*/  FMUL.FTZ R87, R0, R87 ;  /* 0x0000005700577220 */ /* 0x000fe40000410000 */
[C---:B------:R-:W-:Y:S02]  /*a8a0*/  FMUL.FTZ R88, R2.reuse, R88 ;  /* 0x0000005802587220 */ /* 0x040fe40000410000 */
[C---:B------:R-:W-:Y:S01]  /*a8b0*/  HMMA.16816.F32.BF16 R52, R128.reuse, R146, R52 ;  /* 0x000000928034723c */ /* 0x040fe20000041834 */
[----:B------:R-:W3:Y:S03]  /*a8c0*/  LDSM.16.MT88.4 R144, [R190+0x14000] ;  /* 0x01400000be90783b */ /* 0x000ee60000004200 */
[----:B------:R-:W-:Y:S02]  /*a8d0*/  FMUL.FTZ R89, R2, R89 ;  /* 0x0000005902597220 */ /* 0x000fe40000410000 */
[C---:B------:R-:W-:Y:S02]  /*a8e0*/  FMUL.FTZ R90, R0.reuse, R90 ;  /* 0x0000005a005a7220 */ /* 0x040fe40000410000 */
[----:B------:R-:W-:Y:S01]  /*a8f0*/  FMUL.FTZ R91, R0, R91 ;  /* 0x0000005b005b7220 */ /* 0x000fe20000410000 */
[C---:B-1----:R-:W-:Y:S03]  /*a900*/  HMMA.16816.F32.BF16 R56, R128.reuse, R136, R56 ;  /* 0x000000888038723c */ /* 0x042fe60000041838 */
[C---:B------:R-:W-:Y:S02]  /*a910*/  FMUL.FTZ R92, R2.reuse, R92 ;  /* 0x0000005c025c7220 */ /* 0x040fe40000410000 */
[----:B------:R-:W-:Y:S02]  /*a920*/  FMUL.FTZ R93, R2, R93 ;  /* 0x0000005d025d7220 */ /* 0x000fe40000410000 */
[C---:B------:R-:W-:Y:S01]  /*a930*/  FMUL.FTZ R94, R0.reuse, R94 ;  /* 0x0000005e005e7220 */ /* 0x040fe20000410000 */
[C---:B------:R-:W-:Y:S01]  /*a940*/  HMMA.16816.F32.BF16 R60, R128.reuse, R138, R60 ;  /* 0x0000008a803c723c */ /* 0x040fe2000004183c */
[----:B------:R-:W1:Y:S03]  /*a950*/  LDSM.16.MT88.4 R136, [R189+0x14000] ;  /* 0x01400000bd88783b */ /* 0x000e660000004200 */
[----:B------:R-:W-:Y:S02]  /*a960*/  FMUL.FTZ R95, R0, R95 ;  /* 0x0000005f005f7220 */ /* 0x000fe40000410000 */
[C---:B------:R-:W-:Y:S02]  /*a970*/  FMUL.FTZ R96, R2.reuse, R96 ;  /* 0x0000006002607220 */ /* 0x040fe40000410000 */
[C---:B--2---:R-:W-:Y:S04]  /*a980*/  HMMA.16816.F32.BF16 R64, R128.reuse, R140, R64 ;  /* 0x0000008c8040723c */ /* 0x044fe80000041840 */
[----:B------:R-:W-:Y:S02]  /*a990*/  FMUL.FTZ R97, R2, R97 ;  /* 0x0000006102617220 */ /* 0x000fe40000410000 */
[C---:B------:R-:W-:Y:S02]  /*a9a0*/  FMUL.FTZ R98, R0.reuse, R98 ;  /* 0x0000006200627220 */ /* 0x040fe40000410000 */
[C---:B------:R-:W-:Y:S01]  /*a9b0*/  HMMA.16816.F32.BF16 R68, R128.reuse, R142, R68 ;  /* 0x0000008e8044723c */ /* 0x040fe20000041844 */
[----:B------:R-:W2:Y:S03]  /*a9c0*/  LDSM.16.MT88.4 R140, [R188+0x14000] ;  /* 0x01400000bc8c783b */ /* 0x000ea60000004200 */
[----:B------:R-:W-:Y:S02]  /*a9d0*/  FMUL.FTZ R99, R0, R99 ;  /* 0x0000006300637220 */ /* 0x000fe40000410000 */
[C---:B------:R-:W-:Y:S02]  /*a9e0*/  FMUL.FTZ R100, R2.reuse, R100 ;  /* 0x0000006402647220 */ /* 0x040fe40000410000 */
[C---:B---3--:R-:W-:Y:S04]  /*a9f0*/  HMMA.16816.F32.BF16 R72, R128.reuse, R144, R72 ;  /* 0x000000908048723c */ /* 0x048fe80000041848 */
[----:B------:R-:W-:Y:S02]  /*aa00*/  FMUL.FTZ R101, R2, R101 ;  /* 0x0000006502657220 */ /* 0x000fe40000410000 */
[C---:B------:R-:W-:Y:S02]  /*aa10*/  FMUL.FTZ R102, R0.reuse, R102 ;  /* 0x0000006600667220 */ /* 0x040fe40000410000 */
[C---:B------:R-:W-:Y:S01]  /*aa20*/  HMMA.16816.F32.BF16 R76, R128.reuse, R146, R76 ;  /* 0x00000092804c723c */ /* 0x040fe2000004184c */
[----:B------:R-:W3:Y:S03]  /*aa30*/  LDSM.16.MT88.4 R144, [R192+0x16000] ;  /* 0x01600000c090783b */ /* 0x000ee60000004200 */
[----:B------:R-:W-:Y:S02]  /*aa40*/  FMUL.FTZ R103, R0, R103 ;  /* 0x0000006700677220 */ /* 0x000fe40000410000 */
[--C-:B------:R-:W-:Y:S02]  /*aa50*/  FFMA.FTZ R170, R13, c[0x0][0x23c], -R168.reuse ;  /* 0x00008f000daa7a23 */ /* 0x100fe400000108a8 */
[----:B------:R-:W-:Y:S01]  /*aa60*/  FMUL.FTZ R13, R2, R125 ;  /* 0x0000007d020d7220 */ /* 0x000fe20000410000 */
[C---:B-1----:R-:W-:Y:S03]  /*aa70*/  HMMA.16816.F32.BF16 R80, R128.reuse, R136, R80 ;  /* 0x000000888050723c */ /* 0x042fe60000041850 */
[--C-:B------:R-:W-:Y:S01]  /*aa80*/  FFMA.FTZ R171, R14, c[0x0][0x23c], -R167.reuse ;  /* 0x00008f000eab7a23 */ /* 0x100fe200000108a7 */
[----:B------:R-:W1:Y:S01]  /*aa90*/  MUFU.EX2 R170, R170 ;  /* 0x000000aa00aa7308 */ /* 0x000e620000000800 */
[C---:B------:R-:W-:Y:S02]  /*aaa0*/  FMUL.FTZ R14, R0.reuse, R126 ;  /* 0x0000007e000e7220 */ /* 0x040fe40000410000 */
[--C-:B------:R-:W-:Y:S01]  /*aab0*/  FFMA.FTZ R172, R15, c[0x0][0x23c], -R167.reuse ;  /* 0x00008f000fac7a23 */ /* 0x100fe200000108a7 */
[C---:B------:R-:W-:Y:S01]  /*aac0*/  HMMA.16816.F32.BF16 R84, R128.reuse, R138, R84 ;  /* 0x0000008a8054723c */ /* 0x040fe20000041854 */
[----:B------:R-:W4:Y:S03]  /*aad0*/  LDSM.16.MT88.4 R136, [R190+0x16000] ;  /* 0x01600000be88783b */ /* 0x000f260000004200 */
[----:B------:R-:W-:Y:S02]  /*aae0*/  FMUL.FTZ R15, R0, R127 ;  /* 0x0000007f000f7220 */ /* 0x000fe40000410000 */
[C---:B------:R-:W-:Y:S01]  /*aaf0*/  FMUL.FTZ R104, R2.reuse, R104 ;  /* 0x0000006802687220 */ /* 0x040fe20000410000 */
[----:B------:R-:W-:Y:S01]  /*ab00*/  MUFU.EX2 R171, R171 ;  /* 0x000000ab00ab7308 */ /* 0x000fe20000000800 */
[C---:B--2---:R-:W-:Y:S01]  /*ab10*/  HMMA.16816.F32.BF16 R88, R128.reuse, R140, R88 ;  /* 0x0000008c8058723c */ /* 0x044fe20000041858 */
[----:B------:R-:W-:Y:S03]  /*ab20*/  LDSM.16.MT88.4 R124, [R188+0x16000] ;  /* 0x01600000bc7c783b */ /* 0x000fe60000004200 */
[----:B------:R-:W-:Y:S02]  /*ab30*/  FMUL.FTZ R105, R2, R105 ;  /* 0x0000006902697220 */ /* 0x000fe40000410000 */
[C---:B------:R-:W-:Y:S02]  /*ab40*/  FMUL.FTZ R106, R0.reuse, R106 ;  /* 0x0000006a006a7220 */ /* 0x040fe40000410000 */
[C---:B------:R-:W-:Y:S01]  /*ab50*/  HMMA.16816.F32.BF16 R92, R128.reuse, R142, R92 ;  /* 0x0000008e805c723c */ /* 0x040fe2000004185c */
[----:B------:R-:W2:Y:S01]  /*ab60*/  LDSM.16.MT88.4 R140, [R189+0x16000] ;  /* 0x01600000bd8c783b */ /* 0x000ea20000004200 */
[----:B------:R-:W5:Y:S02]  /*ab70*/  MUFU.EX2 R172, R172 ;  /* 0x000000ac00ac7308 */ /* 0x000f640000000800 */
[----:B------:R-:W-:Y:S02]  /*ab80*/  FMUL.FTZ R107, R0, R107 ;  /* 0x0000006b006b7220 */ /* 0x000fe40000410000 */
[C---:B------:R-:W-:Y:S02]  /*ab90*/  FMUL.FTZ R108, R2.reuse, R108 ;  /* 0x0000006c026c7220 */ /* 0x040fe40000410000 */
[C---:B---3--:R-:W-:Y:S04]  /*aba0*/  HMMA.16816.F32.BF16 R96, R128.reuse, R144, R96 ;  /* 0x000000908060723c */ /* 0x048fe80000041860 */
[----:B------:R-:W-:Y:S02]  /*abb0*/  FMUL.FTZ R109, R2, R109 ;  /* 0x0000006d026d7220 */ /* 0x000fe40000410000 */
[C---:B------:R-:W-:Y:S02]  /*abc0*/  FMUL.FTZ R110, R0.reuse, R110 ;  /* 0x0000006e006e7220 */ /* 0x040fe40000410000 */
[C---:B------:R-:W-:Y:S01]  /*abd0*/  HMMA.16816.F32.BF16 R100, R128.reuse, R146, R100 ;  /* 0x000000928064723c */ /* 0x040fe20000041864 */
[----:B------:R-:W-:Y:S03]  /*abe0*/  LDSM.16.MT88.4 R144, [R190+0x12800] ;  /* 0x01280000be90783b */ /* 0x000fe60000004200 */
[----:B------:R-:W-:Y:S02]  /*abf0*/  FMUL.FTZ R111, R0, R111 ;  /* 0x0000006f006f7220 */ /* 0x000fe40000410000 */
[--C-:B------:R-:W-:Y:S02]  /*ac00*/  FFMA.FTZ R173, R16, c[0x0][0x23c], -R168.reuse ;  /* 0x00008f0010ad7a23 */ /* 0x100fe400000108a8 */
[----:B------:R-:W-:Y:S01]  /*ac10*/  FFMA.FTZ R174, R17, c[0x0][0x23c], -R168 ;  /* 0x00008f0011ae7a23 */ /* 0x000fe200000108a8 */
[C---:B----4-:R-:W-:Y:S03]  /*ac20*/  HMMA.16816.F32.BF16 R104, R128.reuse, R136, R104 ;  /* 0x000000888068723c */ /* 0x050fe60000041868 */
[--C-:B------:R-:W-:Y:S01]  /*ac30*/  FFMA.FTZ R175, R18, c[0x0][0x23c], -R167.reuse ;  /* 0x00008f0012af7a23 */ /* 0x100fe200000108a7 */
[----:B------:R-:W-:Y:S01]  /*ac40*/  MUFU.EX2 R173, R173 ;  /* 0x000000ad00ad7308 */ /* 0x000fe20000000800 */
[----:B------:R-:W-:Y:S02]  /*ac50*/  FFMA.FTZ R218, R19, c[0x0][0x23c], -R167 ;  /* 0x00008f0013da7a23 */ /* 0x000fe400000108a7 */
[C---:B------:R-:W-:Y:S01]  /*ac60*/  FMUL.FTZ R112, R2.reuse, R112 ;  /* 0x0000007002707220 */ /* 0x040fe20000410000 */
[C---:B------:R-:W-:Y:S01]  /*ac70*/  HMMA.16816.F32.BF16 R12, R128.reuse, R138, R12 ;  /* 0x0000008a800c723c */ /* 0x040fe2000004180c */
[----:B------:R-:W3:Y:S03]  /*ac80*/  LDSM.16.MT88.4 R136, [R192+0x12800] ;  /* 0x01280000c088783b */ /* 0x000ee60000004200 */
[----:B------:R-:W-:Y:S02]  /*ac90*/  FMUL.FTZ R113, R2, R113 ;  /* 0x0000007102717220 */ /* 0x000fe40000410000 */
[----:B------:R-:W4:Y:S01]  /*aca0*/  MUFU.EX2 R174, R174 ;  /* 0x000000ae00ae7308 */ /* 0x000f220000000800 */
[C---:B------:R-:W-:Y:S01]  /*acb0*/  FMUL.FTZ R114, R0.reuse, R114 ;  /* 0x0000007200727220 */ /* 0x040fe20000410000 */
[C---:B--2---:R-:W-:Y:S04]  /*acc0*/  HMMA.16816.F32.BF16 R108, R128.reuse, R140, R108 ;  /* 0x0000008c806c723c */ /* 0x044fe8000004186c */
[----:B------:R-:W-:Y:S02]  /*acd0*/  FMUL.FTZ R115, R0, R115 ;  /* 0x0000007300737220 */ /* 0x000fe40000410000 */
[----:B------:R-:W-:Y:S01]  /*ace0*/  FMUL.FTZ R16, R2, R120 ;  /* 0x0000007802107220 */ /* 0x000fe20000410000 */
[----:B-1----:R-:W-:Y:S01]  /*acf0*/  F2FP.BF16.PACK_AB R120, R170, R169 ;  /* 0x000000a9aa78723e */ /* 0x002fe200000010ff */
[----:B------:R-:W-:Y:S01]  /*ad00*/  MUFU.EX2 R175, R175 ;  /* 0x000000af00af7308 */ /* 0x000fe20000000800 */
[----:B------:R-:W-:Y:S02]  /*ad10*/  FMUL.FTZ R17, R2, R121 ;  /* 0x0000007902117220 */ /* 0x000fe40000410000 */
[C---:B------:R-:W-:Y:S01]  /*ad20*/  HMMA.16816.F32.BF16 R112, R128.reuse, R142, R112 ;  /* 0x0000008e8070723c */ /* 0x040fe20000041870 */
[----:B------:R-:W1:Y:S02]  /*ad30*/  LDSM.16.MT88.4 R140, [R189+0x12800] ;  /* 0x01280000bd8c783b */ /* 0x000e640000004200 */
[----:B------:R-:W-:Y:S01]  /*ad40*/  FMUL.FTZ R18, R0, R122 ;  /* 0x0000007a00127220 */ /* 0x000fe20000410000 */
[----:B-----5:R-:W-:Y:S01]  /*ad50*/  F2FP.BF16.PACK_AB R121, R172, R171 ;  /* 0x000000abac79723e */ /* 0x020fe200000010ff */
[----:B------:R-:W-:Y:S02]  /*ad60*/  FMUL.FTZ R19, R0, R123 ;  /* 0x0000007b00137220 */ /* 0x000fe40000410000 */
[----:B------:R-:W2:Y:S01]  /*ad70*/  MUFU.EX2 R218, R218 ;  /* 0x000000da00da7308 */ /* 0x000ea20000000800 */
[C---:B------:R-:W-:Y:S04]  /*ad80*/  FMUL.FTZ R116, R2.reuse, R116 ;  /* 0x0000007402747220 */ /* 0x040fe80000410000 */
[C---:B------:R-:W-:Y:S03]  /*ad90*/  HMMA.16816.F32.BF16 R16, R128.reuse, R124, R16 ;  /* 0x0000007c8010723c */ /* 0x040fe60000041810 */
[----:B------:R-:W-:Y:S01]  /*ada0*/  FMUL.FTZ R117, R2, R117 ;  /* 0x0000007502757220 */ /* 0x000fe20000410000 */
[----:B----4-:R-:W-:Y:S01]  /*adb0*/  F2FP.BF16.PACK_AB R122, R174, R173 ;  /* 0x000000adae7a723e */ /* 0x010fe200000010ff */
[C---:B------:R-:W-:Y:S02]  /*adc0*/  FMUL.FTZ R118, R0.reuse, R118 ;  /* 0x0000007600767220 */ /* 0x040fe40000410000 */
[----:B------:R-:W-:Y:S02]  /*add0*/  FMUL.FTZ R119, R0, R119 ;  /* 0x0000007700777220 */ /* 0x000fe40000410000 */
[----:B------:R-:W-:Y:S03]  /*ade0*/  FFMA.FTZ R164, R2, R221, R164 ;  /* 0x000000dd02a47223 */ /* 0x000fe600000100a4 */
[----:B------:R-:W-:Y:S01]  /*adf0*/  FFMA.FTZ R6, R0, R219, R6 ;  /* 0x000000db00067223 */ /* 0x000fe20000010006 */
[----:B------:R-:W-:Y:S01]  /*ae00*/  MOV R0, R3 ;  /* 0x0000000300007202 */ /* 0x000fe20000000f00 */
[----:B------:R-:W-:Y:S01]  /*ae10*/  HMMA.16816.F32.BF16 R116, R128, R126, R116 ;  /* 0x0000007e8074723c */ /* 0x000fe20000041874 */
[----:B------:R-:W4:Y:S02]  /*ae20*/  LDSM.16.MT88.4 R124, [R188+0x14800] ;  /* 0x01480000bc7c783b */ /* 0x000f240000004200 */
[----:B------:R-:W-:Y:S01]  /*ae30*/  FADD.FTZ R5, R5, R164 ;  /* 0x000000a405057221 */ /* 0x000fe20000010000 */
[----:B--2---:R-:W-:Y:S01]  /*ae40*/  F2FP.BF16.PACK_AB R123, R218, R175 ;  /* 0x000000afda7b723e */ /* 0x004fe200000010ff */
[----:B------:R-:W-:Y:S02]  /*ae50*/  FADD.FTZ R6, R7, R6 ;  /* 0x0000000607067221 */ /* 0x000fe40000010000 */
[----:B------:R-:W-:Y:S02]  /*ae60*/  FADD.FTZ R134, R134, R5 ;  /* 0x0000000586867221 */ /* 0x000fe40000010000 */
[----:B------:R-:W2:Y:S02]  /*ae70*/  LDSM.16.MT88.4 R128, [R192+0x16800] ;  /* 0x01680000c080783b */ /* 0x000ea40000004200 */
[C---:B---3--:R-:W-:Y:S05]  /*ae80*/  HMMA.16816.F32.BF16 R8, R120.reuse, R136, R8 ;  /* 0x000000887808723c */ /* 0x048fea0000041808 */
[----:B------:R-:W-:Y:S02]  /*ae90*/  FADD.FTZ R165, R165, R6 ;  /* 0x00000006a5a57221 */ /* 0x000fe40000010000 */
[----:B------:R-:W-:Y:S01]  /*aea0*/  FADD.FTZ R134, R135, R134 ;  /* 0x0000008687867221 */ /* 0x000fe20000010000 */
[C---:B------:R-:W-:Y:S01]  /*aeb0*/  HMMA.16816.F32.BF16 R36, R120.reuse, R138, R36 ;  /* 0x0000008a7824723c */ /* 0x040fe20000041824 */
[----:B------:R-:W3:Y:S03]  /*aec0*/  LDSM.16.MT88.4 R136, [R190+0x16800] ;  /* 0x01680000be88783b */ /* 0x000ee60000004200 */
[----:B------:R-:W-:Y:S02]  /*aed0*/  FADD.FTZ R166, R166, R165 ;  /* 0x000000a5a6a67221 */ /* 0x000fe40000010000 */
[----:B------:R-:W-:Y:S02]  /*aee0*/  FADD.FTZ R169, R169, R134 ;  /* 0x00000086a9a97221 */ /* 0x000fe40000010000 */
[C---:B------:R-:W-:Y:S04]  /*aef0*/  HMMA.16816.F32.BF16 R40, R120.reuse, R144, R40 ;  /* 0x000000907828723c */ /* 0x040fe80000041828 */
[----:B------:R-:W-:Y:S02]  /*af00*/  FADD.FTZ R171, R171, R166 ;  /* 0x000000a6abab7221 */ /* 0x000fe40000010000 */
[----:B------:R-:W-:Y:S02]  /*af10*/  FADD.FTZ R170, R170, R169 ;  /* 0x000000a9aaaa7221 */ /* 0x000fe40000010000 */
[C---:B------:R-:W-:Y:S01]  /*af20*/  HMMA.16816.F32.BF16 R44, R120.reuse, R146, R44 ;  /* 0x00000092782c723c */ /* 0x040fe2000004182c */
[----:B------:R-:W-:Y:S03]  /*af30*/  LDSM.16.MT88.4 R144, [R190+0x15000] ;  /* 0x01500000be90783b */ /* 0x000fe60000004200 */
[----:B------:R-:W-:Y:S02]  /*af40*/  FADD.FTZ R172, R172, R171 ;  /* 0x000000abacac7221 */ /* 0x000fe40000010000 */
[----:B------:R-:W-:Y:S02]  /*af50*/  FADD.FTZ R173, R173, R170 ;  /* 0x000000aaadad7221 */ /* 0x000fe40000010000 */
[C---:B-1----:R-:W-:Y:S04]  /*af60*/  HMMA.16816.F32.BF16 R48, R120.reuse, R140, R48 ;  /* 0x0000008c7830723c */ /* 0x042fe80000041830 */
[----:B------:R-:W-:Y:S02]  /*af70*/  FADD.FTZ R5, R175, R172 ;  /* 0x000000acaf057221 */ /* 0x000fe40000010000 */
[----:B------:R-:W-:Y:S02]  /*af80*/  FADD.FTZ R173, R174, R173 ;  /* 0x000000adaead7221 */ /* 0x000fe40000010000 */
[C---:B------:R-:W-:Y:S01]  /*af90*/  HMMA.16816.F32.BF16 R52, R120.reuse, R142, R52 ;  /* 0x0000008e7834723c */ /* 0x040fe20000041834 */
[----:B------:R-:W1:Y:S03]  /*afa0*/  LDSM.16.MT88.4 R140, [R189+0x16800] ;  /* 0x01680000bd8c783b */ /* 0x000e660000004200 */
[----:B------:R-:W-:Y:S04]  /*afb0*/  FADD.FTZ R5, R218, R5 ;  /* 0x00000005da057221 */ /* 0x000fe80000010000 */
[C---:B------:R-:W-:Y:S08]  /*afc0*/  HMMA.16816.F32.BF16 R56, R120.reuse, R148, R56 ;  /* 0x000000947838723c */ /* 0x040ff00000041838 */
[C---:B------:R-:W-:Y:S01]  /*afd0*/  HMMA.16816.F32.BF16 R60, R120.reuse, R150, R60 ;  /* 0x00000096783c723c */ /* 0x040fe2000004183c */
[----:B------:R-:W-:Y:S07]  /*afe0*/  LDSM.16.MT88.4 R148, [R189+0x15000] ;  /* 0x01500000bd94783b */ /* 0x000fee0000004200 */
[C---:B------:R-:W-:Y:S07]  /*aff0*/  HMMA.16816.F32.BF16 R64, R120.reuse, R152, R64 ;  /* 0x000000987840723c */ /* 0x040fee0000041840 */
[--C-:B------:R-:W-:Y:S01]  /*b000*/  FFMA.FTZ R152, R20, c[0x0][0x23c], -R168.reuse ;  /* 0x00008f0014987a23 */ /* 0x100fe200000108a8 */
[C---:B------:R-:W-:Y:S04]  /*b010*/  HMMA.16816.F32.BF16 R68, R120.reuse, R154, R68 ;  /* 0x0000009a7844723c */ /* 0x040fe80000041844 */
[--C-:B------:R-:W-:Y:S01]  /*b020*/  FFMA.FTZ R153, R21, c[0x0][0x23c], -R168.reuse ;  /* 0x00008f0015997a23 */ /* 0x100fe200000108a8 */
[----:B------:R-:W-:Y:S02]  /*b030*/  MUFU.EX2 R152, R152 ;  /* 0x0000009800987308 */ /* 0x000fe40000000800 */
[--C-:B------:R-:W-:Y:S01]  /*b040*/  FFMA.FTZ R154, R22, c[0x0][0x23c], -R167.reuse ;  /* 0x00008f00169a7a23 */ /* 0x100fe200000108a7 */
[C---:B------:R-:W-:Y:S04]  /*b050*/  HMMA.16816.F32.BF16 R72, R120.reuse, R156, R72 ;  /* 0x0000009c7848723c */ /* 0x040fe80000041848 */
[--C-:B------:R-:W-:Y:S02]  /*b060*/  FFMA.FTZ R155, R23, c[0x0][0x23c], -R167.reuse ;  /* 0x00008f00179b7a23 */ /* 0x100fe400000108a7 */
[----:B------:R-:W5:Y:S01]  /*b070*/  LDSM.16.MT88.4 R20, [R188+0x16800] ;  /* 0x01680000bc14783b */ /* 0x000f620000004200 */
[--C-:B------:R-:W-:Y:S01]  /*b080*/  FFMA.FTZ R156, R24, c[0x0][0x23c], -R168.reuse ;  /* 0x00008f00189c7a23 */ /* 0x100fe200000108a8 */
[C---:B------:R-:W-:Y:S01]  /*b090*/  HMMA.16816.F32.BF16 R76, R120.reuse, R158, R76 ;  /* 0x0000009e784c723c */ /* 0x040fe2000004184c */
[----:B------:R-:W1:Y:S03]  /*b0a0*/  MUFU.EX2 R153, R153 ;  /* 0x0000009900997308 */ /* 0x000e660000000800 */
[--C-:B------:R-:W-:Y:S03]  /*b0b0*/  FFMA.FTZ R157, R25, c[0x0][0x23c], -R168.reuse ;  /* 0x00008f00199d7a23 */ /* 0x100fe600000108a8 */
[--C-:B------:R-:W-:Y:S01]  /*b0c0*/  FFMA.FTZ R158, R26, c[0x0][0x23c], -R167.reuse ;  /* 0x00008f001a9e7a23 */ /* 0x100fe200000108a7 */
[C---:B------:R-:W-:Y:S03]  /*b0d0*/  HMMA.16816.F32.BF16 R80, R120.reuse, R160, R80 ;  /* 0x000000a07850723c */ /* 0x040fe60000041850 */
[----:B------:R-:W-:Y:S01]  /*b0e0*/  MUFU.EX2 R154, R154 ;  /* 0x0000009a009a7308 */ /* 0x000fe20000000800 */
[--C-:B------:R-:W-:Y:S02]  /*b0f0*/  FFMA.FTZ R159, R27, c[0x0][0x23c], -R167.reuse ;  /* 0x00008f001b9f7a23 */ /* 0x100fe400000108a7 */
[----:B------:R-:W-:Y:S01]  /*b100*/  LDSM.16.MT88.4 R24, [R189+0x13000] ;  /* 0x01300000bd18783b */ /* 0x000fe20000004200 */
[--C-:B------:R-:W-:Y:S01]  /*b110*/  FFMA.FTZ R160, R28, c[0x0][0x23c], -R168.reuse ;  /* 0x00008f001ca07a23 */ /* 0x100fe200000108a8 */
[C---:B------:R-:W-:Y:S04]  /*b120*/  HMMA.16816.F32.BF16 R84, R120.reuse, R162, R84 ;  /* 0x000000a27854723c */ /* 0x040fe80000041854 */
[--C-:B------:R-:W-:Y:S01]  /*b130*/  FFMA.FTZ R161, R29, c[0x0][0x23c], -R168.reuse ;  /* 0x00008f001da17a23 */ /* 0x100fe200000108a8 */
[----:B------:R-:W1:Y:S01]  /*b140*/  MUFU.EX2 R155, R155 ;  /* 0x0000009b009b7308 */ /* 0x000e620000000800 */
[----:B------:R-:W-:Y:S02]  /*b150*/  FFMA.FTZ R168, R33, c[0x0][0x23c], -R168 ;  /* 0x00008f0021a87a23 */ /* 0x000fe400000108a8 */
[C---:B----4-:R-:W-:Y:S04]  /*b160*/  HMMA.16816.F32.BF16 R88, R120.reuse, R124, R88 ;  /* 0x0000007c7858723c */ /* 0x050fe80000041858 */
[--C-:B------:R-:W-:Y:S02]  /*b170*/  FFMA.FTZ R162, R30, c[0x0][0x23c], -R167.reuse ;  /* 0x00008f001ea27a23 */ /* 0x100fe400000108a7 */
[--C-:B------:R-:W-:Y:S01]  /*b180*/  FFMA.FTZ R163, R31, c[0x0][0x23c], -R167.reuse ;  /* 0x00008f001fa37a23 */ /* 0x100fe200000108a7 */
[----:B------:R-:W-:Y:S01]  /*b190*/  MUFU.EX2 R156, R156 ;  /* 0x0000009c009c7308 */ /* 0x000fe20000000800 */
[C---:B------:R-:W-:Y:S01]  /*b1a0*/  HMMA.16816.F32.BF16 R92, R120.reuse, R126, R92 ;  /* 0x0000007e785c723c */ /* 0x040fe2000004185c */
[----:B------:R-:W4:Y:S03]  /*b1b0*/  LDSM.16.MT88.4 R124, [R192+0x13000] ;  /* 0x01300000c07c783b */ /* 0x000f260000004200 */
[----:B------:R-:W-:Y:S04]  /*b1c0*/  FFMA.FTZ R167, R35, c[0x0][0x23c], -R167 ;  /* 0x00008f0023a77a23 */ /* 0x000fe800000108a7 */
[C---:B--2---:R-:W-:Y:S01]  /*b1d0*/  HMMA.16816.F32.BF16 R96, R120.reuse, R128, R96 ;  /* 0x000000807860723c */ /* 0x044fe20000041860 */
[----:B------:R-:W-:Y:S01]  /*b1e0*/  LDSM.16.MT88.4 R28, [R188+0x17000] ;  /* 0x01700000bc1c783b */ /* 0x000fe20000004200 */
[----:B------:R-:W2:Y:S06]  /*b1f0*/  MUFU.EX2 R157, R157 ;  /* 0x0000009d009d7308 */ /* 0x000eac0000000800 */
[C---:B------:R-:W-:Y:S01]  /*b200*/  HMMA.16816.F32.BF16 R100, R120.reuse, R130, R100 ;  /* 0x000000827864723c */ /* 0x040fe20000041864 */
[----:B------:R-:W2:Y:S03]  /*b210*/  LDSM.16.MT88.4 R128, [R190+0x13000] ;  /* 0x01300000be80783b */ /* 0x000ea60000004200 */
[----:B------:R-:W-:Y:S04]  /*b220*/  MUFU.EX2 R158, R158 ;  /* 0x0000009e009e7308 */ /* 0x000fe80000000800 */
[C---:B---3--:R-:W-:Y:S01]  /*b230*/  HMMA.16816.F32.BF16 R104, R120.reuse, R136, R104 ;  /* 0x000000887868723c */ /* 0x048fe20000041868 */
[----:B------:R-:W-:Y:S05]  /*b240*/  LDSM.16.MT88.4 R32, [R189+0x13800] ;  /* 0x01380000bd20783b */ /* 0x000fea0000004200 */
[----:B------:R-:W3:Y:S02]  /*b250*/  MUFU.EX2 R159, R159 ;  /* 0x0000009f009f7308 */ /* 0x000ee40000000800 */
[C---:B------:R-:W-:Y:S01]  /*b260*/  HMMA.16816.F32.BF16 R12, R120.reuse, R138, R12 ;  /* 0x0000008a780c723c */ /* 0x040fe2000004180c */
[----:B------:R-:W3:Y:S07]  /*b270*/  LDSM.16.MT88.4 R136, [R188+0x13000] ;  /* 0x01300000bc88783b */ /* 0x000eee0000004200 */
[C---:B-1----:R-:W-:Y:S01]  /*b280*/  HMMA.16816.F32.BF16 R108, R120.reuse, R140, R108 ;  /* 0x0000008c786c723c */ /* 0x042fe2000004186c */
[----:B------:R-:W-:Y:S07]  /*b290*/  MUFU.EX2 R160, R160 ;  /* 0x000000a000a07308 */ /* 0x000fee0000000800 */
[C---:B------:R-:W-:Y:S01]  /*b2a0*/  HMMA.16816.F32.BF16 R112, R120.reuse, R142, R112 ;  /* 0x0000008e7870723c */ /* 0x040fe20000041870 */
[----:B------:R-:W1:Y:S02]  /*b2b0*/  LDSM.16.MT88.4 R140, [R192+0x15000] ;  /* 0x01500000c08c783b */ /* 0x000e640000004200 */
[----:B------:R-:W1:Y:S05]  /*b2c0*/  MUFU.EX2 R161, R161 ;  /* 0x000000a100a17308 */ /* 0x000e6a0000000800 */
[C---:B-----5:R-:W-:Y:S05]  /*b2d0*/  HMMA.16816.F32.BF16 R16, R120.reuse, R20, R16 ;  /* 0x000000147810723c */ /* 0x060fea0000041810 */
[----:B------:R-:W-:Y:S02]  /*b2e0*/  MUFU.EX2 R162, R162 ;  /* 0x000000a200a27308 */ /* 0x000fe40000000800 */
[----:B------:R-:W-:Y:S01]  /*b2f0*/  F2FP.BF16.PACK_AB R20, R153, R152 ;  /* 0x000000989914723e */ /* 0x000fe200000010ff */
[----:B------:R-:W-:Y:S01]  /*b300*/  HMMA.16816.F32.BF16 R116, R120, R22, R116 ;  /* 0x000000167874723c */ /* 0x000fe20000041874 */
[----:B------:R-:W5:Y:S03]  /*b310*/  LDSM.16.MT88.4 R120, [R188+0x15000] ;  /* 0x01500000bc78783b */ /* 0x000f660000004200 */
[----:B------:R-:W-:Y:S01]  /*b320*/  F2FP.BF16.PACK_AB R21, R155, R154 ;  /* 0x0000009a9b15723e */ /* 0x000fe200000010ff */
[----:B------:R-:W-:Y:S02]  /*b330*/  FADD.FTZ R152, R152, R173 ;  /* 0x000000ad98987221 */ /* 0x000fe40000010000 */
[----:B--2---:R-:W-:Y:S01]  /*b340*/  F2FP.BF16.PACK_AB R22, R157, R156 ;  /* 0x0000009c9d16723e */ /* 0x004fe200000010ff */
[----:B------:R-:W2:Y:S01]  /*b350*/  MUFU.EX2 R163, R163 ;  /* 0x000000a300a37308 */ /* 0x000ea20000000800 */
[----:B---3--:R-:W-:Y:S03]  /*b360*/  F2FP.BF16.PACK_AB R23, R159, R158 ;  /* 0x0000009e9f17723e */ /* 0x008fe600000010ff */
[----:B------:R-:W-:Y:S02]  /*b370*/  FADD.FTZ R154, R154, R5 ;  /* 0x000000059a9a7221 */ /* 0x000fe40000010000 */
[----:B------:R-:W-:Y:S02]  /*b380*/  FADD.FTZ R153, R153, R152 ;  /* 0x0000009899997221 */ /* 0x000fe40000010000 */
[C---:B----4-:R-:W-:Y:S02]  /*b390*/  HMMA.16816.F32.BF16 R8, R20.reuse, R124, R8 ;  /* 0x0000007c1408723c */ /* 0x050fe40000041808 */
[----:B------:R-:W3:Y:S03]  /*b3a0*/  MUFU.EX2 R223, R168 ;  /* 0x000000a800df7308 */ /* 0x000ee60000000800 */
[----:B------:R-:W-:Y:S02]  /*b3b0*/  FADD.FTZ R155, R155, R154 ;  /* 0x0000009a9b9b7221 */ /* 0x000fe40000010000 */
[----:B------:R-:W-:Y:S01]  /*b3c0*/  FADD.FTZ R156, R156, R153 ;  /* 0x000000999c9c7221 */ /* 0x000fe20000010000 */
[C---:B------:R-:W-:Y:S01]  /*b3d0*/  HMMA.16816.F32.BF16 R36, R20.reuse, R126, R36 ;  /* 0x0000007e1424723c */ /* 0x040fe20000041824 */
[----:B------:R-:W-:Y:S03]  /*b3e0*/  LDSM.16.MT88.4 R124, [R190+0x17000] ;  /* 0x01700000be7c783b */ /* 0x000fe60000004200 */
[----:B------:R-:W4:Y:S01]  /*b3f0*/  MUFU.EX2 R167, R167 ;  /* 0x000000a700a77308 */ /* 0x000f220000000800 */
[----:B------:R-:W-:Y:S02]  /*b400*/  FADD.FTZ R158, R158, R155 ;  /* 0x0000009b9e9e7221 */ /* 0x000fe40000010000 */
[----:B------:R-:W-:Y:S01]  /*b410*/  FADD.FTZ R157, R157, R156 ;  /* 0x0000009c9d9d7221 */ /* 0x000fe20000010000 */
[C---:B------:R-:W-:Y:S04]  /*b420*/  HMMA.16816.F32.BF16 R40, R20.reuse, R128, R40 ;  /* 0x000000801428723c */ /* 0x040fe80000041828 */
[----:B------:R-:W-:Y:S04]  /*b430*/  FADD.FTZ R159, R159, R158 ;  /* 0x0000009e9f9f7221 */ /* 0x000fe80000010000 */
[C---:B------:R-:W-:Y:S01]  /*b440*/  HMMA.16816.F32.BF16 R44, R20.reuse, R130, R44 ;  /* 0x00000082142c723c */ /* 0x040fe2000004182c */
[----:B------:R-:W-:Y:S07]  /*b450*/  LDSM.16.MT88.4 R128, [R189+0x17000] ;  /* 0x01700000bd80783b */ /* 0x000fee0000004200 */
[C---:B------:R-:W-:Y:S08]  /*b460*/  HMMA.16816.F32.BF16 R48, R20.reuse, R24, R48 ;  /* 0x000000181430723c */ /* 0x040ff00000041830 */
[C---:B------:R-:W-:Y:S01]  /*b470*/  HMMA.16816.F32.BF16 R52, R20.reuse, R26, R52 ;  /* 0x0000001a1434723c */ /* 0x040fe20000041834 */
[----:B------:R-:W2:Y:S07]  /*b480*/  LDSM.16.MT88.4 R24, [R192+0x17000] ;  /* 0x01700000c018783b */ /* 0x000eae0000004200 */
[C---:B------:R-:W-:Y:S08]  /*b490*/  HMMA.16816.F32.BF16 R56, R20.reuse, R136, R56 ;  /* 0x000000881438723c */ /* 0x040ff00000041838 */
[C---:B------:R-:W-:Y:S01]  /*b4a0*/  HMMA.16816.F32.BF16 R60, R20.reuse, R138, R60 ;  /* 0x0000008a143c723c */ /* 0x040fe2000004183c */
[----:B------:R-:W-:Y:S07]  /*b4b0*/  LDSM.16.MT88.4 R136, [R192+0x15800] ;  /* 0x01580000c088783b */ /* 0x000fee0000004200 */
[C---:B-1----:R-:W-:Y:S08]  /*b4c0*/  HMMA.16816.F32.BF16 R64, R20.reuse, R140, R64 ;  /* 0x0000008c1440723c */ /* 0x042ff00000041840 */
        /* <DEDUP_REMOVED lines=8> */
[C---:B-----5:R-:W-:Y:S08]  /*b550*/  HMMA.16816.F32.BF16 R88, R20.reuse, R120, R88 ;  /* 0x000000781458723c */ /* 0x060ff00000041858 */
[C---:B------:R-:W-:Y:S01]  /*b560*/  HMMA.16816.F32.BF16 R92, R20.reuse, R122, R92 ;  /* 0x0000007a145c723c */ /* 0x040fe2000004185c */
[----:B------:R-:W-:Y:S07]  /*b570*/  LDSM.16.MT88.4 R120, [R190+0x13800] ;  /* 0x01380000be78783b */ /* 0x000fee0000004200 */
[C---:B--2---:R-:W-:Y:S08]  /*b580*/  HMMA.16816.F32.BF16 R96, R20.reuse, R24, R96 ;  /* 0x000000181460723c */ /* 0x044ff00000041860 */
[C---:B------:R-:W-:Y:S01]  /*b590*/  HMMA.16816.F32.BF16 R100, R20.reuse, R26, R100 ;  /* 0x0000001a1464723c */ /* 0x040fe20000041864 */
[----:B------:R-:W1:Y:S07]  /*b5a0*/  LDSM.16.MT88.4 R24, [R192+0x13800] ;  /* 0x01380000c018783b */ /* 0x000e6e0000004200 */
[C---:B------:R-:W-:Y:S08]  /*b5b0*/  HMMA.16816.F32.BF16 R104, R20.reuse, R124, R104 ;  /* 0x0000007c1468723c */ /* 0x040ff00000041868 */
[C---:B------:R-:W-:Y:S01]  /*b5c0*/  HMMA.16816.F32.BF16 R12, R20.reuse, R126, R12 ;  /* 0x0000007e140c723c */ /* 0x040fe2000004180c */
[----:B------:R-:W2:Y:S07]  /*b5d0*/  LDSM.16.MT88.4 R124, [R188+0x13800] ;  /* 0x01380000bc7c783b */ /* 0x000eae0000004200 */
[C---:B------:R-:W-:Y:S08]  /*b5e0*/  HMMA.16816.F32.BF16 R108, R20.reuse, R128, R108 ;  /* 0x00000080146c723c */ /* 0x040ff0000004186c */
[C---:B------:R-:W-:Y:S08]  /*b5f0*/  HMMA.16816.F32.BF16 R112, R20.reuse, R130, R112 ;  /* 0x000000821470723c */ /* 0x040ff00000041870 */
[C---:B------:R-:W-:Y:S08]  /*b600*/  HMMA.16816.F32.BF16 R16, R20.reuse, R28, R16 ;  /* 0x0000001c1410723c */ /* 0x040ff00000041810 */
[----:B------:R-:W-:Y:S01]  /*b610*/  HMMA.16816.F32.BF16 R116, R20, R30, R116 ;  /* 0x0000001e1474723c */ /* 0x000fe20000041874 */
[----:B------:R-:W5:Y:S06]  /*b620*/  LDSM.16.MT88.4 R28, [R189+0x15800] ;  /* 0x01580000bd1c783b */ /* 0x000f6c0000004200 */
[----:B------:R-:W-:Y:S01]  /*b630*/  F2FP.BF16.PACK_AB R20, R161, R160 ;  /* 0x000000a0a114723e */ /* 0x000fe200000010ff */
[----:B------:R-:W-:Y:S01]  /*b640*/  FADD.FTZ R160, R160, R157 ;  /* 0x0000009da0a07221 */ /* 0x000fe20000010000 */
[----:B------:R-:W-:Y:S03]  /*b650*/  F2FP.BF16.PACK_AB R21, R163, R162 ;  /* 0x000000a2a315723e */ /* 0x000fe600000010ff */
[----:B---3--:R-:W-:Y:S01]  /*b660*/  F2FP.BF16.PACK_AB R22, R223, R220 ;  /* 0x000000dcdf16723e */ /* 0x008fe200000010ff */
[----:B------:R-:W-:Y:S01]  /*b670*/  FADD.FTZ R162, R162, R159 ;  /* 0x0000009fa2a27221 */ /* 0x000fe20000010000 */
[----:B----4-:R-:W-:Y:S01]  /*b680*/  F2FP.BF16.PACK_AB R23, R167, R222 ;  /* 0x000000dea717723e */ /* 0x010fe200000010ff */
[----:B------:R-:W-:Y:S02]  /*b690*/  FADD.FTZ R161, R161, R160 ;  /* 0x000000a0a1a17221 */ /* 0x000fe40000010000 */
[----:B------:R-:W-:Y:S02]  /*b6a0*/  FADD.FTZ R163, R163, R162 ;  /* 0x000000a2a3a37221 */ /* 0x000fe40000010000 */
[----:B------:R-:W-:Y:S02]  /*b6b0*/  FADD.FTZ R220, R220, R161 ;  /* 0x000000a1dcdc7221 */ /* 0x000fe40000010000 */
[C---:B-1----:R-:W-:Y:S01]  /*b6c0*/  HMMA.16816.F32.BF16 R128, R20.reuse, R24, R8 ;  /* 0x000000181480723c */ /* 0x042fe20000041808 */
[----:B------:R-:W1:Y:S02]  /*b6d0*/  LDSM.16.MT88.4 R8, [R190+0x17800] ;  /* 0x01780000be08783b */ /* 0x000e640000004200 */
[----:B------:R-:W-:Y:S02]  /*b6e0*/  FADD.FTZ R222, R222, R163 ;  /* 0x000000a3dede7221 */ /* 0x000fe40000010000 */
[----:B------:R-:W-:Y:S02]  /*b6f0*/  FADD.FTZ R221, R223, R220 ;  /* 0x000000dcdfdd7221 */ /* 0x000fe40000010000 */
[----:B------:R-:W-:Y:S01]  /*b700*/  FADD.FTZ R219, R167, R222 ;  /* 0x000000dea7db7221 */ /* 0x000fe20000010000 */
[C---:B------:R-:W-:Y:S01]  /*b710*/  HMMA.16816.F32.BF16 R36, R20.reuse, R26, R36 ;  /* 0x0000001a1424723c */ /* 0x040fe20000041824 */
[----:B------:R-:W3:Y:S07]  /*b720*/  LDSM.16.MT88.4 R24, [R189+0x17800] ;  /* 0x01780000bd18783b */ /* 0x000eee0000004200 */
[C---:B------:R-:W-:Y:S08]  /*b730*/  HMMA.16816.F32.BF16 R40, R20.reuse, R120, R40 ;  /* 0x000000781428723c */ /* 0x040ff00000041828 */
[C---:B------:R-:W-:Y:S08]  /*b740*/  HMMA.16816.F32.BF16 R44, R20.reuse, R122, R44 ;  /* 0x0000007a142c723c */ /* 0x040ff0000004182c */
[C---:B------:R-:W-:Y:S08]  /*b750*/  HMMA.16816.F32.BF16 R48, R20.reuse, R32, R48 ;  /* 0x000000201430723c */ /* 0x040ff00000041830 */
[C---:B------:R-:W-:Y:S08]  /*b760*/  HMMA.16816.F32.BF16 R52, R20.reuse, R34, R52 ;  /* 0x000000221434723c */ /* 0x040ff00000041834 */
[C---:B--2---:R-:W-:Y:S08]  /*b770*/  HMMA.16816.F32.BF16 R56, R20.reuse, R124, R56 ;  /* 0x0000007c1438723c */ /* 0x044ff00000041838 */
[C---:B------:R-:W-:Y:S08]  /*b780*/  HMMA.16816.F32.BF16 R60, R20.reuse, R126, R60 ;  /* 0x0000007e143c723c */ /* 0x040ff0000004183c */
[C---:B------:R-:W-:Y:S08]  /*b790*/  HMMA.16816.F32.BF16 R64, R20.reuse, R136, R64 ;  /* 0x000000881440723c */ /* 0x040ff00000041840 */
[C---:B------:R-:W-:Y:S08]  /*b7a0*/  HMMA.16816.F32.BF16 R68, R20.reuse, R138, R68 ;  /* 0x0000008a1444723c */ /* 0x040ff00000041844 */
[C---:B------:R-:W-:Y:S08]  /*b7b0*/  HMMA.16816.F32.BF16 R72, R20.reuse, R140, R72 ;  /* 0x0000008c1448723c */ /* 0x040ff00000041848 */
[C---:B------:R-:W-:Y:S08]  /*b7c0*/  HMMA.16816.F32.BF16 R76, R20.reuse, R142, R76 ;  /* 0x0000008e144c723c */ /* 0x040ff0000004184c */
[C---:B-----5:R-:W-:Y:S08]  /*b7d0*/  HMMA.16816.F32.BF16 R80, R20.reuse, R28, R80 ;  /* 0x0000001c1450723c */ /* 0x060ff00000041850 */
[C---:B------:R-:W-:Y:S01]  /*b7e0*/  HMMA.16816.F32.BF16 R84, R20.reuse, R30, R84 ;  /* 0x0000001e1454723c */ /* 0x040fe20000041854 */
[----:B------:R-:W2:Y:S07]  /*b7f0*/  LDSM.16.MT88.4 R28, [R188+0x17800] ;  /* 0x01780000bc1c783b */ /* 0x000eae0000004200 */
[C---:B------:R-:W-:Y:S08]  /*b800*/  HMMA.16816.F32.BF16 R88, R20.reuse, R144, R88 ;  /* 0x000000901458723c */ /* 0x040ff00000041858 */
[C---:B------:R-:W-:Y:S08]  /*b810*/  HMMA.16816.F32.BF16 R92, R20.reuse, R146, R92 ;  /* 0x00000092145c723c */ /* 0x040ff0000004185c */
[C---:B------:R-:W-:Y:S08]  /*b820*/  HMMA.16816.F32.BF16 R96, R20.reuse, R148, R96 ;  /* 0x000000941460723c */ /* 0x040ff00000041860 */
[C---:B------:R-:W-:Y:S08]  /*b830*/  HMMA.16816.F32.BF16 R100, R20.reuse, R150, R100 ;  /* 0x000000961464723c */ /* 0x040ff00000041864 */
[C---:B-1----:R-:W-:Y:S08]  /*b840*/  HMMA.16816.F32.BF16 R104, R20.reuse, R8, R104 ;  /* 0x000000081468723c */ /* 0x042ff00000041868 */
[C---:B------:R-:W-:Y:S08]  /*b850*/  HMMA.16816.F32.BF16 R124, R20.reuse, R10, R12 ;  /* 0x0000000a147c723c */ /* 0x040ff0000004180c */
[C---:B---3--:R-:W-:Y:S08]  /*b860*/  HMMA.16816.F32.BF16 R108, R20.reuse, R24, R108 ;  /* 0x00000018146c723c */ /* 0x048ff0000004186c */
[C---:B------:R-:W-:Y:S08]  /*b870*/  HMMA.16816.F32.BF16 R112, R20.reuse, R26, R112 ;  /* 0x0000001a1470723c */ /* 0x040ff00000041870 */
[C---:B--2---:R-:W-:Y:S08]  /*b880*/  HMMA.16816.F32.BF16 R120, R20.reuse, R28, R16 ;  /* 0x0000001c1478723c */ /* 0x044ff00000041810 */
[----:B------:R-:W-:Y:S01]  /*b890*/  HMMA.16816.F32.BF16 R116, R20, R30, R116 ;  /* 0x0000001e1474723c */ /* 0x000fe20000041874 */
[----:B------:R-:W-:-:S07]  /*b8a0*/  @P0 BRA `(.L_x_11) ;  /* 0xffffdb3000000947 */ /* 0x000fce000383ffff */
.L_x_10:
[----:B------:R-:W1:Y:S01]  /*b8b0*/  SHFL.BFLY PT, R2, R221, 0x2, 0x1f ;  /* 0x0c401f00dd027f89 */ /* 0x000e6200000e0000 */
[----:B------:R-:W-:Y:S01]  /*b8c0*/  MOV R6, 0x3f800000 ;  /* 0x3f80000000067802 */ /* 0x000fe20000000f00 */
[----:B------:R-:W-:Y:S01]  /*b8d0*/  BSSY B0, `(.L_x_14) ;  /* 0x0000143000007945 */ /* 0x000fe20003800000 */
[----:B------:R-:W-:Y:S01]  /*b8e0*/  MOV R7, 0x3f800000 ;  /* 0x3f80000000077802 */ /* 0x000fe20000000f00 */
[----:B------:R-:W2:Y:S01]  /*b8f0*/  SHFL.BFLY PT, R0, R219, 0x2, 0x1f ;  /* 0x0c401f00db007f89 */ /* 0x000ea200000e0000 */
[----:B------:R-:W-:Y:S01]  /*b900*/  ISETP.NE.AND P0, PT, R202, -0x1, PT ;  /* 0xffffffffca00780c */ /* 0x000fe20003f05270 */
[----:B-1----:R-:W-:-:S02]  /*b910*/  FADD.FTZ R5, R2, R221 ;  /* 0x000000dd02057221 */ /* 0x002fc40000010000 */
[----:B--2---:R-:W-:-:S03]  /*b920*/  FADD.FTZ R9, R0, R219 ;  /* 0x000000db00097221 */ /* 0x004fc60000010000 */
[----:B------:R-:W1:Y:S04]  /*b930*/  SHFL.BFLY PT, R2, R5, 0x1, 0x1f ;  /* 0x0c201f0005027f89 */ /* 0x000e6800000e0000 */
[----:B------:R-:W2:Y:S01]  /*b940*/  SHFL.BFLY PT, R0, R9, 0x1, 0x1f ;  /* 0x0c201f0009007f89 */ /* 0x000ea200000e0000 */
[----:B-1----:R-:W-:Y:S02]  /*b950*/  FADD.FTZ R2, R5, R2 ;  /* 0x0000000205027221 */ /* 0x002fe40000010000 */
[----:B------:R-:W-:-:S03]  /*b960*/  @P0 IMAD.WIDE.U32 R4, R202, c[0x0][0x1e8], RZ ;  /* 0x00007a00ca040a25 */ /* 0x000fc600078e00ff */
[----:B------:R-:W-:Y:S01]  /*b970*/  FSETP.NE.FTZ.AND P5, PT, R2, RZ, PT ;  /* 0x000000ff0200720b */ /* 0x000fe20003fb5000 */
[----:B--2---:R-:W-:Y:S02]  /*b980*/  FADD.FTZ R0, R9, R0 ;  /* 0x0000000009007221 */ /* 0x004fe40000010000 */
[----:B------:R-:W-:-:S03]  /*b990*/  @P0 IMAD R5, R202, c[0x0][0x1ec], R5 ;  /* 0x00007b00ca050a24 */ /* 0x000fc600078e0205 */
[----:B------:R-:W-:-:S07]  /*b9a0*/  FSETP.NE.FTZ.AND P4, PT, R0, RZ, PT ;  /* 0x000000ff0000720b */ /* 0x000fce0003f95000 */
[----:B------:R-:W1:Y:S08]  /*b9b0*/  @P5 MUFU.RCP R6, R2 ;  /* 0x0000000200065308 */ /* 0x000e700000001000 */
[----:B------:R-:W2:Y:S01]  /*b9c0*/  @P4 MUFU.RCP R7, R0 ;  /* 0x0000000000074308 */ /* 0x000ea20000001000 */
[----:B-1----:R-:W-:-:S07]  /*b9d0*/  FMUL.FTZ R128, R6, R128 ;  /* 0x0000008006807220 */ /* 0x002fce0000410000 */
[----:B------:R-:W1:Y:S01]  /*b9e0*/  @P5 MUFU.LG2 R2, R2 ;  /* 0x0000000200025308 */ /* 0x000e620000000c00 */
[C---:B------:R-:W-:Y:S02]  /*b9f0*/  FMUL.FTZ R129, R6.reuse, R129 ;  /* 0x0000008106817220 */ /* 0x040fe40000410000 */
[C---:B------:R-:W-:Y:S02]  /*ba00*/  FMUL.FTZ R36, R6.reuse, R36 ;  /* 0x0000002406247220 */ /* 0x040fe40000410000 */
[C---:B------:R-:W-:Y:S01]  /*ba10*/  FMUL.FTZ R37, R6.reuse, R37 ;  /* 0x0000002506257220 */ /* 0x040fe20000410000 */
[----:B------:R-:W-:Y:S01]  /*ba20*/  F2FP.BF16.PACK_AB R128, R129, R128 ;  /* 0x000000808180723e */ /* 0x000fe200000010ff */
[C---:B------:R-:W-:Y:S01]  /*ba30*/  FMUL.FTZ R40, R6.reuse, R40 ;  /* 0x0000002806287220 */ /* 0x040fe20000410000 */
[----:B------:R-:W3:Y:S01]  /*ba40*/  @P4 MUFU.LG2 R0, R0 ;  /* 0x0000000000004308 */ /* 0x000ee20000000c00 */
[C---:B------:R-:W-:Y:S01]  /*ba50*/  FMUL.FTZ R41, R6.reuse, R41 ;  /* 0x0000002906297220 */ /* 0x040fe20000410000 */
[----:B------:R-:W-:Y:S01]  /*ba60*/  F2FP.BF16.PACK_AB R36, R37, R36 ;  /* 0x000000242524723e */ /* 0x000fe200000010ff */
[----:B------:R-:W-:-:S02]  /*ba70*/  FMUL.FTZ R44, R6, R44 ;  /* 0x0000002c062c7220 */ /* 0x000fc40000410000 */
[C---:B------:R-:W-:Y:S01]  /*ba80*/  FMUL.FTZ R45, R6.reuse, R45 ;  /* 0x0000002d062d7220 */ /* 0x040fe20000410000 */
[----:B------:R-:W-:Y:S01]  /*ba90*/  F2FP.BF16.PACK_AB R40, R41, R40 ;  /* 0x000000282928723e */ /* 0x000fe200000010ff */
[C---:B------:R-:W-:Y:S02]  /*baa0*/  FMUL.FTZ R48, R6.reuse, R48 ;  /* 0x0000003006307220 */ /* 0x040fe40000410000 */
[C---:B------:R-:W-:Y:S01]  /*bab0*/  FMUL.FTZ R49, R6.reuse, R49 ;  /* 0x0000003106317220 */ /* 0x040fe20000410000 */
[----:B------:R-:W-:Y:S01]  /*bac0*/  F2FP.BF16.PACK_AB R44, R45, R44 ;  /* 0x0000002c2d2c723e */ /* 0x000fe200000010ff */
[C---:B------:R-:W-:Y:S02]  /*bad0*/  FMUL.FTZ R52, R6.reuse, R52 ;  /* 0x0000003406347220 */ /* 0x040fe40000410000 */
        /* <DEDUP_REMOVED lines=54> */
[----:B------:R-:W-:Y:S01]  /*be40*/  FMUL.FTZ R117, R6, R117 ;  /* 0x0000007506757220 */ /* 0x000fe20000410000 */
[----:B------:R-:W-:Y:S01]  /*be50*/  F2FP.BF16.PACK_AB R120, R121, R120 ;  /* 0x000000787978723e */ /* 0x000fe200000010ff */
[----:B------:R-:W4:Y:S01]  /*be60*/  S2R R6, SR_TID.X ;  /* 0x0000000000067919 */ /* 0x000f220000002100 */
[----:B--2---:R-:W-:-:S02]  /*be70*/  FMUL.FTZ R131, R7, R131 ;  /* 0x0000008307837220 */ /* 0x004fc40000410000 */
[----:B------:R-:W-:Y:S01]  /*be80*/  FMUL.FTZ R130, R7, R130 ;  /* 0x0000008207827220 */ /* 0x000fe20000410000 */
[----:B------:R-:W-:Y:S01]  /*be90*/  F2FP.BF16.PACK_AB R116, R117, R116 ;  /* 0x000000747574723e */ /* 0x000fe200000010ff */
[C---:B------:R-:W-:Y:S02]  /*bea0*/  FMUL.FTZ R39, R7.reuse, R39 ;  /* 0x0000002707277220 */ /* 0x040fe40000410000 */
[----:B------:R-:W-:Y:S01]  /*beb0*/  FMUL.FTZ R38, R7, R38 ;  /* 0x0000002607267220 */ /* 0x000fe20000410000 */
[----:B------:R-:W-:Y:S01]  /*bec0*/  F2FP.BF16.PACK_AB R130, R131, R130 ;  /* 0x000000828382723e */ /* 0x000fe200000010ff */
[C---:B------:R-:W-:Y:S02]  /*bed0*/  FMUL.FTZ R43, R7.reuse, R43 ;  /* 0x0000002b072b7220 */ /* 0x040fe40000410000 */
[----:B------:R-:W-:Y:S01]  /*bee0*/  FMUL.FTZ R42, R7, R42 ;  /* 0x0000002a072a7220 */ /* 0x000fe20000410000 */
[----:B------:R-:W-:Y:S01]  /*bef0*/  F2FP.BF16.PACK_AB R38, R39, R38 ;  /* 0x000000262726723e */ /* 0x000fe200000010ff */
[----:B------:R-:W-:-:S02]  /*bf00*/  FMUL.FTZ R47, R7, R47 ;  /* 0x0000002f072f7220 */ /* 0x000fc40000410000 */
[----:B------:R-:W-:Y:S01]  /*bf10*/  FMUL.FTZ R46, R7, R46 ;  /* 0x0000002e072e7220 */ /* 0x000fe20000410000 */
[----:B------:R-:W-:Y:S01]  /*bf20*/  F2FP.BF16.PACK_AB R42, R43, R42 ;  /* 0x0000002a2b2a723e */ /* 0x000fe200000010ff */
[C---:B------:R-:W-:Y:S02]  /*bf30*/  FMUL.FTZ R51, R7.reuse, R51 ;  /* 0x0000003307337220 */ /* 0x040fe40000410000 */
[----:B------:R-:W-:Y:S01]  /*bf40*/  FMUL.FTZ R50, R7, R50 ;  /* 0x0000003207327220 */ /* 0x000fe20000410000 */
[----:B------:R-:W-:Y:S01]  /*bf50*/  F2FP.BF16.PACK_AB R46, R47, R46 ;  /* 0x0000002e2f2e723e */ /* 0x000fe200000010ff */
[C---:B------:R-:W-:Y:S02]  /*bf60*/  FMUL.FTZ R55, R7.reuse, R55 ;  /* 0x0000003707377220 */ /* 0x040fe40000410000 */
[C---:B------:R-:W-:Y:S01]  /*bf70*/  FMUL.FTZ R54, R7.reuse, R54 ;  /* 0x0000003607367220 */ /* 0x040fe20000410000 */
[----:B----4-:R-:W-:Y:S01]  /*bf80*/  SHF.R.S32.HI R9, RZ, 0x1f, R6 ;  /* 0x0000001fff097819 */ /* 0x010fe20000011406 */
[----:B------:R-:W-:Y:S01]  /*bf90*/  FMUL.FTZ R59, R7, R59 ;  /* 0x0000003b073b7220 */ /* 0x000fe20000410000 */
[----:B------:R-:W-:Y:S01]  /*bfa0*/  F2FP.BF16.PACK_AB R50, R51, R50 ;  /* 0x000000323332723e */ /* 0x000fe200000010ff */
[----:B------:R-:W-:Y:S01]  /*bfb0*/  FMUL.FTZ R58, R7, R58 ;  /* 0x0000003a073a7220 */ /* 0x000fe20000410000 */
[-C--:B------:R-:W-:Y:S01]  /*bfc0*/  LEA.HI R8, R9, R6.reuse, RZ, 0x2 ;  /* 0x0000000609087211 */ /* 0x080fe200078f10ff */
[----:B------:R-:W-:Y:S01]  /*bfd0*/  FMUL.FTZ R63, R7, R63 ;  /* 0x0000003f073f7220 */ /* 0x000fe20000410000 */
[----:B------:R-:W-:Y:S01]  /*bfe0*/  LEA.HI R9, R9, R6, RZ, 0x5 ;  /* 0x0000000609097211 */ /* 0x000fe200078f28ff */
[C---:B------:R-:W-:Y:S01]  /*bff0*/  FMUL.FTZ R62, R7.reuse, R62 ;  /* 0x0000003e073e7220 */ /* 0x040fe20000410000 */
[--C-:B------:R-:W-:Y:S01]  /*c000*/  SHF.R.S32.HI R11, RZ, 0x2, R8.reuse ;  /* 0x00000002ff0b7819 */ /* 0x100fe20000011408 */
[C---:B------:R-:W-:Y:S01]  /*c010*/  FMUL.FTZ R67, R7.reuse, R67 ;  /* 0x0000004307437220 */ /* 0x040fe20000410000 */
[----:B------:R-:W-:Y:S01]  /*c020*/  SHF.R.S32.HI R10, RZ, 0x1f, R8 ;  /* 0x0000001fff0a7819 */ /* 0x000fe20000011408 */
[----:B------:R-:W-:Y:S01]  /*c030*/  FMUL.FTZ R66, R7, R66 ;  /* 0x0000004207427220 */ /* 0x000fe20000410000 */
[----:B------:R-:W-:Y:S01]  /*c040*/  F2FP.BF16.PACK_AB R54, R55, R54 ;  /* 0x000000363736723e */ /* 0x000fe200000010ff */
[C---:B------:R-:W-:Y:S01]  /*c050*/  FMUL.FTZ R71, R7.reuse, R71 ;  /* 0x0000004707477220 */ /* 0x040fe20000410000 */
[----:B------:R-:W-:Y:S01]  /*c060*/  LEA.HI R10, R10, R11, RZ, 0x3 ;  /* 0x0000000b0a0a7211 */ /* 0x000fe200078f18ff */
[----:B------:R-:W-:Y:S01]  /*c070*/  FMUL.FTZ R70, R7, R70 ;  /* 0x0000004607467220 */ /* 0x000fe20000410000 */
[----:B------:R-:W-:Y:S01]  /*c080*/  F2FP.BF16.PACK_AB R58, R59, R58 ;  /* 0x0000003a3b3a723e */ /* 0x000fe200000010ff */
[C---:B------:R-:W-:Y:S01]  /*c090*/  FMUL.FTZ R75, R7.reuse, R75 ;  /* 0x0000004b074b7220 */ /* 0x040fe20000410000 */
[----:B------:R-:W-:Y:S01]  /*c0a0*/  LOP3.LUT R10, R10, 0xfffffff8, RZ, 0xc0, !PT ;  /* 0xfffffff80a0a7812 */ /* 0x000fe200078ec0ff */
[----:B------:R-:W-:Y:S01]  /*c0b0*/  FMUL.FTZ R74, R7, R74 ;  /* 0x0000004a074a7220 */ /* 0x000fe20000410000 */
[----:B------:R-:W-:Y:S01]  /*c0c0*/  F2FP.BF16.PACK_AB R62, R63, R62 ;  /* 0x0000003e3f3e723e */ /* 0x000fe200000010ff */
[----:B------:R-:W-:Y:S01]  /*c0d0*/  FMUL.FTZ R79, R7, R79 ;  /* 0x0000004f074f7220 */ /* 0x000fe20000410000 */
[----:B------:R-:W-:Y:S01]  /*c0e0*/  IADD3 R10, R11, -R10, RZ ;  /* 0x8000000a0b0a7210 */ /* 0x000fe20007ffe0ff */
[----:B------:R-:W-:Y:S01]  /*c0f0*/  FMUL.FTZ R78, R7, R78 ;  /* 0x0000004e074e7220 */ /* 0x000fe20000410000 */
[----:B------:R-:W-:Y:S01]  /*c100*/  F2FP.BF16.PACK_AB R66, R67, R66 ;  /* 0x000000424342723e */ /* 0x000fe200000010ff */
[C---:B------:R-:W-:Y:S01]  /*c110*/  FMUL.FTZ R83, R7.reuse, R83 ;  /* 0x0000005307537220 */ /* 0x040fe20000410000 */
[C---:B------:R-:W-:Y:S01]  /*c120*/  SHF.L.U32 R11, R10.reuse, 0x6, RZ ;  /* 0x000000060a0b7819 */ /* 0x040fe200000006ff */
[C---:B------:R-:W-:Y:S01]  /*c130*/  FMUL.FTZ R82, R7.reuse, R82 ;  /* 0x0000005207527220 */ /* 0x040fe20000410000 */
[----:B------:R-:W-:Y:S01]  /*c140*/  LOP3.LUT R12, R10, 0x1, RZ, 0xc0, !PT ;  /* 0x000000010a0c7812 */ /* 0x000fe200078ec0ff */
[----:B------:R-:W-:Y:S01]  /*c150*/  FMUL.FTZ R87, R7, R87 ;  /* 0x0000005707577220 */ /* 0x000fe20000410000 */
[----:B------:R-:W-:Y:S01]  /*c160*/  LOP3.LUT R11, R11, 0x1c0, RZ, 0xc0, !PT ;  /* 0x000001c00b0b7812 */ /* 0x000fe200078ec0ff */
[C---:B------:R-:W-:Y:S01]  /*c170*/  FMUL.FTZ R86, R7.reuse, R86 ;  /* 0x0000005607567220 */ /* 0x040fe20000410000 */
[----:B------:R-:W-:Y:S01]  /*c180*/  ISETP.NE.U32.AND P3, PT, R12, 0x1, PT ;  /* 0x000000010c00780c */ /* 0x000fe20003f65070 */
[----:B------:R-:W-:Y:S01]  /*c190*/  FMUL.FTZ R91, R7, R91 ;  /* 0x0000005b075b7220 */ /* 0x000fe20000410000 */
[----:B------:R-:W-:Y:S01]  /*c1a0*/  LEA.HI R14, R11, R11, RZ, 0x1d ;  /* 0x0000000b0b0e7211 */ /* 0x000fe200078fe8ff */
[C---:B------:R-:W-:Y:S01]  /*c1b0*/  FMUL.FTZ R90, R7.reuse, R90 ;  /* 0x0000005a075a7220 */ /* 0x040fe20000410000 */
[----:B------:R-:W-:Y:S01]  /*c1c0*/  R2P PR, R10, 0x6 ;  /* 0x000000060a007804 */ /* 0x000fe20000000000 */
[----:B------:R-:W-:Y:S01]  /*c1d0*/  FMUL.FTZ R95, R7, R95 ;  /* 0x0000005f075f7220 */ /* 0x000fe20000410000 */
[----:B------:R-:W-:Y:S01]  /*c1e0*/  F2FP.BF16.PACK_AB R70, R71, R70 ;  /* 0x000000464746723e */ /* 0x000fe200000010ff */
        /* <DEDUP_REMOVED lines=29> */
[----:B------:R-:W-:Y:S02]  /*c3c0*/  LOP3.LUT R7, R8, 0x3ffffffc, RZ, 0xc0, !PT ;  /* 0x3ffffffc08077812 */ /* 0x000fe400078ec0ff */
[----:B------:R-:W-:Y:S02]  /*c3d0*/  SHF.R.S32.HI R8, RZ, 0x5, R9 ;  /* 0x00000005ff087819 */ /* 0x000fe40000011409 */
[----:B------:R-:W-:Y:S02]  /*c3e0*/  IADD3 R7, -R7, R6, RZ ;  /* 0x0000000607077210 */ /* 0x000fe40007ffe1ff */
[----:B------:R-:W-:Y:S02]  /*c3f0*/  F2FP.BF16.PACK_AB R122, R123, R122 ;  /* 0x0000007a7b7a723e */ /* 0x000fe400000010ff */
[----:B------:R-:W-:Y:S02]  /*c400*/  LEA R7, R8, R7, 0x9 ;  /* 0x0000000708077211 */ /* 0x000fe400078e48ff */
[----:B------:R-:W-:-:S02]  /*c410*/  F2FP.BF16.PACK_AB R118, R119, R118 ;  /* 0x000000767776723e */ /* 0x000fc400000010ff */
[----:B------:R-:W-:Y:S02]  /*c420*/  LEA R7, R7, R14, 0x1 ;  /* 0x0000000e07077211 */ /* 0x000fe400078e08ff */
[----:B------:R-:W-:Y:S02]  /*c430*/  LOP3.LUT R9, R9, 0xffffffe0, RZ, 0xc0, !PT ;  /* 0xffffffe009097812 */ /* 0x000fe400078ec0ff */
[----:B------:R-:W-:Y:S02]  /*c440*/  SHF.L.U32 R11, R7, 0x1, RZ ;  /* 0x00000001070b7819 */ /* 0x000fe400000006ff */
[----:B------:R-:W-:Y:S02]  /*c450*/  MOV R7, 0x20 ;  /* 0x0000002000077802 */ /* 0x000fe40000000f00 */
[----:B------:R-:W-:Y:S01]  /*c460*/  IADD3 R13, R11, -0x10, RZ ;  /* 0xfffffff00b0d7810 */ /* 0x000fe20007ffe0ff */
[----:B------:R-:W-:Y:S01]  /*c470*/  STS [R11], R128 ;  /* 0x000000800b007388 */ /* 0x000fe20000000800 */
[----:B------:R-:W-:-:S02]  /*c480*/  SEL R10, R7, 0xffffffe0, !P1 ;  /* 0xffffffe0070a7807 */ /* 0x000fc40004800000 */
[----:B------:R-:W-:Y:S01]  /*c490*/  MOV R7, 0x40 ;  /* 0x0000004000077802 */ /* 0x000fe20000000f00 */
[----:B------:R-:W-:Y:S01]  /*c4a0*/  STS [R11+0x400], R130 ;  /* 0x000400820b007388 */ /* 0x000fe20000000800 */
[----:B------:R-:W-:Y:S02]  /*c4b0*/  @P3 IADD3 R13, R11, 0x10, RZ ;  /* 0x000000100b0d3810 */ /* 0x000fe40007ffe0ff */
[----:B------:R-:W-:Y:S02]  /*c4c0*/  SEL R12, R7, 0xffffffc0, !P2 ;  /* 0xffffffc0070c7807 */ /* 0x000fe40005000000 */
[C---:B------:R-:W-:Y:S01]  /*c4d0*/  IADD3 R15, R11.reuse, R10, RZ ;  /* 0x0000000a0b0f7210 */ /* 0x040fe20007ffe0ff */
[----:B------:R-:W-:Y:S01]  /*c4e0*/  STS [R13], R36 ;  /* 0x000000240d007388 */ /* 0x000fe20000000800 */
[-C--:B------:R-:W-:Y:S02]  /*c4f0*/  IADD3 R17, R10, R13.reuse, RZ ;  /* 0x0000000d0a117210 */ /* 0x080fe40007ffe0ff */
[-C--:B------:R-:W-:Y:S01]  /*c500*/  IADD3 R19, R11, R12.reuse, RZ ;  /* 0x0000000c0b137210 */ /* 0x080fe20007ffe0ff */
[----:B------:R-:W-:Y:S01]  /*c510*/  STS [R13+0x400], R38 ;  /* 0x000400260d007388 */ /* 0x000fe20000000800 */
[----:B------:R-:W-:Y:S01]  /*c520*/  IADD3 R21, R12, R13, RZ ;  /* 0x0000000d0c157210 */ /* 0x000fe20007ffe0ff */
[----:B------:R-:W2:Y:S01]  /*c530*/  LDC.U8 R10, c[0x0][0x329] ;  /* 0x0000ca40ff0a7b82 */ /* 0x000ea20000000000 */
[-C--:B------:R-:W-:Y:S01]  /*c540*/  IADD3 R23, R15, R12.reuse, RZ ;  /* 0x0000000c0f177210 */ /* 0x080fe20007ffe0ff */
[----:B------:R-:W-:Y:S01]  /*c550*/  STS [R15], R40 ;  /* 0x000000280f007388 */ /* 0x000fe20000000800 */
[----:B------:R-:W-:-:S02]  /*c560*/  IADD3 R25, R17, R12, RZ ;  /* 0x0000000c11197210 */ /* 0x000fc40007ffe0ff */
[----:B------:R-:W-:Y:S01]  /*c570*/  IADD3 R9, R6, -R9, RZ ;  /* 0x8000000906097210 */ /* 0x000fe20007ffe0ff */
[----:B------:R-:W-:Y:S02]  /*c580*/  STS [R15+0x400], R42 ;  /* 0x0004002a0f007388 */ /* 0x000fe40000000800 */
[----:B------:R-:W4:Y:S02]  /*c590*/  LDC.U8 R12, c[0x0][0x328] ;  /* 0x0000ca00ff0c7b82 */ /* 0x000f240000000000 */
[----:B------:R-:W-:Y:S04]  /*c5a0*/  STS [R17], R44 ;  /* 0x0000002c11007388 */ /* 0x000fe80000000800 */
[----:B------:R-:W-:Y:S04]  /*c5b0*/  STS [R17+0x400], R46 ;  /* 0x0004002e11007388 */ /* 0x000fe80000000800 */
[----:B------:R-:W-:Y:S04]  /*c5c0*/  STS [R19], R48 ;  /* 0x0000003013007388 */ /* 0x000fe80000000800 */
[----:B------:R-:W-:Y:S01]  /*c5d0*/  STS [R19+0x400], R50 ;  /* 0x0004003213007388 */ /* 0x000fe20000000800 */
[----:B--2---:R-:W-:-:S03]  /*c5e0*/  ISETP.NE.AND P1, PT, R10, RZ, PT ;  /* 0x000000ff0a00720c */ /* 0x004fc60003f25270 */
[----:B------:R-:W-:Y:S04]  /*c5f0*/  STS [R21], R52 ;  /* 0x0000003415007388 */ /* 0x000fe80000000800 */
[----:B------:R-:W-:Y:S01]  /*c600*/  STS [R21+0x400], R54 ;  /* 0x0004003615007388 */ /* 0x000fe20000000800 */
[----:B----4-:R-:W-:-:S03]  /*c610*/  ISETP.NE.AND P2, PT, R12, RZ, PT ;  /* 0x000000ff0c00720c */ /* 0x010fc60003f45270 */
[----:B------:R-:W-:Y:S01]  /*c620*/  STS [R23], R56 ;  /* 0x0000003817007388 */ /* 0x000fe20000000800 */
[----:B------:R-:W-:-:S03]  /*c630*/  ISETP.NE.OR P3, PT, R10, RZ, !P2 ;  /* 0x000000ff0a00720c */ /* 0x000fc60005765670 */
[----:B------:R-:W-:Y:S04]  /*c640*/  STS [R23+0x400], R58 ;  /* 0x0004003a17007388 */ /* 0x000fe80000000800 */
[----:B------:R2:W-:Y:S04]  /*c650*/  STS [R25], R60 ;  /* 0x0000003c19007388 */ /* 0x0005e80000000800 */
[----:B------:R4:W-:Y:S04]  /*c660*/  STS [R25+0x400], R62 ;  /* 0x0004003e19007388 */ /* 0x0009e80000000800 */
[----:B------:R5:W-:Y:S04]  /*c670*/  STS [R11+0x4000], R64 ;  /* 0x004000400b007388 */ /* 0x000be80000000800 */
[----:B------:R-:W-:Y:S04]  /*c680*/  STS [R11+0x4400], R66 ;  /* 0x004400420b007388 */ /* 0x000fe80000000800 */
[----:B------:R-:W-:Y:S04]  /*c690*/  STS [R13+0x4000], R68 ;  /* 0x004000440d007388 */ /* 0x000fe80000000800 */
[----:B------:R-:W-:Y:S04]  /*c6a0*/  STS [R13+0x4400], R70 ;  /* 0x004400460d007388 */ /* 0x000fe80000000800 */
[----:B------:R-:W-:Y:S01]  /*c6b0*/  STS [R15+0x4000], R72 ;  /* 0x004000480f007388 */ /* 0x000fe20000000800 */
[----:B--2---:R-:W-:-:S03]  /*c6c0*/  @P1 MOV R60, c[0x0][0x210] ;  /* 0x00008400003c1a02 */ /* 0x004fc60000000f00 */
[----:B------:R-:W-:Y:S01]  /*c6d0*/  STS [R15+0x4400], R74 ;  /* 0x0044004a0f007388 */ /* 0x000fe20000000800 */
[----:B----4-:R-:W-:Y:S01]  /*c6e0*/  @P1 MOV R62, 0x1 ;  /* 0x00000001003e1802 */ /* 0x010fe20000000f00 */
[----:B------:R-:W-:Y:S02]  /*c6f0*/  @P1 IMAD R60, R60, c[0x0][0x214], RZ ;  /* 0x000085003c3c1a24 */ /* 0x000fe400078e02ff */
[----:B------:R-:W-:Y:S04]  /*c700*/  STS [R17+0x4000], R76 ;  /* 0x0040004c11007388 */ /* 0x000fe80000000800 */
[----:B------:R-:W-:Y:S04]  /*c710*/  STS [R17+0x4400], R78 ;  /* 0x0044004e11007388 */ /* 0x000fe80000000800 */
[----:B------:R-:W-:Y:S04]  /*c720*/  STS [R19+0x4000], R80 ;  /* 0x0040005013007388 */ /* 0x000fe80000000800 */
[----:B------:R-:W-:Y:S04]  /*c730*/  STS [R19+0x4400], R82 ;  /* 0x0044005213007388 */ /* 0x000fe80000000800 */
[----:B------:R-:W-:Y:S04]  /*c740*/  STS [R21+0x4000], R84 ;  /* 0x0040005415007388 */ /* 0x000fe80000000800 */
[----:B------:R-:W-:Y:S04]  /*c750*/  STS [R21+0x4400], R86 ;  /* 0x0044005615007388 */ /* 0x000fe80000000800 */
[----:B------:R-:W2:Y:S04]  /*c760*/  S2R R7, SR_CTAID.Y ;  /* 0x0000000000077919 */ /* 0x000ea80000002600 */
[----:B------:R-:W-:Y:S04]  /*c770*/  STS [R23+0x4000], R88 ;  /* 0x0040005817007388 */ /* 0x000fe80000000800 */
[----:B------:R-:W-:Y:S04]  /*c780*/  STS [R23+0x4400], R90 ;  /* 0x0044005a17007388 */ /* 0x000fe80000000800 */
[----:B------:R-:W-:Y:S04]  /*c790*/  STS [R25+0x4000], R92 ;  /* 0x0040005c19007388 */ /* 0x000fe80000000800 */
[----:B------:R-:W-:Y:S04]  /*c7a0*/  STS [R25+0x4400], R94 ;  /* 0x0044005e19007388 */ /* 0x000fe80000000800 */
[----:B------:R-:W-:Y:S04]  /*c7b0*/  STS [R11+0x8000], R96 ;  /* 0x008000600b007388 */ /* 0x000fe80000000800 */
[----:B------:R4:W-:Y:S01]  /*c7c0*/  STS [R11+0x8400], R98 ;  /* 0x008400620b007388 */ /* 0x0009e20000000800 */
[----:B--2---:R-:W-:Y:S01]  /*c7d0*/  @!P0 SHF.R.S32.HI R12, RZ, 0x1f, R7 ;  /* 0x0000001fff0c8819 */ /* 0x004fe20000011407 */
[----:B-----5:R-:W-:-:S02]  /*c7e0*/  @!P0 IMAD.WIDE.U32 R64, R7, c[0x0][0x1e0], RZ ;  /* 0x0000780007408a25 */ /* 0x020fc400078e00ff */
[----:B------:R2:W-:Y:S02]  /*c7f0*/  STS [R13+0x8000], R100 ;  /* 0x008000640d007388 */ /* 0x0005e40000000800 */
[----:B------:R-:W-:Y:S01]  /*c800*/  @!P0 IMAD R12, R12, c[0x0][0x1e0], RZ ;  /* 0x000078000c0c8a24 */ /* 0x000fe200078e02ff */
[----:B------:R-:W-:Y:S01]  /*c810*/  @!P0 MOV R4, R64 ;  /* 0x0000004000048202 */ /* 0x000fe20000000f00 */
[----:B------:R2:W-:Y:S01]  /*c820*/  STS [R13+0x8400], R102 ;  /* 0x008400660d007388 */ /* 0x0005e20000000800 */
[C---:B------:R-:W-:Y:S02]  /*c830*/  @!P3 IMAD R63, R7.reuse, c[0x0][0x214], RZ ;  /* 0x00008500073fba24 */ /* 0x040fe400078e02ff */
[----:B------:R-:W-:Y:S01]  /*c840*/  @!P0 IMAD R61, R7, c[0x0][0x1e4], R12 ;  /* 0x00007900073d8a24 */ /* 0x000fe200078e020c */
[----:B------:R2:W-:Y:S02]  /*c850*/  STS [R15+0x8000], R104 ;  /* 0x008000680f007388 */ /* 0x0005e40000000800 */
[----:B------:R-:W-:-:S02]  /*c860*/  @!P3 SEL R63, R63, R202, !P0 ;  /* 0x000000ca3f3fb207 */ /* 0x000fc40004000000 */
[----:B------:R2:W-:Y:S01]  /*c870*/  STS [R15+0x8400], R106 ;  /* 0x0084006a0f007388 */ /* 0x0005e20000000800 */
[----:B------:R-:W-:Y:S02]  /*c880*/  @!P0 IADD3 R5, R65, R61, RZ ;  /* 0x0000003d41058210 */ /* 0x000fe40007ffe0ff */
[----:B------:R-:W-:Y:S01]  /*c890*/  SHF.R.S32.HI R61, RZ, 0x1f, R8 ;  /* 0x0000001fff3d7819 */ /* 0x000fe20000011408 */
[----:B------:R2:W-:Y:S01]  /*c8a0*/  STS [R17+0x8000], R124 ;  /* 0x0080007c11007388 */ /* 0x0005e20000000800 */
[----:B------:R-:W-:Y:S01]  /*c8b0*/  LOP3.LUT P0, RZ, R9, 0x3, RZ, 0xc0, !PT ;  /* 0x0000000309ff7812 */ /* 0x000fe2000780c0ff */
[----:B------:R-:W-:Y:S01]  /*c8c0*/  CS2R R64, SRZ ;  /* 0x0000000000407805 */ /* 0x000fe2000001ff00 */
[----:B------:R-:W-:Y:S01]  /*c8d0*/  LEA.HI R61, R61, R8, RZ, 0x3 ;  /* 0x000000083d3d7211 */ /* 0x000fe200078f18ff */
[----:B------:R2:W-:Y:S01]  /*c8e0*/  STS [R17+0x8400], R126 ;  /* 0x0084007e11007388 */ /* 0x0005e20000000800 */
[----:B----4-:R-:W-:Y:S02]  /*c8f0*/  @!P1 MOV R11, c[0x0][0x214] ;  /* 0x00008500000b9a02 */ /* 0x010fe40000000f00 */
[----:B------:R-:W-:Y:S01]  /*c900*/  @!P3 MOV R64, R63 ;  /* 0x0000003f0040b202 */ /* 0x000fe20000000f00 */
[----:B------:R2:W-:Y:S01]  /*c910*/  STS [R19+0x8000], R108 ;  /* 0x0080006c13007388 */ /* 0x0005e20000000800 */
[----:B------:R-:W-:-:S02]  /*c920*/  @!P1 SEL R60, R11, c[0x0][0x234], !P2 ;  /* 0x00008d000b3c9a07 */ /* 0x000fc40005000000 */
[----:B------:R-:W-:Y:S01]  /*c930*/  @!P3 SHF.R.S32.HI R65, RZ, 0x1f, R63 ;  /* 0x0000001fff41b819 */ /* 0x000fe2000001143f */
[----:B------:R2:W-:Y:S01]  /*c940*/  STS [R19+0x8400], R110 ;  /* 0x0084006e13007388 */ /* 0x0005e20000000800 */
[----:B------:R-:W-:Y:S01]  /*c950*/  LOP3.LUT R61, R61, 0xffffff8, RZ, 0xc0, !PT ;  /* 0x0ffffff83d3d7812 */ /* 0x000fe200078ec0ff */
[----:B------:R-:W-:Y:S02]  /*c960*/  @!P1 IMAD R62, R60, c[0x0][0x1c0], RZ ;  /* 0x000070003c3e9a24 */ /* 0x000fe400078e02ff */
[----:B------:R2:W-:Y:S01]  /*c970*/  STS [R21+0x8000], R112 ;  /* 0x0080007015007388 */ /* 0x0005e20000000800 */
[----:B-1----:R-:W-:Y:S01]  /*c980*/  @P5 FMUL.FTZ R63, R2, 0.69314718246459960938 ;  /* 0x3f317218023f5820 */ /* 0x002fe20000410000 */
[----:B------:R-:W-:Y:S01]  /*c990*/  IADD3 R61, R8, -R61, RZ ;  /* 0x8000003d083d7210 */ /* 0x000fe20007ffe0ff */
[----:B------:R-:W-:Y:S01]  /*c9a0*/  IMAD R62, R7, R62, RZ ;  /* 0x0000003e073e7224 */ /* 0x000fe200078e02ff */
[----:B------:R2:W-:Y:S01]  /*c9b0*/  STS [R21+0x8400], R114 ;  /* 0x0084007215007388 */ /* 0x0005e20000000800 */
[----:B------:R-:W-:Y:S01]  /*c9c0*/  @P1 MOV R7, c[0x0][0x210] ;  /* 0x0000840000071a02 */ /* 0x000fe20000000f00 */
[----:B---3--:R-:W-:Y:S01]  /*c9d0*/  @P4 FMUL.FTZ R2, R0, 0.69314718246459960938 ;  /* 0x3f31721800024820 */ /* 0x008fe20000410000 */
[----:B------:R-:W-:Y:S01]  /*c9e0*/  @!P1 MOV R7, 0x1 ;  /* 0x0000000100079802 */ /* 0x000fe20000000f00 */
[----:B------:R2:W-:Y:S01]  /*c9f0*/  STS [R23+0x8000], R120 ;  /* 0x0080007817007388 */ /* 0x0005e20000000800 */
[----:B------:R-:W-:-:S02]  /*ca00*/  SEL R62, R62, RZ, P3 ;  /* 0x000000ff3e3e7207 */ /* 0x000fc40001800000 */
[----:B------:R-:W-:Y:S01]  /*ca10*/  MOV R8, 0x7f800000 ;  /* 0x7f80000000087802 */ /* 0x000fe20000000f00 */
[----:B------:R2:W-:Y:S01]  /*ca20*/  STS [R23+0x8400], R122 ;  /* 0x0084007a17007388 */ /* 0x0005e20000000800 */
[----:B------:R-:W-:Y:S01]  /*ca30*/  @P5 FFMA.FTZ R8, R132, c[0x0][0x238], R63 ;  /* 0x00008e0084085a23 */ /* 0x000fe2000001003f */
[----:B------:R-:W-:Y:S02]  /*ca40*/  LEA R212, R61, R212, 0x4 ;  /* 0x000000d43dd47211 */ /* 0x000fe400078e20ff */
[----:B------:R2:W-:Y:S04]  /*ca50*/  STS [R25+0x8000], R116 ;  /* 0x0080007419007388 */ /* 0x0005e80000000800 */
[----:B------:R2:W-:Y:S04]  /*ca60*/  STS [R25+0x8400], R118 ;  /* 0x0084007619007388 */ /* 0x0005e80000000800 */
[----:B------:R-:W-:Y:S06]  /*ca70*/  BAR.SYNC.DEFER_BLOCKING 0x0 ;  /* 0x0000000000007b1d */ /* 0x000fec0000010000 */
[----:B------:R-:W1:Y:S04]  /*ca80*/  S2R R10, SR_CTAID.X ;  /* 0x00000000000a7919 */ /* 0x000e680000002500 */
[----:B------:R-:W3:Y:S04]  /*ca90*/  S2R R11, SR_CTAID.Z ;  /* 0x00000000000b7919 */ /* 0x000ee80000002700 */
[----:B------:R2:W4:Y:S04]  /*caa0*/  LDS.128 R52, [R203] ;  /* 0x00000000cb347984 */ /* 0x0005280000000c00 */
[----:B------:R2:W2:Y:S01]  /*cab0*/  LDS.128 R48, [R203+0x1000] ;  /* 0x00100000cb307984 */ /* 0x0004a20000000c00 */
[----:B-1----:R-:W-:-:S03]  /*cac0*/  IMAD R6, R10, R7, RZ ;  /* 0x000000070a067224 */ /* 0x002fc600078e02ff */
[----:B------:R1:W1:Y:S01]  /*cad0*/  LDS.128 R44, [R203+0x2000] ;  /* 0x00200000cb2c7984 */ /* 0x0002620000000c00 */
[----:B---3--:R-:W-:Y:S01]  /*cae0*/  IMAD R62, R11, R60, R62 ;  /* 0x0000003c0b3e7224 */ /* 0x008fe200078e023e */
[----:B------:R-:W-:Y:S02]  /*caf0*/  SHF.L.U32 R9, R6, 0x7, RZ ;  /* 0x0000000706097819 */ /* 0x000fe400000006ff */
[----:B------:R3:W1:Y:S01]  /*cb00*/  LDS.128 R40, [R203+0x3000] ;  /* 0x00300000cb287984 */ /* 0x0006620000000c00 */
[----:B------:R-:W-:Y:S01]  /*cb10*/  MOV R6, 0x7f800000 ;  /* 0x7f80000000067802 */ /* 0x000fe20000000f00 */
[----:B------:R-:W-:Y:S01]  /*cb20*/  @P4 FFMA.FTZ R6, R3, c[0x0][0x238], R2 ;  /* 0x00008e0003064a23 */ /* 0x000fe20000010002 */
[--C-:B------:R-:W-:Y:S01]  /*cb30*/  IADD3 R0, P2, P1, R9, R64, R62.reuse ;  /* 0x0000004009007210 */ /* 0x100fe2000795e03e */
[----:B------:R3:W1:Y:S01]  /*cb40*/  LDS.128 R36, [R203+0x4000] ;  /* 0x00400000cb247984 */ /* 0x0006620000000c00 */
[----:B------:R-:W-:Y:S02]  /*cb50*/  SHF.R.S32.HI R9, RZ, 0x1f, R9 ;  /* 0x0000001fff097819 */ /* 0x000fe40000011409 */
[----:B------:R-:W-:Y:S01]  /*cb60*/  SHF.R.S32.HI R62, RZ, 0x1f, R62 ;  /* 0x0000001fff3e7819 */ /* 0x000fe2000001143e */
[----:B------:R3:W1:Y:S03]  /*cb70*/  LDS.128 R32, [R203+0x5000] ;  /* 0x00500000cb207984 */ /* 0x0006660000000c00 */
[----:B------:R-:W-:Y:S01]  /*cb80*/  IADD3.X R9, R9, R65, R62, P2, P1 ;  /* 0x0000004109097210 */ /* 0x000fe200017e243e */
[----:B------:R3:W1:Y:S04]  /*cb90*/  LDS.128 R28, [R203+0x6000] ;  /* 0x00600000cb1c7984 */ /* 0x0006680000000c00 */
[----:B------:R3:W1:Y:S04]  /*cba0*/  LDS.128 R24, [R203+0x7000] ;  /* 0x00700000cb187984 */ /* 0x0006680000000c00 */
[----:B------:R3:W1:Y:S04]  /*cbb0*/  LDS.128 R20, [R203+0x8000] ;  /* 0x00800000cb147984 */ /* 0x0006680000000c00 */
[----:B------:R3:W1:Y:S04]  /*cbc0*/  LDS.128 R16, [R203+0x9000] ;  /* 0x00900000cb107984 */ /* 0x0006680000000c00 */
[----:B------:R3:W1:Y:S04]  /*cbd0*/  LDS.128 R12, [R203+0xa000] ;  /* 0x00a00000cb0c7984 */ /* 0x0006680000000c00 */
[----:B------:R3:W1:Y:S01]  /*cbe0*/  LDS.128 R56, [R203+0xb000] ;  /* 0x00b00000cb387984 */ /* 0x0006620000000c00 */
[----:B------:R-:W-:Y:S05]  /*cbf0*/  @P0 BRA `(.L_x_15) ;  /* 0x0000010000000947 */ /* 0x000fea0003800000 */
[----:B--2-4-:R-:W-:Y:S01]  /*cc00*/  IMAD R205, R10, -0x80, R205 ;  /* 0xffffff800acd7824 */ /* 0x014fe200078e02cd */
[----:B------:R-:W-:-:S04]  /*cc10*/  IADD3 R2, R212, 0x8, RZ ;  /* 0x00000008d4027810 */ /* 0x000fc80007ffe0ff */
[-C--:B------:R-:W-:Y:S02]  /*cc20*/  ISETP.GE.AND P3, PT, R212, R205.reuse, PT ;  /* 0x000000cdd400720c */ /* 0x080fe40003f66270 */
[----:B------:R-:W-:-:S11]  /*cc30*/  ISETP.GE.AND P2, PT, R2, R205, PT ;  /* 0x000000cd0200720c */ /* 0x000fd60003f46270 */
[-C--:B------:R-:W-:Y:S02]  /*cc40*/  @!P3 IMAD R212, R212, R7.reuse, RZ ;  /* 0x00000007d4d4b224 */ /* 0x080fe400078e02ff */
[----:B------:R-:W-:-:S03]  /*cc50*/  @!P2 IMAD R7, R2, R7, RZ ;  /* 0x000000070207a224 */ /* 0x000fc600078e02ff */
[CC--:B------:R-:W-:Y:S02]  /*cc60*/  @!P3 IADD3 R2, P1, R212.reuse, R0.reuse, RZ ;  /* 0x00000000d402b210 */ /* 0x0c0fe40007f3e0ff */
[C---:B------:R-:W-:Y:S02]  /*cc70*/  @!P2 IADD3 R0, P0, R7.reuse, R0, RZ ;  /* 0x000000000700a210 */ /* 0x040fe40007f1e0ff */
[-C--:B------:R-:W-:Y:S02]  /*cc80*/  @!P3 LEA.HI.X.SX32 R3, R212, R9.reuse, 0x1, P1 ;  /* 0x00000009d403b211 */ /* 0x080fe400008f0eff */
[----:B------:R-:W-:Y:S02]  /*cc90*/  @!P2 LEA.HI.X.SX32 R7, R7, R9, 0x1, P0 ;  /* 0x000000090707a211 */ /* 0x000fe400000f0eff */
[----:B------:R-:W-:Y:S02]  /*cca0*/  @!P3 LEA R62, P1, R2, c[0x0][0x200], 0x2 ;  /* 0x00008000023eba11 */ /* 0x000fe400078210ff */
[----:B------:R-:W-:-:S02]  /*ccb0*/  @!P2 LEA R60, P0, R0, c[0x0][0x200], 0x2 ;  /* 0x00008000003caa11 */ /* 0x000fc400078010ff */
[----:B------:R-:W-:Y:S02]  /*ccc0*/  @!P3 LEA.HI.X R63, R2, c[0x0][0x204], R3, 0x2, P1 ;  /* 0x00008100023fba11 */ /* 0x000fe400008f1403 */
[----:B------:R-:W-:-:S03]  /*ccd0*/  @!P2 LEA.HI.X R61, R0, c[0x0][0x204], R7, 0x2, P0 ;  /* 0x00008100003daa11 */ /* 0x000fc600000f1407 */
[----:B------:R2:W-:Y:S04]  /*cce0*/  @!P3 STG.E [R62.64], R8 ;  /* 0x000000083e00b986 */ /* 0x0005e8000c101908 */
[----:B------:R2:W-:Y:S02]  /*ccf0*/  @!P2 STG.E [R60.64], R6 ;  /* 0x000000063c00a986 */ /* 0x0005e4000c101908 */
.L_x_15:
[----:B--2-4-:R-:W-:Y:S05]  /*cd00*/  BSYNC B0 ;  /* 0x0000000000007941 */ /* 0x014fea0003800000 */
.L_x_14:
[----:B------:R-:W2:Y:S01]  /*cd10*/  S2R R3, SR_TID.X ;  /* 0x0000000000037919 */ /* 0x000ea20000002100 */
[----:B------:R-:W-:Y:S01]  /*cd20*/  IADD3 R4, P0, R214, R4, RZ ;  /* 0x00000004d6047210 */ /* 0x000fe20007f1e0ff */
[----:B------:R-:W-:Y:S01]  /*cd30*/  BSSY B0, `(.L_x_16) ;  /* 0x0000016000007945 */ /* 0x000fe20003800000 */
[----:B------:R-:W-:-:S03]  /*cd40*/  SHF.R.S32.HI R2, RZ, 0x1f, R11 ;  /* 0x0000001fff027819 */ /* 0x000fc6000001140b */
[----:B------:R-:W-:Y:S02]  /*cd50*/  IMAD.X R5, R215, 0x1, R5, P0 ;  /* 0x00000001d7057824 */ /* 0x000fe400000e0605 */
[----:B------:R-:W-:Y:S02]  /*cd60*/  IMAD R2, R2, c[0x0][0x1f0], RZ ;  /* 0x00007c0002027a24 */ /* 0x000fe400078e02ff */
[----:B------:R-:W-:-:S04]  /*cd70*/  IMAD.WIDE.U32 R4, R11, c[0x0][0x1f0], R4 ;  /* 0x00007c000b047a25 */ /* 0x000fc800078e0004 */
[----:B------:R-:W-:-:S04]  /*cd80*/  IMAD R2, R11, c[0x0][0x1f4], R2 ;  /* 0x00007d000b027a24 */ /* 0x000fc800078e0202 */
[----:B------:R-:W-:Y:S01]  /*cd90*/  IMAD.IADD R7, R5, 0x1, R2 ;  /* 0x0000000105077824 */ /* 0x000fe200078e0202 */
[----:B--2---:R-:W-:-:S04]  /*cda0*/  SHF.R.S32.HI R0, RZ, 0x1f, R3 ;  /* 0x0000001fff007819 */ /* 0x004fc80000011403 */
[----:B------:R-:W-:-:S04]  /*cdb0*/  LEA.HI R0, R0, R3, RZ, 0x3 ;  /* 0x0000000300007211 */ /* 0x000fc800078f18ff */
[----:B------:R-:W-:-:S04]  /*cdc0*/  SHF.R.S32.HI R0, RZ, 0x3, R0 ;  /* 0x00000003ff007819 */ /* 0x000fc80000011400 */
[----:B------:R-:W-:-:S13]  /*cdd0*/  ISETP.GE.AND P0, PT, R0, R199, PT ;  /* 0x000000c70000720c */ /* 0x000fda0003f06270 */
[----:B------:R-:W-:Y:S05]  /*cde0*/  @P0 BRA `(.L_x_17) ;  /* 0x000000a000000947 */ /* 0x000fea0003800000 */
[----:B------:R-:W-:Y:S01]  /*cdf0*/  MOV R6, R4 ;  /* 0x0000000400067202 */ /* 0x000fe20000000f00 */
[----:B------:R-:W-:-:S04]  /*ce00*/  IMAD R3, R217, c[0x0][0x1e8], RZ ;  /* 0x00007a00d9037a24 */ /* 0x000fc800078e02ff */
[----:B------:R-:W-:-:S04]  /*ce10*/  IMAD.WIDE.U32 R8, R216, c[0x0][0x1e8], R6 ;  /* 0x00007a00d8087a25 */ /* 0x000fc800078e0006 */
[----:B------:R-:W-:Y:S01]  /*ce20*/  IMAD R2, R216, c[0x0][0x1ec], R3 ;  /* 0x00007b00d8027a24 */ /* 0x000fe200078e0203 */
[----:B------:R-:W-:-:S04]  /*ce30*/  LEA R10, P0, R8, c[0x0][0x1d0], 0x1 ;  /* 0x00007400080a7a11 */ /* 0x000fc800078008ff */
[----:B------:R-:W-:-:S04]  /*ce40*/  IADD3 R2, R9, R2, RZ ;  /* 0x0000000209027210 */ /* 0x000fc80007ffe0ff */
[----:B------:R-:W-:-:S05]  /*ce50*/  LEA.HI.X R11, R8, c[0x0][0x1d4], R2, 0x1, P0 ;  /* 0x00007500080b7a11 */ /* 0x000fca00000f0c02 */
[----:B------:R2:W-:Y:S04]  /*ce60*/  STG.E.128 [R10.64], R52 ;  /* 0x000000340a007986 */ /* 0x0005e8000c101d08 */
[----:B-1----:R2:W-:Y:S04]  /*ce70*/  STG.E.128 [R10.64+0x80], R36 ;  /* 0x000080240a007986 */ /* 0x0025e8000c101d08 */
[----:B------:R2:W-:Y:S02]  /*ce80*/  STG.E.128 [R10.64+0x100], R20 ;  /* 0x000100140a007986 */ /* 0x0005e4000c101d08 */
.L_x_17:
[----:B------:R-:W-:Y:S05]  /*ce90*/  BSYNC B0 ;  /* 0x0000000000007941 */ /* 0x000fea0003800000 */
.L_x_16:
[----:B------:R-:W-:Y:S01]  /*cea0*/  IADD3 R2, R0, 0x20, RZ ;  /* 0x0000002000027810 */ /* 0x000fe20007ffe0ff */
[----:B------:R-:W-:Y:S03]  /*ceb0*/  BSSY B0, `(.L_x_18) ;  /* 0x0000010000007945 */ /* 0x000fe60003800000 */
[----:B------:R-:W-:-:S13]  /*cec0*/  ISETP.GE.AND P0, PT, R2, R199, PT ;  /* 0x000000c70200720c */ /* 0x000fda0003f06270 */
[----:B------:R-:W-:Y:S05]  /*ced0*/  @P0 BRA `(.L_x_19) ;  /* 0x000000d000000947 */ /* 0x000fea0003800000 */
[----:B------:R-:W-:Y:S01]  /*cee0*/  IADD3 R3, P0, R216, 0x20, RZ ;  /* 0x00000020d8037810 */ /* 0x000fe20007f1e0ff */
[----:B------:R-:W-:Y:S01]  /*cef0*/  IMAD.MOV.U32 R8, RZ, RZ, R4 ;  /* 0x000000ffff087224 */ /* 0x000fe200078e0004 */
[----:B------:R-:W-:-:S03]  /*cf00*/  MOV R9, R7 ;  /* 0x0000000700097202 */ /* 0x000fc60000000f00 */
[----:B------:R-:W-:Y:S02]  /*cf10*/  IMAD.X R2, RZ, RZ, R217, P0 ;  /* 0x000000ffff027224 */ /* 0x000fe400000e06d9 */
[----:B------:R-:W-:-:S04]  /*cf20*/  IMAD.WIDE.U32 R8, R3, c[0x0][0x1e8], R8 ;  /* 0x00007a0003087a25 */ /* 0x000fc800078e0008 */
[----:B------:R-:W-:Y:S01]  /*cf30*/  IMAD R2, R2, c[0x0][0x1e8], RZ ;  /* 0x00007a0002027a24 */ /* 0x000fe200078e02ff */
[----:B--2---:R-:W-:-:S03]  /*cf40*/  LEA R10, P0, R8, c[0x0][0x1d0], 0x1 ;  /* 0x00007400080a7a11 */ /* 0x004fc600078008ff */
[----:B------:R-:W-:-:S05]  /*cf50*/  IMAD R2, R3, c[0x0][0x1ec], R2 ;  /* 0x00007b0003027a24 */ /* 0x000fca00078e0202 */
[----:B------:R-:W-:-:S04]  /*cf60*/  IADD3 R2, R9, R2, RZ ;  /* 0x0000000209027210 */ /* 0x000fc80007ffe0ff */
[----:B------:R-:W-:-:S05]  /*cf70*/  LEA.HI.X R11, R8, c[0x0][0x1d4], R2, 0x1, P0 ;  /* 0x00007500080b7a11 */ /* 0x000fca00000f0c02 */
[----:B------:R2:W-:Y:S04]  /*cf80*/  STG.E.128 [R10.64], R48 ;  /* 0x000000300a007986 */ /* 0x0005e8000c101d08 */
[----:B-1----:R2:W-:Y:S04]  /*cf90*/  STG.E.128 [R10.64+0x80], R32 ;  /* 0x000080200a007986 */ /* 0x0025e8000c101d08 */
[----:B------:R2:W-:Y:S02]  /*cfa0*/  STG.E.128 [R10.64+0x100], R16 ;  /* 0x000100100a007986 */ /* 0x0005e4000c101d08 */
.L_x_19:
[----:B------:R-:W-:Y:S05]  /*cfb0*/  BSYNC B0 ;  /* 0x0000000000007941 */ /* 0x000fea0003800000 */
.L_x_18:
        /* <DEDUP_REMOVED lines=9> */
[----:B------:R-:W-:-:S04]  /*d050*/  IMAD R3, R0, c[0x0][0x1e8], RZ ;  /* 0x00007a0000037a24 */ /* 0x000fc800078e02ff */
[----:B------:R-:W-:Y:S01]  /*d060*/  IMAD R3, R2, c[0x0][0x1ec], R3 ;  /* 0x00007b0002037a24 */ /* 0x000fe200078e0203 */
[----:B------:R-:W-:-:S04]  /*d070*/  LEA R2, P0, R8, c[0x0][0x1d0], 0x1 ;  /* 0x0000740008027a11 */ /* 0x000fc800078008ff */
[----:B------:R-:W-:-:S04]  /*d080*/  IADD3 R3, R9, R3, RZ ;  /* 0x0000000309037210 */ /* 0x000fc80007ffe0ff */
[----:B------:R-:W-:-:S05]  /*d090*/  LEA.HI.X R3, R8, c[0x0][0x1d4], R3, 0x1, P0 ;  /* 0x0000750008037a11 */ /* 0x000fca00000f0c03 */
[----:B-1----:R1:W-:Y:S04]  /*d0a0*/  STG.E.128 [R2.64], R44 ;  /* 0x0000002c02007986 */ /* 0x0023e8000c101d08 */
[----:B------:R1:W-:Y:S04]  /*d0b0*/  STG.E.128 [R2.64+0x80], R28 ;  /* 0x0000801c02007986 */ /* 0x0003e8000c101d08 */
[----:B------:R1:W-:Y:S02]  /*d0c0*/  STG.E.128 [R2.64+0x100], R12 ;  /* 0x0001000c02007986 */ /* 0x0003e4000c101d08 */
.L_x_21:
[----:B------:R-:W-:Y:S05]  /*d0d0*/  BSYNC B0 ;  /* 0x0000000000007941 */ /* 0x000fea0003800000 */
.L_x_20:
[----:B------:R-:W-:-:S13]  /*d0e0*/  ISETP.GE.AND P0, PT, R204, R199, PT ;  /* 0x000000c7cc00720c */ /* 0x000fda0003f06270 */
[----:B------:R-:W-:Y:S05]  /*d0f0*/  @P0 EXIT ;  /* 0x000000000000094d */ /* 0x000fea0003800000 */
[----:B------:R-:W-:Y:S02]  /*d100*/  IADD3 R0, P0, R216, 0x60, RZ ;  /* 0x00000060d8007810 */ /* 0x000fe40007f1e0ff */
[----:B------:R-:W-:Y:S02]  /*d110*/  MOV R5, R7 ;  /* 0x0000000700057202 */ /* 0x000fe40000000f00 */
[----:B------:R-:W-:-:S03]  /*d120*/  IADD3.X R216, RZ, R217, RZ, P0, !PT ;  /* 0x000000d9ffd87210 */ /* 0x000fc600007fe4ff */
[----:B------:R-:W-:-:S04]  /*d130*/  IMAD.WIDE.U32 R4, R0, c[0x0][0x1e8], R4 ;  /* 0x00007a0000047a25 */ /* 0x000fc800078e0004 */
[----:B-1----:R-:W-:Y:S01]  /*d140*/  IMAD R3, R216, c[0x0][0x1e8], RZ ;  /* 0x00007a00d8037a24 */ /* 0x002fe200078e02ff */
[----:B------:R-:W-:-:S03]  /*d150*/  LEA R2, P0, R4, c[0x0][0x1d0], 0x1 ;  /* 0x0000740004027a11 */ /* 0x000fc600078008ff */
[----:B------:R-:W-:-:S05]  /*d160*/  IMAD R3, R0, c[0x0][0x1ec], R3 ;  /* 0x00007b0000037a24 */ /* 0x000fca00078e0203 */
[----:B------:R-:W-:-:S04]  /*d170*/  IADD3 R3, R5, R3, RZ ;  /* 0x0000000305037210 */ /* 0x000fc80007ffe0ff */
[----:B------:R-:W-:-:S05]  /*d180*/  LEA.HI.X R3, R4, c[0x0][0x1d4], R3, 0x1, P0 ;  /* 0x0000750004037a11 */ /* 0x000fca00000f0c03 */
[----:B------:R-:W-:Y:S04]  /*d190*/  STG.E.128 [R2.64], R40 ;  /* 0x0000002802007986 */ /* 0x000fe8000c101d08 */
[----:B------:R-:W-:Y:S04]  /*d1a0*/  STG.E.128 [R2.64+0x80], R24 ;  /* 0x0000801802007986 */ /* 0x000fe8000c101d08 */
[----:B------:R-:W-:Y:S01]  /*d1b0*/  STG.E.128 [R2.64+0x100], R56 ;  /* 0x0001003802007986 */ /* 0x000fe2000c101d08 */
[----:B------:R-:W-:Y:S05]  /*d1c0*/  EXIT ;  /* 0x000000000000794d */ /* 0x000fea0003800000 */
.L_x_2:
[----:B------:R-:W1:Y:S01]  /*d1d0*/  LDC.U8 R3, c[0x0][0x329] ;  /* 0x0000ca40ff037b82 */ /* 0x000e620000000000 */
[C---:B------:R-:W-:Y:S01]  /*d1e0*/  ISETP.NE.AND P4, PT, R202.reuse, -0x1, PT ;  /* 0xffffffffca00780c */ /* 0x040fe20003f85270 */
[----:B------:R-:W-:Y:S01]  /*d1f0*/  IMAD.IADD R205, R205, 0x1, -R90 ;  /* 0x00000001cdcd7824 */ /* 0x000fe200078e0a5a */
[----:B------:R-:W-:Y:S01]  /*d200*/  SHF.R.S32.HI R5, RZ, 0x1f, R86 ;  /* 0x0000001fff057819 */ /* 0x000fe20000011456 */
[----:B------:R-:W-:Y:S04]  /*d210*/  BSSY B0, `(.L_x_22) ;  /* 0x000003c000007945 */ /* 0x000fe80003800000 */
[----:B------:R-:W2:Y:S06]  /*d220*/  LDC.U8 R2, c[0x0][0x328] ;  /* 0x0000ca00ff027b82 */ /* 0x000eac0000000000 */
[----:B------:R-:W-:-:S04]  /*d230*/  @P4 IMAD.WIDE.U32 R8, R202, c[0x0][0x1e8], RZ ;  /* 0x00007a00ca084a25 */ /* 0x000fc800078e00ff */
[----:B------:R-:W-:-:S05]  /*d240*/  @!P4 IMAD.WIDE.U32 R10, R0, c[0x0][0x1e0], RZ ;  /* 0x00007800000aca25 */ /* 0x000fca00078e00ff */
[----:B------:R-:W-:Y:S02]  /*d250*/  @!P4 MOV R8, R10 ;  /* 0x0000000a0008c202 */ /* 0x000fe40000000f00 */
[----:B-1----:R-:W-:Y:S02]  /*d260*/  ISETP.NE.AND P1, PT, R3, RZ, PT ;  /* 0x000000ff0300720c */ /* 0x002fe40003f25270 */
[----:B--2---:R-:W-:Y:S02]  /*d270*/  ISETP.NE.AND P3, PT, R2, RZ, PT ;  /* 0x000000ff0200720c */ /* 0x004fe40003f65270 */
[----:B------:R-:W-:Y:S01]  /*d280*/  LEA.HI R2, R5, R86, RZ, 0x3 ;  /* 0x0000005605027211 */ /* 0x000fe200078f18ff */
[----:B------:R-:W-:Y:S01]  /*d290*/  @P4 IMAD R5, R202, c[0x0][0x1ec], R9 ;  /* 0x00007b00ca054a24 */ /* 0x000fe200078e0209 */
[----:B------:R-:W-:-:S07]  /*d2a0*/  ISETP.NE.OR P2, PT, R3, RZ, !P3 ;  /* 0x000000ff0300720c */ /* 0x000fce0005f45670 */
[----:B------:R-:W-:Y:S01]  /*d2b0*/  @P1 IMAD.MOV.U32 R3, RZ, RZ, c[0x0][0x210] ;  /* 0x00008400ff031624 */ /* 0x000fe200078e00ff */
[----:B------:R-:W-:Y:S01]  /*d2c0*/  @!P4 SHF.R.S32.HI R9, RZ, 0x1f, R0 ;  /* 0x0000001fff09c819 */ /* 0x000fe20000011400 */
[----:B------:R-:W-:Y:S01]  /*d2d0*/  @!P1 IMAD.MOV.U32 R7, RZ, RZ, c[0x0][0x214] ;  /* 0x00008500ff079624 */ /* 0x000fe200078e00ff */
[----:B------:R-:W-:Y:S01]  /*d2e0*/  ISETP.NE.OR P0, PT, R202, -0x1, P2 ;  /* 0xffffffffca00780c */ /* 0x000fe20001705670 */
[----:B------:R-:W-:Y:S01]  /*d2f0*/  @P1 IMAD R3, R3, c[0x0][0x214], RZ ;  /* 0x0000850003031a24 */ /* 0x000fe200078e02ff */
[----:B------:R-:W-:Y:S01]  /*d300*/  LOP3.LUT R13, R2, 0x1ffffff8, RZ, 0xc0, !PT ;  /* 0x1ffffff8020d7812 */ /* 0x000fe200078ec0ff */
[----:B------:R-:W-:Y:S01]  /*d310*/  @!P4 IMAD R9, R9, c[0x0][0x1e0], RZ ;  /* 0x000078000909ca24 */ /* 0x000fe200078e02ff */
[----:B------:R-:W-:Y:S01]  /*d320*/  @!P1 SEL R3, R7, c[0x0][0x234], !P3 ;  /* 0x00008d0007039a07 */ /* 0x000fe20005800000 */
[----:B------:R-:W-:Y:S01]  /*d330*/  @P1 IMAD.MOV.U32 R7, RZ, RZ, 0x1 ;  /* 0x00000001ff071424 */ /* 0x000fe200078e00ff */
[----:B------:R-:W-:Y:S01]  /*d340*/  SHF.R.S32.HI R2, RZ, 0x3, R2 ;  /* 0x00000003ff027819 */ /* 0x000fe20000011402 */
[----:B------:R-:W-:Y:S01]  /*d350*/  @!P4 IMAD R4, R0, c[0x0][0x1e4], R9 ;  /* 0x000079000004ca24 */ /* 0x000fe200078e0209 */
[----:B------:R-:W-:Y:S01]  /*d360*/  SHF.R.S32.HI R9, RZ, 0x1f, R28 ;  /* 0x0000001fff097819 */ /* 0x000fe2000001141c */
[----:B------:R-:W-:-:S02]  /*d370*/  @!P1 IMAD R7, R3, c[0x0][0x1c0], RZ ;  /* 0x0000700003079a24 */ /* 0x000fc400078e02ff */
[----:B------:R-:W-:Y:S01]  /*d380*/  IMAD.IADD R6, R86, 0x1, -R13 ;  /* 0x0000000156067824 */ /* 0x000fe200078e0a0d */
[----:B------:R-:W-:Y:S01]  /*d390*/  @!P4 IADD3 R5, R11, R4, RZ ;  /* 0x000000040b05c210 */ /* 0x000fe20007ffe0ff */
[C---:B------:R-:W-:Y:S01]  /*d3a0*/  @!P0 IMAD R202, R0.reuse, c[0x0][0x214], RZ ;  /* 0x0000850000ca8a24 */ /* 0x040fe200078e02ff */
[----:B------:R-:W-:Y:S01]  /*d3b0*/  CS2R R10, SRZ ;  /* 0x00000000000a7805 */ /* 0x000fe2000001ff00 */
[----:B------:R-:W-:Y:S02]  /*d3c0*/  IMAD R0, R0, R7, RZ ;  /* 0x0000000700007224 */ /* 0x000fe400078e02ff */
[----:B------:R-:W-:Y:S01]  /*d3d0*/  IMAD.SHL.U32 R6, R6, 0x8, RZ ;  /* 0x0000000806067824 */ /* 0x000fe200078e00ff */
[--C-:B------:R-:W-:Y:S01]  /*d3e0*/  @!P2 SHF.R.S32.HI R11, RZ, 0x1f, R202.reuse ;  /* 0x0000001fff0ba819 */ /* 0x100fe200000114ca */
[----:B------:R-:W-:Y:S01]  /*d3f0*/  @P1 IMAD.MOV.U32 R7, RZ, RZ, c[0x0][0x210] ;  /* 0x00008400ff071624 */ /* 0x000fe200078e00ff */
[----:B------:R-:W-:Y:S01]  /*d400*/  @!P1 MOV R7, 0x1 ;  /* 0x0000000100079802 */ /* 0x000fe20000000f00 */
[----:B------:R-:W-:Y:S01]  /*d410*/  @!P2 IMAD.MOV.U32 R10, RZ, RZ, R202 ;  /* 0x000000ffff0aa224 */ /* 0x000fe200078e00ca */
[----:B------:R-:W-:Y:S01]  /*d420*/  SEL R0, R0, RZ, P2 ;  /* 0x000000ff00007207 */ /* 0x000fe20001000000 */
[----:B------:R-:W-:Y:S01]  /*d430*/  IMAD R9, R9, c[0x0][0x1f0], RZ ;  /* 0x00007c0009097a24 */ /* 0x000fe200078e02ff */
[----:B------:R-:W-:Y:S01]  /*d440*/  ISETP.GE.AND P2, PT, R2, R205, PT ;  /* 0x000000cd0200720c */ /* 0x000fe20003f46270 */
[----:B------:R-:W-:Y:S01]  /*d450*/  IMAD R13, R90, R7, RZ ;  /* 0x000000075a0d7224 */ /* 0x000fe200078e02ff */
[----:B------:R-:W-:Y:S01]  /*d460*/  IADD3 R4, P3, R6, R8, RZ ;  /* 0x0000000806047210 */ /* 0x000fe20007f7e0ff */
[C---:B------:R-:W-:Y:S01]  /*d470*/  IMAD R0, R28.reuse, R3, R0 ;  /* 0x000000031c007224 */ /* 0x040fe200078e0200 */
[----:B------:R-:W-:Y:S01]  /*d480*/  SHF.R.S32.HI R3, RZ, 0x1f, R2 ;  /* 0x0000001fff037819 */ /* 0x000fe20000011402 */
[----:B------:R-:W-:Y:S01]  /*d490*/  IMAD R9, R28, c[0x0][0x1f4], R9 ;  /* 0x00007d001c097a24 */ /* 0x000fe200078e0209 */
[----:B------:R-:W-:-:S02]  /*d4a0*/  LEA.HI.X.SX32 R5, R6, R5, 0x1, P3 ;  /* 0x0000000506057211 */ /* 0x000fc400018f0eff */
[----:B------:R-:W-:Y:S01]  /*d4b0*/  SHF.R.S32.HI R17, RZ, 0x1f, R13 ;  /* 0x0000001fff117819 */ /* 0x000fe2000001140d */
[----:B------:R-:W-:Y:S01]  /*d4c0*/  IMAD.WIDE R14, R217, 0x80, R2 ;  /* 0x00000080d90e7825 */ /* 0x000fe200078e0202 */
[--C-:B------:R-:W-:Y:S02]  /*d4d0*/  IADD3 R13, P1, P0, R13, R10, R0.reuse ;  /* 0x0000000a0d0d7210 */ /* 0x100fe4000783e000 */
[----:B------:R-:W-:Y:S01]  /*d4e0*/  SHF.R.S32.HI R10, RZ, 0x1f, R0 ;  /* 0x0000001fff0a7819 */ /* 0x000fe20000011400 */
[----:B------:R-:W-:-:S03]  /*d4f0*/  IMAD.WIDE.U32 R4, R28, c[0x0][0x1f0], R4 ;  /* 0x00007c001c047a25 */ /* 0x000fc600078e0004 */
[----:B------:R-:W-:Y:S02]  /*d500*/  IADD3.X R10, R17, R11, R10, P1, P0 ;  /* 0x0000000b110a7210 */ /* 0x000fe40000fe040a */
[----:B------:R-:W-:Y:S01]  /*d510*/  IADD3 R17, R9, R5, RZ ;  /* 0x0000000509117210 */ /* 0x000fe20007ffe0ff */
        /* <DEDUP_REMOVED lines=8> */
[----:B------:R1:W-:Y:S04]  /*d5a0*/  STG.E.128 [R8.64], RZ ;  /* 0x000000ff08007986 */ /* 0x0003e8000c101d08 */
[----:B------:R1:W-:Y:S04]  /*d5b0*/  STG.E.128 [R8.64+0x80], RZ ;  /* 0x000080ff08007986 */ /* 0x0003e8000c101d08 */
[----:B------:R1:W-:Y:S02]  /*d5c0*/  STG.E.128 [R8.64+0x100], RZ ;  /* 0x000100ff08007986 */ /* 0x0003e4000c101d08 */
.L_x_23:
[----:B------:R-:W-:Y:S05]  /*d5d0*/  BSYNC B0 ;  /* 0x0000000000007941 */ /* 0x000fea0003800000 */
.L_x_22:
[----:B------:R-:W-:Y:S01]  /*d5e0*/  IADD3 R12, R2, 0x20, RZ ;  /* 0x00000020020c7810 */ /* 0x000fe20007ffe0ff */
[----:B------:R-:W-:Y:S03]  /*d5f0*/  BSSY B0, `(.L_x_24) ;  /* 0x0000010000007945 */ /* 0x000fe60003800000 */
[----:B------:R-:W-:-:S13]  /*d600*/  ISETP.GE.AND P0, PT, R12, R205, PT ;  /* 0x000000cd0c00720c */ /* 0x000fda0003f06270 */
[----:B------:R-:W-:Y:S05]  /*d610*/  @P0 BRA `(.L_x_25) ;  /* 0x000000d000000947 */ /* 0x000fea0003800000 */
[----:B-1----:R-:W-:Y:S01]  /*d620*/  IADD3 R9, P0, R14, 0x20, RZ ;  /* 0x000000200e097810 */ /* 0x002fe20007f1e0ff */
[----:B------:R-:W-:Y:S01]  /*d630*/  IMAD.MOV.U32 R18, RZ, RZ, R4 ;  /* 0x000000ffff127224 */ /* 0x000fe200078e0004 */
[----:B------:R-:W-:-:S03]  /*d640*/  MOV R19, R17 ;  /* 0x0000001100137202 */ /* 0x000fc60000000f00 */
[----:B------:R-:W-:Y:S02]  /*d650*/  IMAD.X R0, RZ, RZ, R15, P0 ;  /* 0x000000ffff007224 */ /* 0x000fe400000e060f */
[----:B------:R-:W-:-:S04]  /*d660*/  IMAD.WIDE.U32 R18, R9, c[0x0][0x1e8], R18 ;  /* 0x00007a0009127a25 */ /* 0x000fc800078e0012 */
[----:B------:R-:W-:Y:S01]  /*d670*/  IMAD R0, R0, c[0x0][0x1e8], RZ ;  /* 0x00007a0000007a24 */ /* 0x000fe200078e02ff */
[----:B------:R-:W-:-:S03]  /*d680*/  LEA R8, P0, R18, c[0x0][0x1d0], 0x1 ;  /* 0x0000740012087a11 */ /* 0x000fc600078008ff */
[----:B------:R-:W-:-:S05]  /*d690*/  IMAD R0, R9, c[0x0][0x1ec], R0 ;  /* 0x00007b0009007a24 */ /* 0x000fca00078e0200 */
[----:B------:R-:W-:-:S04]  /*d6a0*/  IADD3 R0, R0, R19, RZ ;  /* 0x0000001300007210 */ /* 0x000fc80007ffe0ff */
[----:B------:R-:W-:-:S05]  /*d6b0*/  LEA.HI.X R9, R18, c[0x0][0x1d4], R0, 0x1, P0 ;  /* 0x0000750012097a11 */ /* 0x000fca00000f0c00 */
[----:B------:R1:W-:Y:S04]  /*d6c0*/  STG.E.128 [R8.64], RZ ;  /* 0x000000ff08007986 */ /* 0x0003e8000c101d08 */
[----:B------:R1:W-:Y:S04]  /*d6d0*/  STG.E.128 [R8.64+0x80], RZ ;  /* 0x000080ff08007986 */ /* 0x0003e8000c101d08 */
[----:B------:R1:W-:Y:S02]  /*d6e0*/  STG.E.128 [R8.64+0x100], RZ ;  /* 0x000100ff08007986 */ /* 0x0003e4000c101d08 */
.L_x_25:
[----:B------:R-:W-:Y:S05]  /*d6f0*/  BSYNC B0 ;  /* 0x0000000000007941 */ /* 0x000fea0003800000 */
.L_x_24:
[----:B-1----:R-:W-:Y:S01]  /*d700*/  IADD3 R8, R2, 0x40, RZ ;  /* 0x0000004002087810 */ /* 0x002fe20007ffe0ff */
        /* <DEDUP_REMOVED lines=16> */
.L_x_27:
[----:B------:R-:W-:Y:S05]  /*d810*/  BSYNC B0 ;  /* 0x0000000000007941 */ /* 0x000fea0003800000 */
.L_x_26:
[----:B------:R-:W-:Y:S01]  /*d820*/  IADD3 R6, R2, 0x60, RZ ;  /* 0x0000006002067810 */ /* 0x000fe20007ffe0ff */
[----:B------:R-:W-:Y:S03]  /*d830*/  BSSY B0, `(.L_x_28) ;  /* 0x0000010000007945 */ /* 0x000fe60003800000 */
[----:B------:R-:W-:-:S13]  /*d840*/  ISETP.GE.AND P0, PT, R6, R205, PT ;  /* 0x000000cd0600720c */ /* 0x000fda0003f06270 */
[----:B------:R-:W-:Y:S05]  /*d850*/  @P0 BRA `(.L_x_29) ;  /* 0x000000d000000947 */ /* 0x000fea0003800000 */
[----:B------:R-:W-:Y:S01]  /*d860*/  IADD3 R0, P0, R14, 0x60, RZ ;  /* 0x000000600e007810 */ /* 0x000fe20007f1e0ff */
[----:B------:R-:W-:-:S04]  /*d870*/  IMAD.MOV.U32 R14, RZ, RZ, R4 ;  /* 0x000000ffff0e7224 */ /* 0x000fc800078e0004 */
[----:B------:R-:W-:Y:S01]  /*d880*/  IMAD.X R5, RZ, RZ, R15, P0 ;  /* 0x000000ffff057224 */ /* 0x000fe200000e060f */
[----:B------:R-:W-:-:S03]  /*d890*/  MOV R15, R17 ;  /* 0x00000011000f7202 */ /* 0x000fc60000000f00 */
[----:B------:R-:W-:Y:S02]  /*d8a0*/  IMAD R5, R5, c[0x0][0x1e8], RZ ;  /* 0x00007a0005057a24 */ /* 0x000fe400078e02ff */
        /* <DEDUP_REMOVED lines=8> */
.L_x_29:
[----:B------:R-:W-:Y:S05]  /*d930*/  BSYNC B0 ;  /* 0x0000000000007941 */ /* 0x000fea0003800000 */
.L_x_28:
[----:B------:R-:W-:-:S04]  /*d940*/  LOP3.LUT P6, RZ, R86, 0x7, RZ, 0xc0, !PT ;  /* 0x0000000756ff7812 */ /* 0x000fc800078cc0ff */
[-C--:B------:R-:W-:Y:S02]  /*d950*/  ISETP.GE.OR P5, PT, R2, R205.reuse, P6 ;  /* 0x000000cd0200720c */ /* 0x080fe400037a6670 */
[-C--:B------:R-:W-:Y:S02]  /*d960*/  ISETP.GE.OR P4, PT, R12, R205.reuse, P6 ;  /* 0x000000cd0c00720c */ /* 0x080fe40003786670 */
[-C--:B------:R-:W-:Y:S02]  /*d970*/  ISETP.GE.OR P3, PT, R8, R205.reuse, P6 ;  /* 0x000000cd0800720c */ /* 0x080fe40003766670 */
[----:B------:R-:W-:-:S07]  /*d980*/  ISETP.GE.OR P6, PT, R6, R205, P6 ;  /* 0x000000cd0600720c */ /* 0x000fce00037c6670 */
[-C--:B------:R-:W-:Y:S02]  /*d990*/  @!P5 IMAD R9, R2, R7.reuse, RZ ;  /* 0x000000070209d224 */ /* 0x080fe400078e02ff */
[-C--:B------:R-:W-:Y:S02]  /*d9a0*/  @!P4 IMAD R0, R12, R7.reuse, RZ ;  /* 0x000000070c00c224 */ /* 0x080fe400078e02ff */
[----:B------:R-:W-:Y:S01]  /*d9b0*/  @!P3 IMAD R2, R8, R7, RZ ;  /* 0x000000070802b224 */ /* 0x000fe200078e02ff */
[CC--:B--2---:R-:W-:Y:S01]  /*d9c0*/  @!P5 IADD3 R4, P0, R9.reuse, R13.reuse, RZ ;  /* 0x0000000d0904d210 */ /* 0x0c4fe20007f1e0ff */
[----:B------:R-:W-:Y:S01]  /*d9d0*/  @!P4 IMAD.MOV.U32 R11, RZ, RZ, 0x7f800000 ;  /* 0x7f800000ff0bc424 */ /* 0x000fe200078e00ff */
[----:B------:R-:W-:Y:S02]  /*d9e0*/  @!P4 IADD3 R3, P1, R0, R13, RZ ;  /* 0x0000000d0003c210 */ /* 0x000fe40007f3e0ff */
[----:B------:R-:W-:Y:S02]  /*d9f0*/  @!P5 LEA.HI.X.SX32 R9, R9, R10, 0x1, P0 ;  /* 0x0000000a0909d211 */ /* 0x000fe400000f0eff */
[----:B------:R-:W-:-:S02]  /*da00*/  @!P5 LEA R14, P2, R4, c[0x0][0x200], 0x2 ;  /* 0x00008000040eda11 */ /* 0x000fc400078410ff */
[----:B------:R-:W-:Y:S02]  /*da10*/  @!P3 IADD3 R5, P0, R2, R13, RZ ;  /* 0x0000000d0205b210 */ /* 0x000fe40007f1e0ff */
[-C--:B------:R-:W-:Y:S02]  /*da20*/  @!P4 LEA.HI.X.SX32 R0, R0, R10.reuse, 0x1, P1 ;  /* 0x0000000a0000c211 */ /* 0x080fe400008f0eff */
[----:B------:R-:W-:Y:S02]  /*da30*/  @!P4 LEA R8, P1, R3, c[0x0][0x200], 0x2 ;  /* 0x000080000308ca11 */ /* 0x000fe400078210ff */
[----:B------:R-:W-:Y:S02]  /*da40*/  @!P5 LEA.HI.X R15, R4, c[0x0][0x204], R9, 0x2, P2 ;  /* 0x00008100040fda11 */ /* 0x000fe400010f1409 */
[----:B------:R-:W-:Y:S02]  /*da50*/  @!P3 LEA.HI.X.SX32 R2, R2, R10, 0x1, P0 ;  /* 0x0000000a0202b211 */ /* 0x000fe400000f0eff */
[----:B------:R-:W-:-:S02]  /*da60*/  @!P3 LEA R4, P0, R5, c[0x0][0x200], 0x2 ;  /* 0x000080000504ba11 */ /* 0x000fc400078010ff */
[----:B------:R-:W-:Y:S01]  /*da70*/  @!P4 LEA.HI.X R9, R3, c[0x0][0x204], R0, 0x2, P1 ;  /* 0x000081000309ca11 */ /* 0x000fe200008f1400 */
[----:B------:R-:W-:Y:S01]  /*da80*/  @!P5 IMAD.MOV.U32 R0, RZ, RZ, 0x7f800000 ;  /* 0x7f800000ff00d424 */ /* 0x000fe200078e00ff */
[----:B------:R-:W-:Y:S01]  /*da90*/  @!P3 LEA.HI.X R5, R5, c[0x0][0x204], R2, 0x2, P0 ;  /* 0x000081000505ba11 */ /* 0x000fe200000f1402 */
[----:B------:R-:W-:-:S03]  /*daa0*/  @!P3 IMAD.MOV.U32 R3, RZ, RZ, 0x7f800000 ;  /* 0x7f800000ff03b424 */ /* 0x000fc600078e00ff */
[----:B------:R2:W-:Y:S04]  /*dab0*/  @!P5 STG.E [R14.64], R0 ;  /* 0x000000000e00d986 */ /* 0x0005e8000c101908 */
[----:B------:R2:W-:Y:S04]  /*dac0*/  @!P4 STG.E [R8.64], R11 ;  /* 0x0000000b0800c986 */ /* 0x0005e8000c101908 */
[----:B------:R2:W-:Y:S01]  /*dad0*/  @!P3 STG.E [R4.64], R3 ;  /* 0x000000030400b986 */ /* 0x0005e2000c101908 */
[----:B------:R-:W-:Y:S05]  /*dae0*/  @P6 EXIT ;  /* 0x000000000000694d */ /* 0x000fea0003800000 */
[----:B------:R-:W-:Y:S02]  /*daf0*/  IMAD R6, R6, R7, RZ ;  /* 0x0000000706067224 */ /* 0x000fe400078e02ff */
[----:B--2---:R-:W-:-:S03]  /*db00*/  IMAD.MOV.U32 R5, RZ, RZ, 0x7f800000 ;  /* 0x7f800000ff057424 */ /* 0x004fc600078e00ff */
[----:B------:R-:W-:-:S04]  /*db10*/  IADD3 R13, P0, R6, R13, RZ ;  /* 0x0000000d060d7210 */ /* 0x000fc80007f1e0ff */
[----:B------:R-:W-:Y:S02]  /*db20*/  LEA.HI.X.SX32 R6, R6, R10, 0x1, P0 ;  /* 0x0000000a06067211 */ /* 0x000fe400000f0eff */
[----:B------:R-:W-:-:S04]  /*db30*/  LEA R2, P0, R13, c[0x0][0x200], 0x2 ;  /* 0x000080000d027a11 */ /* 0x000fc800078010ff */
[----:B------:R-:W-:-:S05]  /*db40*/  LEA.HI.X R3, R13, c[0x0][0x204], R6, 0x2, P0 ;  /* 0x000081000d037a11 */ /* 0x000fca00000f1406 */
[----:B------:R-:W-:Y:S01]  /*db50*/  STG.E [R2.64], R5 ;  /* 0x0000000502007986 */ /* 0x000fe2000c101908 */
[----:B------:R-:W-:Y:S05]  /*db60*/  EXIT ;  /* 0x000000000000794d */ /* 0x000fea0003800000 */
.L_x_30:
[----:B------:R-:W-:-:S00]  /*db70*/  BRA `(.L_x_30) ;  /* 0xfffffff000007947 */ /* 0x000fc0000383ffff */
[----:B------:R-:W-:-:S00]  /*db80*/  NOP ;  /* 0x0000000000007918 */ /* 0x000fc00000000000 */
[----:B------:R-:W-:-:S00]  /*db90*/  NOP ;  /* 0x0000000000007918 */ /* 0x000fc00000000000 */
[----:B------:R-:W-:-:S00]  /*dba0*/  NOP ;  /* 0x0000000000007918 */ /* 0x000fc00000000000 */
[----:B------:R-:W-:-:S00]  /*dbb0*/  NOP ;  /* 0x0000000000007918 */ /* 0x000fc00000000000 */
[----:B------:R-:W-:-:S00]  /*dbc0*/  NOP ;  /* 0x0000000000007918 */ /* 0x000fc00000000000 */
[----:B------:R-:W-:-:S00]  /*dbd0*/  NOP ;  /* 0x0000000000007918 */ /* 0x000fc00000000000 */
[----:B------:R-:W-:-:S00]  /*dbe0*/  NOP ;  /* 0x0000000000007918 */ /* 0x000fc00000000000 */
[----:B------:R-:W-:-:S00]  /*dbf0*/  NOP ;  /* 0x0000000000007918 */ /* 0x000fc00000000000 */
.L_x_682:


//--------------------- .text._ZN5flash16flash_fwd_kernelI23Flash_fwd_kernel_traitsILi192ELi128ELi64ELi8ELb0ELb0EN7cutlass10bfloat16_tE19Flash_kernel_traitsILi192ELi128ELi64ELi8ES3_EELb0ELb1ELb0ELb0ELb0ELb1ELb1ELb0EEEvNS_16Flash_fwd_paramsE --------------------------
	.section	.text._ZN5flash16flash_fwd_kernelI23Flash_fwd_kernel_traitsILi192ELi128ELi64ELi8ELb0ELb0EN7cutlass10bfloat16_tE19Flash_kernel_traitsILi192ELi128ELi64ELi8ES3_EELb0ELb1ELb0ELb0ELb0ELb1ELb1ELb0EEEvNS_16Flash_fwd_paramsE,"ax",@progbits
	.sectioninfo	@"SHI_REGISTERS=255"
	.align	128
        .global         _ZN5flash16flash_fwd_kernelI23Flash_fwd_kernel_traitsILi192ELi128ELi64ELi8ELb0ELb0EN7cutlass10bfloat16_tE19Flash_kernel_traitsILi192ELi128ELi64ELi8ES3_EELb0ELb1ELb0ELb0ELb0ELb1ELb1ELb0EEEvNS_16Flash_fwd_paramsE
        .type           _ZN5flash16flash_fwd_kernelI23Flash_fwd_kernel_traitsILi192ELi128ELi64ELi8ELb0ELb0EN7cutlass10bfloat16_tE19Flash_kernel_traitsILi192ELi128ELi64ELi8ES3_EELb0ELb1ELb0ELb0ELb0ELb1ELb1ELb0EEEvNS_16Flash_fwd_paramsE,@function
        .size           _ZN5flash16flash_fwd_kernelI23Flash_fwd_kernel_traitsILi192ELi128ELi64ELi8ELb0ELb0EN7cutlass10bfloat16_tE19Flash_kernel_traitsILi192ELi128ELi64ELi8ES3_EELb0ELb1ELb0ELb0ELb0ELb1ELb1ELb0EEEvNS_16Flash_fwd_paramsE,(.L_x_683 - _ZN5flash16flash_fwd_kernelI23Flash_fwd_kernel_traitsILi192ELi128ELi64ELi8ELb0ELb0EN7cutlass10bfloat16_tE19Flash_kernel_traitsILi192ELi128ELi64ELi8ES3_EELb0ELb1ELb0ELb0ELb0ELb1ELb1ELb0EEEvNS_16Flash_fwd_paramsE)
        .other          _ZN5flash16flash_fwd_kernelI23Flash_fwd_kernel_traitsILi192ELi128ELi64ELi8ELb0ELb0EN7cutlass10bfloat16_tE19Flash_kernel_traitsILi192ELi128ELi64ELi8ES3_EELb0ELb1ELb0ELb0ELb0ELb1ELb1ELb0EEEvNS_16Flash_fwd_paramsE,@"STO_CUDA_ENTRY STV_DEFAULT"
_ZN5flash16flash_fwd_kernelI23Flash_fwd_kernel_traitsILi192ELi128ELi64ELi8ELb0ELb0EN7cutlass10bfloat16_tE19Flash_kernel_traitsILi192ELi128ELi64ELi8ES3_EELb0ELb1ELb0ELb0ELb0ELb1ELb1ELb0EEEvNS_16Flash_fwd_paramsE:
.text._ZN5flash16flash_fwd_kernelI23Flash_fwd_kernel_traitsILi192ELi128ELi64ELi8ELb0ELb0EN7cutlass10bfloat16_tE19Flash_kernel_traitsILi192ELi128ELi64ELi8ES3_EELb0ELb1ELb0ELb0ELb0ELb1ELb1ELb0EEEvNS_16Flash_fwd_paramsE:
        /* <DEDUP_REMOVED lines=34> */
.L_x_31:
[----:B-1-34-:R-:W-:Y:S02]  /*0220*/  MOV R2, c[0x0][0x218] ;  /* 0x0000860000027a02 */ /* 0x01afe40000000f00 */
.L_x_32:
        /* <DEDUP_REMOVED lines=50> */
.L_x_34:
        /* <DEDUP_REMOVED lines=38> */
.L_x_35:
        /* <DEDUP_REMOVED lines=27> */
[C---:B------:R-:W-:Y:S01]  /*0960*/  IADD3 R212, R16.reuse, 0x60, RZ ;  /* 0x0000006010d47810 */ /* 0x040fe20007ffe0ff */
[----:B------:R-:W-:Y:S01]  /*0970*/  IMAD.X R13, R223, 0x1, R7, P1 ;  /* 0x00000001df0d7824 */ /* 0x000fe200008e0607 */
[-C--:B------:R-:W-:Y:S01]  /*0980*/  ISETP.GE.AND P3, PT, R16, R207.reuse, PT ;  /* 0x000000cf1000720c */ /* 0x080fe20003f66270 */
[----:B------:R-:W-:Y:S01]  /*0990*/  IMAD R217, R230, c[0x0][0x1bc], R217 ;  /* 0x00006f00e6d97a24 */ /* 0x000fe200078e02d9 */
[----:B------:R-:W-:Y:S01]  /*09a0*/  @!P0 IADD3 R18, P4, R224, 0x20, RZ ;  /* 0x00000020e0128810 */ /* 0x000fe20007f9e0ff */
[----:B------:R-:W-:Y:S01]  /*09b0*/  IMAD.WIDE.U32 R28, R28, c[0x0][0x1a8], R12 ;  /* 0x00006a001c1c7a25 */ /* 0x000fe200078e000c */
[----:B------:R-:W-:-:S02]  /*09c0*/  ISETP.GE.AND P1, PT, R212, R207, PT ;  /* 0x000000cfd400720c */ /* 0x000fc40003f26270 */
[----:B------:R-:W-:Y:S01]  /*09d0*/  LOP3.LUT R211, R211, 0x1c0, RZ, 0xc0, !PT ;  /* 0x000001c0d3d37812 */ /* 0x000fe200078ec0ff */
[----:B------:R-:W-:Y:S01]  /*09e0*/  @!P0 IMAD.X R7, RZ, RZ, R225, P4 ;  /* 0x000000ffff078224 */ /* 0x000fe200020e06e1 */
[-C--:B------:R-:W-:Y:S01]  /*09f0*/  LEA.HI R205, R115, R114.reuse, RZ, 0x4 ;  /* 0x0000007273cd7211 */ /* 0x080fe200078f20ff */
[----:B------:R-:W-:Y:S01]  /*0a00*/  IMAD.IADD R25, R29, 0x1, R24 ;  /* 0x000000011d197824 */ /* 0x000fe200078e0218 */
[----:B------:R-:W-:Y:S01]  /*0a10*/  LOP3.LUT R4, R211, 0x38, R222, 0xf8, !PT ;  /* 0x00000038d3047812 */ /* 0x000fe200078ef8de */
[----:B------:R-:W-:Y:S01]  /*0a20*/  @!P0 IMAD R7, R7, c[0x0][0x190], RZ ;  /* 0x0000640007078a24 */ /* 0x000fe200078e02ff */
[----:B------:R-:W-:Y:S01]  /*0a30*/  SHF.R.U32.HI R211, RZ, 0x3, R211 ;  /* 0x00000003ffd37819 */ /* 0x000fe200000116d3 */
[----:B------:R-:W-:Y:S01]  /*0a40*/  @!P0 IMAD.MOV.U32 R12, RZ, RZ, R28 ;  /* 0x000000ffff0c8224 */ /* 0x000fe200078e001c */
[----:B------:R-:W-:Y:S01]  /*0a50*/  @!P2 IADD3 R14, P4, R224, 0x40, RZ ;  /* 0x00000040e00ea810 */ /* 0x000fe20007f9e0ff */
[----:B------:R-:W-:Y:S01]  /*0a60*/  @!P0 IMAD.MOV.U32 R13, RZ, RZ, R25 ;  /* 0x000000ffff0d8224 */ /* 0x000fe200078e0019 */
[----:B------:R-:W-:Y:S01]  /*0a70*/  LOP3.LUT R211, R4, R211, RZ, 0x3c, !PT ;  /* 0x000000d304d37212 */ /* 0x000fe200078e3cff */
[C---:B------:R-:W-:Y:S01]  /*0a80*/  @!P0 IMAD R4, R18.reuse, c[0x0][0x194], R7 ;  /* 0x0000650012048a24 */ /* 0x040fe200078e0207 */
[----:B------:R-:W-:Y:S01]  /*0a90*/  LEA.HI R115, R115, R114, RZ, 0x5 ;  /* 0x0000007273737211 */ /* 0x000fe200078f28ff */
[----:B------:R-:W-:Y:S01]  /*0aa0*/  @!P2 IMAD.X R5, RZ, RZ, R225, P4 ;  /* 0x000000ffff05a224 */ /* 0x000fe200020e06e1 */
[----:B------:R-:W-:Y:S01]  /*0ab0*/  LOP3.LUT R211, R211, 0xfffffe00, R22, 0xf8, !PT ;  /* 0xfffffe00d3d37812 */ /* 0x000fe200078ef816 */
[----:B------:R-:W-:Y:S01]  /*0ac0*/  @!P0 IMAD.WIDE.U32 R18, R18, c[0x0][0x190], R12 ;  /* 0x0000640012128a25 */ /* 0x000fe200078e000c */
[----:B------:R-:W-:-:S02]  /*0ad0*/  @!P1 IADD3 R12, P4, R224, 0x60, RZ ;  /* 0x00000060e00c9810 */ /* 0x000fc40007f9e0ff */
[----:B------:R-:W-:Y:S01]  /*0ae0*/  SHF.R.S32.HI R116, RZ, 0x5, R115 ;  /* 0x00000005ff747819 */ /* 0x000fe20000011473 */
[--C-:B------:R-:W-:Y:S01]  /*0af0*/  @!P3 IMAD.MOV.U32 R24, RZ, RZ, R28.reuse ;  /* 0x000000ffff18b224 */ /* 0x100fe200078e001c */
[----:B------:R-:W-:Y:S01]  /*0b00*/  LOP3.LUT R115, R115, 0xffffffe0, RZ, 0xc0, !PT ;  /* 0xffffffe073737812 */ /* 0x000fe200078ec0ff */
[----:B------:R-:W-:Y:S01]  /*0b10*/  @!P3 IMAD R9, R225, c[0x0][0x190], RZ ;  /* 0x00006400e109ba24 */ /* 0x000fe200078e02ff */
[----:B------:R-:W-:Y:S01]  /*0b20*/  LOP3.LUT R228, R228, 0x6, RZ, 0xc0, !PT ;  /* 0x00000006e4e47812 */ /* 0x000fe200078ec0ff */
[--C-:B------:R-:W-:Y:S02]  /*0b30*/  @!P2 IMAD.MOV.U32 R21, RZ, RZ, R25.reuse ;  /* 0x000000ffff15a224 */ /* 0x100fe400078e0019 */
[----:B------:R-:W-:Y:S02]  /*0b40*/  @!P1 IMAD.MOV.U32 R29, RZ, RZ, R25 ;  /* 0x000000ffff1d9224 */ /* 0x000fe400078e0019 */
[----:B------:R-:W-:Y:S02]  /*0b50*/  @!P2 IMAD R5, R5, c[0x0][0x190], RZ ;  /* 0x000064000505aa24 */ /* 0x000fe400078e02ff */
[----:B------:R-:W-:-:S02]  /*0b60*/  @!P2 IMAD.MOV.U32 R20, RZ, RZ, R28 ;  /* 0x000000ffff14a224 */ /* 0x000fc400078e001c */
[----:B------:R-:W-:Y:S02]  /*0b70*/  @!P1 IMAD.X R7, RZ, RZ, R225, P4 ;  /* 0x000000ffff079224 */ /* 0x000fe400020e06e1 */
[C---:B------:R-:W-:Y:S02]  /*0b80*/  @!P3 IMAD R9, R224.reuse, c[0x0][0x194], R9 ;  /* 0x00006500e009ba24 */ /* 0x040fe400078e0209 */
[----:B------:R-:W-:-:S04]  /*0b90*/  @!P3 IMAD.WIDE.U32 R24, R224, c[0x0][0x190], R24 ;  /* 0x00006400e018ba25 */ /* 0x000fc800078e0018 */
[C---:B------:R-:W-:Y:S02]  /*0ba0*/  @!P2 IMAD R5, R14.reuse, c[0x0][0x194], R5 ;  /* 0x000065000e05aa24 */ /* 0x040fe400078e0205 */
[----:B------:R-:W-:Y:S01]  /*0bb0*/  @!P2 IMAD.WIDE.U32 R14, R14, c[0x0][0x190], R20 ;  /* 0x000064000e0eaa25 */ /* 0x000fe200078e0014 */
[----:B------:R-:W-:-:S03]  /*0bc0*/  @!P3 LEA R20, P4, R24, c[0x0][0x160], 0x1 ;  /* 0x000058001814ba11 */ /* 0x000fc600078808ff */
[----:B------:R-:W-:Y:S02]  /*0bd0*/  @!P1 IMAD R7, R7, c[0x0][0x190], RZ ;  /* 0x0000640007079a24 */ /* 0x000fe400078e02ff */
[----:B------:R-:W-:Y:S02]  /*0be0*/  @!P3 IMAD.IADD R9, R25, 0x1, R9 ;  /* 0x000000011909b824 */ /* 0x000fe400078e0209 */
[C---:B------:R-:W-:Y:S02]  /*0bf0*/  @!P1 IMAD R7, R12.reuse, c[0x0][0x194], R7 ;  /* 0x000065000c079a24 */ /* 0x040fe400078e0207 */
[----:B------:R-:W-:Y:S01]  /*0c00*/  @!P1 IMAD.WIDE.U32 R12, R12, c[0x0][0x190], R28 ;  /* 0x000064000c0c9a25 */ /* 0x000fe200078e001c */
[----:B------:R-:W-:Y:S02]  /*0c10*/  @!P3 LEA.HI.X R21, R24, c[0x0][0x164], R9, 0x1, P4 ;  /* 0x000059001815ba11 */ /* 0x000fe400020f0c09 */
[----:B------:R-:W-:Y:S01]  /*0c20*/  @!P2 LEA R24, P5, R14, c[0x0][0x160], 0x1 ;  /* 0x000058000e18aa11 */ /* 0x000fe200078a08ff */
[----:B------:R-:W-:Y:S01]  /*0c30*/  @!P2 IMAD.IADD R5, R15, 0x1, R5 ;  /* 0x000000010f05a824 */ /* 0x000fe200078e0205 */
[----:B------:R-:W-:Y:S01]  /*0c40*/  @!P1 LEA R22, P4, R12, c[0x0][0x160], 0x1 ;  /* 0x000058000c169a11 */ /* 0x000fe200078808ff */
[----:B------:R-:W-:Y:S01]  /*0c50*/  @!P1 IMAD.IADD R7, R13, 0x1, R7 ;  /* 0x000000010d079824 */ /* 0x000fe200078e0207 */
[----:B------:R-:W-:Y:S01]  /*0c60*/  @!P0 LEA R28, P6, R18, c[0x0][0x160], 0x1 ;  /* 0x00005800121c8a11 */ /* 0x000fe200078c08ff */
[----:B------:R-:W-:Y:S01]  /*0c70*/  IMAD R9, R17, c[0x0][0x198], RZ ;  /* 0x0000660011097a24 */ /* 0x000fe200078e02ff */
[----:B------:R-:W-:Y:S01]  /*0c80*/  @!P2 LEA.HI.X R25, R14, c[0x0][0x164], R5, 0x1, P5 ;  /* 0x000059000e19aa11 */ /* 0x000fe200028f0c05 */
[----:B------:R-:W-:Y:S01]  /*0c90*/  IMAD.WIDE.U32 R14, R16, c[0x0][0x198], R222 ;  /* 0x00006600100e7a25 */ /* 0x000fe200078e00de */
[----:B------:R-:W-:-:S03]  /*0ca0*/  @!P1 LEA.HI.X R23, R12, c[0x0][0x164], R7, 0x1, P4 ;  /* 0x000059000c179a11 */ /* 0x000fc600020f0c07 */
[----:B------:R-:W-:Y:S01]  /*0cb0*/  @!P0 IMAD.IADD R4, R19, 0x1, R4 ;  /* 0x0000000113048824 */ /* 0x000fe200078e0204 */
[----:B------:R-:W-:Y:S01]  /*0cc0*/  IADD3 R214, P4, R6, R14, RZ ;  /* 0x0000000e06d67210 */ /* 0x000fe20007f9e0ff */
[----:B------:R-:W-:Y:S01]  /*0cd0*/  IMAD R12, R16, c[0x0][0x19c], R9 ;  /* 0x00006700100c7a24 */ /* 0x000fe200078e0209 */
[----:B------:R-:W-:Y:S01]  /*0ce0*/  SHF.R.S32.HI R6, RZ, 0x1f, R133 ;  /* 0x0000001fff067819 */ /* 0x000fe20000011485 */
[----:B------:R-:W-:Y:S01]  /*0cf0*/  IMAD.SHL.U32 R211, R211, 0x2, RZ ;  /* 0x00000002d3d37824 */ /* 0x000fe200078e00ff */
[----:B------:R-:W-:Y:S01]  /*0d00*/  @!P0 LEA.HI.X R29, R18, c[0x0][0x164], R4, 0x1, P6 ;  /* 0x00005900121d8a11 */ /* 0x000fe200030f0c04 */
[----:B------:R-:W-:Y:S01]  /*0d10*/  IMAD.MOV.U32 R4, RZ, RZ, c[0x0][0x198] ;  /* 0x00006600ff047624 */ /* 0x000fe200078e00ff */
[----:B------:R-:W-:Y:S01]  /*0d20*/  IADD3.X R215, R3, R15, R12, P4, !PT ;  /* 0x0000000f03d77210 */ /* 0x000fe200027fe40c */
[----:B------:R-:W-:Y:S01]  /*0d30*/  IMAD.MOV.U32 R5, RZ, RZ, 0x6 ;  /* 0x00000006ff057424 */ /* 0x000fe200078e00ff */
[----:B------:R-:W-:Y:S01]  /*0d40*/  @!PT LDS RZ, [RZ] ;  /* 0x00000000fffff984 */ /* 0x000fe20000000800 */
[----:B------:R-:W-:Y:S01]  /*0d50*/  @!PT LDS RZ, [RZ] ;  /* 0x00000000fffff984 */ /* 0x000fe20000000800 */
[----:B------:R-:W-:Y:S01]  /*0d60*/  @!PT LDS RZ, [RZ] ;  /* 0x00000000fffff984 */ /* 0x000fe20000000800 */
[----:B------:R1:W-:Y:S01]  /*0d70*/  @!P3 LDGSTS.E.BYPASS.LTC128B.128 [R211], [R20.64] ;  /* 0x0000000014d3bfae */ /* 0x0003e2000b901d48 */
[----:B------:R-:W-:Y:S01]  /*0d80*/  IMAD R7, R133, -0x40, R112 ;  /* 0xffffffc085077824 */ /* 0x000fe200078e0270 */
[----:B------:R-:W-:Y:S01]  /*0d90*/  SHF.R.S32.HI R18, RZ, 0x4, R205 ;  /* 0x00000004ff127819 */ /* 0x000fe200000114cd */
[----:B------:R-:W-:Y:S01]  /*0da0*/  IMAD.WIDE.U32 R214, R230, c[0x0][0x1b0], R214 ;  /* 0x00006c00e6d67a25 */ /* 0x000fe200078e00d6 */
[----:B------:R1:W-:Y:S01]  /*0db0*/  @!P3 LDGSTS.E.BYPASS.LTC128B.128 [R211+0x4000], [R20.64+0x80] ;  /* 0x0400008014d3bfae */ /* 0x0003e2000b901d48 */
[----:B------:R-:W-:-:S02]  /*0dc0*/  SHF.L.U64.HI R208, R4, R5, c[0x0][0x19c] ;  /* 0x0000670004d07619 */ /* 0x000fc40000010205 */
[CC--:B------:R-:W-:Y:S01]  /*0dd0*/  ISETP.GE.AND P6, PT, R16.reuse, R7.reuse, PT ;  /* 0x000000071000720c */ /* 0x0c0fe20003fc6270 */
[----:B------:R1:W-:Y:S01]  /*0de0*/  @!P3 LDGSTS.E.BYPASS.LTC128B.128 [R211+0x8000], [R20.64+0x100] ;  /* 0x0800010014d3bfae */ /* 0x0003e2000b901d48 */
[-C--:B------:R-:W-:Y:S01]  /*0df0*/  ISETP.GE.AND P3, PT, R16, R7.reuse, PT ;  /* 0x000000071000720c */ /* 0x080fe20003f66270 */
[----:B------:R-:W-:Y:S01]  /*0e00*/  IMAD.SHL.U32 R209, R4, 0x40, RZ ;  /* 0x0000004004d17824 */ /* 0x000fe200078e00ff */
[----:B------:R-:W-:Y:S01]  /*0e10*/  ISETP.GE.AND P5, PT, R10, R7, PT ;  /* 0x000000070a00720c */ /* 0x000fe20003fa6270 */
[----:B------:R2:W-:Y:S01]  /*0e20*/  @!P0 LDGSTS.E.BYPASS.LTC128B.128 [R211+0x1000], [R28.64] ;  /* 0x010000001cd38fae */ /* 0x0005e2000b901d48 */
[----:B------:R-:W-:Y:S01]  /*0e30*/  IMAD R12, R208, R133, RZ ;  /* 0x00000085d00c7224 */ /* 0x000fe200078e02ff */
[----:B------:R-:W-:Y:S01]  /*0e40*/  LOP3.LUT R5, R205, 0xfffffff0, RZ, 0xc0, !PT ;  /* 0xfffffff0cd057812 */ /* 0x000fe200078ec0ff */
[----:B------:R-:W-:Y:S01]  /*0e50*/  IMAD.IADD R219, R215, 0x1, R219 ;  /* 0x00000001d7db7824 */ /* 0x000fe200078e02db */
[----:B------:R2:W-:Y:S01]  /*0e60*/  @!P0 LDGSTS.E.BYPASS.LTC128B.128 [R211+0x5000], [R28.64+0x80] ;  /* 0x050000801cd38fae */ /* 0x0005e2000b901d48 */
[----:B------:R-:W-:Y:S01]  /*0e70*/  IMAD.MOV.U32 R218, RZ, RZ, R214 ;  /* 0x000000ffffda7224 */ /* 0x000fe200078e00d6 */
[----:B------:R-:W-:Y:S01]  /*0e80*/  LEA.HI R205, R205, R18, RZ, 0x1 ;  /* 0x00000012cdcd7211 */ /* 0x000fe200078f08ff */
[----:B------:R-:W-:Y:S01]  /*0e90*/  IMAD.MOV.U32 R3, RZ, RZ, 0x5 ;  /* 0x00000005ff037424 */ /* 0x000fe200078e00ff */
[----:B------:R2:W-:Y:S01]  /*0ea0*/  @!P0 LDGSTS.E.BYPASS.LTC128B.128 [R211+0x9000], [R28.64+0x100] ;  /* 0x090001001cd38fae */ /* 0x0005e2000b901d48 */
[----:B------:R-:W-:Y:S01]  /*0eb0*/  ISETP.GE.AND P0, PT, R10, R7, PT ;  /* 0x000000070a00720c */ /* 0x000fe20003f06270 */
[----:B------:R-:W-:Y:S01]  /*0ec0*/  IMAD R7, R17, c[0x0][0x1a0], RZ ;  /* 0x0000680011077a24 */ /* 0x000fe200078e02ff */
[----:B------:R-:W-:Y:S01]  /*0ed0*/  LOP3.LUT R205, R205, 0xfffffffe, RZ, 0xc0, !PT ;  /* 0xfffffffecdcd7812 */ /* 0x000fe200078ec0ff */
[----:B------:R-:W-:Y:S01]  /*0ee0*/  IMAD R12, R6, R209, R12 ;  /* 0x000000d1060c7224 */ /* 0x000fe200078e020c */
[----:B------:R-:W-:Y:S01]  /*0ef0*/  SHF.L.U64.HI R3, R4, R3, c[0x0][0x19c] ;  /* 0x0000670004037619 */ /* 0x000fe20000010203 */
[----:B------:R-:W-:Y:S01]  /*0f00*/  IMAD R7, R16, c[0x0][0x1a4], R7 ;  /* 0x0000690010077a24 */ /* 0x000fe200078e0207 */
[----:B------:R3:W-:Y:S01]  /*0f10*/  @!P2 LDGSTS.E.BYPASS.LTC128B.128 [R211+0x2000], [R24.64] ;  /* 0x0200000018d3afae */ /* 0x0007e2000b901d48 */
[----:B------:R-:W-:-:S03]  /*0f20*/  IMAD.WIDE.U32 R10, R133, R209, R218 ;  /* 0x000000d1850a7225 */ /* 0x000fc600078e00da */
[----:B------:R3:W-:Y:S01]  /*0f30*/  @!P2 LDGSTS.E.BYPASS.LTC128B.128 [R211+0x6000], [R24.64+0x80] ;  /* 0x0600008018d3afae */ /* 0x0007e2000b901d48 */
[----:B------:R-:W-:Y:S02]  /*0f40*/  IMAD.IADD R12, R11, 0x1, R12 ;  /* 0x000000010b0c7824 */ /* 0x000fe400078e020c */
[----:B------:R-:W-:Y:S01]  /*0f50*/  IMAD.IADD R14, R114, 0x1, -R5 ;  /* 0x00000001720e7824 */ /* 0x000fe200078e0a05 */
[----:B------:R3:W-:Y:S01]  /*0f60*/  @!P2 LDGSTS.E.BYPASS.LTC128B.128 [R211+0xa000], [R24.64+0x100] ;  /* 0x0a00010018d3afae */ /* 0x0007e2000b901d48 */
[----:B-1----:R-:W-:-:S03]  /*0f70*/  IMAD.WIDE.U32 R20, R16, c[0x0][0x1a0], R222 ;  /* 0x0000680010147a25 */ /* 0x002fc600078e00de */
[----:B------:R-:W-:Y:S01]  /*0f80*/  SHF.R.S32.HI R5, RZ, 0x1f, R14 ;  /* 0x0000001fff057819 */ /* 0x000fe2000001140e */
[----:B------:R-:W-:Y:S01]  /*0f90*/  IMAD.SHL.U32 R4, R4, 0x20, RZ ;  /* 0x0000002004047824 */ /* 0x000fe200078e00ff */
[----:B------:R-:W-:Y:S01]  /*0fa0*/  IADD3 R26, P4, R26, R20, RZ ;  /* 0x000000141a1a7210 */ /* 0x000fe20007f9e0ff */
[----:B------:R-:W-:Y:S01]  /*0fb0*/  IMAD.IADD R205, R18, 0x1, -R205 ;  /* 0x0000000112cd7824 */ /* 0x000fe200078e0acd */
[----:B------:R1:W-:Y:S01]  /*0fc0*/  @!P1 LDGSTS.E.BYPASS.LTC128B.128 [R211+0x3000], [R22.64] ;  /* 0x0300000016d39fae */ /* 0x0003e2000b901d48 */
[----:B------:R-:W-:Y:S01]  /*0fd0*/  IMAD R6, R6, c[0x0][0x1a0], RZ ;  /* 0x0000680006067a24 */ /* 0x000fe200078e02ff */
[----:B------:R-:W-:Y:S01]  /*0fe0*/  IADD3.X R27, R8, R21, R7, P4, !PT ;  /* 0x00000015081b7210 */ /* 0x000fe200027fe407 */
[----:B------:R-:W-:Y:S01]  /*0ff0*/  IMAD.SHL.U32 R11, R205, 0x8, RZ ;  /* 0x00000008cd0b7824 */ /* 0x000fe200078e00ff */
[C---:B------:R-:W-:Y:S01]  /*1000*/  @!P6 LEA R20, P4, R10.reuse, c[0x0][0x168], 0x1 ;  /* 0x00005a000a14ea11 */ /* 0x040fe200078808ff */
[----:B------:R1:W-:Y:S01]  /*1010*/  @!P1 LDGSTS.E.BYPASS.LTC128B.128 [R211+0x7000], [R22.64+0x80] ;  /* 0x0700008016d39fae */ /* 0x0003e2000b901d48 */
[----:B------:R-:W-:Y:S01]  /*1020*/  LEA.HI R8, R5, R14, RZ, 0x3 ;  /* 0x0000000e05087211 */ /* 0x000fe200078f18ff */
[----:B------:R-:W-:Y:S01]  /*1030*/  IMAD R9, R133, c[0x0][0x1a4], R6 ;  /* 0x0000690085097a24 */ /* 0x000fe200078e0206 */
[----:B------:R-:W-:Y:S01]  /*1040*/  @!P6 LEA.HI.X R21, R10, c[0x0][0x16c], R12, 0x1, P4 ;  /* 0x00005b000a15ea11 */ /* 0x000fe200020f0c0c */
[----:B------:R1:W-:Y:S01]  /*1050*/  @!P1 LDGSTS.E.BYPASS.LTC128B.128 [R211+0xb000], [R22.64+0x100] ;  /* 0x0b00010016d39fae */ /* 0x0003e2000b901d48 */
[----:B------:R-:W-:Y:S01]  /*1060*/  @!P5 IADD3 R10, P4, R4, R10, RZ ;  /* 0x0000000a040ad210 */ /* 0x000fe20007f9e0ff */
[----:B------:R-:W-:Y:S01]  /*1070*/  IMAD.WIDE.U32 R230, R230, c[0x0][0x1b8], R26 ;  /* 0x00006e00e6e67a25 */ /* 0x000fe200078e001a */
[----:B------:R-:W-:Y:S01]  /*1080*/  LOP3.LUT R7, R8, 0xfffffff8, RZ, 0xc0, !PT ;  /* 0xfffffff808077812 */ /* 0x000fe200078ec0ff */
[----:B------:R1:W-:Y:S02]  /*1090*/  @!P6 LDGSTS.E.BYPASS.LTC128B.128 [R211+0xc000], [R20.64] ;  /* 0x0c00000014d3efae */ /* 0x0003e4000b901d48 */
[----:B------:R-:W-:Y:S01]  /*10a0*/  @!P5 IMAD.X R5, R3, 0x1, R12, P4 ;  /* 0x000000010305d824 */ /* 0x000fe200020e060c */
[----:B------:R-:W-:Y:S01]  /*10b0*/  @!P5 LEA R18, P4, R10, c[0x0][0x168], 0x1 ;  /* 0x00005a000a12da11 */ /* 0x000fe200078808ff */
[----:B------:R1:W-:Y:S01]  /*10c0*/  @!P6 LDGSTS.E.BYPASS.LTC128B.128 [R211+0xe000], [R20.64+0x80] ;  /* 0x0e00008014d3efae */ /* 0x0003e2000b901d48 */
[----:B------:R-:W-:-:S02]  /*10d0*/  IMAD.IADD R7, R14, 0x1, -R7 ;  /* 0x000000010e077824 */ /* 0x000fc400078e0a07 */
[----:B------:R-:W-:Y:S01]  /*10e0*/  @!P5 LEA.HI.X R19, R10, c[0x0][0x16c], R5, 0x1, P4 ;  /* 0x00005b000a13da11 */ /* 0x000fe200020f0c05 */
[----:B------:R1:W-:Y:S01]  /*10f0*/  @!P6 LDGSTS.E.BYPASS.LTC128B.128 [R211+0x10000], [R20.64+0x100] ;  /* 0x1000010014d3efae */ /* 0x0003e2000b901d48 */
[----:B------:R-:W-:-:S03]  /*1100*/  IMAD.WIDE.U32 R14, R133, c[0x0][0x1a0], RZ ;  /* 0x00006800850e7a25 */ /* 0x000fc600078e00ff */
[----:B------:R4:W-:Y:S01]  /*1110*/  @!P5 LDGSTS.E.BYPASS.LTC128B.128 [R211+0xd000], [R18.64] ;  /* 0x0d00000012d3dfae */ /* 0x0009e2000b901d48 */
[----:B------:R-:W-:Y:S01]  /*1120*/  IMAD.SHL.U32 R6, R7, 0x40, RZ ;  /* 0x0000004007067824 */ /* 0x000fe200078e00ff */
[----:B------:R-:W-:Y:S01]  /*1130*/  LEA R10, P1, R14, R230, 0x6 ;  /* 0x000000e60e0a7211 */ /* 0x000fe200078230ff */
[----:B------:R-:W-:Y:S01]  /*1140*/  IMAD.MOV.U32 R5, RZ, RZ, 0x20 ;  /* 0x00000020ff057424 */ /* 0x000fe200078e00ff */
[----:B------:R4:W-:Y:S01]  /*1150*/  @!P5 LDGSTS.E.BYPASS.LTC128B.128 [R211+0xf000], [R18.64+0x80] ;  /* 0x0f00008012d3dfae */ /* 0x0009e2000b901d48 */
[----:B------:R-:W-:Y:S01]  /*1160*/  IMAD.SHL.U32 R12, R0, 0x40, RZ ;  /* 0x00000040000c7824 */ /* 0x000fe200078e00ff */
[----:B------:R-:W-:Y:S01]  /*1170*/  LOP3.LUT R6, R6, 0x1c0, RZ, 0xc0, !PT ;  /* 0x000001c006067812 */ /* 0x000fe200078ec0ff */
[----:B------:R-:W-:Y:S01]  /*1180*/  IMAD.IADD R9, R15, 0x1, R9 ;  /* 0x000000010f097824 */ /* 0x000fe200078e0209 */
[----:B------:R4:W-:Y:S01]  /*1190*/  @!P5 LDGSTS.E.BYPASS.LTC128B.128 [R211+0x11000], [R18.64+0x100] ;  /* 0x1100010012d3dfae */ /* 0x0009e2000b901d48 */
[----:B------:R-:W-:Y:S01]  /*11a0*/  IMAD.IADD R217, R231, 0x1, R217 ;  /* 0x00000001e7d97824 */ /* 0x000fe200078e02d9 */
[----:B------:R-:W-:Y:S01]  /*11b0*/  LOP3.LUT R12, R12, 0x1c0, RZ, 0xc0, !PT ;  /* 0x000001c00c0c7812 */ /* 0x000fe200078ec0ff */
[----:B------:R-:W-:Y:S01]  /*11c0*/  IMAD.SHL.U32 R13, R16, 0x8, RZ ;  /* 0x00000008100d7824 */ /* 0x000fe200078e00ff */
[----:B------:R-:W0:Y:S01]  /*11d0*/  LDGDEPBAR ;  /* 0x00000000000079af */ /* 0x000e220000000000 */
[----:B------:R-:W-:Y:S01]  /*11e0*/  IMAD.WIDE.U32 R16, R5, c[0x0][0x1a0], RZ ;  /* 0x0000680005107a25 */ /* 0x000fe200078e00ff */
[----:B------:R-:W-:-:S02]  /*11f0*/  LOP3.LUT R11, R6, 0x8, R11, 0xf8, !PT ;  /* 0x00000008060b7812 */ /* 0x000fc400078ef80b */
[----:B------:R-:W-:Y:S01]  /*1200*/  LEA.HI.X R9, R14, R217, R9, 0x6, P1 ;  /* 0x000000d90e097211 */ /* 0x000fe200008f3409 */
[----:B------:R-:W-:Y:S01]  /*1210*/  IMAD.SHL.U32 R113, R8, 0x40, RZ ;  /* 0x0000004008717824 */ /* 0x000fe200078e00ff */
[----:B------:R-:W-:Y:S01]  /*1220*/  SHF.R.U32.HI R6, RZ, 0x3, R6 ;  /* 0x00000003ff067819 */ /* 0x000fe20000011606 */
[----:B------:R-:W-:Y:S01]  /*1230*/  IMAD R14, R5, c[0x0][0x1a4], RZ ;  /* 0x00006900050e7a24 */ /* 0x000fe200078e02ff */
[----:B------:R-:W-:Y:S02]  /*1240*/  @!P0 IADD3 R8, P1, R10, R16, RZ ;  /* 0x000000100a088210 */ /* 0x000fe40007f3e0ff */
[----:B------:R-:W-:Y:S02]  /*1250*/  LOP3.LUT R13, R12, 0x8, R13, 0xf8, !PT ;  /* 0x000000080c0d7812 */ /* 0x000fe400078ef80d */
[----:B------:R-:W-:Y:S02]  /*1260*/  @!P3 LEA R16, P2, R10, c[0x0][0x170], 0x1 ;  /* 0x00005c000a10ba11 */ /* 0x000fe400078408ff */
[----:B------:R-:W-:-:S02]  /*1270*/  SHF.R.U32.HI R12, RZ, 0x3, R12 ;  /* 0x00000003ff0c7819 */ /* 0x000fc4000001160c */
[----:B------:R-:W-:Y:S02]  /*1280*/  LOP3.LUT R113, R113, 0xfffffe00, RZ, 0xc0, !PT ;  /* 0xfffffe0071717812 */ /* 0x000fe400078ec0ff */
[----:B------:R-:W-:Y:S02]  /*1290*/  LOP3.LUT R6, R11, R6, RZ, 0x3c, !PT ;  /* 0x000000060b067212 */ /* 0x000fe400078e3cff */
[----:B------:R-:W-:Y:S02]  /*12a0*/  @!P0 IADD3.X R11, R9, R17, R14, P1, !PT ;  /* 0x00000011090b8210 */ /* 0x000fe40000ffe40e */
[----:B------:R-:W-:Y:S01]  /*12b0*/  @!P3 LEA.HI.X R17, R10, c[0x0][0x174], R9, 0x1, P2 ;  /* 0x00005d000a11ba11 */ /* 0x000fe200010f0c09 */
[----:B------:R-:W-:Y:S01]  /*12c0*/  IMAD R9, R116, 0x400, R113 ;  /* 0x0000040074097824 */ /* 0x000fe200078e0271 */
[----:B------:R-:W-:-:S04]  /*12d0*/  DEPBAR.LE SB0, 0x0 ;  /* 0x000080000000791a */ /* 0x000fc80000000000 */
[----:B------:R-:W-:Y:S01]  /*12e0*/  BAR.SYNC.DEFER_BLOCKING 0x0 ;  /* 0x0000000000007b1d */ /* 0x000fe20000010000 */
[----:B------:R-:W-:Y:S01]  /*12f0*/  LOP3.LUT R12, R13, R12, RZ, 0x3c, !PT ;  /* 0x0000000c0d0c7212 */ /* 0x000fe200078e3cff */
[----:B------:R-:W-:Y:S01]  /*1300*/  IMAD.IADD R206, R6, 0x1, R9 ;  /* 0x0000000106ce7824 */ /* 0x000fe200078e0209 */
[----:B------:R-:W-:-:S03]  /*1310*/  @!P0 LEA R10, P4, R8, c[0x0][0x170], 0x1 ;  /* 0x00005c00080a8a11 */ /* 0x000fc600078808ff */
[----:B------:R-:W-:Y:S01]  /*1320*/  IMAD R205, R205, 0x200, R12 ;  /* 0x00000200cdcd7824 */ /* 0x000fe200078e020c */
[----:B------:R-:W-:Y:S01]  /*1330*/  @!P0 LEA.HI.X R11, R8, c[0x0][0x174], R11, 0x1, P4 ;  /* 0x00005d00080b8a11 */ /* 0x000fe200020f0c0b */
[----:B------:R-:W-:Y:S02]  /*1340*/  IMAD.SHL.U32 R206, R206, 0x2, RZ ;  /* 0x00000002cece7824 */ /* 0x000fe400078e00ff */
[----:B------:R-:W-:-:S05]  /*1350*/  IMAD.SHL.U32 R205, R205, 0x2, RZ ;  /* 0x00000002cdcd7824 */ /* 0x000fca00078e00ff */
[----:B------:R-:W-:Y:S02]  /*1360*/  IADD3 R203, R205, 0xc020, RZ ;  /* 0x0000c020cdcb7810 */ /* 0x000fe40007ffe0ff */
        /* <DEDUP_REMOVED lines=43> */
[----:B---3--:R-:W-:Y:S04]  /*1620*/  LDSM.16.M88.4 R24, [R206] ;  /* 0x00000000ce18783b */ /* 0x008fe80000000200 */
[----:B--2---:R-:W4:Y:S04]  /*1630*/  LDSM.16.M88.4 R28, [R205+0xc000] ;  /* 0x00c00000cd1c783b */ /* 0x004f280000000200 */
[----:B------:R-:W-:Y:S04]  /*1640*/  LDSM.16.M88.4 R12, [R204] ;  /* 0x00000000cc0c783b */ /* 0x000fe80000000200 */
[----:B------:R-:W-:Y:S04]  /*1650*/  LDSM.16.M88.4 R36, [R203] ;  /* 0x00000000cb24783b */ /* 0x000fe80000000200 */
[----:B------:R-:W-:Y:S04]  /*1660*/  LDSM.16.M88.4 R92, [R202] ;  /* 0x00000000ca5c783b */ /* 0x000fe80000000200 */
[----:B------:R-:W2:Y:S04]  /*1670*/  LDSM.16.M88.4 R52, [R205+0xc800] ;  /* 0x00c80000cd34783b */ /* 0x000ea80000000200 */
[----:B-----5:R-:W3:Y:S04]  /*1680*/  LDSM.16.M88.4 R8, [R199+0xc000] ;  /* 0x00c00000c708783b */ /* 0x020ee80000000200 */
[----:B------:R-:W-:Y:S04]  /*1690*/  LDSM.16.M88.4 R96, [R201] ;  /* 0x00000000c960783b */ /* 0x000fe80000000200 */
[----:B-1----:R-:W-:Y:S04]  /*16a0*/  LDSM.16.M88.4 R20, [R192] ;  /* 0x00000000c014783b */ /* 0x002fe80000000200 */
[----:B------:R-:W1:Y:S04]  /*16b0*/  LDSM.16.M88.4 R32, [R203+0x800] ;  /* 0x00080000cb20783b */ /* 0x000e680000000200 */
[----:B------:R-:W5:Y:S01]  /*16c0*/  LDSM.16.M88.4 R72, [R205+0xd000] ;  /* 0x00d00000cd48783b */ /* 0x000f620000000200 */
[C---:B----4-:R-:W-:Y:S03]  /*16d0*/  HMMA.16816.F32.BF16 R16, R24.reuse, R28, RZ ;  /* 0x0000001c1810723c */ /* 0x050fe600000418ff */
[----:B------:R-:W-:Y:S04]  /*16e0*/  LDSM.16.M88.4 R88, [R206+0x4000] ;  /* 0x00400000ce58783b */ /* 0x000fe80000000200 */
[----:B------:R-:W4:Y:S01]  /*16f0*/  LDSM.16.M88.4 R100, [R205+0xe000] ;  /* 0x00e00000cd64783b */ /* 0x000f220000000200 */
[C---:B------:R-:W-:Y:S03]  /*1700*/  HMMA.16816.F32.BF16 R28, R24.reuse, R30, RZ ;  /* 0x0000001e181c723c */ /* 0x040fe600000418ff */
[----:B------:R-:W-:Y:S04]  /*1710*/  LDSM.16.M88.4 R104, [R205+0xd800] ;  /* 0x00d80000cd68783b */ /* 0x000fe80000000200 */
[----:B------:R-:W-:Y:S01]  /*1720*/  LDSM.16.M88.4 R64, [R204+0x4000] ;  /* 0x00400000cc40783b */ /* 0x000fe20000000200 */
[----:B--2---:R-:W-:Y:S03]  /*1730*/  HMMA.16816.F32.BF16 R40, R24, R52, RZ ;  /* 0x000000341828723c */ /* 0x004fe600000418ff */
[----:B------:R-:W-:Y:S04]  /*1740*/  LDSM.16.M88.4 R80, [R203+0x2000] ;  /* 0x00200000cb50783b */ /* 0x000fe80000000200 */
[----:B------:R-:W-:Y:S01]  /*1750*/  LDSM.16.M88.4 R84, [R203+0x1800] ;  /* 0x00180000cb54783b */ /* 0x000fe20000000200 */
[C---:B------:R-:W-:Y:S03]  /*1760*/  HMMA.16816.F32.BF16 R16, R12.reuse, R36, R16 ;  /* 0x000000240c10723c */ /* 0x040fe60000041810 */
[----:B------:R-:W-:Y:S04]  /*1770*/  LDSM.16.M88.4 R44, [R192+0x800] ;  /* 0x00080000c02c783b */ /* 0x000fe80000000200 */
[----:B------:R-:W-:Y:S01]  /*1780*/  LDSM.16.M88.4 R48, [R202+0x4000] ;  /* 0x00400000ca30783b */ /* 0x000fe20000000200 */
[----:B------:R-:W-:Y:S03]  /*1790*/  HMMA.16816.F32.BF16 R28, R12, R38, R28 ;  /* 0x000000260c1c723c */ /* 0x000fe6000004181c */
[----:B------:R-:W2:Y:S04]  /*17a0*/  LDSM.16.M88.4 R36, [R199+0xc800] ;  /* 0x00c80000c724783b */ /* 0x000ea80000000200 */
[----:B------:R-:W-:Y:S01]  /*17b0*/  LDSM.16.M88.4 R56, [R199+0xe000] ;  /* 0x00e00000c738783b */ /* 0x000fe20000000200 */
[----:B------:R-:W-:Y:S03]  /*17c0*/  HMMA.16816.F32.BF16 R52, R24, R54, RZ ;  /* 0x000000361834723c */ /* 0x000fe600000418ff */
[----:B------:R-:W-:Y:S04]  /*17d0*/  LDSM.16.M88.4 R60, [R199+0xd800] ;  /* 0x00d80000c73c783b */ /* 0x000fe80000000200 */
[----:B------:R-:W-:Y:S01]  /*17e0*/  LDSM.16.M88.4 R108, [R192+0x1800] ;  /* 0x00180000c06c783b */ /* 0x000fe20000000200 */
[C---:B---3--:R-:W-:Y:S03]  /*17f0*/  HMMA.16816.F32.BF16 R16, R92.reuse, R8, R16 ;  /* 0x000000085c10723c */ /* 0x048fe60000041810 */
[----:B------:R-:W0:Y:S05]  /*1800*/  LDGDEPBAR ;  /* 0x00000000000079af */ /* 0x000e2a0000000000 */
[----:B------:R-:W-:Y:S01]  /*1810*/  HMMA.16816.F32.BF16 R28, R92, R10, R28 ;  /* 0x0000000a5c1c723c */ /* 0x000fe2000004181c */
[----:B------:R-:W3:Y:S07]  /*1820*/  LDSM.16.M88.4 R8, [R203+0x1000] ;  /* 0x00100000cb08783b */ /* 0x000eee0000000200 */
[----:B-1----:R-:W-:Y:S08]  /*1830*/  HMMA.16816.F32.BF16 R40, R12, R32, R40 ;  /* 0x000000200c28723c */ /* 0x002ff00000041828 */
[C---:B------:R-:W-:Y:S08]  /*1840*/  HMMA.16816.F32.BF16 R16, R96.reuse, R20, R16 ;  /* 0x000000146010723c */ /* 0x040ff00000041810 */
[----:B------:R-:W-:Y:S01]  /*1850*/  HMMA.16816.F32.BF16 R28, R96, R22, R28 ;  /* 0x00000016601c723c */ /* 0x000fe2000004181c */
[----:B------:R-:W1:Y:S07]  /*1860*/  LDSM.16.M88.4 R20, [R199+0xd000] ;  /* 0x00d00000c714783b */ /* 0x000e6e0000000200 */
[C---:B-----5:R-:W-:Y:S08]  /*1870*/  HMMA.16816.F32.BF16 R76, R24.reuse, R72, RZ ;  /* 0x00000048184c723c */ /* 0x060ff000000418ff */
[----:B------:R-:W-:Y:S08]  /*1880*/  HMMA.16816.F32.BF16 R72, R24, R74, RZ ;  /* 0x0000004a1848723c */ /* 0x000ff000000418ff */
[----:B------:R-:W-:Y:S01]  /*1890*/  HMMA.16816.F32.BF16 R52, R12, R34, R52 ;  /* 0x000000220c34723c */ /* 0x000fe20000041834 */
[----:B------:R-:W5:Y:S07]  /*18a0*/  LDSM.16.M88.4 R32, [R205+0xe800] ;  /* 0x00e80000cd20783b */ /* 0x000f6e0000000200 */
[----:B----4-:R-:W-:Y:S08]  /*18b0*/  HMMA.16816.F32.BF16 R16, R88, R100, R16 ;  /* 0x000000645810723c */ /* 0x010ff00000041810 */
[----:B--2---:R-:W-:Y:S08]  /*18c0*/  HMMA.16816.F32.BF16 R40, R92, R36, R40 ;  /* 0x000000245c28723c */ /* 0x004ff00000041828 */
[C---:B------:R-:W-:Y:S08]  /*18d0*/  HMMA.16816.F32.BF16 R68, R24.reuse, R104, RZ ;  /* 0x000000681844723c */ /* 0x040ff000000418ff */
[----:B------:R-:W-:Y:S01]  /*18e0*/  HMMA.16816.F32.BF16 R24, R24, R106, RZ ;  /* 0x0000006a1818723c */ /* 0x000fe200000418ff */
[----:B------:R-:W-:Y:S07]  /*18f0*/  LDSM.16.M88.4 R104, [R203+0x2800] ;  /* 0x00280000cb68783b */ /* 0x000fee0000000200 */
[----:B------:R-:W-:Y:S01]  /*1900*/  HMMA.16816.F32.BF16 R28, R88, R102, R28 ;  /* 0x00000066581c723c */ /* 0x000fe2000004181c */
[----:B------:R-:W-:Y:S07]  /*1910*/  LDSM.16.M88.4 R100, [R192+0x2000] ;  /* 0x00200000c064783b */ /* 0x000fee0000000200 */
[C---:B---3--:R-:W-:Y:S08]  /*1920*/  HMMA.16816.F32.BF16 R76, R12.reuse, R8, R76 ;  /* 0x000000080c4c723c */ /* 0x048ff0000004184c */
[----:B------:R-:W-:Y:S01]  /*1930*/  HMMA.16816.F32.BF16 R72, R12, R10, R72 ;  /* 0x0000000a0c48723c */ /* 0x000fe20000041848 */
[----:B------:R-:W2:Y:S07]  /*1940*/  LDSM.16.M88.4 R8, [R192+0x1000] ;  /* 0x00100000c008783b */ /* 0x000eae0000000200 */
[----:B------:R-:W-:Y:S01]  /*1950*/  HMMA.16816.F32.BF16 R52, R92, R38, R52 ;  /* 0x000000265c34723c */ /* 0x000fe20000041834 */
[----:B------:R-:W3:Y:S07]  /*1960*/  LDSM.16.M88.4 R36, [R201+0x4000] ;  /* 0x00400000c924783b */ /* 0x000eee0000000200 */
[----:B------:R-:W-:Y:S08]  /*1970*/  HMMA.16816.F32.BF16 R16, R64, R80, R16 ;  /* 0x000000504010723c */ /* 0x000ff00000041810 */
[----:B------:R-:W-:Y:S08]  /*1980*/  HMMA.16816.F32.BF16 R68, R12, R84, R68 ;  /* 0x000000540c44723c */ /* 0x000ff00000041844 */
[----:B------:R-:W-:Y:S08]  /*1990*/  HMMA.16816.F32.BF16 R40, R96, R44, R40 ;  /* 0x0000002c6028723c */ /* 0x000ff00000041828 */
[----:B------:R-:W-:Y:S01]  /*19a0*/  HMMA.16816.F32.BF16 R12, R12, R86, R24 ;  /* 0x000000560c0c723c */ /* 0x000fe20000041818 */
[----:B------:R-:W4:Y:S04]  /*19b0*/  LDSM.16.M88.4 R84, [R205+0xf000] ;  /* 0x00f00000cd54783b */ /* 0x000f280000000200 */
[----:B------:R-:W-:Y:S03]  /*19c0*/  LDSM.16.M88.4 R24, [R206+0x8000] ;  /* 0x00800000ce18783b */ /* 0x000fe60000000200 */
[----:B------:R-:W-:Y:S01]  /*19d0*/  HMMA.16816.F32.BF16 R28, R64, R82, R28 ;  /* 0x00000052401c723c */ /* 0x000fe2000004181c */
[----:B------:R-:W-:Y:S07]  /*19e0*/  LDSM.16.M88.4 R80, [R205+0xf800] ;  /* 0x00f80000cd50783b */ /* 0x000fee0000000200 */
[C---:B-1----:R-:W-:Y:S08]  /*19f0*/  HMMA.16816.F32.BF16 R76, R92.reuse, R20, R76 ;  /* 0x000000145c4c723c */ /* 0x042ff0000004184c */
[----:B------:R-:W-:Y:S01]  /*1a00*/  HMMA.16816.F32.BF16 R72, R92, R22, R72 ;  /* 0x000000165c48723c */ /* 0x000fe20000041848 */
[----:B------:R-:W1:Y:S07]  /*1a10*/  LDSM.16.M88.4 R20, [R205+0x10000] ;  /* 0x01000000cd14783b */ /* 0x000e6e0000000200 */
[----:B------:R-:W-:Y:S01]  /*1a20*/  HMMA.16816.F32.BF16 R52, R96, R46, R52 ;  /* 0x0000002e6034723c */ /* 0x000fe20000041834 */
[----:B------:R-:W1:Y:S07]  /*1a30*/  LDSM.16.M88.4 R44, [R199+0xe800] ;  /* 0x00e80000c72c783b */ /* 0x000e6e0000000200 */
[----:B------:R-:W-:Y:S08]  /*1a40*/  HMMA.16816.F32.BF16 R16, R48, R56, R16 ;  /* 0x000000383010723c */ /* 0x000ff00000041810 */
[----:B------:R-:W-:Y:S08]  /*1a50*/  HMMA.16816.F32.BF16 R68, R92, R60, R68 ;  /* 0x0000003c5c44723c */ /* 0x000ff00000041844 */
[----:B-----5:R-:W-:Y:S08]  /*1a60*/  HMMA.16816.F32.BF16 R40, R88, R32, R40 ;  /* 0x000000205828723c */ /* 0x020ff00000041828 */
[----:B------:R-:W-:Y:S01]  /*1a70*/  HMMA.16816.F32.BF16 R92, R92, R62, R12 ;  /* 0x0000003e5c5c723c */ /* 0x000fe2000004180c */
[----:B------:R-:W5:Y:S04]  /*1a80*/  LDSM.16.M88.4 R60, [R203+0x3000] ;  /* 0x00300000cb3c783b */ /* 0x000f680000000200 */
[----:B------:R-:W-:Y:S03]  /*1a90*/  LDSM.16.M88.4 R12, [R203+0x4000] ;  /* 0x00400000cb0c783b */ /* 0x000fe60000000200 */
[----:B------:R-:W-:Y:S01]  /*1aa0*/  HMMA.16816.F32.BF16 R28, R48, R58, R28 ;  /* 0x0000003a301c723c */ /* 0x000fe2000004181c */
[----:B------:R-:W-:Y:S07]  /*1ab0*/  LDSM.16.M88.4 R56, [R203+0x3800] ;  /* 0x00380000cb38783b */ /* 0x000fee0000000200 */
[C---:B--2---:R-:W-:Y:S08]  /*1ac0*/  HMMA.16816.F32.BF16 R76, R96.reuse, R8, R76 ;  /* 0x00000008604c723c */ /* 0x044ff0000004184c */
[----:B------:R-:W-:Y:S01]  /*1ad0*/  HMMA.16816.F32.BF16 R72, R96, R10, R72 ;  /* 0x0000000a6048723c */ /* 0x000fe20000041848 */
[----:B------:R-:W2:Y:S07]  /*1ae0*/  LDSM.16.M88.4 R8, [R204+0x8000] ;  /* 0x00800000cc08783b */ /* 0x000eae0000000200 */
[----:B------:R-:W-:Y:S01]  /*1af0*/  HMMA.16816.F32.BF16 R52, R88, R34, R52 ;  /* 0x000000225834723c */ /* 0x000fe20000041834 */
[----:B------:R-:W1:Y:S07]  /*1b00*/  LDSM.16.M88.4 R32, [R192+0x2800] ;  /* 0x00280000c020783b */ /* 0x000e6e0000000200 */
[----:B---3--:R-:W-:Y:S08]  /*1b10*/  HMMA.16816.F32.BF16 R16, R36, R100, R16 ;  /* 0x000000642410723c */ /* 0x008ff00000041810 */
[----:B------:R-:W-:Y:S08]  /*1b20*/  HMMA.16816.F32.BF16 R40, R64, R104, R40 ;  /* 0x000000684028723c */ /* 0x000ff00000041828 */
[C---:B------:R-:W-:Y:S08]  /*1b30*/  HMMA.16816.F32.BF16 R68, R96.reuse, R108, R68 ;  /* 0x0000006c6044723c */ /* 0x040ff00000041844 */
[----:B------:R-:W-:Y:S01]  /*1b40*/  HMMA.16816.F32.BF16 R92, R96, R110, R92 ;  /* 0x0000006e605c723c */ /* 0x000fe2000004185c */
[----:B------:R-:W-:Y:S07]  /*1b50*/  LDSM.16.M88.4 R96, [R205+0x10800] ;  /* 0x01080000cd60783b */ /* 0x000fee0000000200 */
[----:B------:R-:W-:Y:S08]  /*1b60*/  HMMA.16816.F32.BF16 R28, R36, R102, R28 ;  /* 0x00000066241c723c */ /* 0x000ff0000004181c */
[C---:B----4-:R-:W-:Y:S08]  /*1b70*/  HMMA.16816.F32.BF16 R76, R88.reuse, R84, R76 ;  /* 0x00000054584c723c */ /* 0x050ff0000004184c */
[----:B------:R-:W-:Y:S01]  /*1b80*/  HMMA.16816.F32.BF16 R72, R88, R86, R72 ;  /* 0x000000565848723c */ /* 0x000fe20000041848 */
[----:B------:R-:W-:Y:S07]  /*1b90*/  LDSM.16.M88.4 R84, [R199+0x10000] ;  /* 0x01000000c754783b */ /* 0x000fee0000000200 */
[----:B------:R-:W-:Y:S01]  /*1ba0*/  HMMA.16816.F32.BF16 R104, R64, R106, R52 ;  /* 0x0000006a4068723c */ /* 0x000fe20000041834 */
[----:B------:R-:W-:Y:S07]  /*1bb0*/  LDSM.16.M88.4 R52, [R202+0x8000] ;  /* 0x00800000ca34783b */ /* 0x000fee0000000200 */
[----:B-1----:R-:W-:Y:S08]  /*1bc0*/  HMMA.16816.F32.BF16 R16, R24, R20, R16 ;  /* 0x000000141810723c */ /* 0x002ff00000041810 */
[----:B------:R-:W-:Y:S08]  /*1bd0*/  HMMA.16816.F32.BF16 R40, R48, R44, R40 ;  /* 0x0000002c3028723c */ /* 0x000ff00000041828 */
[C---:B------:R-:W-:Y:S08]  /*1be0*/  HMMA.16816.F32.BF16 R68, R88.reuse, R80, R68 ;  /* 0x000000505844723c */ /* 0x040ff00000041844 */
[----:B------:R-:W-:Y:S01]  /*1bf0*/  HMMA.16816.F32.BF16 R92, R88, R82, R92 ;  /* 0x00000052585c723c */ /* 0x000fe2000004185c */
[----:B------:R-:W-:Y:S07]  /*1c00*/  LDSM.16.M88.4 R80, [R192+0x3000] ;  /* 0x00300000c050783b */ /* 0x000fee0000000200 */
[----:B------:R-:W-:Y:S01]  /*1c10*/  HMMA.16816.F32.BF16 R28, R24, R22, R28 ;  /* 0x00000016181c723c */ /* 0x000fe2000004181c */
[----:B------:R-:W1:Y:S07]  /*1c20*/  LDSM.16.M88.4 R20, [R199+0xf000] ;  /* 0x00f00000c714783b */ /* 0x000e6e0000000200 */
[C---:B-----5:R-:W-:Y:S08]  /*1c30*/  HMMA.16816.F32.BF16 R76, R64.reuse, R60, R76 ;  /* 0x0000003c404c723c */ /* 0x060ff0000004184c */
[----:B------:R-:W-:Y:S01]  /*1c40*/  HMMA.16816.F32.BF16 R72, R64, R62, R72 ;  /* 0x0000003e4048723c */ /* 0x000fe20000041848 */
[----:B------:R-:W3:Y:S07]  /*1c50*/  LDSM.16.M88.4 R60, [R199+0xf800] ;  /* 0x00f80000c73c783b */ /* 0x000eee0000000200 */
[----:B------:R-:W-:Y:S01]  /*1c60*/  HMMA.16816.F32.BF16 R104, R48, R46, R104 ;  /* 0x0000002e3068723c */ /* 0x000fe20000041868 */
[----:B------:R-:W-:Y:S07]  /*1c70*/  LDSM.16.M88.4 R44, [R203+0x4800] ;  /* 0x00480000cb2c783b */ /* 0x000fee0000000200 */
[----:B--2---:R-:W-:Y:S08]  /*1c80*/  HMMA.16816.F32.BF16 R16, R8, R12, R16 ;  /* 0x0000000c0810723c */ /* 0x004ff00000041810 */
[----:B------:R-:W-:Y:S08]  /*1c90*/  HMMA.16816.F32.BF16 R40, R36, R32, R40 ;  /* 0x000000202428723c */ /* 0x000ff00000041828 */
[C---:B------:R-:W-:Y:S08]  /*1ca0*/  HMMA.16816.F32.BF16 R68, R64.reuse, R56, R68 ;  /* 0x000000384044723c */ /* 0x040ff00000041844 */
[----:B------:R-:W-:Y:S01]  /*1cb0*/  HMMA.16816.F32.BF16 R92, R64, R58, R92 ;  /* 0x0000003a405c723c */ /* 0x000fe2000004185c */
[----:B------:R-:W-:Y:S04]  /*1cc0*/  LDSM.16.M88.4 R56, [R201+0x8000] ;  /* 0x00800000c938783b */ /* 0x000fe80000000200 */
[----:B------:R-:W2:Y:S03]  /*1cd0*/  LDSM.16.M88.4 R64, [R192+0x4000] ;  /* 0x00400000c040783b */ /* 0x000ea60000000200 */
[----:B------:R-:W-:Y:S01]  /*1ce0*/  HMMA.16816.F32.BF16 R28, R8, R14, R28 ;  /* 0x0000000e081c723c */ /* 0x000fe2000004181c */
[----:B------:R-:W4:Y:S07]  /*1cf0*/  LDSM.16.M88.4 R12, [R192+0x3800] ;  /* 0x00380000c00c783b */ /* 0x000f2e0000000200 */
[----:B------:R-:W-:Y:S01]  /*1d00*/  HMMA.16816.F32.BF16 R104, R36, R34, R104 ;  /* 0x000000222468723c */ /* 0x000fe20000041868 */
[----:B------:R-:W-:Y:S07]  /*1d10*/  LDSM.16.M88.4 R32, [R199+0x10800] ;  /* 0x01080000c720783b */ /* 0x000fee0000000200 */
[C---:B-1----:R-:W-:Y:S08]  /*1d20*/  HMMA.16816.F32.BF16 R76, R48.reuse, R20, R76 ;  /* 0x00000014304c723c */ /* 0x042ff0000004184c */
[----:B------:R-:W-:Y:S01]  /*1d30*/  HMMA.16816.F32.BF16 R72, R48, R22, R72 ;  /* 0x000000163048723c */ /* 0x000fe20000041848 */
[----:B------:R-:W1:Y:S07]  /*1d40*/  LDSM.16.M88.4 R20, [R205+0x11000] ;  /* 0x01100000cd14783b */ /* 0x000e6e0000000200 */
[----:B------:R-:W-:Y:S08]  /*1d50*/  HMMA.16816.F32.BF16 R16, R52, R84, R16 ;  /* 0x000000543410723c */ /* 0x000ff00000041810 */
[----:B------:R-:W-:Y:S08]  /*1d60*/  HMMA.16816.F32.BF16 R40, R24, R96, R40 ;  /* 0x000000601828723c */ /* 0x000ff00000041828 */
[C---:B---3--:R-:W-:Y:S08]  /*1d70*/  HMMA.16816.F32.BF16 R68, R48.reuse, R60, R68 ;  /* 0x0000003c3044723c */ /* 0x048ff00000041844 */
[----:B------:R-:W-:Y:S01]  /*1d80*/  HMMA.16816.F32.BF16 R92, R48, R62, R92 ;  /* 0x0000003e305c723c */ /* 0x000fe2000004185c */
[----:B------:R-:W-:Y:S07]  /*1d90*/  LDSM.16.M88.4 R48, [R192+0x4800] ;  /* 0x00480000c030783b */ /* 0x000fee0000000200 */
[----:B------:R-:W-:Y:S08]  /*1da0*/  HMMA.16816.F32.BF16 R28, R52, R86, R28 ;  /* 0x00000056341c723c */ /* 0x000ff0000004181c */
[----:B------:R-:W-:Y:S08]  /*1db0*/  HMMA.16816.F32.BF16 R104, R24, R98, R104 ;  /* 0x000000621868723c */ /* 0x000ff00000041868 */
[C---:B------:R-:W-:Y:S08]  /*1dc0*/  HMMA.16816.F32.BF16 R76, R36.reuse, R80, R76 ;  /* 0x00000050244c723c */ /* 0x040ff0000004184c */
[----:B------:R-:W-:Y:S08]  /*1dd0*/  HMMA.16816.F32.BF16 R72, R36, R82, R72 ;  /* 0x000000522448723c */ /* 0x000ff00000041848 */
[----:B--2---:R-:W-:Y:S08]  /*1de0*/  HMMA.16816.F32.BF16 R16, R56, R64, R16 ;  /* 0x000000403810723c */ /* 0x004ff00000041810 */
[----:B------:R-:W-:Y:S08]  /*1df0*/  HMMA.16816.F32.BF16 R40, R8, R44, R40 ;  /* 0x0000002c0828723c */ /* 0x000ff00000041828 */
[C---:B----4-:R-:W-:Y:S08]  /*1e00*/  HMMA.16816.F32.BF16 R68, R36.reuse, R12, R68 ;  /* 0x0000000c2444723c */ /* 0x050ff00000041844 */
[----:B------:R-:W-:Y:S01]  /*1e10*/  HMMA.16816.F32.BF16 R92, R36, R14, R92 ;  /* 0x0000000e245c723c */ /* 0x000fe2000004185c */
[----:B------:R-:W2:Y:S01]  /*1e20*/  LDSM.16.M88.4 R12, [R203+0x5000] ;  /* 0x00500000cb0c783b */ /* 0x000ea20000000200 */
[----:B------:R-:W-:-:S05]  /*1e30*/  FMUL.FTZ R16, R16, c[0x0][0x2ec] ;  /* 0x0000bb0010107a20 */ /* 0x000fca0000410000 */
[----:B------:R-:W-:Y:S01]  /*1e40*/  FMUL.FTZ R36, R17, c[0x0][0x2ec] ;  /* 0x0000bb0011247a20 */ /* 0x000fe20000410000 */
[----:B------:R-:W-:Y:S01]  /*1e50*/  HMMA.16816.F32.BF16 R28, R56, R66, R28 ;  /* 0x00000042381c723c */ /* 0x000fe2000004181c */
[----:B------:R-:W-:-:S04]  /*1e60*/  FMUL.FTZ R37, R19, c[0x0][0x2ec] ;  /* 0x0000bb0013257a20 */ /* 0x000fc80000410000 */
[----:B------:R-:W3:Y:S03]  /*1e70*/  MUFU.TANH R36, R36 ;  /* 0x0000002400247308 */ /* 0x000ee60000002400 */
[----:B------:R-:W-:Y:S05]  /*1e80*/  HMMA.16816.F32.BF16 R104, R8, R46, R104 ;  /* 0x0000002e0868723c */ /* 0x000fea0000041868 */
[----:B------:R-:W4:Y:S03]  /*1e90*/  MUFU.TANH R37, R37 ;  /* 0x0000002500257308 */ /* 0x000f260000002400 */
[C---:B-1----:R-:W-:Y:S08]  /*1ea0*/  HMMA.16816.F32.BF16 R76, R24.reuse, R20, R76 ;  /* 0x00000014184c723c */ /* 0x042ff0000004184c */
[----:B------:R-:W-:Y:S01]  /*1eb0*/  HMMA.16816.F32.BF16 R72, R24, R22, R72 ;  /* 0x000000161848723c */ /* 0x000fe20000041848 */
[----:B------:R-:W1:Y:S01]  /*1ec0*/  LDSM.16.M88.4 R20, [R205+0x11800] ;  /* 0x01180000cd14783b */ /* 0x000e620000000200 */
[----:B------:R-:W-:-:S02]  /*1ed0*/  FMUL.FTZ R28, R28, c[0x0][0x2ec] ;  /* 0x0000bb001c1c7a20 */ /* 0x000fc40000410000 */
[----:B------:R-:W-:Y:S02]  /*1ee0*/  FMUL.FTZ R29, R29, c[0x0][0x2ec] ;  /* 0x0000bb001d1d7a20 */ /* 0x000fe40000410000 */
[----:B------:R-:W5:Y:S01]  /*1ef0*/  MUFU.TANH R38, R28 ;  /* 0x0000001c00267308 */ /* 0x000f620000002400 */
[----:B------:R-:W-:Y:S01]  /*1f00*/  FMUL.FTZ R39, R31, c[0x0][0x2ec] ;  /* 0x0000bb001f277a20 */ /* 0x000fe20000410000 */
[C---:B------:R-:W-:Y:S06]  /*1f10*/  HMMA.16816.F32.BF16 R40, R52.reuse, R32, R40 ;  /* 0x000000203428723c */ /* 0x040fec0000041828 */
[----:B------:R3:W-:Y:S01]  /*1f20*/  MUFU.TANH R32, R16 ;  /* 0x0000001000207308 */ /* 0x0007e20000002400 */
[----:B------:R-:W-:Y:S01]  /*1f30*/  FMUL.FTZ R33, R18, c[0x0][0x2ec] ;  /* 0x0000bb0012217a20 */ /* 0x000fe20000410000 */
[----:B------:R-:W-:Y:S06]  /*1f40*/  HMMA.16816.F32.BF16 R104, R52, R34, R104 ;  /* 0x000000223468723c */ /* 0x000fec0000041868 */
[----:B------:R4:W-:Y:S01]  /*1f50*/  MUFU.TANH R34, R29 ;  /* 0x0000001d00227308 */ /* 0x0009e20000002400 */
[----:B------:R-:W-:Y:S01]  /*1f60*/  FMUL.FTZ R35, R30, c[0x0][0x2ec] ;  /* 0x0000bb001e237a20 */ /* 0x000fe20000410000 */
[C---:B--2---:R-:W-:Y:S01]  /*1f70*/  HMMA.16816.F32.BF16 R76, R8.reuse, R12, R76 ;  /* 0x0000000c084c723c */ /* 0x044fe2000004184c */
[----:B---3--:R-:W2:Y:S05]  /*1f80*/  LDSM.16.M88.4 R16, [R199+0x11000] ;  /* 0x01100000c710783b */ /* 0x008eaa0000000200 */
[----:B------:R-:W3:Y:S02]  /*1f90*/  MUFU.TANH R35, R35 ;  /* 0x0000002300237308 */ /* 0x000ee40000002400 */
[----:B------:R-:W-:Y:S01]  /*1fa0*/  HMMA.16816.F32.BF16 R72, R8, R14, R72 ;  /* 0x0000000e0848723c */ /* 0x000fe20000041848 */
[----:B------:R-:W-:Y:S04]  /*1fb0*/  LDSM.16.M88.4 R12, [R192+0x5000] ;  /* 0x00500000c00c783b */ /* 0x000fe80000000200 */
[----:B----4-:R-:W4:Y:S01]  /*1fc0*/  LDSM.16.M88.4 R28, [R203+0x5800] ;  /* 0x00580000cb1c783b */ /* 0x010f220000000200 */
[----:B------:R-:W2:Y:S02]  /*1fd0*/  MUFU.TANH R39, R39 ;  /* 0x0000002700277308 */ /* 0x000ea40000002400 */
[----:B------:R-:W-:Y:S06]  /*1fe0*/  HMMA.16816.F32.BF16 R40, R56, R48, R40 ;  /* 0x000000303828723c */ /* 0x000fec0000041828 */
[----:B------:R-:W-:Y:S02]  /*1ff0*/  MUFU.TANH R33, R33 ;  /* 0x0000002100217308 */ /* 0x000fe40000002400 */
[C---:B-1----:R-:W-:Y:S08]  /*2000*/  HMMA.16816.F32.BF16 R68, R24.reuse, R20, R68 ;  /* 0x000000141844723c */ /* 0x042ff00000041844 */
[----:B------:R-:W-:Y:S01]  /*2010*/  HMMA.16816.F32.BF16 R92, R24, R22, R92 ;  /* 0x00000016185c723c */ /* 0x000fe2000004185c */
[----:B------:R-:W-:Y:S06]  /*2020*/  LDSM.16.M88.4 R20, [R192+0x5800] ;  /* 0x00580000c014783b */ /* 0x000fec0000000200 */
[----:B------:R-:W-:Y:S01]  /*2030*/  IMAD R26, R133, 0x40, R228 ;  /* 0x00000040851a7824 */ /* 0x000fe200078e02e4 */
[----:B------:R-:W-:Y:S01]  /*2040*/  HMMA.16816.F32.BF16 R104, R56, R50, R104 ;  /* 0x000000323868723c */ /* 0x000fe20000041868 */
[----:B------:R-:W-:-:S02]  /*2050*/  FMUL.FTZ R44, R40, c[0x0][0x2ec] ;  /* 0x0000bb00282c7a20 */ /* 0x000fc40000410000 */
[----:B------:R-:W-:Y:S02]  /*2060*/  FMUL.FTZ R40, R41, c[0x0][0x2ec] ;  /* 0x0000bb0029287a20 */ /* 0x000fe40000410000 */
[----:B------:R-:W-:Y:S02]  /*2070*/  FMUL.FTZ R41, R42, c[0x0][0x2ec] ;  /* 0x0000bb002a297a20 */ /* 0x000fe40000410000 */
[----:B------:R-:W-:Y:S01]  /*2080*/  FMUL.FTZ R42, R43, c[0x0][0x2ec] ;  /* 0x0000bb002b2a7a20 */ /* 0x000fe20000410000 */
[C---:B--2---:R-:W-:Y:S01]  /*2090*/  HMMA.16816.F32.BF16 R76, R52.reuse, R16, R76 ;  /* 0x00000010344c723c */ /* 0x044fe2000004184c */
[----:B------:R-:W1:Y:S07]  /*20a0*/  MUFU.TANH R44, R44 ;  /* 0x0000002c002c7308 */ /* 0x000e6e0000002400 */
[----:B------:R-:W-:Y:S01]  /*20b0*/  HMMA.16816.F32.BF16 R72, R52, R18, R72 ;  /* 0x000000123448723c */ /* 0x000fe20000041848 */
[----:B------:R-:W2:Y:S01]  /*20c0*/  LDSM.16.M88.4 R16, [R199+0x11800] ;  /* 0x01180000c710783b */ /* 0x000ea20000000200 */
[----:B------:R-:W-:Y:S01]  /*20d0*/  MUFU.TANH R40, R40 ;  /* 0x0000002800287308 */ /* 0x000fe20000002400 */
[----:B------:R-:W-:-:S05]  /*20e0*/  DEPBAR.LE SB0, 0x0 ;  /* 0x000080000000791a */ /* 0x000fca0000000000 */
[C---:B----4-:R-:W-:Y:S01]  /*20f0*/  HMMA.16816.F32.BF16 R68, R8.reuse, R28, R68 ;  /* 0x0000001c0844723c */ /* 0x050fe20000041844 */
[----:B------:R-:W-:Y:S01]  /*2100*/  FMUL.FTZ R43, R104, c[0x0][0x2ec] ;  /* 0x0000bb00682b7a20 */ /* 0x000fe20000410000 */
[----:B------:R-:W4:Y:S01]  /*2110*/  MUFU.TANH R41, R41 ;  /* 0x0000002900297308 */ /* 0x000f220000002400 */
[----:B------:R-:W-:Y:S02]  /*2120*/  FMUL.FTZ R45, R105, c[0x0][0x2ec] ;  /* 0x0000bb00692d7a20 */ /* 0x000fe40000410000 */
[----:B------:R-:W-:Y:S02]  /*2130*/  FMUL.FTZ R25, R107, c[0x0][0x2ec] ;  /* 0x0000bb006b197a20 */ /* 0x000fe40000410000 */
[----:B------:R-:W-:Y:S01]  /*2140*/  FMUL.FTZ R28, R106, c[0x0][0x2ec] ;  /* 0x0000bb006a1c7a20 */ /* 0x000fe20000410000 */
[----:B------:R-:W-:Y:S02]  /*2150*/  HMMA.16816.F32.BF16 R92, R8, R30, R92 ;  /* 0x0000001e085c723c */ /* 0x000fe4000004185c */
[----:B------:R-:W1:Y:S05]  /*2160*/  MUFU.TANH R42, R42 ;  /* 0x0000002a002a7308 */ /* 0x000e6a0000002400 */
[C---:B------:R-:W-:Y:S01]  /*2170*/  IADD3 R8, R26.reuse, 0x8, RZ ;  /* 0x000000081a087810 */ /* 0x040fe20007ffe0ff */
[C---:B------:R-:W-:Y:S01]  /*2180*/  HMMA.16816.F32.BF16 R76, R56.reuse, R12, R76 ;  /* 0x0000000c384c723c */ /* 0x040fe2000004184c */
[----:B------:R-:W-:Y:S01]  /*2190*/  IADD3 R9, R26, 0x9, RZ ;  /* 0x000000091a097810 */ /* 0x000fe20007ffe0ff */
[----:B------:R-:W1:Y:S05]  /*21a0*/  MUFU.TANH R43, R43 ;  /* 0x0000002b002b7308 */ /* 0x000e6a0000002400 */
[----:B------:R-:W-:Y:S01]  /*21b0*/  SHF.R.S32.HI R13, RZ, 0x1f, R0 ;  /* 0x0000001fff0d7819 */ /* 0x000fe20000011400 */
[----:B------:R-:W-:Y:S02]  /*21c0*/  HMMA.16816.F32.BF16 R72, R56, R14, R72 ;  /* 0x0000000e3848723c */ /* 0x000fe40000041848 */
[----:B------:R-:W-:Y:S01]  /*21d0*/  MUFU.TANH R45, R45 ;  /* 0x0000002d002d7308 */ /* 0x000fe20000002400 */
[----:B------:R-:W-:Y:S01]  /*21e0*/  LEA.HI R220, R13, R0, RZ, 0x2 ;  /* 0x000000000ddc7211 */ /* 0x000fe200078f10ff */
[----:B------:R-:W-:-:S02]  /*21f0*/  IMAD R13, R116, 0x10, R118 ;  /* 0x00000010740d7824 */ /* 0x000fc400078e0276 */
[----:B------:R-:W-:Y:S01]  /*2200*/  IMAD.IADD R0, R113, 0x1, R6 ;  /* 0x0000000171007824 */ /* 0x000fe200078e0206 */
[----:B------:R-:W-:Y:S01]  /*2210*/  SHF.R.S32.HI R220, RZ, 0x2, R220 ;  /* 0x00000002ffdc7819 */ /* 0x000fe200000114dc */
[----:B--2---:R-:W-:Y:S01]  /*2220*/  HMMA.16816.F32.BF16 R68, R52, R16, R68 ;  /* 0x000000103444723c */ /* 0x004fe20000041844 */
[----:B------:R-:W-:Y:S01]  /*2230*/  IADD3 R6, R26, 0x1, RZ ;  /* 0x000000011a067810 */ /* 0x000fe20007ffe0ff */
[----:B------:R-:W2:Y:S01]  /*2240*/  MUFU.TANH R28, R28 ;  /* 0x0000001c001c7308 */ /* 0x000ea20000002400 */
[----:B------:R-:W-:-:S04]  /*2250*/  IADD3 R13, R13, 0x1, R220 ;  /* 0x000000010d0d7810 */ /* 0x000fc80007ffe0dc */
[----:B------:R-:W-:Y:S01]  /*2260*/  IADD3 R13, R112, R13, -R213 ;  /* 0x0000000d700d7210 */ /* 0x000fe20007ffe8d5 */
[----:B------:R-:W-:Y:S01]  /*2270*/  HMMA.16816.F32.BF16 R92, R52, R18, R92 ;  /* 0x00000012345c723c */ /* 0x000fe2000004185c */
[----:B------:R-:W-:Y:S01]  /*2280*/  FMUL.FTZ R76, R76, c[0x0][0x2ec] ;  /* 0x0000bb004c4c7a20 */ /* 0x000fe20000410000 */
[----:B------:R-:W1:Y:S01]  /*2290*/  MUFU.TANH R25, R25 ;  /* 0x0000001900197308 */ /* 0x000e620000002400 */
[----:B------:R-:W-:Y:S01]  /*22a0*/  IADD3 R13, R13, c[0x0][0x2e8], RZ ;  /* 0x0000ba000d0d7a10 */ /* 0x000fe20007ffe0ff */
[----:B------:R-:W-:Y:S02]  /*22b0*/  FMUL.FTZ R77, R77, c[0x0][0x2ec] ;  /* 0x0000bb004d4d7a20 */ /* 0x000fe40000410000 */
[----:B------:R-:W-:Y:S01]  /*22c0*/  FMUL.FTZ R78, R78, c[0x0][0x2ec] ;  /* 0x0000bb004e4e7a20 */ /* 0x000fe20000410000 */
[C---:B------:R-:W-:Y:S01]  /*22d0*/  IADD3 R221, R13.reuse, 0x8, RZ ;  /* 0x000000080ddd7810 */ /* 0x040fe20007ffe0ff */
[----:B------:R-:W-:Y:S01]  /*22e0*/  FMUL.FTZ R72, R72, c[0x0][0x2ec] ;  /* 0x0000bb0048487a20 */ /* 0x000fe20000410000 */
[-C--:B------:R-:W-:Y:S01]  /*22f0*/  IMNMX R226, R13, R112.reuse, PT ;  /* 0x000000700de27217 */ /* 0x080fe20003800200 */
[----:B------:R-:W-:Y:S01]  /*2300*/  MUFU.TANH R167, R76 ;  /* 0x0000004c00a77308 */ /* 0x000fe20000002400 */
[----:B------:R-:W-:Y:S01]  /*2310*/  IMNMX R221, R221, R112, PT ;  /* 0x00000070dddd7217 */ /* 0x000fe20003800200 */
[----:B------:R-:W-:Y:S01]  /*2320*/  FMUL.FTZ R79, R79, c[0x0][0x2ec] ;  /* 0x0000bb004f4f7a20 */ /* 0x000fe20000410000 */
[CC--:B------:R-:W-:Y:S01]  /*2330*/  ISETP.GE.AND P6, PT, R6.reuse, R226.reuse, PT ;  /* 0x000000e20600720c */ /* 0x0c0fe20003fc6270 */
[----:B------:R-:W-:Y:S01]  /*2340*/  FMUL.FTZ R73, R73, c[0x0][0x2ec] ;  /* 0x0000bb0049497a20 */ /* 0x000fe20000410000 */
[-C--:B------:R-:W-:Y:S01]  /*2350*/  ISETP.GE.AND P3, PT, R6, R221.reuse, PT ;  /* 0x000000dd0600720c */ /* 0x080fe20003f66270 */
[C---:B------:R-:W-:Y:S01]  /*2360*/  HMMA.16816.F32.BF16 R68, R56.reuse, R20, R68 ;  /* 0x000000143844723c */ /* 0x040fe20000041844 */
[----:B------:R-:W-:Y:S01]  /*2370*/  IADD3 R6, R26, 0x10, RZ ;  /* 0x000000101a067810 */ /* 0x000fe20007ffe0ff */
[----:B------:R-:W1:Y:S01]  /*2380*/  MUFU.TANH R159, R72 ;  /* 0x00000048009f7308 */ /* 0x000e620000002400 */
[----:B------:R-:W-:Y:S01]  /*2390*/  FSEL R17, R36, -INF , !P6 ;  /* 0xff80000024117808 */ /* 0x000fe20007000000 */
[----:B------:R-:W-:Y:S01]  /*23a0*/  FMUL.FTZ R74, R74, c[0x0][0x2ec] ;  /* 0x0000bb004a4a7a20 */ /* 0x000fe20000410000 */
[-C--:B------:R-:W-:Y:S01]  /*23b0*/  ISETP.GE.AND P4, PT, R8, R226.reuse, PT ;  /* 0x000000e20800720c */ /* 0x080fe20003f86270 */
[----:B------:R-:W-:Y:S01]  /*23c0*/  FMUL.FTZ R75, R75, c[0x0][0x2ec] ;  /* 0x0000bb004b4b7a20 */ /* 0x000fe20000410000 */
[C---:B------:R-:W-:Y:S01]  /*23d0*/  ISETP.GE.AND P2, PT, R6.reuse, R226, PT ;  /* 0x000000e20600720c */ /* 0x040fe20003f46270 */
[----:B------:R-:W-:Y:S01]  /*23e0*/  HMMA.16816.F32.BF16 R20, R56, R22, R92 ;  /* 0x000000163814723c */ /* 0x000fe2000004185c */
[----:B------:R-:W-:Y:S01]  /*23f0*/  ISETP.GE.AND P6, PT, R6, R221, PT ;  /* 0x000000dd0600720c */ /* 0x000fe20003fc6270 */
[----:B------:R-:W-:Y:S01]  /*2400*/  MUFU.TANH R161, R77 ;  /* 0x0000004d00a17308 */ /* 0x000fe20000002400 */
[----:B------:R-:W-:-:S02]  /*2410*/  IADD3 R6, R26, 0x11, RZ ;  /* 0x000000111a067810 */ /* 0x000fc40007ffe0ff */
[----:B------:R-:W-:Y:S02]  /*2420*/  FSEL R24, R37, -INF , !P3 ;  /* 0xff80000025187808 */ /* 0x000fe40005800000 */
[----:B-----5:R-:W-:Y:S02]  /*2430*/  FSEL R27, R38, -INF , !P4 ;  /* 0xff800000261b7808 */ /* 0x020fe40006000000 */
[-C--:B------:R-:W-:Y:S01]  /*2440*/  ISETP.GE.AND P1, PT, R8, R221.reuse, PT ;  /* 0x000000dd0800720c */ /* 0x080fe20003f26270 */
[----:B------:R-:W-:Y:S01]  /*2450*/  MUFU.TANH R164, R78 ;  /* 0x0000004e00a47308 */ /* 0x000fe20000002400 */
[-C--:B------:R-:W-:Y:S02]  /*2460*/  ISETP.GE.AND P0, PT, R9, R226.reuse, PT ;  /* 0x000000e20900720c */ /* 0x080fe40003f06270 */
[CC--:B------:R-:W-:Y:S02]  /*2470*/  ISETP.GE.AND P3, PT, R6.reuse, R226.reuse, PT ;  /* 0x000000e20600720c */ /* 0x0c0fe40003f66270 */
[-C--:B------:R-:W-:Y:S01]  /*2480*/  ISETP.GE.AND P4, PT, R6, R221.reuse, PT ;  /* 0x000000dd0600720c */ /* 0x080fe20003f86270 */
[----:B------:R-:W-:Y:S01]  /*2490*/  FMUL.FTZ R71, R71, c[0x0][0x2ec] ;  /* 0x0000bb0047477a20 */ /* 0x000fe20000410000 */
[----:B------:R-:W-:Y:S01]  /*24a0*/  IADD3 R6, R26, 0x18, RZ ;  /* 0x000000181a067810 */ /* 0x000fe20007ffe0ff */
[----:B------:R-:W-:Y:S01]  /*24b0*/  MUFU.TANH R174, R79 ;  /* 0x0000004f00ae7308 */ /* 0x000fe20000002400 */
[-C--:B------:R-:W-:Y:S01]  /*24c0*/  ISETP.GE.AND P5, PT, R9, R221.reuse, PT ;  /* 0x000000dd0900720c */ /* 0x080fe20003fa6270 */
[----:B------:R-:W-:Y:S01]  /*24d0*/  FMUL.FTZ R68, R68, c[0x0][0x2ec] ;  /* 0x0000bb0044447a20 */ /* 0x000fe20000410000 */
[----:B------:R-:W-:Y:S01]  /*24e0*/  IADD3 R8, R26, 0x19, RZ ;  /* 0x000000191a087810 */ /* 0x000fe20007ffe0ff */
[----:B------:R-:W-:Y:S01]  /*24f0*/  FMUL.FTZ R69, R69, c[0x0][0x2ec] ;  /* 0x0000bb0045457a20 */ /* 0x000fe20000410000 */
[----:B---3--:R-:W-:Y:S01]  /*2500*/  FSEL R16, R35, -INF , !P1 ;  /* 0xff80000023107808 */ /* 0x008fe20004800000 */
[----:B------:R-:W-:Y:S01]  /*2510*/  FMUL.FTZ R70, R70, c[0x0][0x2ec] ;  /* 0x0000bb0046467a20 */ /* 0x000fe20000410000 */
[----:B------:R-:W-:Y:S01]  /*2520*/  FSEL R19, R34, -INF , !P0 ;  /* 0xff80000022137808 */ /* 0x000fe20004000000 */
[----:B------:R-:W3:Y:S01]  /*2530*/  MUFU.TANH R142, R71 ;  /* 0x00000047008e7308 */ /* 0x000ee20000002400 */
[-C--:B------:R-:W-:Y:S01]  /*2540*/  ISETP.GE.AND P1, PT, R6, R226.reuse, PT ;  /* 0x000000e20600720c */ /* 0x080fe20003f26270 */
[----:B------:R-:W-:Y:S01]  /*2550*/  FMUL.FTZ R20, R20, c[0x0][0x2ec] ;  /* 0x0000bb0014147a20 */ /* 0x000fe20000410000 */
[----:B------:R-:W-:Y:S01]  /*2560*/  ISETP.GE.AND P0, PT, R6, R221, PT ;  /* 0x000000dd0600720c */ /* 0x000fe20003f06270 */
[----:B------:R-:W-:Y:S01]  /*2570*/  FMUL.FTZ R21, R21, c[0x0][0x2ec] ;  /* 0x0000bb0015157a20 */ /* 0x000fe20000410000 */
[----:B------:R-:W-:Y:S01]  /*2580*/  FSEL R6, R39, -INF , !P5 ;  /* 0xff80000027067808 */ /* 0x000fe20006800000 */
[----:B------:R-:W-:Y:S01]  /*2590*/  FMUL.FTZ R22, R22, c[0x0][0x2ec] ;  /* 0x0000bb0016167a20 */ /* 0x000fe20000410000 */
[----:B-1----:R-:W-:Y:S01]  /*25a0*/  FSEL R15, R44, -INF , !P2 ;  /* 0xff8000002c0f7808 */ /* 0x002fe20005000000 */
[----:B------:R-:W-:Y:S01]  /*25b0*/  MUFU.TANH R165, R73 ;  /* 0x0000004900a57308 */ /* 0x000fe20000002400 */
[----:B------:R-:W-:Y:S01]  /*25c0*/  IADD3 R9, R26, 0x20, RZ ;  /* 0x000000201a097810 */ /* 0x000fe20007ffe0ff */
[----:B------:R-:W-:Y:S01]  /*25d0*/  FMUL.FTZ R23, R23, c[0x0][0x2ec] ;  /* 0x0000bb0017177a20 */ /* 0x000fe20000410000 */
[----:B------:R-:W-:-:S02]  /*25e0*/  ISETP.GE.AND P5, PT, R8, R226, PT ;  /* 0x000000e20800720c */ /* 0x000fc40003fa6270 */
[-C--:B------:R-:W-:Y:S02]  /*25f0*/  ISETP.GE.AND P2, PT, R8, R221.reuse, PT ;  /* 0x000000dd0800720c */ /* 0x080fe40003f46270 */
[----:B------:R-:W-:Y:S01]  /*2600*/  IADD3 R8, R26, 0x21, RZ ;  /* 0x000000211a087810 */ /* 0x000fe20007ffe0ff */
[----:B------:R-:W1:Y:S01]  /*2610*/  MUFU.TANH R172, R74 ;  /* 0x0000004a00ac7308 */ /* 0x000e620000002400 */
[----:B----4-:R-:W-:Y:S02]  /*2620*/  FSEL R14, R41, -INF , !P6 ;  /* 0xff800000290e7808 */ /* 0x010fe40007000000 */
[----:B------:R-:W-:Y:S02]  /*2630*/  FSEL R13, R40, -INF , !P3 ;  /* 0xff800000280d7808 */ /* 0x000fe40005800000 */
[C---:B------:R-:W-:Y:S02]  /*2640*/  ISETP.GE.AND P6, PT, R9.reuse, R226, PT ;  /* 0x000000e20900720c */ /* 0x040fe40003fc6270 */
[----:B------:R-:W-:Y:S01]  /*2650*/  ISETP.GE.AND P3, PT, R9, R221, PT ;  /* 0x000000dd0900720c */ /* 0x000fe20003f66270 */
[----:B------:R-:W4:Y:S01]  /*2660*/  MUFU.TANH R170, R75 ;  /* 0x0000004b00aa7308 */ /* 0x000f220000002400 */
[----:B------:R-:W-:-:S02]  /*2670*/  FSEL R12, R42, -INF , !P4 ;  /* 0xff8000002a0c7808 */ /* 0x000fc40006000000 */
[----:B------:R-:W-:Y:S02]  /*2680*/  FSEL R9, R43, -INF , !P1 ;  /* 0xff8000002b097808 */ /* 0x000fe40004800000 */
[C---:B------:R-:W-:Y:S02]  /*2690*/  ISETP.GE.AND P4, PT, R8.reuse, R226, PT ;  /* 0x000000e20800720c */ /* 0x040fe40003f86270 */
[----:B------:R-:W-:Y:S01]  /*26a0*/  ISETP.GE.AND P1, PT, R8, R221, PT ;  /* 0x000000dd0800720c */ /* 0x000fe20003f26270 */
[----:B------:R-:W5:Y:S01]  /*26b0*/  MUFU.TANH R171, R68 ;  /* 0x0000004400ab7308 */ /* 0x000f620000002400 */
[----:B------:R-:W-:Y:S02]  /*26c0*/  IADD3 R8, R26, 0x28, RZ ;  /* 0x000000281a087810 */ /* 0x000fe40007ffe0ff */
[----:B--2---:R-:W-:Y:S02]  /*26d0*/  FSEL R10, R28, -INF , !P0 ;  /* 0xff8000001c0a7808 */ /* 0x004fe40004000000 */
[----:B------:R-:W-:-:S02]  /*26e0*/  FSEL R11, R45, -INF , !P5 ;  /* 0xff8000002d0b7808 */ /* 0x000fc40006800000 */
[C---:B------:R-:W-:Y:S01]  /*26f0*/  ISETP.GE.AND P0, PT, R8.reuse, R226, PT ;  /* 0x000000e20800720c */ /* 0x040fe20003f06270 */
[----:B------:R-:W-:Y:S01]  /*2700*/  MUFU.TANH R169, R69 ;  /* 0x0000004500a97308 */ /* 0x000fe20000002400 */
[----:B------:R-:W-:Y:S02]  /*2710*/  ISETP.GE.AND P5, PT, R8, R221, PT ;  /* 0x000000dd0800720c */ /* 0x000fe40003fa6270 */
[----:B------:R-:W-:Y:S02]  /*2720*/  FSEL R8, R25, -INF , !P2 ;  /* 0xff80000019087808 */ /* 0x000fe40005000000 */
[C---:B------:R-:W-:Y:S02]  /*2730*/  IADD3 R25, R26.reuse, 0x31, RZ ;  /* 0x000000311a197810 */ /* 0x040fe40007ffe0ff */
[----:B------:R-:W-:Y:S01]  /*2740*/  IADD3 R18, R26, 0x29, RZ ;  /* 0x000000291a127810 */ /* 0x000fe20007ffe0ff */
[----:B------:R-:W2:Y:S01]  /*2750*/  MUFU.TANH R166, R70 ;  /* 0x0000004600a67308 */ /* 0x000ea20000002400 */
[----:B------:R-:W-:-:S02]  /*2760*/  FSEL R159, R159, -INF , !P0 ;  /* 0xff8000009f9f7808 */ /* 0x000fc40004000000 */
[----:B------:R-:W-:Y:S02]  /*2770*/  FSEL R167, R167, -INF , !P6 ;  /* 0xff800000a7a77808 */ /* 0x000fe40007000000 */
[-C--:B------:R-:W-:Y:S02]  /*2780*/  ISETP.GE.AND P0, PT, R25, R221.reuse, PT ;  /* 0x000000dd1900720c */ /* 0x080fe40003f06270 */
[C---:B------:R-:W-:Y:S01]  /*2790*/  ISETP.GE.AND P2, PT, R18.reuse, R226, PT ;  /* 0x000000e21200720c */ /* 0x040fe20003f46270 */
[----:B------:R-:W1:Y:S01]  /*27a0*/  MUFU.TANH R143, R20 ;  /* 0x00000014008f7308 */ /* 0x000e620000002400 */
[----:B------:R-:W-:Y:S02]  /*27b0*/  ISETP.GE.AND P6, PT, R18, R221, PT ;  /* 0x000000dd1200720c */ /* 0x000fe40003fc6270 */
[----:B------:R-:W-:Y:S02]  /*27c0*/  IADD3 R18, R26, 0x30, RZ ;  /* 0x000000301a127810 */ /* 0x000fe40007ffe0ff */
[----:B---3--:R-:W-:-:S02]  /*27d0*/  FSEL R142, R142, -INF , !P0 ;  /* 0xff8000008e8e7808 */ /* 0x008fc40004000000 */
[----:B------:R-:W-:Y:S01]  /*27e0*/  FSEL R164, R164, -INF , !P3 ;  /* 0xff800000a4a47808 */ /* 0x000fe20005800000 */
[----:B------:R-:W-:Y:S01]  /*27f0*/  MUFU.TANH R141, R21 ;  /* 0x00000015008d7308 */ /* 0x000fe20000002400 */
[----:B------:R-:W-:Y:S02]  /*2800*/  FSEL R161, R161, -INF , !P4 ;  /* 0xff800000a1a17808 */ /* 0x000fe40006000000 */
[----:B------:R-:W-:Y:S02]  /*2810*/  ISETP.GE.AND P0, PT, R2, 0x2, PT ;  /* 0x000000020200780c */ /* 0x000fe40003f06270 */
[C---:B------:R-:W-:Y:S02]  /*2820*/  ISETP.GE.AND P3, PT, R18.reuse, R226, PT ;  /* 0x000000e21200720c */ /* 0x040fe40003f66270 */
[----:B------:R-:W-:Y:S01]  /*2830*/  ISETP.GE.AND P4, PT, R18, R221, PT ;  /* 0x000000dd1200720c */ /* 0x000fe20003f86270 */
[----:B------:R-:W3:Y:S01]  /*2840*/  MUFU.TANH R140, R22 ;  /* 0x00000016008c7308 */ /* 0x000ee20000002400 */
[----:B------:R-:W-:-:S02]  /*2850*/  IADD3 R18, R26, 0x38, RZ ;  /* 0x000000381a127810 */ /* 0x000fc40007ffe0ff */
[----:B------:R-:W-:Y:S02]  /*2860*/  FSEL R174, R174, -INF , !P1 ;  /* 0xff800000aeae7808 */ /* 0x000fe40004800000 */
[----:B-1----:R-:W-:Y:S02]  /*2870*/  FSEL R172, R172, -INF , !P5 ;  /* 0xff800000acac7808 */ /* 0x002fe40006800000 */
[----:B------:R-:W-:Y:S01]  /*2880*/  FSEL R165, R165, -INF , !P2 ;  /* 0xff800000a5a57808 */ /* 0x000fe20005000000 */
[----:B------:R-:W1:Y:S01]  /*2890*/  MUFU.TANH R162, R23 ;  /* 0x0000001700a27308 */ /* 0x000e620000002400 */
[----:B------:R-:W-:Y:S01]  /*28a0*/  BAR.SYNC.DEFER_BLOCKING 0x0 ;  /* 0x0000000000007b1d */ /* 0x000fe20000010000 */
[-C--:B------:R-:W-:Y:S02]  /*28b0*/  ISETP.GE.AND P1, PT, R25, R226.reuse, PT ;  /* 0x000000e21900720c */ /* 0x080fe40003f26270 */
[C---:B------:R-:W-:Y:S02]  /*28c0*/  ISETP.GE.AND P5, PT, R18.reuse, R226, PT ;  /* 0x000000e21200720c */ /* 0x040fe40003fa6270 */
[----:B------:R-:W-:-:S02]  /*28d0*/  ISETP.GE.AND P2, PT, R18, R221, PT ;  /* 0x000000dd1200720c */ /* 0x000fc40003f46270 */
[----:B------:R-:W-:Y:S02]  /*28e0*/  IADD3 R18, R26, 0x39, RZ ;  /* 0x000000391a127810 */ /* 0x000fe40007ffe0ff */
[----:B----4-:R-:W-:Y:S02]  /*28f0*/  FSEL R170, R170, -INF , !P6 ;  /* 0xff800000aaaa7808 */ /* 0x010fe40007000000 */
[----:B-----5:R-:W-:Y:S02]  /*2900*/  FSEL R171, R171, -INF , !P3 ;  /* 0xff800000abab7808 */ /* 0x020fe40005800000 */
[----:B--2---:R-:W-:Y:S02]  /*2910*/  FSEL R166, R166, -INF , !P4 ;  /* 0xff800000a6a67808 */ /* 0x004fe40006000000 */
[----:B------:R-:W-:Y:S02]  /*2920*/  FSEL R169, R169, -INF , !P1 ;  /* 0xff800000a9a97808 */ /* 0x000fe40004800000 */
[----:B------:R-:W-:-:S02]  /*2930*/  ISETP.GE.AND P6, PT, R26, R226, PT ;  /* 0x000000e21a00720c */ /* 0x000fc40003fc6270 */
[-C--:B------:R-:W-:Y:S02]  /*2940*/  ISETP.GE.AND P3, PT, R26, R221.reuse, PT ;  /* 0x000000dd1a00720c */ /* 0x080fe40003f66270 */
[C---:B------:R-:W-:Y:S02]  /*2950*/  ISETP.GE.AND P4, PT, R18.reuse, R226, PT ;  /* 0x000000e21200720c */ /* 0x040fe40003f86270 */
[----:B------:R-:W-:Y:S02]  /*2960*/  ISETP.GE.AND P1, PT, R18, R221, PT ;  /* 0x000000dd1200720c */ /* 0x000fe40003f26270 */
[----:B------:R-:W-:Y:S02]  /*2970*/  FSEL R143, R143, -INF , !P5 ;  /* 0xff8000008f8f7808 */ /* 0x000fe40006800000 */
[----:B---3--:R-:W-:Y:S02]  /*2980*/  FSEL R140, R140, -INF , !P2 ;  /* 0xff8000008c8c7808 */ /* 0x008fe40005000000 */
[----:B------:R-:W-:-:S02]  /*2990*/  FSEL R32, R32, -INF , !P6 ;  /* 0xff80000020207808 */ /* 0x000fc40007000000 */
[----:B------:R-:W-:Y:S02]  /*29a0*/  FSEL R33, R33, -INF , !P3 ;  /* 0xff80000021217808 */ /* 0x000fe40005800000 */
[----:B------:R-:W-:Y:S02]  /*29b0*/  FSEL R141, R141, -INF , !P4 ;  /* 0xff8000008d8d7808 */ /* 0x000fe40006000000 */
[----:B-1----:R-:W-:Y:S01]  /*29c0*/  FSEL R162, R162, -INF , !P1 ;  /* 0xff800000a2a27808 */ /* 0x002fe20004800000 */
        /* <DEDUP_REMOVED lines=21> */
.L_x_36:
        /* <DEDUP_REMOVED lines=31> */
[----:B-1----:R-:W1:Y:S03]  /*2d10*/  SHFL.BFLY PT, R21, R18, 0x2, 0x1f ;  /* 0x0c401f0012157f89 */ /* 0x002e6600000e0000 */
        /* <DEDUP_REMOVED lines=34> */
[--C-:B------:R-:W-:Y:S01]  /*2f40*/  FFMA.FTZ R155, R33, c[0x0][0x23c], -R163.reuse ;  /* 0x00008f00219b7a23 */ /* 0x100fe200000108a3 */
[----:B------:R-:W-:Y:S01]  /*2f50*/  LDSM.16.MT88.4 R28, [R196+0x12800] ;  /* 0x01280000c41c783b */ /* 0x000fe20000004200 */
[----:B------:R-:W-:-:S02]  /*2f60*/  FFMA.FTZ R156, R24, c[0x0][0x23c], -R163 ;  /* 0x00008f00189c7a23 */ /* 0x000fc400000108a3 */
[--C-:B------:R-:W-:Y:S01]  /*2f70*/  FFMA.FTZ R157, R16, c[0x0][0x23c], -R163.reuse ;  /* 0x00008f00109d7a23 */ /* 0x100fe200000108a3 */
[----:B------:R-:W-:Y:S01]  /*2f80*/  LDSM.16.MT88.4 R32, [R197+0x12800] ;  /* 0x01280000c520783b */ /* 0x000fe20000004200 */
[--C-:B------:R-:W-:Y:S01]  /*2f90*/  FFMA.FTZ R150, R6, c[0x0][0x23c], -R163.reuse ;  /* 0x00008f0006967a23 */ /* 0x100fe200000108a3 */
[----:B------:R-:W1:Y:S01]  /*2fa0*/  MUFU.EX2 R153, R153 ;  /* 0x0000009900997308 */ /* 0x000e620000000800 */
[--C-:B------:R-:W-:Y:S01]  /*2fb0*/  FFMA.FTZ R145, R9, c[0x0][0x23c], -R168.reuse ;  /* 0x00008f0009917a23 */ /* 0x100fe200000108a8 */
[----:B------:R-:W2:Y:S01]  /*2fc0*/  LDSM.16.MT88.4 R4, [R196+0x16000] ;  /* 0x01600000c404783b */ /* 0x000ea20000004200 */
[--C-:B------:R-:W-:Y:S02]  /*2fd0*/  FFMA.FTZ R0, R11, c[0x0][0x23c], -R168.reuse ;  /* 0x00008f000b007a23 */ /* 0x100fe400000108a8 */
[--C-:B------:R-:W-:Y:S01]  /*2fe0*/  FFMA.FTZ R148, R10, c[0x0][0x23c], -R163.reuse ;  /* 0x00008f000a947a23 */ /* 0x100fe200000108a3 */
[----:B------:R-:W-:Y:S01]  /*2ff0*/  LDSM.16.MT88.4 R16, [R197+0x14800] ;  /* 0x01480000c510783b */ /* 0x000fe20000004200 */
[----:B------:R-:W-:Y:S01]  /*3000*/  FFMA.FTZ R135, R8, c[0x0][0x23c], -R163 ;  /* 0x00008f0008877a23 */ /* 0x000fe200000108a3 */
[----:B------:R-:W-:Y:S01]  /*3010*/  MUFU.EX2 R152, R152 ;  /* 0x0000009800987308 */ /* 0x000fe20000000800 */
[--C-:B------:R-:W-:Y:S01]  /*3020*/  FFMA.FTZ R151, R15, c[0x0][0x23c], -R168.reuse ;  /* 0x00008f000f977a23 */ /* 0x100fe200000108a8 */
[----:B------:R-:W2:Y:S01]  /*3030*/  LDSM.16.MT88.4 R8, [R200+0x14800] ;  /* 0x01480000c808783b */ /* 0x000ea20000004200 */
[----:B------:R-:W-:-:S02]  /*3040*/  FFMA.FTZ R146, R13, c[0x0][0x23c], -R168 ;  /* 0x00008f000d927a23 */ /* 0x000fc400000108a8 */
[--C-:B------:R-:W-:Y:S01]  /*3050*/  FFMA.FTZ R149, R14, c[0x0][0x23c], -R163.reuse ;  /* 0x00008f000e957a23 */ /* 0x100fe200000108a3 */
[----:B------:R-:W-:Y:S01]  /*3060*/  LDSM.16.MT88.4 R24, [R198+0x14800] ;  /* 0x01480000c618783b */ /* 0x000fe20000004200 */
[----:B------:R-:W-:Y:S01]  /*3070*/  FFMA.FTZ R144, R12, c[0x0][0x23c], -R163 ;  /* 0x00008f000c907a23 */ /* 0x000fe200000108a3 */
[----:B------:R-:W3:Y:S01]  /*3080*/  MUFU.EX2 R147, R147 ;  /* 0x0000009300937308 */ /* 0x000ee20000000800 */
[----:B-1----:R-:W-:Y:S01]  /*3090*/  F2FP.BF16.PACK_AB R96, R153, R154 ;  /* 0x0000009a9960723e */ /* 0x002fe200000010ff */
[----:B------:R-:W1:Y:S01]  /*30a0*/  LDSM.16.MT88.4 R12, [R196+0x14800] ;  /* 0x01480000c40c783b */ /* 0x000e620000004200 */
[--C-:B------:R-:W-:Y:S02]  /*30b0*/  FFMA.FTZ R158, R167, c[0x0][0x23c], -R168.reuse ;  /* 0x00008f00a79e7a23 */ /* 0x100fe400000108a8 */
[--C-:B------:R-:W-:Y:S02]  /*30c0*/  FFMA.FTZ R160, R165, c[0x0][0x23c], -R168.reuse ;  /* 0x00008f00a5a07a23 */ /* 0x100fe400000108a8 */
[--C-:B------:R-:W-:Y:S01]  /*30d0*/  FFMA.FTZ R161, R161, c[0x0][0x23c], -R168.reuse ;  /* 0x00008f00a1a17a23 */ /* 0x100fe200000108a8 */
[----:B------:R-:W-:Y:S01]  /*30e0*/  MUFU.EX2 R155, R155 ;  /* 0x0000009b009b7308 */ /* 0x000fe20000000800 */
[----:B------:R-:W-:-:S02]  /*30f0*/  FFMA.FTZ R159, R159, c[0x0][0x23c], -R168 ;  /* 0x00008f009f9f7a23 */ /* 0x000fc400000108a8 */
[--C-:B------:R-:W-:Y:S02]  /*3100*/  FFMA.FTZ R164, R164, c[0x0][0x23c], -R163.reuse ;  /* 0x00008f00a4a47a23 */ /* 0x100fe400000108a3 */
[--C-:B------:R-:W-:Y:S02]  /*3110*/  FFMA.FTZ R165, R174, c[0x0][0x23c], -R163.reuse ;  /* 0x00008f00aea57a23 */ /* 0x100fe400000108a3 */
[--C-:B------:R-:W-:Y:S01]  /*3120*/  FFMA.FTZ R167, R172, c[0x0][0x23c], -R163.reuse ;  /* 0x00008f00aca77a23 */ /* 0x100fe200000108a3 */
[----:B------:R-:W4:Y:S01]  /*3130*/  MUFU.EX2 R156, R156 ;  /* 0x0000009c009c7308 */ /* 0x000f220000000800 */
[----:B---3--:R-:W-:Y:S01]  /*3140*/  F2FP.BF16.PACK_AB R98, R147, R152 ;  /* 0x000000989362723e */ /* 0x008fe200000010ff */
[----:B------:R-:W-:Y:S02]  /*3150*/  FFMA.FTZ R170, R170, c[0x0][0x23c], -R163 ;  /* 0x00008f00aaaa7a23 */ /* 0x000fe400000108a3 */
[--C-:B------:R-:W-:Y:S02]  /*3160*/  FFMA.FTZ R172, R169, c[0x0][0x23c], -R168.reuse ;  /* 0x00008f00a9ac7a23 */ /* 0x100fe400000108a8 */
        /* <DEDUP_REMOVED lines=9> */
[----:B------:R-:W-:Y:S01]  /*3200*/  FFMA.FTZ R227, R162, c[0x0][0x23c], -R163 ;  /* 0x00008f00a2e37a23 */ /* 0x000fe200000108a3 */
[----:B------:R-:W-:Y:S01]  /*3210*/  LDSM.16.MT88.4 R140, [R198+0x13800] ;  /* 0x01380000c68c783b */ /* 0x000fe20000004200 */
[----:B------:R-:W-:Y:S02]  /*3220*/  FADD.FTZ R153, R154, R153 ;  /* 0x000000999a997221 */ /* 0x000fe40000010000 */
[----:B------:R-:W-:Y:S01]  /*3230*/  MUFU.EX2 R151, R151 ;  /* 0x0000009700977308 */ /* 0x000fe20000000800 */
[----:B------:R-:W-:Y:S02]  /*3240*/  FADD.FTZ R156, R155, R156 ;  /* 0x0000009c9b9c7221 */ /* 0x000fe40000010000 */
[----:B------:R-:W-:-:S04]  /*3250*/  FADD.FTZ R152, R152, R153 ;  /* 0x0000009998987221 */ /* 0x000fc80000010000 */
[----:B------:R-:W-:Y:S01]  /*3260*/  FADD.FTZ R152, R147, R152 ;  /* 0x0000009893987221 */ /* 0x000fe20000010000 */
[----:B---3--:R-:W-:Y:S01]  /*3270*/  F2FP.BF16.PACK_AB R99, R150, R157 ;  /* 0x0000009d9663723e */ /* 0x008fe200000010ff */
[----:B------:R-:W3:Y:S01]  /*3280*/  MUFU.EX2 R146, R146 ;  /* 0x0000009200927308 */ /* 0x000ee20000000800 */
[----:B------:R-:W-:-:S04]  /*3290*/  FADD.FTZ R157, R157, R156 ;  /* 0x0000009c9d9d7221 */ /* 0x000fc80000010000 */
        /* <DEDUP_REMOVED lines=195> */
[----:B------:R-:W-:-:S05]  /*3ed0*/  IMAD.IADD R5, R7, 0x1, R0 ;  /* 0x0000000107057824 */ /* 0x000fca00078e0200 */
        /* <DEDUP_REMOVED lines=16> */
[----:B------:R-:W-:Y:S04]  /*3fe0*/  LDSM.16.M88.4 R144, [R204] ;  /* 0x00000000cc90783b */ /* 0x000fe80000000200 */
[----:B------:R-:W5:Y:S04]  /*3ff0*/  LDSM.16.M88.4 R20, [R203] ;  /* 0x00000000cb14783b */ /* 0x000f680000000200 */
[----:B------:R-:W4:Y:S04]  /*4000*/  LDSM.16.M88.4 R156, [R205+0xd000] ;  /* 0x00d00000cd9c783b */ /* 0x000f280000000200 */
[----:B------:R-:W5:Y:S04]  /*4010*/  LDSM.16.M88.4 R164, [R205+0xd800] ;  /* 0x00d80000cda4783b */ /* 0x000f680000000200 */
[----:B-1----:R-:W1:Y:S04]  /*4020*/  LDSM.16.M88.4 R8, [R195] ;  /* 0x00000000c308783b */ /* 0x002e680000000200 */
[----:B------:R-:W-:Y:S04]  /*4030*/  LDSM.16.M88.4 R148, [R202] ;  /* 0x00000000ca94783b */ /* 0x000fe80000000200 */
[----:B------:R-:W1:Y:S04]  /*4040*/  LDSM.16.M88.4 R32, [R199+0xc000] ;  /* 0x00c00000c720783b */ /* 0x000e680000000200 */
[----:B------:R-:W1:Y:S01]  /*4050*/  LDSM.16.M88.4 R24, [R194] ;  /* 0x00000000c218783b */ /* 0x000e620000000200 */
[C---:B---3--:R-:W-:Y:S03]  /*4060*/  HMMA.16816.F32.BF16 R16, R172.reuse, R12, RZ ;  /* 0x0000000cac10723c */ /* 0x048fe600000418ff */
[----:B------:R-:W3:Y:S04]  /*4070*/  LDSM.16.M88.4 R168, [R193] ;  /* 0x00000000c1a8783b */ /* 0x000ee80000000200 */
[----:B--2---:R-:W2:Y:S01]  /*4080*/  LDSM.16.M88.4 R4, [R199+0xc800] ;  /* 0x00c80000c704783b */ /* 0x004ea20000000200 */
[C---:B------:R-:W-:Y:S03]  /*4090*/  HMMA.16816.F32.BF16 R12, R172.reuse, R14, RZ ;  /* 0x0000000eac0c723c */ /* 0x040fe600000418ff */
[----:B------:R-:W-:Y:S04]  /*40a0*/  LDSM.16.M88.4 R136, [R199+0xd000] ;  /* 0x00d00000c788783b */ /* 0x000fe80000000200 */
[----:B------:R-:W-:Y:S01]  /*40b0*/  LDSM.16.M88.4 R176, [R199+0xd800] ;  /* 0x00d80000c7b0783b */ /* 0x000fe20000000200 */
[C---:B----4-:R-:W-:Y:S03]  /*40c0*/  HMMA.16816.F32.BF16 R28, R172.reuse, R140, RZ ;  /* 0x0000008cac1c723c */ /* 0x050fe600000418ff */
[----:B------:R-:W-:Y:S04]  /*40d0*/  LDSM.16.M88.4 R236, [R192+0x2800] ;  /* 0x00280000c0ec783b */ /* 0x000fe80000000200 */
[----:B------:R-:W-:Y:S01]  /*40e0*/  LDSM.16.M88.4 R180, [R205+0x10800] ;  /* 0x01080000cdb4783b */ /* 0x000fe20000000200 */
[----:B------:R-:W-:Y:S03]  /*40f0*/  HMMA.16816.F32.BF16 R140, R172, R142, RZ ;  /* 0x0000008eac8c723c */ /* 0x000fe600000418ff */
[----:B------:R-:W-:Y:S04]  /*4100*/  LDSM.16.M88.4 R232, [R199+0xf800] ;  /* 0x00f80000c7e8783b */ /* 0x000fe80000000200 */
[----:B------:R-:W0:Y:S01]  /*4110*/  LDGDEPBAR ;  /* 0x00000000000079af */ /* 0x000e220000000000 */
[C---:B-----5:R-:W-:Y:S08]  /*4120*/  HMMA.16816.F32.BF16 R16, R144.reuse, R20, R16 ;  /* 0x000000149010723c */ /* 0x060ff00000041810 */
[----:B------:R-:W-:Y:S01]  /*4130*/  HMMA.16816.F32.BF16 R12, R144, R22, R12 ;  /* 0x00000016900c723c */ /* 0x000fe2000004180c */
[----:B------:R-:W-:Y:S07]  /*4140*/  LDSM.16.M88.4 R20, [R192] ;  /* 0x00000000c014783b */ /* 0x000fee0000000200 */
[C---:B------:R-:W-:Y:S08]  /*4150*/  HMMA.16816.F32.BF16 R160, R172.reuse, R156, RZ ;  /* 0x0000009caca0723c */ /* 0x040ff000000418ff */
[C---:B------:R-:W-:Y:S08]  /*4160*/  HMMA.16816.F32.BF16 R156, R172.reuse, R158, RZ ;  /* 0x0000009eac9c723c */ /* 0x040ff000000418ff */
[C---:B------:R-:W-:Y:S08]  /*4170*/  HMMA.16816.F32.BF16 R152, R172.reuse, R164, RZ ;  /* 0x000000a4ac98723c */ /* 0x040ff000000418ff */
[----:B------:R-:W-:Y:S01]  /*4180*/  HMMA.16816.F32.BF16 R172, R172, R166, RZ ;  /* 0x000000a6acac723c */ /* 0x000fe200000418ff */
[----:B------:R-:W4:Y:S07]  /*4190*/  LDSM.16.M88.4 R164, [R201] ;  /* 0x00000000c9a4783b */ /* 0x000f2e0000000200 */
[C---:B-1----:R-:W-:Y:S08]  /*41a0*/  HMMA.16816.F32.BF16 R28, R144.reuse, R8, R28 ;  /* 0x00000008901c723c */ /* 0x042ff0000004181c */
[----:B------:R-:W-:Y:S01]  /*41b0*/  HMMA.16816.F32.BF16 R140, R144, R10, R140 ;  /* 0x0000000a908c723c */ /* 0x000fe2000004188c */
[----:B------:R-:W1:Y:S07]  /*41c0*/  LDSM.16.M88.4 R8, [R192+0x800] ;  /* 0x00080000c008783b */ /* 0x000e6e0000000200 */
[C---:B------:R-:W-:Y:S08]  /*41d0*/  HMMA.16816.F32.BF16 R16, R148.reuse, R32, R16 ;  /* 0x000000209410723c */ /* 0x040ff00000041810 */
[----:B------:R-:W-:Y:S01]  /*41e0*/  HMMA.16816.F32.BF16 R12, R148, R34, R12 ;  /* 0x00000022940c723c */ /* 0x000fe2000004180c */
[----:B------:R-:W-:Y:S07]  /*41f0*/  LDSM.16.M88.4 R32, [R205+0xe000] ;  /* 0x00e00000cd20783b */ /* 0x000fee0000000200 */
[C---:B------:R-:W-:Y:S08]  /*4200*/  HMMA.16816.F32.BF16 R160, R144.reuse, R24, R160 ;  /* 0x0000001890a0723c */ /* 0x040ff000000418a0 */
[C---:B------:R-:W-:Y:S01]  /*4210*/  HMMA.16816.F32.BF16 R156, R144.reuse, R26, R156 ;  /* 0x0000001a909c723c */ /* 0x040fe2000004189c */
[----:B------:R-:W-:Y:S07]  /*4220*/  LDSM.16.M88.4 R24, [R192+0x1000] ;  /* 0x00100000c018783b */ /* 0x000fee0000000200 */
[C---:B---3--:R-:W-:Y:S08]  /*4230*/  HMMA.16816.F32.BF16 R152, R144.reuse, R168, R152 ;  /* 0x000000a89098723c */ /* 0x048ff00000041898 */
[----:B------:R-:W-:Y:S01]  /*4240*/  HMMA.16816.F32.BF16 R172, R144, R170, R172 ;  /* 0x000000aa90ac723c */ /* 0x000fe200000418ac */
[----:B------:R-:W3:Y:S04]  /*4250*/  LDSM.16.M88.4 R144, [R206+0x4000] ;  /* 0x00400000ce90783b */ /* 0x000ee80000000200 */
[----:B------:R-:W-:Y:S03]  /*4260*/  LDSM.16.M88.4 R168, [R192+0x1800] ;  /* 0x00180000c0a8783b */ /* 0x000fe60000000200 */
[C---:B--2---:R-:W-:Y:S08]  /*4270*/  HMMA.16816.F32.BF16 R28, R148.reuse, R4, R28 ;  /* 0x00000004941c723c */ /* 0x044ff0000004181c */
[----:B------:R-:W-:Y:S01]  /*4280*/  HMMA.16816.F32.BF16 R140, R148, R6, R140 ;  /* 0x00000006948c723c */ /* 0x000fe2000004188c */
[----:B------:R-:W2:Y:S07]  /*4290*/  LDSM.16.M88.4 R4, [R205+0xe800] ;  /* 0x00e80000cd04783b */ /* 0x000eae0000000200 */
[C---:B----4-:R-:W-:Y:S08]  /*42a0*/  HMMA.16816.F32.BF16 R16, R164.reuse, R20, R16 ;  /* 0x00000014a410723c */ /* 0x050ff00000041810 */
[----:B------:R-:W-:Y:S01]  /*42b0*/  HMMA.16816.F32.BF16 R12, R164, R22, R12 ;  /* 0x00000016a40c723c */ /* 0x000fe2000004180c */
[----:B------:R-:W-:Y:S07]  /*42c0*/  LDSM.16.M88.4 R20, [R191] ;  /* 0x00000000bf14783b */ /* 0x000fee0000000200 */
[C---:B------:R-:W-:Y:S08]  /*42d0*/  HMMA.16816.F32.BF16 R160, R148.reuse, R136, R160 ;  /* 0x0000008894a0723c */ /* 0x040ff000000418a0 */
[----:B------:R-:W-:Y:S01]  /*42e0*/  HMMA.16816.F32.BF16 R156, R148, R138, R156 ;  /* 0x0000008a949c723c */ /* 0x000fe2000004189c */
[----:B------:R-:W-:Y:S07]  /*42f0*/  LDSM.16.M88.4 R136, [R205+0xf000] ;  /* 0x00f00000cd88783b */ /* 0x000fee0000000200 */
[C---:B-1----:R-:W-:Y:S08]  /*4300*/  HMMA.16816.F32.BF16 R28, R164.reuse, R8, R28 ;  /* 0x00000008a41c723c */ /* 0x042ff0000004181c */
[----:B------:R-:W-:Y:S01]  /*4310*/  HMMA.16816.F32.BF16 R140, R164, R10, R140 ;  /* 0x0000000aa48c723c */ /* 0x000fe2000004188c */
[----:B------:R-:W1:Y:S07]  /*4320*/  LDSM.16.M88.4 R8, [R204+0x4000] ;  /* 0x00400000cc08783b */ /* 0x000e6e0000000200 */
[C---:B------:R-:W-:Y:S08]  /*4330*/  HMMA.16816.F32.BF16 R152, R148.reuse, R176, R152 ;  /* 0x000000b09498723c */ /* 0x040ff00000041898 */
[----:B------:R-:W-:Y:S01]  /*4340*/  HMMA.16816.F32.BF16 R172, R148, R178, R172 ;  /* 0x000000b294ac723c */ /* 0x000fe200000418ac */
[----:B------:R-:W4:Y:S04]  /*4350*/  LDSM.16.M88.4 R148, [R205+0xf800] ;  /* 0x00f80000cd94783b */ /* 0x000f280000000200 */
[----:B------:R-:W-:Y:S03]  /*4360*/  LDSM.16.M88.4 R176, [R202+0x4000] ;  /* 0x00400000cab0783b */ /* 0x000fe60000000200 */
[C---:B---3--:R-:W-:Y:S08]  /*4370*/  HMMA.16816.F32.BF16 R16, R144.reuse, R32, R16 ;  /* 0x000000209010723c */ /* 0x048ff00000041810 */
[----:B------:R-:W-:Y:S01]  /*4380*/  HMMA.16816.F32.BF16 R12, R144, R34, R12 ;  /* 0x00000022900c723c */ /* 0x000fe2000004180c */
[----:B------:R-:W-:Y:S07]  /*4390*/  LDSM.16.M88.4 R32, [R199+0xe000] ;  /* 0x00e00000c720783b */ /* 0x000fee0000000200 */
[C---:B------:R-:W-:Y:S08]  /*43a0*/  HMMA.16816.F32.BF16 R160, R164.reuse, R24, R160 ;  /* 0x00000018a4a0723c */ /* 0x040ff000000418a0 */
[----:B------:R-:W-:Y:S01]  /*43b0*/  HMMA.16816.F32.BF16 R156, R164, R26, R156 ;  /* 0x0000001aa49c723c */ /* 0x000fe2000004189c */
[----:B------:R-:W3:Y:S07]  /*43c0*/  LDSM.16.M88.4 R24, [R190] ;  /* 0x00000000be18783b */ /* 0x000eee0000000200 */
[C---:B--2---:R-:W-:Y:S08]  /*43d0*/  HMMA.16816.F32.BF16 R28, R144.reuse, R4, R28 ;  /* 0x00000004901c723c */ /* 0x044ff0000004181c */
[----:B------:R-:W-:Y:S01]  /*43e0*/  HMMA.16816.F32.BF16 R140, R144, R6, R140 ;  /* 0x00000006908c723c */ /* 0x000fe2000004188c */
[----:B------:R-:W2:Y:S07]  /*43f0*/  LDSM.16.M88.4 R4, [R189] ;  /* 0x00000000bd04783b */ /* 0x000eae0000000200 */
[C---:B------:R-:W-:Y:S08]  /*4400*/  HMMA.16816.F32.BF16 R152, R164.reuse, R168, R152 ;  /* 0x000000a8a498723c */ /* 0x040ff00000041898 */
[----:B------:R-:W-:Y:S01]  /*4410*/  HMMA.16816.F32.BF16 R172, R164, R170, R172 ;  /* 0x000000aaa4ac723c */ /* 0x000fe200000418ac */
[----:B------:R-:W-:Y:S04]  /*4420*/  LDSM.16.M88.4 R168, [R201+0x4000] ;  /* 0x00400000c9a8783b */ /* 0x000fe80000000200 */
[----:B------:R-:W-:Y:S03]  /*4430*/  LDSM.16.M88.4 R164, [R192+0x3000] ;  /* 0x00300000c0a4783b */ /* 0x000fe60000000200 */
[C---:B-1----:R-:W-:Y:S08]  /*4440*/  HMMA.16816.F32.BF16 R16, R8.reuse, R20, R16 ;  /* 0x000000140810723c */ /* 0x042ff00000041810 */
[----:B------:R-:W-:Y:S01]  /*4450*/  HMMA.16816.F32.BF16 R12, R8, R22, R12 ;  /* 0x00000016080c723c */ /* 0x000fe2000004180c */
[----:B------:R-:W-:Y:S07]  /*4460*/  LDSM.16.M88.4 R20, [R192+0x2000] ;  /* 0x00200000c014783b */ /* 0x000fee0000000200 */
[C---:B------:R-:W-:Y:S08]  /*4470*/  HMMA.16816.F32.BF16 R160, R144.reuse, R136, R160 ;  /* 0x0000008890a0723c */ /* 0x040ff000000418a0 */
[C---:B------:R-:W-:Y:S01]  /*4480*/  HMMA.16816.F32.BF16 R156, R144.reuse, R138, R156 ;  /* 0x0000008a909c723c */ /* 0x040fe2000004189c */
[----:B------:R-:W1:Y:S07]  /*4490*/  LDSM.16.M88.4 R136, [R188] ;  /* 0x00000000bc88783b */ /* 0x000e6e0000000200 */
[C---:B----4-:R-:W-:Y:S08]  /*44a0*/  HMMA.16816.F32.BF16 R152, R144.reuse, R148, R152 ;  /* 0x000000949098723c */ /* 0x050ff00000041898 */
[----:B------:R-:W-:Y:S01]  /*44b0*/  HMMA.16816.F32.BF16 R172, R144, R150, R172 ;  /* 0x0000009690ac723c */ /* 0x000fe200000418ac */
[----:B------:R-:W-:Y:S04]  /*44c0*/  LDSM.16.M88.4 R148, [R206+0x8000] ;  /* 0x00800000ce94783b */ /* 0x000fe80000000200 */
[----:B------:R-:W-:Y:S03]  /*44d0*/  LDSM.16.M88.4 R144, [R187] ;  /* 0x00000000bb90783b */ /* 0x000fe60000000200 */
[C---:B---3--:R-:W-:Y:S08]  /*44e0*/  HMMA.16816.F32.BF16 R28, R8.reuse, R24, R28 ;  /* 0x00000018081c723c */ /* 0x048ff0000004181c */
[----:B------:R-:W-:Y:S01]  /*44f0*/  HMMA.16816.F32.BF16 R140, R8, R26, R140 ;  /* 0x0000001a088c723c */ /* 0x000fe2000004188c */
[----:B------:R-:W3:Y:S07]  /*4500*/  LDSM.16.M88.4 R24, [R199+0xe800] ;  /* 0x00e80000c718783b */ /* 0x000eee0000000200 */
[C---:B------:R-:W-:Y:S08]  /*4510*/  HMMA.16816.F32.BF16 R16, R176.reuse, R32, R16 ;  /* 0x00000020b010723c */ /* 0x040ff00000041810 */
[----:B------:R-:W-:Y:S01]  /*4520*/  HMMA.16816.F32.BF16 R12, R176, R34, R12 ;  /* 0x00000022b00c723c */ /* 0x000fe2000004180c */
[----:B------:R-:W-:Y:S07]  /*4530*/  LDSM.16.M88.4 R32, [R186] ;  /* 0x00000000ba20783b */ /* 0x000fee0000000200 */
[C---:B--2---:R-:W-:Y:S08]  /*4540*/  HMMA.16816.F32.BF16 R160, R8.reuse, R4, R160 ;  /* 0x0000000408a0723c */ /* 0x044ff000000418a0 */
[C---:B------:R-:W-:Y:S01]  /*4550*/  HMMA.16816.F32.BF16 R156, R8.reuse, R6, R156 ;  /* 0x00000006089c723c */ /* 0x040fe2000004189c */
[----:B------:R-:W2:Y:S07]  /*4560*/  LDSM.16.M88.4 R4, [R205+0x10000] ;  /* 0x01000000cd04783b */ /* 0x000eae0000000200 */
[C---:B-1----:R-:W-:Y:S08]  /*4570*/  HMMA.16816.F32.BF16 R152, R8.reuse, R136, R152 ;  /* 0x000000880898723c */ /* 0x042ff00000041898 */
[----:B------:R-:W-:Y:S01]  /*4580*/  HMMA.16816.F32.BF16 R172, R8, R138, R172 ;  /* 0x0000008a08ac723c */ /* 0x000fe200000418ac */
[----:B------:R-:W1:Y:S04]  /*4590*/  LDSM.16.M88.4 R8, [R199+0xf000] ;  /* 0x00f00000c708783b */ /* 0x000e680000000200 */
[----:B------:R-:W4:Y:S03]  /*45a0*/  LDSM.16.M88.4 R136, [R204+0x8000] ;  /* 0x00800000cc88783b */ /* 0x000f260000000200 */
[C---:B------:R-:W-:Y:S08]  /*45b0*/  HMMA.16816.F32.BF16 R16, R168.reuse, R20, R16 ;  /* 0x00000014a810723c */ /* 0x040ff00000041810 */
[----:B------:R-:W-:Y:S01]  /*45c0*/  HMMA.16816.F32.BF16 R12, R168, R22, R12 ;  /* 0x00000016a80c723c */ /* 0x000fe2000004180c */
[----:B------:R-:W-:Y:S07]  /*45d0*/  LDSM.16.M88.4 R20, [R199+0x10000] ;  /* 0x01000000c714783b */ /* 0x000fee0000000200 */
[C---:B---3--:R-:W-:Y:S08]  /*45e0*/  HMMA.16816.F32.BF16 R28, R176.reuse, R24, R28 ;  /* 0x00000018b01c723c */ /* 0x048ff0000004181c */
[----:B------:R-:W-:Y:S01]  /*45f0*/  HMMA.16816.F32.BF16 R140, R176, R26, R140 ;  /* 0x0000001ab08c723c */ /* 0x000fe2000004188c */
[----:B------:R-:W3:Y:S07]  /*4600*/  LDSM.16.M88.4 R24, [R202+0x8000] ;  /* 0x00800000ca18783b */ /* 0x000eee0000000200 */
[C---:B--2---:R-:W-:Y:S08]  /*4610*/  HMMA.16816.F32.BF16 R16, R148.reuse, R4, R16 ;  /* 0x000000049410723c */ /* 0x044ff00000041810 */
[----:B------:R-:W-:Y:S01]  /*4620*/  HMMA.16816.F32.BF16 R12, R148, R6, R12 ;  /* 0x00000006940c723c */ /* 0x000fe2000004180c */
[----:B------:R-:W-:Y:S07]  /*4630*/  LDSM.16.M88.4 R4, [R192+0x4000] ;  /* 0x00400000c004783b */ /* 0x000fee0000000200 */
[----:B-1----:R-:W-:Y:S08]  /*4640*/  HMMA.16816.F32.BF16 R160, R176, R8, R160 ;  /* 0x00000008b0a0723c */ /* 0x002ff000000418a0 */
[----:B------:R-:W-:Y:S08]  /*4650*/  HMMA.16816.F32.BF16 R28, R168, R236, R28 ;  /* 0x000000eca81c723c */ /* 0x000ff0000004181c */
[----:B------:R-:W-:Y:S01]  /*4660*/  HMMA.16816.F32.BF16 R156, R176, R10, R156 ;  /* 0x0000000ab09c723c */ /* 0x000fe2000004189c */
[----:B------:R-:W-:Y:S07]  /*4670*/  LDSM.16.M88.4 R8, [R201+0x8000] ;  /* 0x00800000c908783b */ /* 0x000fee0000000200 */
[----:B------:R-:W-:Y:S08]  /*4680*/  HMMA.16816.F32.BF16 R140, R168, R238, R140 ;  /* 0x000000eea88c723c */ /* 0x000ff0000004188c */
[C---:B----4-:R-:W-:Y:S08]  /*4690*/  HMMA.16816.F32.BF16 R16, R136.reuse, R144, R16 ;  /* 0x000000908810723c */ /* 0x050ff00000041810 */
[----:B------:R-:W-:Y:S01]  /*46a0*/  HMMA.16816.F32.BF16 R12, R136, R146, R12 ;  /* 0x00000092880c723c */ /* 0x000fe2000004180c */
[----:B------:R-:W1:Y:S07]  /*46b0*/  LDSM.16.M88.4 R144, [R205+0x11000] ;  /* 0x01100000cd90783b */ /* 0x000e6e0000000200 */
[----:B------:R-:W-:Y:S08]  /*46c0*/  HMMA.16816.F32.BF16 R28, R148, R180, R28 ;  /* 0x000000b4941c723c */ /* 0x000ff0000004181c */
[----:B------:R-:W-:Y:S08]  /*46d0*/  HMMA.16816.F32.BF16 R160, R168, R164, R160 ;  /* 0x000000a4a8a0723c */ /* 0x000ff000000418a0 */
[----:B------:R-:W-:Y:S01]  /*46e0*/  HMMA.16816.F32.BF16 R140, R148, R182, R140 ;  /* 0x000000b6948c723c */ /* 0x000fe2000004188c */
[----:B------:R-:W2:Y:S07]  /*46f0*/  LDSM.16.M88.4 R180, [R192+0x3800] ;  /* 0x00380000c0b4783b */ /* 0x000eae0000000200 */
[----:B------:R-:W-:Y:S01]  /*4700*/  HMMA.16816.F32.BF16 R164, R168, R166, R156 ;  /* 0x000000a6a8a4723c */ /* 0x000fe2000004189c */
[----:B------:R-:W-:Y:S07]  /*4710*/  LDSM.16.M88.4 R156, [R192+0x4800] ;  /* 0x00480000c09c783b */ /* 0x000fee0000000200 */
[C---:B------:R-:W-:Y:S08]  /*4720*/  HMMA.16816.F32.BF16 R152, R176.reuse, R232, R152 ;  /* 0x000000e8b098723c */ /* 0x040ff00000041898 */
[----:B------:R-:W-:Y:S01]  /*4730*/  HMMA.16816.F32.BF16 R176, R176, R234, R172 ;  /* 0x000000eab0b0723c */ /* 0x000fe200000418ac */
[----:B------:R-:W4:Y:S07]  /*4740*/  LDSM.16.M88.4 R172, [R199+0x10800] ;  /* 0x01080000c7ac783b */ /* 0x000f2e0000000200 */
[C---:B---3--:R-:W-:Y:S08]  /*4750*/  HMMA.16816.F32.BF16 R16, R24.reuse, R20, R16 ;  /* 0x000000141810723c */ /* 0x048ff00000041810 */
[----:B------:R-:W-:Y:S01]  /*4760*/  HMMA.16816.F32.BF16 R12, R24, R22, R12 ;  /* 0x00000016180c723c */ /* 0x000fe2000004180c */
[----:B------:R-:W3:Y:S07]  /*4770*/  LDSM.16.M88.4 R20, [R185] ;  /* 0x00000000b914783b */ /* 0x000eee0000000200 */
[----:B------:R-:W-:Y:S08]  /*4780*/  HMMA.16816.F32.BF16 R28, R136, R32, R28 ;  /* 0x00000020881c723c */ /* 0x000ff0000004181c */
[----:B-1----:R-:W-:Y:S08]  /*4790*/  HMMA.16816.F32.BF16 R160, R148, R144, R160 ;  /* 0x0000009094a0723c */ /* 0x002ff000000418a0 */
[----:B------:R-:W-:Y:S01]  /*47a0*/  HMMA.16816.F32.BF16 R140, R136, R34, R140 ;  /* 0x00000022888c723c */ /* 0x000fe2000004188c */
[----:B------:R-:W1:Y:S07]  /*47b0*/  LDSM.16.M88.4 R32, [R205+0x11800] ;  /* 0x01180000cd20783b */ /* 0x000e6e0000000200 */
[----:B------:R-:W-:Y:S08]  /*47c0*/  HMMA.16816.F32.BF16 R164, R148, R146, R164 ;  /* 0x0000009294a4723c */ /* 0x000ff000000418a4 */
[----:B--2---:R-:W-:Y:S08]  /*47d0*/  HMMA.16816.F32.BF16 R152, R168, R180, R152 ;  /* 0x000000b4a898723c */ /* 0x004ff00000041898 */
[----:B------:R-:W-:Y:S08]  /*47e0*/  HMMA.16816.F32.BF16 R12, R8, R6, R12 ;  /* 0x00000006080c723c */ /* 0x000ff0000004180c */
[----:B----4-:R-:W-:Y:S08]  /*47f0*/  HMMA.16816.F32.BF16 R28, R24, R172, R28 ;  /* 0x000000ac181c723c */ /* 0x010ff0000004181c */
[C---:B---3--:R-:W-:Y:S08]  /*4800*/  HMMA.16816.F32.BF16 R160, R136.reuse, R20, R160 ;  /* 0x0000001488a0723c */ /* 0x048ff000000418a0 */
[----:B------:R-:W-:Y:S01]  /*4810*/  HMMA.16816.F32.BF16 R164, R136, R22, R164 ;  /* 0x0000001688a4723c */ /* 0x000fe200000418a4 */
[----:B------:R-:W2:Y:S01]  /*4820*/  LDSM.16.M88.4 R20, [R184] ;  /* 0x00000000b814783b */ /* 0x000ea20000000200 */
[----:B------:R-:W-:-:S02]  /*4830*/  FMUL.FTZ R12, R12, c[0x0][0x2ec] ;  /* 0x0000bb000c0c7a20 */ /* 0x000fc40000410000 */
[----:B------:R-:W-:Y:S02]  /*4840*/  FMUL.FTZ R13, R13, c[0x0][0x2ec] ;  /* 0x0000bb000d0d7a20 */ /* 0x000fe40000410000 */
[----:B------:R-:W-:Y:S01]  /*4850*/  FMUL.FTZ R14, R14, c[0x0][0x2ec] ;  /* 0x0000bb000e0e7a20 */ /* 0x000fe20000410000 */
[----:B------:R-:W-:Y:S01]  /*4860*/  MUFU.TANH R145, R12 ;  /* 0x0000000c00917308 */ /* 0x000fe20000002400 */
[----:B------:R-:W-:Y:S01]  /*4870*/  HMMA.16816.F32.BF16 R16, R8, R4, R16 ;  /* 0x000000040810723c */ /* 0x000fe20000041810 */
[----:B------:R-:W3:Y:S06]  /*4880*/  LDSM.16.M88.4 R4, [R199+0x11000] ;  /* 0x01100000c704783b */ /* 0x000eec0000000200 */
[----:B------:R-:W-:Y:S01]  /*4890*/  MUFU.TANH R146, R13 ;  /* 0x0000000d00927308 */ /* 0x000fe20000002400 */
[----:B------:R-:W-:Y:S07]  /*48a0*/  HMMA.16816.F32.BF16 R176, R168, R182, R176 ;  /* 0x000000b6a8b0723c */ /* 0x000fee00000418b0 */
[----:B------:R4:W-:Y:S01]  /*48b0*/  MUFU.TANH R147, R14 ;  /* 0x0000000e00937308 */ /* 0x0009e20000002400 */
[----:B-1----:R-:W-:Y:S08]  /*48c0*/  HMMA.16816.F32.BF16 R152, R148, R32, R152 ;  /* 0x000000209498723c */ /* 0x002ff00000041898 */
[----:B------:R-:W-:Y:S01]  /*48d0*/  HMMA.16816.F32.BF16 R28, R8, R156, R28 ;  /* 0x0000009c081c723c */ /* 0x000fe2000004181c */
[----:B------:R-:W-:-:S02]  /*48e0*/  FMUL.FTZ R17, R17, c[0x0][0x2ec] ;  /* 0x0000bb0011117a20 */ /* 0x000fc40000410000 */
[----:B------:R-:W-:Y:S02]  /*48f0*/  FMUL.FTZ R0, R16, c[0x0][0x2ec] ;  /* 0x0000bb0010007a20 */ /* 0x000fe40000410000 */
[----:B------:R1:W5:Y:S01]  /*4900*/  MUFU.TANH R135, R17 ;  /* 0x0000001100877308 */ /* 0x0003620000002400 */
[----:B------:R-:W-:Y:S02]  /*4910*/  FMUL.FTZ R134, R18, c[0x0][0x2ec] ;  /* 0x0000bb0012867a20 */ /* 0x000fe40000410000 */
[----:B------:R-:W-:Y:S01]  /*4920*/  FMUL.FTZ R156, R15, c[0x0][0x2ec] ;  /* 0x0000bb000f9c7a20 */ /* 0x000fe20000410000 */
[----:B------:R-:W-:Y:S01]  /*4930*/  HMMA.16816.F32.BF16 R176, R148, R34, R176 ;  /* 0x0000002294b0723c */ /* 0x000fe200000418b0 */
[----:B----4-:R-:W4:Y:S01]  /*4940*/  LDSM.16.M88.4 R12, [R199+0x11800] ;  /* 0x01180000c70c783b */ /* 0x010f220000000200 */
[----:B------:R-:W-:Y:S02]  /*4950*/  FMUL.FTZ R144, R19, c[0x0][0x2ec] ;  /* 0x0000bb0013907a20 */ /* 0x000fe40000410000 */
[----:B------:R-:W-:Y:S04]  /*4960*/  MUFU.TANH R0, R0 ;  /* 0x0000000000007308 */ /* 0x000fe80000002400 */
[----:B--2---:R-:W-:Y:S01]  /*4970*/  HMMA.16816.F32.BF16 R152, R136, R20, R152 ;  /* 0x000000148898723c */ /* 0x004fe20000041898 */
[----:B-1----:R-:W1:Y:S03]  /*4980*/  LDSM.16.M88.4 R16, [R192+0x5000] ;  /* 0x00500000c010783b */ /* 0x002e660000000200 */
[----:B------:R-:W2:Y:S03]  /*4990*/  MUFU.TANH R144, R144 ;  /* 0x0000009000907308 */ /* 0x000ea60000002400 */
[----:B------:R-:W-:Y:S01]  /*49a0*/  FMUL.FTZ R28, R28, c[0x0][0x2ec] ;  /* 0x0000bb001c1c7a20 */ /* 0x000fe20000410000 */
[----:B---3--:R-:W-:Y:S01]  /*49b0*/  HMMA.16816.F32.BF16 R160, R24, R4, R160 ;  /* 0x0000000418a0723c */ /* 0x008fe200000418a0 */
[----:B------:R-:W-:-:S02]  /*49c0*/  FMUL.FTZ R29, R29, c[0x0][0x2ec] ;  /* 0x0000bb001d1d7a20 */ /* 0x000fc40000410000 */
[----:B------:R-:W-:Y:S02]  /*49d0*/  FMUL.FTZ R30, R30, c[0x0][0x2ec] ;  /* 0x0000bb001e1e7a20 */ /* 0x000fe40000410000 */
[----:B------:R-:W-:Y:S01]  /*49e0*/  FMUL.FTZ R31, R31, c[0x0][0x2ec] ;  /* 0x0000bb001f1f7a20 */ /* 0x000fe20000410000 */
[----:B------:R-:W3:Y:S02]  /*49f0*/  MUFU.TANH R28, R28 ;  /* 0x0000001c001c7308 */ /* 0x000ee40000002400 */
[----:B------:R-:W-:Y:S01]  /*4a00*/  HMMA.16816.F32.BF16 R164, R24, R6, R164 ;  /* 0x0000000618a4723c */ /* 0x000fe200000418a4 */
[----:B------:R-:W2:Y:S01]  /*4a10*/  LDSM.16.M88.4 R4, [R192+0x5800] ;  /* 0x00580000c004783b */ /* 0x000ea20000000200 */
[----:B------:R-:W-:-:S04]  /*4a20*/  DEPBAR.LE SB0, 0x0 ;  /* 0x000080000000791a */ /* 0x000fc80000000000 */
[----:B------:R-:W-:Y:S02]  /*4a30*/  MUFU.TANH R29, R29 ;  /* 0x0000001d001d7308 */ /* 0x000fe40000002400 */
[----:B------:R-:W-:Y:S06]  /*4a40*/  HMMA.16816.F32.BF16 R140, R24, R174, R140 ;  /* 0x000000ae188c723c */ /* 0x000fec000004188c */
[----:B------:R-:W1:Y:S02]  /*4a50*/  MUFU.TANH R30, R30 ;  /* 0x0000001e001e7308 */ /* 0x000e640000002400 */
[----:B------:R-:W-:Y:S06]  /*4a60*/  HMMA.16816.F32.BF16 R176, R136, R22, R176 ;  /* 0x0000001688b0723c */ /* 0x000fec00000418b0 */
[----:B------:R-:W1:Y:S02]  /*4a70*/  MUFU.TANH R31, R31 ;  /* 0x0000001f001f7308 */ /* 0x000e640000002400 */
[----:B----4-:R-:W-:Y:S06]  /*4a80*/  HMMA.16816.F32.BF16 R152, R24, R12, R152 ;  /* 0x0000000c1898723c */ /* 0x010fec0000041898 */
[----:B------:R-:W-:Y:S01]  /*4a90*/  MUFU.TANH R156, R156 ;  /* 0x0000009c009c7308 */ /* 0x000fe20000002400 */
[----:B------:R-:W-:Y:S01]  /*4aa0*/  IMAD R12, R133, 0x40, R228 ;  /* 0x00000040850c7824 */ /* 0x000fe200078e02e4 */
[----:B------:R-:W-:Y:S04]  /*4ab0*/  HMMA.16816.F32.BF16 R140, R8, R158, R140 ;  /* 0x0000009e088c723c */ /* 0x000fe8000004188c */
[----:B------:R-:W-:-:S02]  /*4ac0*/  IADD3 R13, R12, 0x1, RZ ;  /* 0x000000010c0d7810 */ /* 0x000fc40007ffe0ff */
[----:B------:R-:W-:Y:S02]  /*4ad0*/  MUFU.TANH R134, R134 ;  /* 0x0000008600867308 */ /* 0x000fe40000002400 */
[----:B-1----:R-:W-:Y:S01]  /*4ae0*/  HMMA.16816.F32.BF16 R160, R8, R16, R160 ;  /* 0x0000001008a0723c */ /* 0x002fe200000418a0 */
[C---:B------:R-:W-:Y:S02]  /*4af0*/  ISETP.GE.AND P5, PT, R13.reuse, R226, PT ;  /* 0x000000e20d00720c */ /* 0x040fe40003fa6270 */
[----:B------:R-:W-:Y:S02]  /*4b00*/  ISETP.GE.AND P2, PT, R13, R221, PT ;  /* 0x000000dd0d00720c */ /* 0x000fe40003f46270 */
[----:B-----5:R-:W-:-:S03]  /*4b10*/  FSEL R135, R135, -INF , !P5 ;  /* 0xff80000087877808 */ /* 0x020fc60006800000 */
[----:B------:R-:W-:Y:S07]  /*4b20*/  HMMA.16816.F32.BF16 R176, R24, R14, R176 ;  /* 0x0000000e18b0723c */ /* 0x000fee00000418b0 */
[----:B------:R-:W-:Y:S01]  /*4b30*/  IADD3 R15, R12, 0x18, RZ ;  /* 0x000000180c0f7810 */ /* 0x000fe20007ffe0ff */
[----:B------:R-:W-:Y:S01]  /*4b40*/  HMMA.16816.F32.BF16 R164, R8, R18, R164 ;  /* 0x0000001208a4723c */ /* 0x000fe200000418a4 */
[----:B------:R-:W-:Y:S02]  /*4b50*/  FMUL.FTZ R16, R140, c[0x0][0x2ec] ;  /* 0x0000bb008c107a20 */ /* 0x000fe40000410000 */
[----:B------:R-:W-:-:S02]  /*4b60*/  FMUL.FTZ R17, R142, c[0x0][0x2ec] ;  /* 0x0000bb008e117a20 */ /* 0x000fc40000410000 */
[----:B------:R-:W-:Y:S02]  /*4b70*/  FMUL.FTZ R20, R143, c[0x0][0x2ec] ;  /* 0x0000bb008f147a20 */ /* 0x000fe40000410000 */
[----:B------:R-:W1:Y:S01]  /*4b80*/  MUFU.TANH R16, R16 ;  /* 0x0000001000107308 */ /* 0x000e620000002400 */
[C---:B--2---:R-:W-:Y:S01]  /*4b90*/  HMMA.16816.F32.BF16 R152, R8.reuse, R4, R152 ;  /* 0x000000040898723c */ /* 0x044fe20000041898 */
[----:B------:R-:W-:Y:S01]  /*4ba0*/  FMUL.FTZ R160, R160, c[0x0][0x2ec] ;  /* 0x0000bb00a0a07a20 */ /* 0x000fe20000410000 */
[----:B------:R-:W-:Y:S01]  /*4bb0*/  IADD3 R18, R12, 0x8, RZ ;  /* 0x000000080c127810 */ /* 0x000fe20007ffe0ff */
[----:B------:R-:W-:Y:S02]  /*4bc0*/  FMUL.FTZ R141, R141, c[0x0][0x2ec] ;  /* 0x0000bb008d8d7a20 */ /* 0x000fe40000410000 */
[----:B------:R-:W-:Y:S01]  /*4bd0*/  FMUL.FTZ R163, R163, c[0x0][0x2ec] ;  /* 0x0000bb00a3a37a20 */ /* 0x000fe20000410000 */
[----:B------:R-:W-:Y:S01]  /*4be0*/  ISETP.GE.AND P4, PT, R18, R226, PT ;  /* 0x000000e21200720c */ /* 0x000fe20003f86270 */
[----:B------:R-:W2:Y:S01]  /*4bf0*/  MUFU.TANH R17, R17 ;  /* 0x0000001100117308 */ /* 0x000ea20000002400 */
[----:B------:R-:W-:Y:S01]  /*4c00*/  HMMA.16816.F32.BF16 R176, R8, R6, R176 ;  /* 0x0000000608b0723c */ /* 0x000fe200000418b0 */
[C---:B------:R-:W-:Y:S01]  /*4c10*/  IADD3 R5, R12.reuse, 0x9, RZ ;  /* 0x000000090c057810 */ /* 0x040fe20007ffe0ff */
[----:B------:R-:W-:Y:S01]  /*4c20*/  FMUL.FTZ R161, R161, c[0x0][0x2ec] ;  /* 0x0000bb00a1a17a20 */ /* 0x000fe20000410000 */
[----:B------:R-:W-:Y:S01]  /*4c30*/  IADD3 R4, R12, 0x10, RZ ;  /* 0x000000100c047810 */ /* 0x000fe20007ffe0ff */
[----:B------:R-:W-:Y:S01]  /*4c40*/  FMUL.FTZ R162, R162, c[0x0][0x2ec] ;  /* 0x0000bb00a2a27a20 */ /* 0x000fe20000410000 */
[----:B------:R-:W-:-:S02]  /*4c50*/  ISETP.GE.AND P1, PT, R18, R221, PT ;  /* 0x000000dd1200720c */ /* 0x000fc40003f26270 */
[----:B------:R-:W4:Y:S01]  /*4c60*/  MUFU.TANH R20, R20 ;  /* 0x0000001400147308 */ /* 0x000f220000002400 */
[----:B------:R-:W-:Y:S01]  /*4c70*/  FMUL.FTZ R164, R164, c[0x0][0x2ec] ;  /* 0x0000bb00a4a47a20 */ /* 0x000fe20000410000 */
[-C--:B------:R-:W-:Y:S01]  /*4c80*/  ISETP.GE.AND P0, PT, R5, R226.reuse, PT ;  /* 0x000000e20500720c */ /* 0x080fe20003f06270 */
[----:B------:R-:W-:Y:S01]  /*4c90*/  FMUL.FTZ R165, R165, c[0x0][0x2ec] ;  /* 0x0000bb00a5a57a20 */ /* 0x000fe20000410000 */
[-C--:B------:R-:W-:Y:S01]  /*4ca0*/  ISETP.GE.AND P6, PT, R5, R221.reuse, PT ;  /* 0x000000dd0500720c */ /* 0x080fe20003fc6270 */
[----:B------:R-:W-:Y:S01]  /*4cb0*/  FMUL.FTZ R166, R166, c[0x0][0x2ec] ;  /* 0x0000bb00a6a67a20 */ /* 0x000fe20000410000 */
[----:B------:R-:W-:Y:S02]  /*4cc0*/  IADD3 R5, R12, 0x11, RZ ;  /* 0x000000110c057810 */ /* 0x000fe40007ffe0ff */
[----:B------:R-:W5:Y:S01]  /*4cd0*/  MUFU.TANH R169, R160 ;  /* 0x000000a000a97308 */ /* 0x000f620000002400 */
[----:B------:R-:W-:Y:S01]  /*4ce0*/  FMUL.FTZ R140, R155, c[0x0][0x2ec] ;  /* 0x0000bb009b8c7a20 */ /* 0x000fe20000410000 */
[----:B------:R-:W-:Y:S01]  /*4cf0*/  ISETP.GE.AND P3, PT, R4, R226, PT ;  /* 0x000000e20400720c */ /* 0x000fe20003f66270 */
[----:B------:R-:W-:Y:S01]  /*4d00*/  FMUL.FTZ R152, R152, c[0x0][0x2ec] ;  /* 0x0000bb0098987a20 */ /* 0x000fe20000410000 */
[----:B------:R-:W-:Y:S01]  /*4d10*/  ISETP.GE.AND P5, PT, R4, R221, PT ;  /* 0x000000dd0400720c */ /* 0x000fe20003fa6270 */
[----:B------:R-:W-:Y:S01]  /*4d20*/  FMUL.FTZ R153, R153, c[0x0][0x2ec] ;  /* 0x0000bb0099997a20 */ /* 0x000fe20000410000 */
[----:B------:R-:W-:-:S02]  /*4d30*/  FSEL R4, R144, -INF , !P2 ;  /* 0xff80000090047808 */ /* 0x000fc40005000000 */
[----:B------:R1:W1:Y:S01]  /*4d40*/  MUFU.TANH R13, R164 ;  /* 0x000000a4000d7308 */ /* 0x0002620000002400 */
[----:B------:R-:W-:Y:S01]  /*4d50*/  FSEL R145, R145, -INF , !P4 ;  /* 0xff80000091917808 */ /* 0x000fe20006000000 */
[----:B------:R-:W-:Y:S01]  /*4d60*/  FMUL.FTZ R143, R176, c[0x0][0x2ec] ;  /* 0x0000bb00b08f7a20 */ /* 0x000fe20000410000 */
[----:B------:R-:W-:Y:S01]  /*4d70*/  FSEL R14, R147, -INF , !P1 ;  /* 0xff800000930e7808 */ /* 0x000fe20004800000 */
[----:B------:R-:W-:Y:S01]  /*4d80*/  FMUL.FTZ R142, R178, c[0x0][0x2ec] ;  /* 0x0000bb00b28e7a20 */ /* 0x000fe20000410000 */
[-C--:B------:R-:W-:Y:S01]  /*4d90*/  ISETP.GE.AND P2, PT, R5, R226.reuse, PT ;  /* 0x000000e20500720c */ /* 0x080fe20003f46270 */
[----:B------:R-:W-:Y:S01]  /*4da0*/  FMUL.FTZ R150, R179, c[0x0][0x2ec] ;  /* 0x0000bb00b3967a20 */ /* 0x000fe20000410000 */
[----:B------:R-:W-:Y:S01]  /*4db0*/  ISETP.GE.AND P4, PT, R5, R221, PT ;  /* 0x000000dd0500720c */ /* 0x000fe20003f86270 */
[----:B------:R-:W2:Y:S01]  /*4dc0*/  MUFU.TANH R140, R140 ;  /* 0x0000008c008c7308 */ /* 0x000ea20000002400 */
[----:B------:R-:W-:Y:S02]  /*4dd0*/  ISETP.GE.AND P1, PT, R15, R226, PT ;  /* 0x000000e20f00720c */ /* 0x000fe40003f26270 */
[----:B------:R-:W-:-:S02]  /*4de0*/  IADD3 R18, R12, 0x19, RZ ;  /* 0x000000190c127810 */ /* 0x000fc40007ffe0ff */
[C---:B------:R-:W-:Y:S02]  /*4df0*/  IADD3 R7, R12.reuse, 0x20, RZ ;  /* 0x000000200c077810 */ /* 0x040fe40007ffe0ff */
[----:B------:R-:W-:Y:S01]  /*4e00*/  IADD3 R6, R12, 0x21, RZ ;  /* 0x000000210c067810 */ /* 0x000fe20007ffe0ff */
[----:B------:R2:W2:Y:S01]  /*4e10*/  MUFU.TANH R21, R141 ;  /* 0x0000008d00157308 */ /* 0x0004a20000002400 */
[----:B------:R-:W-:Y:S01]  /*4e20*/  FSEL R5, R146, -INF , !P0 ;  /* 0xff80000092057808 */ /* 0x000fe20004000000 */
[----:B-1----:R-:W-:Y:S01]  /*4e30*/  FMUL.FTZ R164, R167, c[0x0][0x2ec] ;  /* 0x0000bb00a7a47a20 */ /* 0x002fe20000410000 */
[----:B---3--:R-:W-:Y:S02]  /*4e40*/  FSEL R25, R28, -INF , !P3 ;  /* 0xff8000001c197808 */ /* 0x008fe40005800000 */
[----:B------:R-:W-:Y:S02]  /*4e50*/  FSEL R26, R30, -INF , !P5 ;  /* 0xff8000001e1a7808 */ /* 0x000fe40006800000 */
[----:B------:R-:W-:Y:S01]  /*4e60*/  FSEL R27, R29, -INF , !P2 ;  /* 0xff8000001d1b7808 */ /* 0x000fe20005000000 */
[----:B------:R-:W1:Y:S01]  /*4e70*/  MUFU.TANH R168, R163 ;  /* 0x000000a300a87308 */ /* 0x000e620000002400 */
[----:B------:R-:W-:-:S02]  /*4e80*/  FSEL R24, R31, -INF , !P4 ;  /* 0xff8000001f187808 */ /* 0x000fc40006000000 */
[----:B------:R-:W-:Y:S02]  /*4e90*/  FSEL R23, R16, -INF , !P1 ;  /* 0xff80000010177808 */ /* 0x000fe40004800000 */
[-C--:B------:R-:W-:Y:S02]  /*4ea0*/  ISETP.GE.AND P0, PT, R15, R221.reuse, PT ;  /* 0x000000dd0f00720c */ /* 0x080fe40003f06270 */
[-C--:B------:R-:W-:Y:S01]  /*4eb0*/  ISETP.GE.AND P3, PT, R18, R221.reuse, PT ;  /* 0x000000dd1200720c */ /* 0x080fe20003f66270 */
[----:B------:R3:W-:Y:S01]  /*4ec0*/  MUFU.TANH R15, R152 ;  /* 0x00000098000f7308 */ /* 0x0007e20000002400 */
[-C--:B------:R-:W-:Y:S01]  /*4ed0*/  ISETP.GE.AND P5, PT, R7, R226.reuse, PT ;  /* 0x000000e20700720c */ /* 0x080fe20003fa6270 */
[----:B--2---:R-:W-:Y:S01]  /*4ee0*/  FMUL.FTZ R141, R177, c[0x0][0x2ec] ;  /* 0x0000bb00b18d7a20 */ /* 0x004fe20000410000 */
[----:B------:R-:W-:Y:S02]  /*4ef0*/  ISETP.GE.AND P2, PT, R7, R221, PT ;  /* 0x000000dd0700720c */ /* 0x000fe40003f46270 */
[----:B------:R-:W-:-:S02]  /*4f00*/  ISETP.GE.AND P4, PT, R6, R226, PT ;  /* 0x000000e20600720c */ /* 0x000fc40003f86270 */
[----:B------:R-:W-:Y:S01]  /*4f10*/  ISETP.GE.AND P1, PT, R6, R221, PT ;  /* 0x000000dd0600720c */ /* 0x000fe20003f26270 */
[----:B------:R-:W-:Y:S01]  /*4f20*/  MUFU.TANH R171, R161 ;  /* 0x000000a100ab7308 */ /* 0x000fe20000002400 */
[C---:B------:R-:W-:Y:S02]  /*4f30*/  IADD3 R7, R12.reuse, 0x28, RZ ;  /* 0x000000280c077810 */ /* 0x040fe40007ffe0ff */
[----:B------:R-:W-:Y:S02]  /*4f40*/  IADD3 R6, R12, 0x29, RZ ;  /* 0x000000290c067810 */ /* 0x000fe40007ffe0ff */
[----:B------:R-:W-:Y:S02]  /*4f50*/  FSEL R22, R17, -INF , !P0 ;  /* 0xff80000011167808 */ /* 0x000fe40004000000 */
[----:B----4-:R-:W-:Y:S01]  /*4f60*/  FSEL R20, R20, -INF , !P3 ;  /* 0xff80000014147808 */ /* 0x010fe20005800000 */
[----:B---3--:R-:W-:Y:S01]  /*4f70*/  FMUL.FTZ R152, R154, c[0x0][0x2ec] ;  /* 0x0000bb009a987a20 */ /* 0x008fe20000410000 */
[----:B------:R-:W2:Y:S01]  /*4f80*/  MUFU.TANH R170, R162 ;  /* 0x000000a200aa7308 */ /* 0x000ea20000002400 */
[----:B-----5:R-:W-:-:S02]  /*4f90*/  FSEL R169, R169, -INF , !P5 ;  /* 0xff800000a9a97808 */ /* 0x020fc40006800000 */
[-C--:B------:R-:W-:Y:S02]  /*4fa0*/  ISETP.GE.AND P0, PT, R7, R226.reuse, PT ;  /* 0x000000e20700720c */ /* 0x080fe40003f06270 */
[C---:B------:R-:W-:Y:S02]  /*4fb0*/  ISETP.GE.AND P3, PT, R6.reuse, R226, PT ;  /* 0x000000e20600720c */ /* 0x040fe40003f66270 */
[----:B------:R-:W-:Y:S01]  /*4fc0*/  ISETP.GE.AND P5, PT, R6, R221, PT ;  /* 0x000000dd0600720c */ /* 0x000fe20003fa6270 */
[----:B------:R-:W-:Y:S01]  /*4fd0*/  MUFU.TANH R165, R165 ;  /* 0x000000a500a57308 */ /* 0x000fe20000002400 */
[----:B------:R-:W-:Y:S02]  /*4fe0*/  IADD3 R6, R12, 0x31, RZ ;  /* 0x000000310c067810 */ /* 0x000fe40007ffe0ff */
[----:B------:R-:W-:Y:S02]  /*4ff0*/  FSEL R167, R13, -INF , !P0 ;  /* 0xff8000000da77808 */ /* 0x000fe40004000000 */
[----:B------:R-:W-:-:S02]  /*5000*/  FSEL R156, R156, -INF , !P6 ;  /* 0xff8000009c9c7808 */ /* 0x000fc40007000000 */
[-C--:B------:R-:W-:Y:S01]  /*5010*/  ISETP.GE.AND P0, PT, R6, R221.reuse, PT ;  /* 0x000000dd0600720c */ /* 0x080fe20003f06270 */
[----:B------:R-:W3:Y:S01]  /*5020*/  MUFU.TANH R166, R166 ;  /* 0x000000a600a67308 */ /* 0x000ee20000002400 */
[----:B------:R-:W-:Y:S02]  /*5030*/  ISETP.GE.AND P6, PT, R18, R226, PT ;  /* 0x000000e21200720c */ /* 0x000fe40003fc6270 */
[----:B------:R-:W-:Y:S02]  /*5040*/  FSEL R140, R140, -INF , !P0 ;  /* 0xff8000008c8c7808 */ /* 0x000fe40004000000 */
[----:B------:R-:W-:Y:S02]  /*5050*/  FSEL R21, R21, -INF , !P6 ;  /* 0xff80000015157808 */ /* 0x000fe40007000000 */
[----:B------:R-:W-:Y:S01]  /*5060*/  ISETP.NE.AND P0, PT, R2, 0x2, PT ;  /* 0x000000020200780c */ /* 0x000fe20003f05270 */
[----:B------:R-:W4:Y:S01]  /*5070*/  MUFU.TANH R164, R164 ;  /* 0x000000a400a47308 */ /* 0x000f220000002400 */
[----:B------:R-:W-:-:S02]  /*5080*/  ISETP.GE.AND P6, PT, R7, R221, PT ;  /* 0x000000dd0700720c */ /* 0x000fc40003fc6270 */
[----:B------:R-:W-:Y:S02]  /*5090*/  IADD3 R7, R12, 0x30, RZ ;  /* 0x000000300c077810 */ /* 0x000fe40007ffe0ff */
[----:B-1----:R-:W-:Y:S02]  /*50a0*/  FSEL R168, R168, -INF , !P1 ;  /* 0xff800000a8a87808 */ /* 0x002fe40004800000 */
[----:B--2---:R-:W-:Y:S01]  /*50b0*/  FSEL R170, R170, -INF , !P2 ;  /* 0xff800000aaaa7808 */ /* 0x004fe20005000000 */
[----:B------:R-:W-:Y:S01]  /*50c0*/  MUFU.TANH R153, R153 ;  /* 0x0000009900997308 */ /* 0x000fe20000002400 */
[----:B------:R-:W-:Y:S02]  /*50d0*/  FSEL R171, R171, -INF , !P4 ;  /* 0xff800000abab7808 */ /* 0x000fe40006000000 */
[----:B------:R-:W-:Y:S02]  /*50e0*/  ISETP.GE.AND P1, PT, R6, R226, PT ;  /* 0x000000e20600720c */ /* 0x000fe40003f26270 */
[----:B---3--:R-:W-:-:S02]  /*50f0*/  FSEL R166, R166, -INF , !P6 ;  /* 0xff800000a6a67808 */ /* 0x008fc40007000000 */
[----:B------:R-:W-:Y:S01]  /*5100*/  FSEL R165, R165, -INF , !P3 ;  /* 0xff800000a5a57808 */ /* 0x000fe20005800000 */
[----:B------:R-:W1:Y:S01]  /*5110*/  MUFU.TANH R152, R152 ;  /* 0x0000009800987308 */ /* 0x000e620000002400 */
[CC--:B------:R-:W-:Y:S02]  /*5120*/  ISETP.GE.AND P2, PT, R7.reuse, R226.reuse, PT ;  /* 0x000000e20700720c */ /* 0x0c0fe40003f46270 */
[-C--:B------:R-:W-:Y:S02]  /*5130*/  ISETP.GE.AND P4, PT, R7, R221.reuse, PT ;  /* 0x000000dd0700720c */ /* 0x080fe40003f86270 */
[C---:B------:R-:W-:Y:S02]  /*5140*/  ISETP.GE.AND P6, PT, R12.reuse, R226, PT ;  /* 0x000000e20c00720c */ /* 0x040fe40003fc6270 */
[C---:B------:R-:W-:Y:S01]  /*5150*/  ISETP.GE.AND P3, PT, R12.reuse, R221, PT ;  /* 0x000000dd0c00720c */ /* 0x040fe20003f66270 */
[----:B------:R-:W2:Y:S01]  /*5160*/  MUFU.TANH R143, R143 ;  /* 0x0000008f008f7308 */ /* 0x000ea20000002400 */
[----:B------:R-:W-:-:S02]  /*5170*/  IADD3 R6, R12, 0x38, RZ ;  /* 0x000000380c067810 */ /* 0x000fc40007ffe0ff */
[----:B------:R-:W-:Y:S02]  /*5180*/  IADD3 R12, R12, 0x39, RZ ;  /* 0x000000390c0c7810 */ /* 0x000fe40007ffe0ff */
[----:B----4-:R-:W-:Y:S02]  /*5190*/  FSEL R164, R164, -INF , !P5 ;  /* 0xff800000a4a47808 */ /* 0x010fe40006800000 */
[----:B------:R-:W-:Y:S01]  /*51a0*/  FSEL R155, R15, -INF , !P2 ;  /* 0xff8000000f9b7808 */ /* 0x000fe20005000000 */
[----:B------:R-:W3:Y:S01]  /*51b0*/  MUFU.TANH R141, R141 ;  /* 0x0000008d008d7308 */ /* 0x000ee20000002400 */
[----:B-1----:R-:W-:Y:S02]  /*51c0*/  FSEL R152, R152, -INF , !P4 ;  /* 0xff80000098987808 */ /* 0x002fe40006000000 */
[----:B------:R-:W-:Y:S02]  /*51d0*/  FSEL R153, R153, -INF , !P1 ;  /* 0xff80000099997808 */ /* 0x000fe40004800000 */
[----:B------:R-:W-:-:S02]  /*51e0*/  ISETP.GE.AND P5, PT, R6, R226, PT ;  /* 0x000000e20600720c */ /* 0x000fc40003fa6270 */
[-C--:B------:R-:W-:Y:S01]  /*51f0*/  ISETP.GE.AND P2, PT, R6, R221.reuse, PT ;  /* 0x000000dd0600720c */ /* 0x080fe20003f46270 */
[----:B------:R-:W1:Y:S01]  /*5200*/  MUFU.TANH R142, R142 ;  /* 0x0000008e008e7308 */ /* 0x000e620000002400 */
[----:B------:R-:W-:Y:S01]  /*5210*/  BAR.SYNC.DEFER_BLOCKING 0x0 ;  /* 0x0000000000007b1d */ /* 0x000fe20000010000 */
[C---:B------:R-:W-:Y:S02]  /*5220*/  ISETP.GE.AND P4, PT, R12.reuse, R226, PT ;  /* 0x000000e20c00720c */ /* 0x040fe40003f86270 */
[----:B------:R-:W-:Y:S02]  /*5230*/  ISETP.GE.AND P1, PT, R12, R221, PT ;  /* 0x000000dd0c00720c */ /* 0x000fe40003f26270 */
[----:B--2---:R-:W-:Y:S02]  /*5240*/  FSEL R143, R143, -INF , !P5 ;  /* 0xff8000008f8f7808 */ /* 0x004fe40006800000 */
[----:B------:R-:W2:Y:S01]  /*5250*/  MUFU.TANH R150, R150 ;  /* 0x0000009600967308 */ /* 0x000ea20000002400 */
[----:B------:R-:W-:-:S02]  /*5260*/  FSEL R7, R0, -INF , !P6 ;  /* 0xff80000000077808 */ /* 0x000fc40007000000 */
[----:B------:R-:W-:Y:S02]  /*5270*/  FSEL R134, R134, -INF , !P3 ;  /* 0xff80000086867808 */ /* 0x000fe40005800000 */
[----:B---3--:R-:W-:Y:S02]  /*5280*/  FSEL R141, R141, -INF , !P4 ;  /* 0xff8000008d8d7808 */ /* 0x008fe40006000000 */
[----:B-1----:R-:W-:Y:S02]  /*5290*/  FSEL R142, R142, -INF , !P2 ;  /* 0xff8000008e8e7808 */ /* 0x002fe40005000000 */
[----:B--2---:R-:W-:Y:S01]  /*52a0*/  FSEL R150, R150, -INF , !P1 ;  /* 0xff80000096967808 */ /* 0x004fe20004800000 */
[----:B------:R-:W-:Y:S05]  /*52b0*/  @!P0 BRA `(.L_x_38) ;  /* 0x0000016000008947 */ /* 0x000fea0003800000 */
[----:B------:R-:W-:-:S04]  /*52c0*/  IADD3 R9, R2, -0x3, RZ ;  /* 0xfffffffd02097810 */ /* 0x000fc80007ffe0ff */
[----:B------:R-:W-:Y:S01]  /*52d0*/  SHF.R.S32.HI R0, RZ, 0x1f, R9 ;  /* 0x0000001fff007819 */ /* 0x000fe20000011409 */
[----:B------:R-:W-:-:S04]  /*52e0*/  IMAD.WIDE.U32 R10, R9, c[0x0][0x198], RZ ;  /* 0x00006600090a7a25 */ /* 0x000fc800078e00ff */
[----:B------:R-:W-:Y:S01]  /*52f0*/  IMAD R0, R0, c[0x0][0x198], RZ ;  /* 0x0000660000007a24 */ /* 0x000fe200078e02ff */
[----:B------:R-:W-:-:S03]  /*5300*/  LEA R6, P0, R10, R214, 0x6 ;  /* 0x000000d60a067211 */ /* 0x000fc600078030ff */
[----:B------:R-:W-:Y:S01]  /*5310*/  IMAD R0, R9, c[0x0][0x19c], R0 ;  /* 0x0000670009007a24 */ /* 0x000fe200078e0200 */
[----:B------:R-:W-:-:S03]  /*5320*/  LEA R8, P1, R6, c[0x0][0x168], 0x1 ;  /* 0x00005a0006087a11 */ /* 0x000fc600078208ff */
[----:B------:R-:W-:-:S05]  /*5330*/  IMAD.IADD R9, R11, 0x1, R0 ;  /* 0x000000010b097824 */ /* 0x000fca00078e0200 */
        /* <DEDUP_REMOVED lines=14> */
.L_x_38:
[----:B-1----:R-:W-:Y:S01]  /*5420*/  FMNMX.FTZ R9, R3, R134, !PT ;  /* 0x0000008603097209 */ /* 0x002fe20007810000 */
[----:B------:R-:W-:Y:S01]  /*5430*/  LDSM.16.MT88.4 R16, [R200+0x12000] ;  /* 0x01200000c810783b */ /* 0x000fe20000004200 */
        /* <DEDUP_REMOVED lines=43> */
[----:B------:R-:W-:Y:S01]  /*56f0*/  FSETP.NEU.FTZ.AND P0, PT, R0, -INF , PT ;  /* 0xff8000000000780b */ /* 0x000fe20003f1d000 */
[----:B------:R-:W-:Y:S01]  /*5700*/  LDSM.16.MT88.4 R8, [R197+0x12000] ;  /* 0x01200000c508783b */ /* 0x000fe20000004200 */
[C---:B------:R-:W-:Y:S01]  /*5710*/  FSETP.NEU.FTZ.AND P1, PT, R236.reuse, -INF , PT ;  /* 0xff800000ec00780b */ /* 0x040fe20003f3d000 */
[----:B------:R-:W-:Y:S01]  /*5720*/  FMUL.FTZ R154, R236, c[0x0][0x23c] ;  /* 0x00008f00ec9a7a20 */ /* 0x000fe20000410000 */
[----:B------:R-:W-:Y:S02]  /*5730*/  FSEL R151, R151, RZ, P0 ;  /* 0x000000ff97977208 */ /* 0x000fe40000000000 */
[----:B------:R-:W-:Y:S02]  /*5740*/  FSEL R6, R0, RZ, P0 ;  /* 0x000000ff00067208 */ /* 0x000fe40000000000 */
[----:B------:R-:W-:Y:S01]  /*5750*/  FSEL R154, R154, RZ, P1 ;  /* 0x000000ff9a9a7208 */ /* 0x000fe20000800000 */
[--C-:B------:R-:W-:Y:S01]  /*5760*/  FFMA.FTZ R144, R134, c[0x0][0x23c], -R151.reuse ;  /* 0x00008f0086907a23 */ /* 0x100fe20000010897 */
[----:B------:R-:W-:Y:S01]  /*5770*/  ISETP.GE.AND P0, PT, R2, 0x3, PT ;  /* 0x000000030200780c */ /* 0x000fe20003f06270 */
[----:B------:R-:W-:-:S02]  /*5780*/  FFMA.FTZ R134, R14, c[0x0][0x23c], -R151 ;  /* 0x00008f000e867a23 */ /* 0x000fc40000010897 */
[--C-:B------:R-:W-:Y:S01]  /*5790*/  FFMA.FTZ R146, R145, c[0x0][0x23c], -R154.reuse ;  /* 0x00008f0091927a23 */ /* 0x100fe2000001089a */
[----:B------:R-:W1:Y:S01]  /*57a0*/  LDSM.16.MT88.4 R12, [R198+0x12000] ;  /* 0x01200000c60c783b */ /* 0x000e620000004200 */
[--C-:B------:R-:W-:Y:S01]  /*57b0*/  FFMA.FTZ R145, R5, c[0x0][0x23c], -R154.reuse ;  /* 0x00008f0005917a23 */ /* 0x100fe2000001089a */
[----:B------:R-:W-:Y:S01]  /*57c0*/  FSEL R5, R236, RZ, P1 ;  /* 0x000000ffec057208 */ /* 0x000fe20000800000 */
[----:B------:R-:W-:Y:S01]  /*57d0*/  FFMA.FTZ R147, R135, c[0x0][0x23c], -R154 ;  /* 0x00008f0087937a23 */ /* 0x000fe2000001089a */
[----:B------:R-:W-:Y:S01]  /*57e0*/  MUFU.EX2 R144, R144 ;  /* 0x0000009000907308 */ /* 0x000fe20000000800 */
[----:B------:R-:W-:Y:S02]  /*57f0*/  FFMA.FTZ R135, R4, c[0x0][0x23c], -R151 ;  /* 0x00008f0004877a23 */ /* 0x000fe40000010897 */
[----:B------:R-:W-:Y:S02]  /*5800*/  FADD.FTZ R4, R132, -R5 ;  /* 0x8000000584047221 */ /* 0x000fe40000010000 */
[----:B------:R-:W-:-:S02]  /*5810*/  FADD.FTZ R6, R3, -R6 ;  /* 0x8000000603067221 */ /* 0x000fc40000010000 */
[--C-:B------:R-:W-:Y:S01]  /*5820*/  FFMA.FTZ R148, R7, c[0x0][0x23c], -R154.reuse ;  /* 0x00008f0007947a23 */ /* 0x100fe2000001089a */
[----:B------:R-:W-:Y:S01]  /*5830*/  MUFU.EX2 R147, R147 ;  /* 0x0000009300937308 */ /* 0x000fe20000000800 */
[----:B------:R-:W-:Y:S02]  /*5840*/  FFMA.FTZ R149, R156, c[0x0][0x23c], -R151 ;  /* 0x00008f009c957a23 */ /* 0x000fe40000010897 */
[----:B------:R-:W-:Y:S02]  /*5850*/  FMUL.FTZ R132, R4, c[0x0][0x23c] ;  /* 0x00008f0004847a20 */ /* 0x000fe40000410000 */
[----:B------:R-:W-:Y:S02]  /*5860*/  FMUL.FTZ R3, R6, c[0x0][0x23c] ;  /* 0x00008f0006037a20 */ /* 0x000fe40000410000 */
[--C-:B------:R-:W-:Y:S01]  /*5870*/  FFMA.FTZ R156, R25, c[0x0][0x23c], -R154.reuse ;  /* 0x00008f00199c7a23 */ /* 0x100fe2000001089a */
[----:B------:R-:W2:Y:S01]  /*5880*/  MUFU.EX2 R148, R148 ;  /* 0x0000009400947308 */ /* 0x000ea20000000800 */
[----:B------:R-:W-:-:S02]  /*5890*/  FFMA.FTZ R157, R27, c[0x0][0x23c], -R154 ;  /* 0x00008f001b9d7a23 */ /* 0x000fc4000001089a */
[--C-:B------:R-:W-:Y:S02]  /*58a0*/  FFMA.FTZ R158, R23, c[0x0][0x23c], -R154.reuse ;  /* 0x00008f00179e7a23 */ /* 0x100fe4000001089a */
[----:B------:R-:W-:Y:S02]  /*58b0*/  FFMA.FTZ R159, R21, c[0x0][0x23c], -R154 ;  /* 0x00008f00159f7a23 */ /* 0x000fe4000001089a */
[--C-:B------:R-:W-:Y:S01]  /*58c0*/  FFMA.FTZ R160, R26, c[0x0][0x23c], -R151.reuse ;  /* 0x00008f001aa07a23 */ /* 0x100fe20000010897 */
[----:B------:R-:W-:Y:S01]  /*58d0*/  MUFU.EX2 R146, R146 ;  /* 0x0000009200927308 */ /* 0x000fe20000000800 */
[--C-:B------:R-:W-:Y:S02]  /*58e0*/  FFMA.FTZ R163, R24, c[0x0][0x23c], -R151.reuse ;  /* 0x00008f0018a37a23 */ /* 0x100fe40000010897 */
[--C-:B------:R-:W-:Y:S01]  /*58f0*/  FFMA.FTZ R161, R22, c[0x0][0x23c], -R151.reuse ;  /* 0x00008f0016a17a23 */ /* 0x100fe20000010897 */
[----:B------:R-:W-:Y:S01]  /*5900*/  LDSM.16.MT88.4 R24, [R200+0x14800] ;  /* 0x01480000c818783b */ /* 0x000fe20000004200 */
[----:B------:R-:W-:-:S02]  /*5910*/  FFMA.FTZ R162, R20, c[0x0][0x23c], -R151 ;  /* 0x00008f0014a27a23 */ /* 0x000fc40000010897 */
[--C-:B------:R-:W-:Y:S01]  /*5920*/  FFMA.FTZ R172, R171, c[0x0][0x23c], -R154.reuse ;  /* 0x00008f00abac7a23 */ /* 0x100fe2000001089a */
[----:B------:R-:W3:Y:S01]  /*5930*/  MUFU.EX2 R145, R145 ;  /* 0x0000009100917308 */ /* 0x000ee20000000800 */
[----:B--2---:R-:W-:Y:S01]  /*5940*/  F2FP.BF16.PACK_AB R4, R147, R148 ;  /* 0x000000949304723e */ /* 0x004fe200000010ff */
[----:B------:R-:W-:Y:S01]  /*5950*/  LDSM.16.MT88.4 R20, [R198+0x14800] ;  /* 0x01480000c614783b */ /* 0x000fe20000004200 */
[--C-:B------:R-:W-:Y:S02]  /*5960*/  FFMA.FTZ R174, R165, c[0x0][0x23c], -R154.reuse ;  /* 0x00008f00a5ae7a23 */ /* 0x100fe4000001089a */
[--C-:B------:R-:W-:Y:S02]  /*5970*/  FFMA.FTZ R169, R169, c[0x0][0x23c], -R154.reuse ;  /* 0x00008f00a9a97a23 */ /* 0x100fe4000001089a */
[----:B------:R-:W-:Y:S01]  /*5980*/  FFMA.FTZ R167, R167, c[0x0][0x23c], -R154 ;  /* 0x00008f00a7a77a23 */ /* 0x000fe2000001089a */
[----:B------:R-:W2:Y:S01]  /*5990*/  MUFU.EX2 R135, R135 ;  /* 0x0000008700877308 */ /* 0x000ea20000000800 */
[----:B------:R-:W-:-:S02]  /*59a0*/  FFMA.FTZ R165, R170, c[0x0][0x23c], -R151 ;  /* 0x00008f00aaa57a23 */ /* 0x000fc40000010897 */
[--C-:B------:R-:W-:Y:S02]  /*59b0*/  FFMA.FTZ R168, R168, c[0x0][0x23c], -R151.reuse ;  /* 0x00008f00a8a87a23 */ /* 0x100fe40000010897 */
[--C-:B------:R-:W-:Y:S02]  /*59c0*/  FFMA.FTZ R166, R166, c[0x0][0x23c], -R151.reuse ;  /* 0x00008f00a6a67a23 */ /* 0x100fe40000010897 */
[----:B------:R-:W-:Y:S01]  /*59d0*/  FFMA.FTZ R171, R164, c[0x0][0x23c], -R151 ;  /* 0x00008f00a4ab7a23 */ /* 0x000fe20000010897 */
[----:B------:R-:W-:Y:S01]  /*59e0*/  MUFU.EX2 R134, R134 ;  /* 0x0000008600867308 */ /* 0x000fe20000000800 */
[----:B---3--:R-:W-:Y:S01]  /*59f0*/  F2FP.BF16.PACK_AB R6, R145, R146 ;  /* 0x000000929106723e */ /* 0x008fe200000010ff */
[--C-:B------:R-:W-:Y:S02]  /*5a00*/  FFMA.FTZ R164, R153, c[0x0][0x23c], -R154.reuse ;  /* 0x00008f0099a47a23 */ /* 0x100fe4000001089a */
[--C-:B------:R-:W-:Y:S02]  /*5a10*/  FFMA.FTZ R155, R155, c[0x0][0x23c], -R154.reuse ;  /* 0x00008f009b9b7a23 */ /* 0x100fe4000001089a */
[----:B------:R-:W-:-:S02]  /*5a20*/  FFMA.FTZ R153, R143, c[0x0][0x23c], -R154 ;  /* 0x00008f008f997a23 */ /* 0x000fc4000001089a */
[----:B------:R-:W3:Y:S01]  /*5a30*/  MUFU.EX2 R149, R149 ;  /* 0x0000009500957308 */ /* 0x000ee20000000800 */
[----:B--2---:R-:W-:Y:S01]  /*5a40*/  F2FP.BF16.PACK_AB R5, R135, R144 ;  /* 0x000000908705723e */ /* 0x004fe200000010ff */
[--C-:B------:R-:W-:Y:S02]  /*5a50*/  FFMA.FTZ R152, R152, c[0x0][0x23c], -R151.reuse ;  /* 0x00008f0098987a23 */ /* 0x100fe40000010897 */
[--C-:B------:R-:W-:Y:S02]  /*5a60*/  FFMA.FTZ R173, R140, c[0x0][0x23c], -R151.reuse ;  /* 0x00008f008cad7a23 */ /* 0x100fe40000010897 */
[--C-:B------:R-:W-:Y:S02]  /*5a70*/  FFMA.FTZ R170, R142, c[0x0][0x23c], -R151.reuse ;  /* 0x00008f008eaa7a23 */ /* 0x100fe40000010897 */
        /* <DEDUP_REMOVED lines=17> */
[C---:B-1----:R-:W-:Y:S01]  /*5b90*/  HMMA.16816.F32.BF16 R120, R4.reuse, R12, R120 ;  /* 0x0000000c0478723c */ /* 0x042fe20000041878 */
[-C--:B------:R-:W-:Y:S01]  /*5ba0*/  FMUL.FTZ R129, R129, R132.reuse ;  /* 0x0000008481817220 */ /* 0x080fe20000410000 */
[----:B------:R-:W-:Y:S01]  /*5bb0*/  MUFU.EX2 R158, R158 ;  /* 0x0000009e009e7308 */ /* 0x000fe20000000800 */
[-C--:B------:R-:W-:Y:S02]  /*5bc0*/  FMUL.FTZ R130, R130, R3.reuse ;  /* 0x0000000382827220 */ /* 0x080fe40000410000 */
[-C--:B------:R-:W-:Y:S02]  /*5bd0*/  FMUL.FTZ R131, R131, R3.reuse ;  /* 0x0000000383837220 */ /* 0x080fe40000410000 */
[-C--:B------:R-:W-:Y:S01]  /*5be0*/  FMUL.FTZ R124, R124, R132.reuse ;  /* 0x000000847c7c7220 */ /* 0x080fe20000410000 */
[----:B------:R-:W-:Y:S01]  /*5bf0*/  HMMA.16816.F32.BF16 R116, R4, R14, R116 ;  /* 0x0000000e0474723c */ /* 0x000fe20000041874 */
[----:B------:R-:W1:Y:S01]  /*5c00*/  LDSM.16.MT88.4 R12, [R200+0x14000] ;  /* 0x01400000c80c783b */ /* 0x000e620000004200 */
        /* <DEDUP_REMOVED lines=13> */
[----:B------:R-:W3:Y:S01]  /*5ce0*/  LDSM.16.MT88.4 R16, [R196+0x12000] ;  /* 0x01200000c410783b */ /* 0x000ee20000004200 */
[-C--:B------:R-:W-:Y:S01]  /*5cf0*/  FMUL.FTZ R110, R110, R3.reuse ;  /* 0x000000036e6e7220 */ /* 0x080fe20000410000 */
[----:B------:R-:W4:Y:S01]  /*5d00*/  MUFU.EX2 R163, R163 ;  /* 0x000000a300a37308 */ /* 0x000f220000000800 */
[----:B------:R-:W-:-:S02]  /*5d10*/  FMUL.FTZ R111, R111, R3 ;  /* 0x000000036f6f7220 */ /* 0x000fc40000410000 */
[-C--:B------:R-:W-:Y:S01]  /*5d20*/  FMUL.FTZ R36, R36, R132.reuse ;  /* 0x0000008424247220 */ /* 0x080fe20000410000 */
[C---:B------:R-:W-:Y:S01]  /*5d30*/  HMMA.16816.F32.BF16 R112, R4.reuse, R8, R112 ;  /* 0x000000080470723c */ /* 0x040fe20000041870 */
[-C--:B------:R-:W-:Y:S02]  /*5d40*/  FMUL.FTZ R37, R37, R132.reuse ;  /* 0x0000008425257220 */ /* 0x080fe40000410000 */
[-C--:B------:R-:W-:Y:S01]  /*5d50*/  FMUL.FTZ R38, R38, R3.reuse ;  /* 0x0000000326267220 */ /* 0x080fe20000410000 */
[----:B------:R-:W-:Y:S01]  /*5d60*/  MUFU.EX2 R161, R161 ;  /* 0x000000a100a17308 */ /* 0x000fe20000000800 */
[----:B------:R-:W-:Y:S02]  /*5d70*/  FMUL.FTZ R39, R39, R3 ;  /* 0x0000000327277220 */ /* 0x000fe40000410000 */
[-C--:B------:R-:W-:Y:S01]  /*5d80*/  FMUL.FTZ R40, R40, R132.reuse ;  /* 0x0000008428287220 */ /* 0x080fe20000410000 */
[----:B------:R-:W-:Y:S01]  /*5d90*/  HMMA.16816.F32.BF16 R108, R4, R10, R108 ;  /* 0x0000000a046c723c */ /* 0x000fe2000004186c */
[----:B------:R-:W5:Y:S01]  /*5da0*/  LDSM.16.MT88.4 R8, [R198+0x14000] ;  /* 0x01400000c608783b */ /* 0x000f620000004200 */
[----:B------:R-:W-:-:S02]  /*5db0*/  FMUL.FTZ R41, R41, R132 ;  /* 0x0000008429297220 */ /* 0x000fc40000410000 */
[-C--:B------:R-:W-:Y:S01]  /*5dc0*/  FMUL.FTZ R42, R42, R3.reuse ;  /* 0x000000032a2a7220 */ /* 0x080fe20000410000 */
[----:B------:R-:W2:Y:S01]  /*5dd0*/  MUFU.EX2 R162, R162 ;  /* 0x000000a200a27308 */ /* 0x000ea20000000800 */
[-C--:B------:R-:W-:Y:S02]  /*5de0*/  FMUL.FTZ R43, R43, R3.reuse ;  /* 0x000000032b2b7220 */ /* 0x080fe40000410000 */
[C---:B-1----:R-:W-:Y:S01]  /*5df0*/  HMMA.16816.F32.BF16 R36, R4.reuse, R12, R36 ;  /* 0x0000000c0424723c */ /* 0x042fe20000041824 */
[-C--:B------:R-:W-:Y:S02]  /*5e00*/  FMUL.FTZ R104, R104, R132.reuse ;  /* 0x0000008468687220 */ /* 0x080fe40000410000 */
[-C--:B------:R-:W-:Y:S02]  /*5e10*/  FMUL.FTZ R105, R105, R132.reuse ;  /* 0x0000008469697220 */ /* 0x080fe40000410000 */
[-C--:B------:R-:W-:Y:S01]  /*5e20*/  FMUL.FTZ R106, R106, R3.reuse ;  /* 0x000000036a6a7220 */ /* 0x080fe20000410000 */
[----:B------:R-:W-:Y:S01]  /*5e30*/  MUFU.EX2 R169, R169 ;  /* 0x000000a900a97308 */ /* 0x000fe20000000800 */
[----:B------:R-:W-:Y:S01]  /*5e40*/  FMUL.FTZ R107, R107, R3 ;  /* 0x000000036b6b7220 */ /* 0x000fe20000410000 */
[----:B------:R-:W-:Y:S01]  /*5e50*/  HMMA.16816.F32.BF16 R40, R4, R14, R40 ;  /* 0x0000000e0428723c */ /* 0x000fe20000041828 */
[----:B------:R-:W1:Y:S01]  /*5e60*/  LDSM.16.MT88.4 R12, [R196+0x14000] ;  /* 0x01400000c40c783b */ /* 0x000e620000004200 */
[----:B------:R-:W-:-:S02]  /*5e70*/  FMUL.FTZ R100, R100, R132 ;  /* 0x0000008464647220 */ /* 0x000fc40000410000 */
[-C--:B------:R-:W-:Y:S02]  /*5e80*/  FMUL.FTZ R101, R101, R132.reuse ;  /* 0x0000008465657220 */ /* 0x080fe40000410000 */
[-C--:B------:R-:W-:Y:S01]  /*5e90*/  FMUL.FTZ R102, R102, R3.reuse ;  /* 0x0000000366667220 */ /* 0x080fe20000410000 */
[----:B------:R-:W1:Y:S01]  /*5ea0*/  MUFU.EX2 R172, R172 ;  /* 0x000000ac00ac7308 */ /* 0x000e620000000800 */
[-C--:B------:R-:W-:Y:S02]  /*5eb0*/  FMUL.FTZ R103, R103, R3.reuse ;  /* 0x0000000367677220 */ /* 0x080fe40000410000 */
[-C--:B------:R-:W-:Y:S01]  /*5ec0*/  FMUL.FTZ R44, R44, R132.reuse ;  /* 0x000000842c2c7220 */ /* 0x080fe20000410000 */
[----:B---3--:R-:W-:Y:S01]  /*5ed0*/  HMMA.16816.F32.BF16 R104, R4, R16, R104 ;  /* 0x000000100468723c */ /* 0x008fe20000041868 */
[----:B------:R-:W-:Y:S02]  /*5ee0*/  FMUL.FTZ R45, R45, R132 ;  /* 0x000000842d2d7220 */ /* 0x000fe40000410000 */
[-C--:B------:R-:W-:Y:S01]  /*5ef0*/  FMUL.FTZ R46, R46, R3.reuse ;  /* 0x000000032e2e7220 */ /* 0x080fe20000410000 */
[----:B------:R-:W-:Y:S01]  /*5f00*/  MUFU.EX2 R167, R167 ;  /* 0x000000a700a77308 */ /* 0x000fe20000000800 */
[----:B------:R-:W-:-:S02]  /*5f10*/  FMUL.FTZ R47, R47, R3 ;  /* 0x000000032f2f7220 */ /* 0x000fc40000410000 */
[-C--:B------:R-:W-:Y:S01]  /*5f20*/  FMUL.FTZ R48, R48, R132.reuse ;  /* 0x0000008430307220 */ /* 0x080fe20000410000 */
[C---:B------:R-:W-:Y:S01]  /*5f30*/  HMMA.16816.F32.BF16 R100, R4.reuse, R18, R100 ;  /* 0x000000120464723c */ /* 0x040fe20000041864 */
[-C--:B------:R-:W-:Y:S01]  /*5f40*/  FMUL.FTZ R49, R49, R132.reuse ;  /* 0x0000008431317220 */ /* 0x080fe20000410000 */
[----:B------:R-:W3:Y:S01]  /*5f50*/  LDSM.16.MT88.4 R16, [R197+0x14000] ;  /* 0x01400000c510783b */ /* 0x000ee20000004200 */
[-C--:B------:R-:W-:Y:S01]  /*5f60*/  FMUL.FTZ R50, R50, R3.reuse ;  /* 0x0000000332327220 */ /* 0x080fe20000410000 */
[----:B------:R-:W-:Y:S01]  /*5f70*/  MUFU.EX2 R174, R174 ;  /* 0x000000ae00ae7308 */ /* 0x000fe20000000800 */
[----:B------:R-:W-:Y:S02]  /*5f80*/  FMUL.FTZ R51, R51, R3 ;  /* 0x0000000333337220 */ /* 0x000fe40000410000 */
[-C--:B------:R-:W-:Y:S01]  /*5f90*/  FMUL.FTZ R60, R60, R132.reuse ;  /* 0x000000843c3c7220 */ /* 0x080fe20000410000 */
[----:B-----5:R-:W-:Y:S01]  /*5fa0*/  HMMA.16816.F32.BF16 R44, R4, R8, R44 ;  /* 0x00000008042c723c */ /* 0x020fe2000004182c */
[----:B------:R-:W-:-:S02]  /*5fb0*/  FMUL.FTZ R61, R61, R132 ;  /* 0x000000843d3d7220 */ /* 0x000fc40000410000 */
[-C--:B------:R-:W-:Y:S01]  /*5fc0*/  FMUL.FTZ R62, R62, R3.reuse ;  /* 0x000000033e3e7220 */ /* 0x080fe20000410000 */
[----:B------:R-:W-:Y:S01]  /*5fd0*/  MUFU.EX2 R165, R165 ;  /* 0x000000a500a57308 */ /* 0x000fe20000000800 */
[-C--:B------:R-:W-:Y:S02]  /*5fe0*/  FMUL.FTZ R63, R63, R3.reuse ;  /* 0x000000033f3f7220 */ /* 0x080fe40000410000 */
[-C--:B------:R-:W-:Y:S01]  /*5ff0*/  FMUL.FTZ R64, R64, R132.reuse ;  /* 0x0000008440407220 */ /* 0x080fe20000410000 */
[----:B------:R-:W-:Y:S01]  /*6000*/  HMMA.16816.F32.BF16 R48, R4, R10, R48 ;  /* 0x0000000a0430723c */ /* 0x000fe20000041830 */
[----:B------:R-:W5:Y:S01]  /*6010*/  LDSM.16.MT88.4 R8, [R200+0x16000] ;  /* 0x01600000c808783b */ /* 0x000f620000004200 */
[----:B------:R-:W-:Y:S02]  /*6020*/  FMUL.FTZ R65, R65, R132 ;  /* 0x0000008441417220 */ /* 0x000fe40000410000 */
[-C--:B------:R-:W-:Y:S01]  /*6030*/  FMUL.FTZ R66, R66, R3.reuse ;  /* 0x0000000342427220 */ /* 0x080fe20000410000 */
[----:B------:R-:W2:Y:S01]  /*6040*/  MUFU.EX2 R168, R168 ;  /* 0x000000a800a87308 */ /* 0x000ea20000000800 */
[----:B------:R-:W-:-:S02]  /*6050*/  FMUL.FTZ R67, R67, R3 ;  /* 0x0000000343437220 */ /* 0x000fc40000410000 */
        /* <DEDUP_REMOVED lines=24> */
[----:B------:R-:W1:Y:S01]  /*61e0*/  MUFU.EX2 R164, R164 ;  /* 0x000000a400a47308 */ /* 0x000e620000000800 */
        /* <DEDUP_REMOVED lines=12> */
[----:B------:R-:W-:Y:S01]  /*62b0*/  MUFU.EX2 R154, R154 ;  /* 0x0000009a009a7308 */ /* 0x000fe20000000800 */
        /* <DEDUP_REMOVED lines=26> */
[-C--:B------:R-:W-:Y:S02]  /*6460*/  FMUL.FTZ R99, R99, R3.reuse ;  /* 0x0000000363637220 */ /* 0x080fe40000410000 */
[----:B------:R-:W-:Y:S01]  /*6470*/  FFMA.FTZ R132, R229, R132, R148 ;  /* 0x00000084e5847223 */ /* 0x000fe20000010094 */
[----:B-----5:R-:W-:Y:S01]  /*6480*/  HMMA.16816.F32.BF16 R92, R4, R8, R92 ;  /* 0x00000008045c723c */ /* 0x020fe2000004185c */
[----:B------:R-:W-:-:S02]  /*6490*/  FFMA.FTZ R144, R227, R3, R144 ;  /* 0x00000003e3907223 */ /* 0x000fc40000010090 */
[----:B------:R-:W-:Y:S01]  /*64a0*/  FADD.FTZ R147, R147, R132 ;  /* 0x0000008493937221 */ /* 0x000fe20000010000 */
[----:B------:R-:W-:Y:S01]  /*64b0*/  MOV R132, R236 ;  /* 0x000000ec00847202 */ /* 0x000fe20000000f00 */
        /* <DEDUP_REMOVED lines=9> */
[----:B----4-:R-:W-:-:S02]  /*6550*/  F2FP.BF16.PACK_AB R5, R163, R160 ;  /* 0x000000a0a305723e */ /* 0x010fc400000010ff */
[----:B------:R-:W-:Y:S01]  /*6560*/  F2FP.BF16.PACK_AB R6, R159, R158 ;  /* 0x0000009e9f06723e */ /* 0x000fe200000010ff */
[----:B------:R-:W-:Y:S01]  /*6570*/  FADD.FTZ R157, R157, R156 ;  /* 0x0000009c9d9d7221 */ /* 0x000fe20000010000 */
[----:B------:R-:W-:-:S03]  /*6580*/  F2FP.BF16.PACK_AB R7, R162, R161 ;  /* 0x000000a1a207723e */ /* 0x000fc600000010ff */
[----:B------:R-:W-:-:S04]  /*6590*/  FADD.FTZ R158, R158, R157 ;  /* 0x0000009d9e9e7221 */ /* 0x000fc80000010000 */
[C---:B-1----:R-:W-:Y:S08]  /*65a0*/  HMMA.16816.F32.BF16 R128, R4.reuse, R12, R128 ;  /* 0x0000000c0480723c */ /* 0x042ff00000041880 */
[C---:B------:R-:W-:Y:S01]  /*65b0*/  HMMA.16816.F32.BF16 R124, R4.reuse, R14, R124 ;  /* 0x0000000e047c723c */ /* 0x040fe2000004187c */
[----:B------:R-:W1:Y:S07]  /*65c0*/  LDSM.16.MT88.4 R12, [R200+0x16800] ;  /* 0x01680000c80c783b */ /* 0x000e6e0000004200 */
[C---:B------:R-:W-:Y:S08]  /*65d0*/  HMMA.16816.F32.BF16 R36, R4.reuse, R24, R36 ;  /* 0x000000180424723c */ /* 0x040ff00000041824 */
[C---:B------:R-:W-:Y:S01]  /*65e0*/  HMMA.16816.F32.BF16 R40, R4.reuse, R26, R40 ;  /* 0x0000001a0428723c */ /* 0x040fe20000041828 */
[----:B------:R-:W2:Y:S07]  /*65f0*/  LDSM.16.MT88.4 R24, [R198+0x16800] ;  /* 0x01680000c618783b */ /* 0x000eae0000004200 */
[C---:B------:R-:W-:Y:S08]  /*6600*/  HMMA.16816.F32.BF16 R44, R4.reuse, R20, R44 ;  /* 0x00000014042c723c */ /* 0x040ff0000004182c */
[C---:B------:R-:W-:Y:S01]  /*6610*/  HMMA.16816.F32.BF16 R48, R4.reuse, R22, R48 ;  /* 0x000000160430723c */ /* 0x040fe20000041830 */
[----:B------:R-:W4:Y:S07]  /*6620*/  LDSM.16.MT88.4 R20, [R197+0x16800] ;  /* 0x01680000c514783b */ /* 0x000f2e0000004200 */
[C---:B---3--:R-:W-:Y:S08]  /*6630*/  HMMA.16816.F32.BF16 R52, R4.reuse, R16, R52 ;  /* 0x000000100434723c */ /* 0x048ff00000041834 */
[C---:B------:R-:W-:Y:S01]  /*6640*/  HMMA.16816.F32.BF16 R56, R4.reuse, R18, R56 ;  /* 0x000000120438723c */ /* 0x040fe20000041838 */
[----:B------:R-:W3:Y:S07]  /*6650*/  LDSM.16.MT88.4 R16, [R196+0x16800] ;  /* 0x01680000c410783b */ /* 0x000eee0000004200 */
        /* <DEDUP_REMOVED lines=18> */
[C---:B----4-:R-:W-:Y:S08]  /*6780*/  HMMA.16816.F32.BF16 R84, R4.reuse, R20, R84 ;  /* 0x000000140454723c */ /* 0x050ff00000041854 */
[C---:B------:R-:W-:Y:S01]  /*6790*/  HMMA.16816.F32.BF16 R88, R4.reuse, R22, R88 ;  /* 0x000000160458723c */ /* 0x040fe20000041858 */
[----:B------:R-:W-:Y:S07]  /*67a0*/  LDSM.16.MT88.4 R20, [R198+0x15000] ;  /* 0x01500000c614783b */ /* 0x000fee0000004200 */
[C---:B---3--:R-:W-:Y:S08]  /*67b0*/  HMMA.16816.F32.BF16 R92, R4.reuse, R16, R92 ;  /* 0x00000010045c723c */ /* 0x048ff0000004185c */
        /* <DEDUP_REMOVED lines=73> */
[----:B------:R-:W-:Y:S01]  /*6c50*/  MOV R3, R0 ;  /* 0x0000000000037202 */ /* 0x000fe20000000f00 */
        /* <DEDUP_REMOVED lines=51> */
[----:B------:R-:W2:Y:S04]  /*6f90*/  LDSM.16.M88.4 R136, [R205+0xc800] ;  /* 0x00c80000cd88783b */ /* 0x000ea80000000200 */
[----:B------:R-:W-:Y:S04]  /*6fa0*/  LDSM.16.M88.4 R140, [R204] ;  /* 0x00000000cc8c783b */ /* 0x000fe80000000200 */
[----:B------:R-:W4:Y:S04]  /*6fb0*/  LDSM.16.M88.4 R20, [R203] ;  /* 0x00000000cb14783b */ /* 0x000f280000000200 */
[----:B------:R-:W5:Y:S04]  /*6fc0*/  LDSM.16.M88.4 R152, [R205+0xd000] ;  /* 0x00d00000cd98783b */ /* 0x000f680000000200 */
[----:B------:R-:W4:Y:S04]  /*6fd0*/  LDSM.16.M88.4 R160, [R205+0xd800] ;  /* 0x00d80000cda0783b */ /* 0x000f280000000200 */
[----:B-1----:R-:W1:Y:S04]  /*6fe0*/  LDSM.16.M88.4 R8, [R195] ;  /* 0x00000000c308783b */ /* 0x002e680000000200 */
[----:B------:R-:W-:Y:S04]  /*6ff0*/  LDSM.16.M88.4 R144, [R202] ;  /* 0x00000000ca90783b */ /* 0x000fe80000000200 */
[----:B------:R-:W1:Y:S04]  /*7000*/  LDSM.16.M88.4 R32, [R199+0xc000] ;  /* 0x00c00000c720783b */ /* 0x000e680000000200 */
[----:B------:R-:W1:Y:S01]  /*7010*/  LDSM.16.M88.4 R24, [R194] ;  /* 0x00000000c218783b */ /* 0x000e620000000200 */
[C---:B---3--:R-:W-:Y:S03]  /*7020*/  HMMA.16816.F32.BF16 R16, R168.reuse, R12, RZ ;  /* 0x0000000ca810723c */ /* 0x048fe600000418ff */
[----:B------:R-:W3:Y:S04]  /*7030*/  LDSM.16.M88.4 R164, [R193] ;  /* 0x00000000c1a4783b */ /* 0x000ee80000000200 */
[----:B------:R-:W1:Y:S01]  /*7040*/  LDSM.16.M88.4 R4, [R199+0xc800] ;  /* 0x00c80000c704783b */ /* 0x000e620000000200 */
[C---:B------:R-:W-:Y:S03]  /*7050*/  HMMA.16816.F32.BF16 R12, R168.reuse, R14, RZ ;  /* 0x0000000ea80c723c */ /* 0x040fe600000418ff */
[----:B------:R-:W-:Y:S04]  /*7060*/  LDSM.16.M88.4 R132, [R199+0xd000] ;  /* 0x00d00000c784783b */ /* 0x000fe80000000200 */
[----:B------:R-:W-:Y:S01]  /*7070*/  LDSM.16.M88.4 R172, [R199+0xd800] ;  /* 0x00d80000c7ac783b */ /* 0x000fe20000000200 */
[C---:B--2---:R-:W-:Y:S03]  /*7080*/  HMMA.16816.F32.BF16 R28, R168.reuse, R136, RZ ;  /* 0x00000088a81c723c */ /* 0x044fe600000418ff */
[----:B------:R-:W-:Y:S04]  /*7090*/  LDSM.16.M88.4 R232, [R192+0x2800] ;  /* 0x00280000c0e8783b */ /* 0x000fe80000000200 */
[----:B------:R-:W-:Y:S01]  /*70a0*/  LDSM.16.M88.4 R176, [R205+0x10800] ;  /* 0x01080000cdb0783b */ /* 0x000fe20000000200 */
[----:B------:R-:W-:Y:S03]  /*70b0*/  HMMA.16816.F32.BF16 R136, R168, R138, RZ ;  /* 0x0000008aa888723c */ /* 0x000fe600000418ff */
[----:B------:R-:W-:Y:S04]  /*70c0*/  LDSM.16.M88.4 R180, [R199+0xf800] ;  /* 0x00f80000c7b4783b */ /* 0x000fe80000000200 */
[----:B------:R-:W0:Y:S01]  /*70d0*/  LDGDEPBAR ;  /* 0x00000000000079af */ /* 0x000e220000000000 */
[C---:B----4-:R-:W-:Y:S08]  /*70e0*/  HMMA.16816.F32.BF16 R16, R140.reuse, R20, R16 ;  /* 0x000000148c10723c */ /* 0x050ff00000041810 */
[----:B------:R-:W-:Y:S01]  /*70f0*/  HMMA.16816.F32.BF16 R12, R140, R22, R12 ;  /* 0x000000168c0c723c */ /* 0x000fe2000004180c */
[----:B------:R-:W-:Y:S07]  /*7100*/  LDSM.16.M88.4 R20, [R192] ;  /* 0x00000000c014783b */ /* 0x000fee0000000200 */
[C---:B-----5:R-:W-:Y:S08]  /*7110*/  HMMA.16816.F32.BF16 R156, R168.reuse, R152, RZ ;  /* 0x00000098a89c723c */ /* 0x060ff000000418ff */
[C---:B------:R-:W-:Y:S08]  /*7120*/  HMMA.16816.F32.BF16 R152, R168.reuse, R154, RZ ;  /* 0x0000009aa898723c */ /* 0x040ff000000418ff */
[C---:B------:R-:W-:Y:S08]  /*7130*/  HMMA.16816.F32.BF16 R148, R168.reuse, R160, RZ ;  /* 0x000000a0a894723c */ /* 0x040ff000000418ff */
[----:B------:R-:W-:Y:S01]  /*7140*/  HMMA.16816.F32.BF16 R168, R168, R162, RZ ;  /* 0x000000a2a8a8723c */ /* 0x000fe200000418ff */
[----:B------:R-:W2:Y:S07]  /*7150*/  LDSM.16.M88.4 R160, [R201] ;  /* 0x00000000c9a0783b */ /* 0x000eae0000000200 */
        /* <DEDUP_REMOVED lines=13> */
[C---:B------:R-:W-:Y:S08]  /*7230*/  HMMA.16816.F32.BF16 R28, R144.reuse, R4, R28 ;  /* 0x00000004901c723c */ /* 0x040ff0000004181c */
[----:B------:R-:W-:Y:S01]  /*7240*/  HMMA.16816.F32.BF16 R136, R144, R6, R136 ;  /* 0x000000069088723c */ /* 0x000fe20000041888 */
[----:B------:R-:W4:Y:S07]  /*7250*/  LDSM.16.M88.4 R4, [R205+0xe800] ;  /* 0x00e80000cd04783b */ /* 0x000f2e0000000200 */
[C---:B--2---:R-:W-:Y:S08]  /*7260*/  HMMA.16816.F32.BF16 R16, R160.reuse, R20, R16 ;  /* 0x00000014a010723c */ /* 0x044ff00000041810 */
        /* <DEDUP_REMOVED lines=10> */
[----:B------:R-:W2:Y:S04]  /*7310*/  LDSM.16.M88.4 R144, [R205+0xf800] ;  /* 0x00f80000cd90783b */ /* 0x000ea80000000200 */
[----:B------:R-:W-:Y:S03]  /*7320*/  LDSM.16.M88.4 R172, [R202+0x4000] ;  /* 0x00400000caac783b */ /* 0x000fe60000000200 */
[C---:B---3--:R-:W-:Y:S08]  /*7330*/  HMMA.16816.F32.BF16 R16, R140.reuse, R32, R16 ;  /* 0x000000208c10723c */ /* 0x048ff00000041810 */
[----:B------:R-:W-:Y:S01]  /*7340*/  HMMA.16816.F32.BF16 R12, R140, R34, R12 ;  /* 0x000000228c0c723c */ /* 0x000fe2000004180c */
[----:B------:R-:W-:Y:S07]  /*7350*/  LDSM.16.M88.4 R32, [R199+0xe000] ;  /* 0x00e00000c720783b */ /* 0x000fee0000000200 */
[C---:B------:R-:W-:Y:S08]  /*7360*/  HMMA.16816.F32.BF16 R156, R160.reuse, R24, R156 ;  /* 0x00000018a09c723c */ /* 0x040ff0000004189c */
[----:B------:R-:W-:Y:S01]  /*7370*/  HMMA.16816.F32.BF16 R152, R160, R26, R152 ;  /* 0x0000001aa098723c */ /* 0x000fe20000041898 */
[----:B------:R-:W3:Y:S07]  /*7380*/  LDSM.16.M88.4 R24, [R190] ;  /* 0x00000000be18783b */ /* 0x000eee0000000200 */
[C---:B----4-:R-:W-:Y:S08]  /*7390*/  HMMA.16816.F32.BF16 R28, R140.reuse, R4, R28 ;  /* 0x000000048c1c723c */ /* 0x050ff0000004181c */
[----:B------:R-:W-:Y:S01]  /*73a0*/  HMMA.16816.F32.BF16 R136, R140, R6, R136 ;  /* 0x000000068c88723c */ /* 0x000fe20000041888 */
[----:B------:R-:W4:Y:S07]  /*73b0*/  LDSM.16.M88.4 R4, [R189] ;  /* 0x00000000bd04783b */ /* 0x000f2e0000000200 */
        /* <DEDUP_REMOVED lines=10> */
[C---:B--2---:R-:W-:Y:S08]  /*7460*/  HMMA.16816.F32.BF16 R148, R140.reuse, R144, R148 ;  /* 0x000000908c94723c */ /* 0x044ff00000041894 */
[----:B------:R-:W-:Y:S01]  /*7470*/  HMMA.16816.F32.BF16 R168, R140, R146, R168 ;  /* 0x000000928ca8723c */ /* 0x000fe200000418a8 */
[----:B------:R-:W-:Y:S04]  /*7480*/  LDSM.16.M88.4 R144, [R206+0x8000] ;  /* 0x00800000ce90783b */ /* 0x000fe80000000200 */
[----:B------:R-:W-:Y:S03]  /*7490*/  LDSM.16.M88.4 R140, [R187] ;  /* 0x00000000bb8c783b */ /* 0x000fe60000000200 */
[C---:B---3--:R-:W-:Y:S08]  /*74a0*/  HMMA.16816.F32.BF16 R28, R8.reuse, R24, R28 ;  /* 0x00000018081c723c */ /* 0x048ff0000004181c */
[----:B------:R-:W-:Y:S01]  /*74b0*/  HMMA.16816.F32.BF16 R136, R8, R26, R136 ;  /* 0x0000001a0888723c */ /* 0x000fe20000041888 */
[----:B------:R-:W2:Y:S07]  /*74c0*/  LDSM.16.M88.4 R24, [R199+0xe800] ;  /* 0x00e80000c718783b */ /* 0x000eae0000000200 */
[C---:B------:R-:W-:Y:S08]  /*74d0*/  HMMA.16816.F32.BF16 R16, R172.reuse, R32, R16 ;  /* 0x00000020ac10723c */ /* 0x040ff00000041810 */
[----:B------:R-:W-:Y:S01]  /*74e0*/  HMMA.16816.F32.BF16 R12, R172, R34, R12 ;  /* 0x00000022ac0c723c */ /* 0x000fe2000004180c */
[----:B------:R-:W-:Y:S07]  /*74f0*/  LDSM.16.M88.4 R32, [R186] ;  /* 0x00000000ba20783b */ /* 0x000fee0000000200 */
[C---:B----4-:R-:W-:Y:S08]  /*7500*/  HMMA.16816.F32.BF16 R156, R8.reuse, R4, R156 ;  /* 0x00000004089c723c */ /* 0x050ff0000004189c */
[C---:B------:R-:W-:Y:S01]  /*7510*/  HMMA.16816.F32.BF16 R152, R8.reuse, R6, R152 ;  /* 0x000000060898723c */ /* 0x040fe20000041898 */
[----:B------:R-:W3:Y:S07]  /*7520*/  LDSM.16.M88.4 R4, [R205+0x10000] ;  /* 0x01000000cd04783b */ /* 0x000eee0000000200 */
[C---:B-1----:R-:W-:Y:S08]  /*7530*/  HMMA.16816.F32.BF16 R148, R8.reuse, R132, R148 ;  /* 0x000000840894723c */ /* 0x042ff00000041894 */
[----:B------:R-:W-:Y:S01]  /*7540*/  HMMA.16816.F32.BF16 R168, R8, R134, R168 ;  /* 0x0000008608a8723c */ /* 0x000fe200000418a8 */
[----:B------:R-:W1:Y:S04]  /*7550*/  LDSM.16.M88.4 R8, [R199+0xf000] ;  /* 0x00f00000c708783b */ /* 0x000e680000000200 */
[----:B------:R-:W4:Y:S03]  /*7560*/  LDSM.16.M88.4 R132, [R204+0x8000] ;  /* 0x00800000cc84783b */ /* 0x000f260000000200 */
[C---:B------:R-:W-:Y:S08]  /*7570*/  HMMA.16816.F32.BF16 R16, R164.reuse, R20, R16 ;  /* 0x00000014a410723c */ /* 0x040ff00000041810 */
[----:B------:R-:W-:Y:S01]  /*7580*/  HMMA.16816.F32.BF16 R12, R164, R22, R12 ;  /* 0x00000016a40c723c */ /* 0x000fe2000004180c */
[----:B------:R-:W-:Y:S07]  /*7590*/  LDSM.16.M88.4 R20, [R199+0x10000] ;  /* 0x01000000c714783b */ /* 0x000fee0000000200 */
[C---:B--2---:R-:W-:Y:S08]  /*75a0*/  HMMA.16816.F32.BF16 R28, R172.reuse, R24, R28 ;  /* 0x00000018ac1c723c */ /* 0x044ff0000004181c */
[----:B------:R-:W-:Y:S01]  /*75b0*/  HMMA.16816.F32.BF16 R136, R172, R26, R136 ;  /* 0x0000001aac88723c */ /* 0x000fe20000041888 */
[----:B------:R-:W2:Y:S07]  /*75c0*/  LDSM.16.M88.4 R24, [R202+0x8000] ;  /* 0x00800000ca18783b */ /* 0x000eae0000000200 */
[C---:B---3--:R-:W-:Y:S08]  /*75d0*/  HMMA.16816.F32.BF16 R16, R144.reuse, R4, R16 ;  /* 0x000000049010723c */ /* 0x048ff00000041810 */
        /* <DEDUP_REMOVED lines=13> */
[----:B------:R-:W3:Y:S07]  /*76b0*/  LDSM.16.M88.4 R176, [R192+0x3800] ;  /* 0x00380000c0b0783b */ /* 0x000eee0000000200 */
[----:B------:R-:W-:Y:S01]  /*76c0*/  HMMA.16816.F32.BF16 R160, R164, R162, R152 ;  /* 0x000000a2a4a0723c */ /* 0x000fe20000041898 */
[----:B------:R-:W-:Y:S07]  /*76d0*/  LDSM.16.M88.4 R152, [R192+0x4800] ;  /* 0x00480000c098783b */ /* 0x000fee0000000200 */
[C---:B------:R-:W-:Y:S08]  /*76e0*/  HMMA.16816.F32.BF16 R148, R172.reuse, R180, R148 ;  /* 0x000000b4ac94723c */ /* 0x040ff00000041894 */
[----:B------:R-:W-:Y:S01]  /*76f0*/  HMMA.16816.F32.BF16 R172, R172, R182, R168 ;  /* 0x000000b6acac723c */ /* 0x000fe200000418a8 */
[----:B------:R-:W4:Y:S07]  /*7700*/  LDSM.16.M88.4 R168, [R199+0x10800] ;  /* 0x01080000c7a8783b */ /* 0x000f2e0000000200 */
[C---:B--2---:R-:W-:Y:S08]  /*7710*/  HMMA.16816.F32.BF16 R16, R24.reuse, R20, R16 ;  /* 0x000000141810723c */ /* 0x044ff00000041810 */
[----:B------:R-:W-:Y:S01]  /*7720*/  HMMA.16816.F32.BF16 R12, R24, R22, R12 ;  /* 0x00000016180c723c */ /* 0x000fe2000004180c */
[----:B------:R-:W2:Y:S07]  /*7730*/  LDSM.16.M88.4 R20, [R185] ;  /* 0x00000000b914783b */ /* 0x000eae0000000200 */
[----:B------:R-:W-:Y:S08]  /*7740*/  HMMA.16816.F32.BF16 R28, R132, R32, R28 ;  /* 0x00000020841c723c */ /* 0x000ff0000004181c */
[----:B-1----:R-:W-:Y:S08]  /*7750*/  HMMA.16816.F32.BF16 R156, R144, R140, R156 ;  /* 0x0000008c909c723c */ /* 0x002ff0000004189c */
[----:B------:R-:W-:Y:S01]  /*7760*/  HMMA.16816.F32.BF16 R136, R132, R34, R136 ;  /* 0x000000228488723c */ /* 0x000fe20000041888 */
[----:B------:R-:W1:Y:S07]  /*7770*/  LDSM.16.M88.4 R32, [R205+0x11800] ;  /* 0x01180000cd20783b */ /* 0x000e6e0000000200 */
[----:B------:R-:W-:Y:S08]  /*7780*/  HMMA.16816.F32.BF16 R160, R144, R142, R160 ;  /* 0x0000008e90a0723c */ /* 0x000ff000000418a0 */
[----:B---3--:R-:W-:Y:S08]  /*7790*/  HMMA.16816.F32.BF16 R148, R164, R176, R148 ;  /* 0x000000b0a494723c */ /* 0x008ff00000041894 */
[----:B------:R-:W-:Y:S08]  /*77a0*/  HMMA.16816.F32.BF16 R12, R8, R6, R12 ;  /* 0x00000006080c723c */ /* 0x000ff0000004180c */
[----:B----4-:R-:W-:Y:S08]  /*77b0*/  HMMA.16816.F32.BF16 R28, R24, R168, R28 ;  /* 0x000000a8181c723c */ /* 0x010ff0000004181c */
[C---:B--2---:R-:W-:Y:S08]  /*77c0*/  HMMA.16816.F32.BF16 R156, R132.reuse, R20, R156 ;  /* 0x00000014849c723c */ /* 0x044ff0000004189c */
[----:B------:R-:W-:Y:S01]  /*77d0*/  HMMA.16816.F32.BF16 R160, R132, R22, R160 ;  /* 0x0000001684a0723c */ /* 0x000fe200000418a0 */
[----:B------:R-:W2:Y:S01]  /*77e0*/  LDSM.16.M88.4 R20, [R184] ;  /* 0x00000000b814783b */ /* 0x000ea20000000200 */
[----:B------:R-:W-:-:S02]  /*77f0*/  FMUL.FTZ R12, R12, c[0x0][0x2ec] ;  /* 0x0000bb000c0c7a20 */ /* 0x000fc40000410000 */
[----:B------:R-:W-:Y:S02]  /*7800*/  FMUL.FTZ R13, R13, c[0x0][0x2ec] ;  /* 0x0000bb000d0d7a20 */ /* 0x000fe40000410000 */
[----:B------:R-:W-:Y:S02]  /*7810*/  FMUL.FTZ R14, R14, c[0x0][0x2ec] ;  /* 0x0000bb000e0e7a20 */ /* 0x000fe40000410000 */
[----:B------:R-:W-:Y:S01]  /*7820*/  HMMA.16816.F32.BF16 R16, R8, R4, R16 ;  /* 0x000000040810723c */ /* 0x000fe20000041810 */
[----:B------:R-:W3:Y:S01]  /*7830*/  LDSM.16.M88.4 R4, [R199+0x11000] ;  /* 0x01100000c704783b */ /* 0x000ee20000000200 */
[----:B------:R-:W-:Y:S01]  /*7840*/  MUFU.TANH R168, R14 ;  /* 0x0000000e00a87308 */ /* 0x000fe20000002400 */
[----:B------:R-:W-:-:S05]  /*7850*/  FMUL.FTZ R169, R15, c[0x0][0x2ec] ;  /* 0x0000bb000fa97a20 */ /* 0x000fca0000410000 */
[----:B------:R-:W-:Y:S02]  /*7860*/  HMMA.16816.F32.BF16 R172, R164, R178, R172 ;  /* 0x000000b2a4ac723c */ /* 0x000fe400000418ac */
[----:B------:R-:W-:Y:S06]  /*7870*/  MUFU.TANH R169, R169 ;  /* 0x000000a900a97308 */ /* 0x000fec0000002400 */
[----:B-1----:R-:W-:Y:S08]  /*7880*/  HMMA.16816.F32.BF16 R148, R144, R32, R148 ;  /* 0x000000209094723c */ /* 0x002ff00000041894 */
[----:B------:R-:W-:Y:S01]  /*7890*/  HMMA.16816.F32.BF16 R28, R8, R152, R28 ;  /* 0x00000098081c723c */ /* 0x000fe2000004181c */
[----:B------:R-:W-:Y:S01]  /*78a0*/  MUFU.TANH R152, R12 ;  /* 0x0000000c00987308 */ /* 0x000fe20000002400 */
[----:B------:R-:W-:-:S02]  /*78b0*/  FMUL.FTZ R16, R16, c[0x0][0x2ec] ;  /* 0x0000bb0010107a20 */ /* 0x000fc40000410000 */
[----:B------:R-:W-:Y:S02]  /*78c0*/  FMUL.FTZ R17, R17, c[0x0][0x2ec] ;  /* 0x0000bb0011117a20 */ /* 0x000fe40000410000 */
[----:B------:R-:W-:Y:S02]  /*78d0*/  FMUL.FTZ R143, R18, c[0x0][0x2ec] ;  /* 0x0000bb00128f7a20 */ /* 0x000fe40000410000 */
[----:B------:R-:W-:Y:S01]  /*78e0*/  HMMA.16816.F32.BF16 R172, R144, R34, R172 ;  /* 0x0000002290ac723c */ /* 0x000fe200000418ac */
[----:B------:R1:W-:Y:S01]  /*78f0*/  MUFU.TANH R153, R13 ;  /* 0x0000000d00997308 */ /* 0x0003e20000002400 */
[----:B------:R-:W-:-:S06]  /*7900*/  FMUL.FTZ R142, R19, c[0x0][0x2ec] ;  /* 0x0000bb00138e7a20 */ /* 0x000fcc0000410000 */
[----:B--2---:R-:W-:Y:S01]  /*7910*/  HMMA.16816.F32.BF16 R148, R132, R20, R148 ;  /* 0x000000148494723c */ /* 0x004fe20000041894 */
[----:B------:R-:W-:Y:S07]  /*7920*/  MUFU.TANH R140, R16 ;  /* 0x00000010008c7308 */ /* 0x000fee0000002400 */
[----:B---3--:R-:W-:Y:S01]  /*7930*/  HMMA.16816.F32.BF16 R156, R24, R4, R156 ;  /* 0x00000004189c723c */ /* 0x008fe2000004189c */
[----:B-1----:R-:W1:Y:S01]  /*7940*/  LDSM.16.M88.4 R12, [R199+0x11800] ;  /* 0x01180000c70c783b */ /* 0x002e620000000200 */
[----:B------:R2:W-:Y:S01]  /*7950*/  MUFU.TANH R141, R17 ;  /* 0x00000011008d7308 */ /* 0x0005e20000002400 */
[----:B------:R-:W-:-:S02]  /*7960*/  FMUL.FTZ R29, R29, c[0x0][0x2ec] ;  /* 0x0000bb001d1d7a20 */ /* 0x000fc40000410000 */
[----:B------:R-:W-:Y:S02]  /*7970*/  FMUL.FTZ R30, R30, c[0x0][0x2ec] ;  /* 0x0000bb001e1e7a20 */ /* 0x000fe40000410000 */
[----:B------:R-:W-:Y:S01]  /*7980*/  FMUL.FTZ R28, R28, c[0x0][0x2ec] ;  /* 0x0000bb001c1c7a20 */ /* 0x000fe20000410000 */
[----:B------:R-:W-:Y:S01]  /*7990*/  HMMA.16816.F32.BF16 R160, R24, R6, R160 ;  /* 0x0000000618a0723c */ /* 0x000fe200000418a0 */
[----:B------:R-:W-:Y:S01]  /*79a0*/  LDSM.16.M88.4 R4, [R192+0x5800] ;  /* 0x00580000c004783b */ /* 0x000fe20000000200 */
[----:B------:R-:W3:Y:S01]  /*79b0*/  MUFU.TANH R142, R142 ;  /* 0x0000008e008e7308 */ /* 0x000ee20000002400 */
[----:B------:R-:W-:-:S05]  /*79c0*/  FMUL.FTZ R31, R31, c[0x0][0x2ec] ;  /* 0x0000bb001f1f7a20 */ /* 0x000fca0000410000 */
[----:B------:R-:W-:Y:S01]  /*79d0*/  HMMA.16816.F32.BF16 R136, R24, R170, R136 ;  /* 0x000000aa1888723c */ /* 0x000fe20000041888 */
[----:B--2---:R-:W2:Y:S01]  /*79e0*/  LDSM.16.M88.4 R16, [R192+0x5000] ;  /* 0x00500000c010783b */ /* 0x004ea20000000200 */
[----:B------:R-:W-:Y:S01]  /*79f0*/  MUFU.TANH R29, R29 ;  /* 0x0000001d001d7308 */ /* 0x000fe20000002400 */
[----:B------:R-:W-:-:S05]  /*7a00*/  DEPBAR.LE SB0, 0x0 ;  /* 0x000080000000791a */ /* 0x000fca0000000000 */
[----:B------:R-:W-:Y:S02]  /*7a10*/  HMMA.16816.F32.BF16 R172, R132, R22, R172 ;  /* 0x0000001684ac723c */ /* 0x000fe400000418ac */
[----:B------:R-:W4:Y:S05]  /*7a20*/  MUFU.TANH R30, R30 ;  /* 0x0000001e001e7308 */ /* 0x000f2a0000002400 */
[C---:B------:R-:W-:Y:S01]  /*7a30*/  IADD3 R22, R228.reuse, 0x19, RZ ;  /* 0x00000019e4167810 */ /* 0x040fe20007ffe0ff */
[----:B------:R-:W-:Y:S02]  /*7a40*/  IMAD.MOV.U32 R133, RZ, RZ, R3 ;  /* 0x000000ffff857224 */ /* 0x000fe400078e0003 */
[----:B------:R-:W5:Y:S06]  /*7a50*/  MUFU.TANH R28, R28 ;  /* 0x0000001c001c7308 */ /* 0x000f6c0000002400 */
[----:B------:R-:W-:Y:S02]  /*7a60*/  HMMA.16816.F32.BF16 R136, R8, R154, R136 ;  /* 0x0000009a0888723c */ /* 0x000fe40000041888 */
[----:B------:R-:W2:Y:S06]  /*7a70*/  MUFU.TANH R31, R31 ;  /* 0x0000001f001f7308 */ /* 0x000eac0000002400 */
[C---:B-1----:R-:W-:Y:S02]  /*7a80*/  HMMA.16816.F32.BF16 R148, R24.reuse, R12, R148 ;  /* 0x0000000c1894723c */ /* 0x042fe40000041894 */
[----:B------:R-:W-:Y:S05]  /*7a90*/  MUFU.TANH R143, R143 ;  /* 0x0000008f008f7308 */ /* 0x000fea0000002400 */
[----:B------:R-:W-:Y:S01]  /*7aa0*/  IADD3 R13, R228, 0x1, RZ ;  /* 0x00000001e40d7810 */ /* 0x000fe20007ffe0ff */
[----:B------:R-:W-:Y:S03]  /*7ab0*/  HMMA.16816.F32.BF16 R172, R24, R14, R172 ;  /* 0x0000000e18ac723c */ /* 0x000fe600000418ac */
[C---:B------:R-:W-:Y:S01]  /*7ac0*/  ISETP.GE.AND P5, PT, R13.reuse, R226, PT ;  /* 0x000000e20d00720c */ /* 0x040fe20003fa6270 */
[----:B------:R-:W-:Y:S01]  /*7ad0*/  BAR.SYNC.DEFER_BLOCKING 0x0 ;  /* 0x0000000000007b1d */ /* 0x000fe20000010000 */
[----:B------:R-:W-:-:S02]  /*7ae0*/  ISETP.GE.AND P2, PT, R13, R221, PT ;  /* 0x000000dd0d00720c */ /* 0x000fc40003f46270 */
[----:B------:R-:W-:Y:S01]  /*7af0*/  IADD3 R13, R228, 0x8, RZ ;  /* 0x00000008e40d7810 */ /* 0x000fe20007ffe0ff */
[C---:B--2---:R-:W-:Y:S01]  /*7b00*/  HMMA.16816.F32.BF16 R156, R8.reuse, R16, R156 ;  /* 0x00000010089c723c */ /* 0x044fe2000004189c */
[----:B------:R-:W-:Y:S02]  /*7b10*/  FMUL.FTZ R137, R137, c[0x0][0x2ec] ;  /* 0x0000bb0089897a20 */ /* 0x000fe40000410000 */
[----:B------:R-:W-:Y:S01]  /*7b20*/  FMUL.FTZ R21, R139, c[0x0][0x2ec] ;  /* 0x0000bb008b157a20 */ /* 0x000fe20000410000 */
[C---:B------:R-:W-:Y:S01]  /*7b30*/  ISETP.GE.AND P4, PT, R13.reuse, R226, PT ;  /* 0x000000e20d00720c */ /* 0x040fe20003f86270 */
[----:B------:R-:W-:Y:S01]  /*7b40*/  MUFU.TANH R20, R137 ;  /* 0x0000008900147308 */ /* 0x000fe20000002400 */
[----:B------:R-:W-:Y:S01]  /*7b50*/  ISETP.GE.AND P1, PT, R13, R221, PT ;  /* 0x000000dd0d00720c */ /* 0x000fe20003f26270 */
[----:B------:R-:W-:Y:S01]  /*7b60*/  FMUL.FTZ R16, R136, c[0x0][0x2ec] ;  /* 0x0000bb0088107a20 */ /* 0x000fe20000410000 */
[----:B------:R-:W-:Y:S01]  /*7b70*/  HMMA.16816.F32.BF16 R160, R8, R18, R160 ;  /* 0x0000001208a0723c */ /* 0x000fe200000418a0 */
[----:B------:R-:W-:Y:S01]  /*7b80*/  FMUL.FTZ R17, R138, c[0x0][0x2ec] ;  /* 0x0000bb008a117a20 */ /* 0x000fe20000410000 */
[----:B---3--:R-:W-:-:S02]  /*7b90*/  FSEL R13, R142, -INF , !P2 ;  /* 0xff8000008e0d7808 */ /* 0x008fc40005000000 */
[----:B------:R-:W-:Y:S01]  /*7ba0*/  FSEL R152, R152, -INF , !P4 ;  /* 0xff80000098987808 */ /* 0x000fe20006000000 */
[----:B------:R-:W1:Y:S01]  /*7bb0*/  MUFU.TANH R16, R16 ;  /* 0x0000001000107308 */ /* 0x000e620000002400 */
[----:B------:R-:W-:Y:S02]  /*7bc0*/  FSEL R15, R168, -INF , !P1 ;  /* 0xff800000a80f7808 */ /* 0x000fe40004800000 */
[C---:B------:R-:W-:Y:S05]  /*7bd0*/  HMMA.16816.F32.BF16 R148, R8.reuse, R4, R148 ;  /* 0x000000040894723c */ /* 0x040fea0000041894 */
[----:B------:R-:W2:Y:S02]  /*7be0*/  MUFU.TANH R17, R17 ;  /* 0x0000001100117308 */ /* 0x000ea40000002400 */
[C---:B------:R-:W-:Y:S01]  /*7bf0*/  IADD3 R4, R228.reuse, 0x9, RZ ;  /* 0x00000009e4047810 */ /* 0x040fe20007ffe0ff */
[----:B------:R-:W-:Y:S01]  /*7c00*/  FMUL.FTZ R19, R159, c[0x0][0x2ec] ;  /* 0x0000bb009f137a20 */ /* 0x000fe20000410000 */
[----:B------:R-:W-:Y:S01]  /*7c10*/  IADD3 R5, R228, 0x10, RZ ;  /* 0x00000010e4057810 */ /* 0x000fe20007ffe0ff */
[----:B------:R-:W-:Y:S01]  /*7c20*/  HMMA.16816.F32.BF16 R172, R8, R6, R172 ;  /* 0x0000000608ac723c */ /* 0x000fe200000418ac */
[-C--:B------:R-:W-:Y:S01]  /*7c30*/  ISETP.GE.AND P0, PT, R4, R226.reuse, PT ;  /* 0x000000e20400720c */ /* 0x080fe20003f06270 */
[----:B------:R-:W-:Y:S01]  /*7c40*/  FMUL.FTZ R156, R156, c[0x0][0x2ec] ;  /* 0x0000bb009c9c7a20 */ /* 0x000fe20000410000 */
[-C--:B------:R-:W-:Y:S01]  /*7c50*/  ISETP.GE.AND P6, PT, R4, R221.reuse, PT ;  /* 0x000000dd0400720c */ /* 0x080fe20003fc6270 */
[----:B------:R-:W3:Y:S01]  /*7c60*/  MUFU.TANH R21, R21 ;  /* 0x0000001500157308 */ /* 0x000ee20000002400 */
[----:B------:R-:W-:Y:S01]  /*7c70*/  FSEL R4, R141, -INF , !P5 ;  /* 0xff8000008d047808 */ /* 0x000fe20006800000 */
[----:B------:R-:W-:Y:S01]  /*7c80*/  FMUL.FTZ R18, R160, c[0x0][0x2ec] ;  /* 0x0000bb00a0127a20 */ /* 0x000fe20000410000 */
[-C--:B------:R-:W-:Y:S01]  /*7c90*/  ISETP.GE.AND P3, PT, R5, R226.reuse, PT ;  /* 0x000000e20500720c */ /* 0x080fe20003f66270 */
[----:B------:R-:W-:Y:S01]  /*7ca0*/  FMUL.FTZ R157, R157, c[0x0][0x2ec] ;  /* 0x0000bb009d9d7a20 */ /* 0x000fe20000410000 */
[-C--:B------:R-:W-:Y:S01]  /*7cb0*/  ISETP.GE.AND P5, PT, R5, R221.reuse, PT ;  /* 0x000000dd0500720c */ /* 0x080fe20003fa6270 */
[----:B------:R-:W-:Y:S01]  /*7cc0*/  FMUL.FTZ R158, R158, c[0x0][0x2ec] ;  /* 0x0000bb009e9e7a20 */ /* 0x000fe20000410000 */
[C---:B------:R-:W-:Y:S01]  /*7cd0*/  IADD3 R5, R228.reuse, 0x11, RZ ;  /* 0x00000011e4057810 */ /* 0x040fe20007ffe0ff */
[----:B------:R-:W1:Y:S01]  /*7ce0*/  MUFU.TANH R170, R156 ;  /* 0x0000009c00aa7308 */ /* 0x000e620000002400 */
[----:B------:R-:W-:Y:S01]  /*7cf0*/  IADD3 R7, R228, 0x20, RZ ;  /* 0x00000020e4077810 */ /* 0x000fe20007ffe0ff */
[----:B------:R-:W-:Y:S01]  /*7d00*/  FMUL.FTZ R141, R151, c[0x0][0x2ec] ;  /* 0x0000bb00978d7a20 */ /* 0x000fe20000410000 */
[-C--:B------:R-:W-:Y:S01]  /*7d10*/  ISETP.GE.AND P2, PT, R5, R226.reuse, PT ;  /* 0x000000e20500720c */ /* 0x080fe20003f46270 */
[----:B------:R-:W-:Y:S01]  /*7d20*/  FMUL.FTZ R161, R161, c[0x0][0x2ec] ;  /* 0x0000bb00a1a17a20 */ /* 0x000fe20000410000 */
[-C--:B------:R-:W-:Y:S01]  /*7d30*/  ISETP.GE.AND P4, PT, R5, R221.reuse, PT ;  /* 0x000000dd0500720c */ /* 0x080fe20003f86270 */
[----:B------:R-:W-:Y:S01]  /*7d40*/  FMUL.FTZ R162, R162, c[0x0][0x2ec] ;  /* 0x0000bb00a2a27a20 */ /* 0x000fe20000410000 */
[----:B------:R-:W-:Y:S01]  /*7d50*/  IADD3 R5, R228, 0x18, RZ ;  /* 0x00000018e4057810 */ /* 0x000fe20007ffe0ff */
[----:B------:R-:W1:Y:S01]  /*7d60*/  MUFU.TANH R19, R19 ;  /* 0x0000001300137308 */ /* 0x000e620000002400 */
[----:B------:R-:W-:Y:S01]  /*7d70*/  FSEL R14, R153, -INF , !P0 ;  /* 0xff800000990e7808 */ /* 0x000fe20004000000 */
[----:B------:R-:W-:Y:S01]  /*7d80*/  FMUL.FTZ R163, R163, c[0x0][0x2ec] ;  /* 0x0000bb00a3a37a20 */ /* 0x000fe20000410000 */
[CC--:B------:R-:W-:Y:S01]  /*7d90*/  ISETP.GE.AND P1, PT, R5.reuse, R226.reuse, PT ;  /* 0x000000e20500720c */ /* 0x0c0fe20003f26270 */
[----:B------:R-:W-:Y:S01]  /*7da0*/  FMUL.FTZ R148, R148, c[0x0][0x2ec] ;  /* 0x0000bb0094947a20 */ /* 0x000fe20000410000 */
[-C--:B------:R-:W-:Y:S01]  /*7db0*/  ISETP.GE.AND P0, PT, R5, R221.reuse, PT ;  /* 0x000000dd0500720c */ /* 0x080fe20003f06270 */
[----:B------:R-:W-:Y:S01]  /*7dc0*/  FMUL.FTZ R149, R149, c[0x0][0x2ec] ;  /* 0x0000bb0095957a20 */ /* 0x000fe20000410000 */
[----:B------:R-:W-:Y:S01]  /*7dd0*/  FSEL R5, R169, -INF , !P6 ;  /* 0xff800000a9057808 */ /* 0x000fe20007000000 */
[----:B------:R-:W1:Y:S01]  /*7de0*/  MUFU.TANH R18, R18 ;  /* 0x0000001200127308 */ /* 0x000e620000002400 */
[----:B----4-:R-:W-:Y:S01]  /*7df0*/  FSEL R27, R30, -INF , !P5 ;  /* 0xff8000001e1b7808 */ /* 0x010fe20006800000 */
[----:B------:R-:W-:Y:S01]  /*7e00*/  FMUL.FTZ R150, R150, c[0x0][0x2ec] ;  /* 0x0000bb0096967a20 */ /* 0x000fe20000410000 */
[----:B------:R-:W-:Y:S01]  /*7e10*/  FSEL R26, R29, -INF , !P2 ;  /* 0xff8000001d1a7808 */ /* 0x000fe20005000000 */
[----:B------:R-:W-:Y:S01]  /*7e20*/  FMUL.FTZ R142, R172, c[0x0][0x2ec] ;  /* 0x0000bb00ac8e7a20 */ /* 0x000fe20000410000 */
[-C--:B------:R-:W-:Y:S01]  /*7e30*/  ISETP.GE.AND P6, PT, R22, R226.reuse, PT ;  /* 0x000000e21600720c */ /* 0x080fe20003fc6270 */
[----:B------:R-:W-:Y:S01]  /*7e40*/  FMUL.FTZ R151, R175, c[0x0][0x2ec] ;  /* 0x0000bb00af977a20 */ /* 0x000fe20000410000 */
[C---:B------:R-:W-:Y:S01]  /*7e50*/  ISETP.GE.AND P5, PT, R7.reuse, R226, PT ;  /* 0x000000e20700720c */ /* 0x040fe20003fa6270 */
[----:B------:R-:W-:Y:S01]  /*7e60*/  MUFU.TANH R12, R157 ;  /* 0x0000009d000c7308 */ /* 0x000fe20000002400 */
[----:B------:R-:W-:Y:S01]  /*7e70*/  ISETP.GE.AND P2, PT, R7, R221, PT ;  /* 0x000000dd0700720c */ /* 0x000fe20003f46270 */
[----:B------:R-:W-:Y:S01]  /*7e80*/  FMUL.FTZ R173, R173, c[0x0][0x2ec] ;  /* 0x0000bb00adad7a20 */ /* 0x000fe20000410000 */
[----:B------:R-:W-:-:S02]  /*7e90*/  IADD3 R6, R228, 0x21, RZ ;  /* 0x00000021e4067810 */ /* 0x000fc40007ffe0ff */
[----:B------:R-:W-:Y:S02]  /*7ea0*/  IADD3 R7, R228, 0x28, RZ ;  /* 0x00000028e4077810 */ /* 0x000fe40007ffe0ff */
[----:B-----5:R-:W-:Y:S01]  /*7eb0*/  FSEL R24, R28, -INF , !P3 ;  /* 0xff8000001c187808 */ /* 0x020fe20005800000 */
[----:B------:R-:W4:Y:S01]  /*7ec0*/  MUFU.TANH R171, R158 ;  /* 0x0000009e00ab7308 */ /* 0x000f220000002400 */
[----:B------:R-:W-:Y:S02]  /*7ed0*/  ISETP.GE.AND P3, PT, R22, R221, PT ;  /* 0x000000dd1600720c */ /* 0x000fe40003f66270 */
[----:B------:R-:W-:Y:S02]  /*7ee0*/  FSEL R25, R31, -INF , !P4 ;  /* 0xff8000001f197808 */ /* 0x000fe40006000000 */
[----:B-1----:R-:W-:Y:S02]  /*7ef0*/  FSEL R22, R16, -INF , !P1 ;  /* 0xff80000010167808 */ /* 0x002fe40004800000 */
[----:B--2---:R-:W-:Y:S01]  /*7f00*/  FSEL R23, R17, -INF , !P0 ;  /* 0xff80000011177808 */ /* 0x004fe20004000000 */
[----:B------:R-:W1:Y:S01]  /*7f10*/  MUFU.TANH R141, R141 ;  /* 0x0000008d008d7308 */ /* 0x000e620000002400 */
[----:B------:R-:W-:-:S02]  /*7f20*/  FSEL R20, R20, -INF , !P6 ;  /* 0xff80000014147808 */ /* 0x000fc40007000000 */
[CC--:B------:R-:W-:Y:S02]  /*7f30*/  ISETP.GE.AND P4, PT, R6.reuse, R226.reuse, PT ;  /* 0x000000e20600720c */ /* 0x0c0fe40003f86270 */
[-C--:B------:R-:W-:Y:S02]  /*7f40*/  ISETP.GE.AND P1, PT, R6, R221.reuse, PT ;  /* 0x000000dd0600720c */ /* 0x080fe40003f26270 */
[C---:B------:R-:W-:Y:S01]  /*7f50*/  ISETP.GE.AND P0, PT, R7.reuse, R226, PT ;  /* 0x000000e20700720c */ /* 0x040fe20003f06270 */
[----:B------:R-:W-:Y:S01]  /*7f60*/  MUFU.TANH R166, R161 ;  /* 0x000000a100a67308 */ /* 0x000fe20000002400 */
[----:B------:R-:W-:Y:S02]  /*7f70*/  ISETP.GE.AND P6, PT, R7, R221, PT ;  /* 0x000000dd0700720c */ /* 0x000fe40003fc6270 */
[C---:B------:R-:W-:Y:S02]  /*7f80*/  IADD3 R6, R228.reuse, 0x29, RZ ;  /* 0x00000029e4067810 */ /* 0x040fe40007ffe0ff */
[----:B------:R-:W-:-:S02]  /*7f90*/  IADD3 R7, R228, 0x31, RZ ;  /* 0x00000031e4077810 */ /* 0x000fc40007ffe0ff */
[----:B---3--:R-:W-:Y:S01]  /*7fa0*/  FSEL R21, R21, -INF , !P3 ;  /* 0xff80000015157808 */ /* 0x008fe20005800000 */
[----:B------:R-:W2:Y:S01]  /*7fb0*/  MUFU.TANH R167, R162 ;  /* 0x000000a200a77308 */ /* 0x000ea20000002400 */
[----:B------:R-:W-:Y:S02]  /*7fc0*/  FSEL R170, R170, -INF , !P5 ;  /* 0xff800000aaaa7808 */ /* 0x000fe40006800000 */
[----:B------:R-:W-:Y:S02]  /*7fd0*/  FSEL R169, R19, -INF , !P1 ;  /* 0xff80000013a97808 */ /* 0x000fe40004800000 */
[----:B------:R-:W-:Y:S02]  /*7fe0*/  FSEL R168, R18, -INF , !P0 ;  /* 0xff80000012a87808 */ /* 0x000fe40004000000 */
[C---:B------:R-:W-:Y:S01]  /*7ff0*/  ISETP.GE.AND P3, PT, R6.reuse, R226, PT ;  /* 0x000000e20600720c */ /* 0x040fe20003f66270 */
[----:B------:R-:W3:Y:S01]  /*8000*/  MUFU.TANH R165, R163 ;  /* 0x000000a300a57308 */ /* 0x000ee20000002400 */
[----:B------:R-:W-:-:S02]  /*8010*/  ISETP.GE.AND P5, PT, R6, R221, PT ;  /* 0x000000dd0600720c */ /* 0x000fc40003fa6270 */
[CC--:B------:R-:W-:Y:S02]  /*8020*/  ISETP.GE.AND P1, PT, R7.reuse, R226.reuse, PT ;  /* 0x000000e20700720c */ /* 0x0c0fe40003f26270 */
[----:B------:R-:W-:Y:S01]  /*8030*/  ISETP.GE.AND P0, PT, R7, R221, PT ;  /* 0x000000dd0700720c */ /* 0x000fe20003f06270 */
[----:B------:R-:W-:Y:S01]  /*8040*/  FMUL.FTZ R7, R174, c[0x0][0x2ec] ;  /* 0x0000bb00ae077a20 */ /* 0x000fe20000410000 */
[----:B------:R-:W-:Y:S01]  /*8050*/  IADD3 R6, R228, 0x30, RZ ;  /* 0x00000030e4067810 */ /* 0x000fe20007ffe0ff */
[----:B------:R-:W5:Y:S01]  /*8060*/  MUFU.TANH R156, R148 ;  /* 0x00000094009c7308 */ /* 0x000f620000002400 */
[----:B----4-:R-:W-:Y:S02]  /*8070*/  FSEL R171, R171, -INF , !P2 ;  /* 0xff800000abab7808 */ /* 0x010fe40005000000 */
[----:B------:R-:W-:Y:S02]  /*8080*/  FSEL R172, R12, -INF , !P4 ;  /* 0xff8000000cac7808 */ /* 0x000fe40006000000 */
[----:B------:R-:W-:-:S02]  /*8090*/  ISETP.GE.AND P2, PT, R6, R226, PT ;  /* 0x000000e20600720c */ /* 0x000fc40003f46270 */
[----:B------:R-:W-:Y:S01]  /*80a0*/  ISETP.GE.AND P4, PT, R6, R221, PT ;  /* 0x000000dd0600720c */ /* 0x000fe20003f86270 */
[----:B------:R-:W4:Y:S01]  /*80b0*/  MUFU.TANH R154, R149 ;  /* 0x00000095009a7308 */ /* 0x000f220000002400 */
[----:B-1----:R-:W-:Y:S02]  /*80c0*/  FSEL R141, R141, -INF , !P0 ;  /* 0xff8000008d8d7808 */ /* 0x002fe40004000000 */
[----:B------:R-:W-:Y:S02]  /*80d0*/  ISETP.NE.AND P0, PT, R2, 0x3, PT ;  /* 0x000000030200780c */ /* 0x000fe40003f05270 */
[----:B--2---:R-:W-:Y:S02]  /*80e0*/  FSEL R167, R167, -INF , !P6 ;  /* 0xff800000a7a77808 */ /* 0x004fe40007000000 */
[----:B------:R-:W-:Y:S01]  /*80f0*/  FSEL R166, R166, -INF , !P3 ;  /* 0xff800000a6a67808 */ /* 0x000fe20005800000 */
[----:B------:R-:W1:Y:S01]  /*8100*/  MUFU.TANH R153, R150 ;  /* 0x0000009600997308 */ /* 0x000e620000002400 */
[----:B------:R-:W-:-:S02]  /*8110*/  ISETP.GE.AND P6, PT, R228, R226, PT ;  /* 0x000000e2e400720c */ /* 0x000fc40003fc6270 */
[C---:B------:R-:W-:Y:S02]  /*8120*/  ISETP.GE.AND P3, PT, R228.reuse, R221, PT ;  /* 0x000000dde400720c */ /* 0x040fe40003f66270 */
[C---:B------:R-:W-:Y:S02]  /*8130*/  IADD3 R8, R228.reuse, 0x38, RZ ;  /* 0x00000038e4087810 */ /* 0x040fe40007ffe0ff */
[----:B------:R-:W-:Y:S01]  /*8140*/  IADD3 R228, R228, 0x39, RZ ;  /* 0x00000039e4e47810 */ /* 0x000fe20007ffe0ff */
[----:B------:R-:W2:Y:S01]  /*8150*/  MUFU.TANH R142, R142 ;  /* 0x0000008e008e7308 */ /* 0x000ea20000002400 */
[----:B---3--:R-:W-:Y:S02]  /*8160*/  FSEL R165, R165, -INF , !P5 ;  /* 0xff800000a5a57808 */ /* 0x008fe40006800000 */
[----:B-----5:R-:W-:Y:S02]  /*8170*/  FSEL R156, R156, -INF , !P2 ;  /* 0xff8000009c9c7808 */ /* 0x020fe40005000000 */
[----:B----4-:R-:W-:-:S02]  /*8180*/  FSEL R154, R154, -INF , !P1 ;  /* 0xff8000009a9a7808 */ /* 0x010fc40004800000 */
[CC--:B------:R-:W-:Y:S01]  /*8190*/  ISETP.GE.AND P5, PT, R8.reuse, R226.reuse, PT ;  /* 0x000000e20800720c */ /* 0x0c0fe20003fa6270 */
[----:B------:R-:W3:Y:S01]  /*81a0*/  MUFU.TANH R6, R173 ;  /* 0x000000ad00067308 */ /* 0x000ee20000002400 */
[----:B-1----:R-:W-:Y:S02]  /*81b0*/  FSEL R153, R153, -INF , !P4 ;  /* 0xff80000099997808 */ /* 0x002fe40006000000 */
[-C--:B------:R-:W-:Y:S02]  /*81c0*/  ISETP.GE.AND P2, PT, R8, R221.reuse, PT ;  /* 0x000000dd0800720c */ /* 0x080fe40003f46270 */
[C---:B------:R-:W-:Y:S02]  /*81d0*/  ISETP.GE.AND P4, PT, R228.reuse, R226, PT ;  /* 0x000000e2e400720c */ /* 0x040fe40003f86270 */
[----:B------:R-:W-:Y:S01]  /*81e0*/  ISETP.GE.AND P1, PT, R228, R221, PT ;  /* 0x000000dde400720c */ /* 0x000fe20003f26270 */
[----:B------:R-:W1:Y:S01]  /*81f0*/  MUFU.TANH R7, R7 ;  /* 0x0000000700077308 */ /* 0x000e620000002400 */
[----:B------:R-:W-:-:S02]  /*8200*/  FSEL R3, R140, -INF , !P6 ;  /* 0xff8000008c037808 */ /* 0x000fc40007000000 */
[----:B------:R-:W-:Y:S02]  /*8210*/  FSEL R9, R143, -INF , !P3 ;  /* 0xff8000008f097808 */ /* 0x000fe40005800000 */
[----:B--2---:R-:W-:-:S03]  /*8220*/  FSEL R142, R142, -INF , !P5 ;  /* 0xff8000008e8e7808 */ /* 0x004fc60006800000 */
[----:B------:R-:W2:Y:S01]  /*8230*/  MUFU.TANH R151, R151 ;  /* 0x0000009700977308 */ /* 0x000ea20000002400 */
[----:B---3--:R-:W-:Y:S02]  /*8240*/  FSEL R140, R6, -INF , !P4 ;  /* 0xff800000068c7808 */ /* 0x008fe40006000000 */
[----:B-1----:R-:W-:Y:S02]  /*8250*/  FSEL R143, R7, -INF , !P2 ;  /* 0xff800000078f7808 */ /* 0x002fe40005000000 */
[----:B--2---:R-:W-:Y:S01]  /*8260*/  FSEL R151, R151, -INF , !P1 ;  /* 0xff80000097977808 */ /* 0x004fe20004800000 */
        /* <DEDUP_REMOVED lines=23> */
.L_x_39:
        /* <DEDUP_REMOVED lines=42> */
[----:B-1----:R-:W-:-:S04]  /*8680*/  FMNMX.FTZ R132, R11, R132, !PT ;  /* 0x000000840b847209 */ /* 0x002fc80007810000 */
[C---:B------:R-:W-:Y:S01]  /*8690*/  FSETP.NEU.FTZ.AND P1, PT, R132.reuse, -INF , PT ;  /* 0xff8000008400780b */ /* 0x040fe20003f3d000 */
[----:B------:R-:W-:-:S05]  /*86a0*/  FMUL.FTZ R155, R132, c[0x0][0x23c] ;  /* 0x00008f00849b7a20 */ /* 0x000fca0000410000 */
[----:B------:R-:W-:-:S05]  /*86b0*/  FSEL R155, R155, RZ, P1 ;  /* 0x000000ff9b9b7208 */ /* 0x000fca0000800000 */
[--C-:B------:R-:W-:Y:S01]  /*86c0*/  FFMA.FTZ R148, R3, c[0x0][0x23c], -R155.reuse ;  /* 0x00008f0003947a23 */ /* 0x100fe2000001089b */
[----:B--2---:R-:W-:Y:S01]  /*86d0*/  FMNMX.FTZ R3, R7, R6, !PT ;  /* 0x0000000607037209 */ /* 0x004fe20007810000 */
[--C-:B------:R-:W-:Y:S01]  /*86e0*/  FFMA.FTZ R147, R4, c[0x0][0x23c], -R155.reuse ;  /* 0x00008f0004937a23 */ /* 0x100fe2000001089b */
[----:B------:R-:W-:Y:S01]  /*86f0*/  FSEL R7, R132, RZ, P1 ;  /* 0x000000ff84077208 */ /* 0x000fe20000800000 */
[--C-:B------:R-:W-:Y:S01]  /*8700*/  FFMA.FTZ R146, R152, c[0x0][0x23c], -R155.reuse ;  /* 0x00008f0098927a23 */ /* 0x100fe2000001089b */
[C---:B------:R-:W-:Y:S01]  /*8710*/  FSETP.NEU.FTZ.AND P0, PT, R3.reuse, -INF , PT ;  /* 0xff8000000300780b */ /* 0x040fe20003f1d000 */
[----:B------:R-:W-:Y:S01]  /*8720*/  FMUL.FTZ R4, R3, c[0x0][0x23c] ;  /* 0x00008f0003047a20 */ /* 0x000fe20000410000 */
[----:B------:R-:W-:Y:S01]  /*8730*/  MUFU.EX2 R148, R148 ;  /* 0x0000009400947308 */ /* 0x000fe20000000800 */
[--C-:B------:R-:W-:Y:S02]  /*8740*/  FFMA.FTZ R145, R14, c[0x0][0x23c], -R155.reuse ;  /* 0x00008f000e917a23 */ /* 0x100fe4000001089b */
[----:B------:R-:W-:Y:S01]  /*8750*/  FFMA.FTZ R157, R24, c[0x0][0x23c], -R155 ;  /* 0x00008f00189d7a23 */ /* 0x000fe2000001089b */
[----:B------:R-:W-:Y:S01]  /*8760*/  FSEL R152, R4, RZ, P0 ;  /* 0x000000ff04987208 */ /* 0x000fe20000000000 */
[----:B------:R-:W-:-:S02]  /*8770*/  FADD.FTZ R4, R236, -R7 ;  /* 0x80000007ec047221 */ /* 0x000fc40000010000 */
[----:B------:R-:W-:Y:S01]  /*8780*/  FFMA.FTZ R158, R26, c[0x0][0x23c], -R155 ;  /* 0x00008f001a9e7a23 */ /* 0x000fe2000001089b */
[----:B------:R-:W1:Y:S01]  /*8790*/  MUFU.EX2 R147, R147 ;  /* 0x0000009300937308 */ /* 0x000e620000000800 */
[--C-:B------:R-:W-:Y:S02]  /*87a0*/  FFMA.FTZ R135, R13, c[0x0][0x23c], -R152.reuse ;  /* 0x00008f000d877a23 */ /* 0x100fe40000010898 */
[--C-:B------:R-:W-:Y:S02]  /*87b0*/  FFMA.FTZ R134, R15, c[0x0][0x23c], -R152.reuse ;  /* 0x00008f000f867a23 */ /* 0x100fe40000010898 */
[----:B------:R-:W2:Y:S01]  /*87c0*/  LDSM.16.MT88.4 R12, [R198+0x12000] ;  /* 0x01200000c60c783b */ /* 0x000ea20000004200 */
[--C-:B------:R-:W-:Y:S01]  /*87d0*/  FFMA.FTZ R149, R5, c[0x0][0x23c], -R152.reuse ;  /* 0x00008f0005957a23 */ /* 0x100fe20000010898 */
[----:B------:R-:W-:Y:S01]  /*87e0*/  FSEL R5, R3, RZ, P0 ;  /* 0x000000ff03057208 */ /* 0x000fe20000000000 */
[----:B------:R-:W-:Y:S01]  /*87f0*/  FFMA.FTZ R144, R9, c[0x0][0x23c], -R152 ;  /* 0x00008f0009907a23 */ /* 0x000fe20000010898 */
[----:B------:R-:W-:Y:S01]  /*8800*/  MUFU.EX2 R146, R146 ;  /* 0x0000009200927308 */ /* 0x000fe20000000800 */
[----:B------:R-:W-:Y:S01]  /*8810*/  FMUL.FTZ R150, R4, c[0x0][0x23c] ;  /* 0x00008f0004967a20 */ /* 0x000fe20000410000 */
[----:B------:R-:W3:Y:S01]  /*8820*/  LDSM.16.MT88.4 R8, [R197+0x12000] ;  /* 0x01200000c508783b */ /* 0x000ee20000004200 */
[----:B------:R-:W-:Y:S01]  /*8830*/  FADD.FTZ R5, R0, -R5 ;  /* 0x8000000500057221 */ /* 0x000fe20000010000 */
[----:B------:R-:W-:Y:S01]  /*8840*/  ISETP.GE.AND P0, PT, R2, 0x4, PT ;  /* 0x000000040200780c */ /* 0x000fe20003f06270 */
[----:B------:R-:W-:-:S02]  /*8850*/  FFMA.FTZ R159, R22, c[0x0][0x23c], -R155 ;  /* 0x00008f00169f7a23 */ /* 0x000fc4000001089b */
[----:B------:R-:W-:Y:S01]  /*8860*/  FMUL.FTZ R0, R5, c[0x0][0x23c] ;  /* 0x00008f0005007a20 */ /* 0x000fe20000410000 */
[----:B------:R-:W4:Y:S01]  /*8870*/  MUFU.EX2 R145, R145 ;  /* 0x0000009100917308 */ /* 0x000f220000000800 */
[----:B-1----:R-:W-:Y:S01]  /*8880*/  F2FP.BF16.PACK_AB R4, R147, R148 ;  /* 0x000000949304723e */ /* 0x002fe200000010ff */
[--C-:B------:R-:W-:Y:S02]  /*8890*/  FFMA.FTZ R160, R20, c[0x0][0x23c], -R155.reuse ;  /* 0x00008f0014a07a23 */ /* 0x100fe4000001089b */
[--C-:B------:R-:W-:Y:S02]  /*88a0*/  FFMA.FTZ R161, R27, c[0x0][0x23c], -R152.reuse ;  /* 0x00008f001ba17a23 */ /* 0x100fe40000010898 */
[--C-:B------:R-:W-:Y:S02]  /*88b0*/  FFMA.FTZ R164, R25, c[0x0][0x23c], -R152.reuse ;  /* 0x00008f0019a47a23 */ /* 0x100fe40000010898 */
[----:B------:R-:W-:Y:S01]  /*88c0*/  MUFU.EX2 R144, R144 ;  /* 0x0000009000907308 */ /* 0x000fe20000000800 */
[--C-:B------:R-:W-:Y:S01]  /*88d0*/  FFMA.FTZ R162, R23, c[0x0][0x23c], -R152.reuse ;  /* 0x00008f0017a27a23 */ /* 0x100fe20000010898 */
[----:B------:R-:W-:Y:S01]  /*88e0*/  LDSM.16.MT88.4 R24, [R200+0x14800] ;  /* 0x01480000c818783b */ /* 0x000fe20000004200 */
[----:B------:R-:W-:Y:S01]  /*88f0*/  FFMA.FTZ R163, R21, c[0x0][0x23c], -R152 ;  /* 0x00008f0015a37a23 */ /* 0x000fe20000010898 */
[----:B------:R-:W-:Y:S01]  /*8900*/  @P0 IADD3 R221, R2, -0x4, RZ ;  /* 0xfffffffc02dd0810 */ /* 0x000fe20007ffe0ff */
[--C-:B------:R-:W-:Y:S01]  /*8910*/  FFMA.FTZ R173, R172, c[0x0][0x23c], -R155.reuse ;  /* 0x00008f00acad7a23 */ /* 0x100fe2000001089b */
[----:B------:R-:W-:Y:S01]  /*8920*/  LDSM.16.MT88.4 R20, [R198+0x14800] ;  /* 0x01480000c614783b */ /* 0x000fe20000004200 */
[--C-:B------:R-:W-:Y:S01]  /*8930*/  FFMA.FTZ R175, R166, c[0x0][0x23c], -R155.reuse ;  /* 0x00008f00a6af7a23 */ /* 0x100fe2000001089b */
[----:B------:R-:W1:Y:S01]  /*8940*/  MUFU.EX2 R135, R135 ;  /* 0x0000008700877308 */ /* 0x000e620000000800 */
[----:B----4-:R-:W-:Y:S01]  /*8950*/  F2FP.BF16.PACK_AB R6, R145, R146 ;  /* 0x000000929106723e */ /* 0x010fe200000010ff */
[----:B------:R-:W-:-:S02]  /*8960*/  FFMA.FTZ R170, R170, c[0x0][0x23c], -R155 ;  /* 0x00008f00aaaa7a23 */ /* 0x000fc4000001089b */
[--C-:B------:R-:W-:Y:S02]  /*8970*/  FFMA.FTZ R168, R168, c[0x0][0x23c], -R155.reuse ;  /* 0x00008f00a8a87a23 */ /* 0x100fe4000001089b */
[--C-:B------:R-:W-:Y:S02]  /*8980*/  FFMA.FTZ R166, R171, c[0x0][0x23c], -R152.reuse ;  /* 0x00008f00aba67a23 */ /* 0x100fe40000010898 */
[----:B------:R-:W-:Y:S01]  /*8990*/  MUFU.EX2 R134, R134 ;  /* 0x0000008600867308 */ /* 0x000fe20000000800 */
[--C-:B------:R-:W-:Y:S02]  /*89a0*/  FFMA.FTZ R169, R169, c[0x0][0x23c], -R152.reuse ;  /* 0x00008f00a9a97a23 */ /* 0x100fe40000010898 */
[--C-:B------:R-:W-:Y:S02]  /*89b0*/  FFMA.FTZ R167, R167, c[0x0][0x23c], -R152.reuse ;  /* 0x00008f00a7a77a23 */ /* 0x100fe40000010898 */
[----:B------:R-:W-:Y:S02]  /*89c0*/  FFMA.FTZ R172, R165, c[0x0][0x23c], -R152 ;  /* 0x00008f00a5ac7a23 */ /* 0x000fe40000010898 */
[--C-:B------:R-:W-:Y:S01]  /*89d0*/  FFMA.FTZ R165, R154, c[0x0][0x23c], -R155.reuse ;  /* 0x00008f009aa57a23 */ /* 0x100fe2000001089b */
[----:B------:R-:W4:Y:S01]  /*89e0*/  MUFU.EX2 R149, R149 ;  /* 0x0000009500957308 */ /* 0x000f220000000800 */
[----:B-1----:R-:W-:Y:S01]  /*89f0*/  F2FP.BF16.PACK_AB R5, R135, R144 ;  /* 0x000000908705723e */ /* 0x002fe200000010ff */
[----:B------:R-:W-:-:S02]  /*8a00*/  FFMA.FTZ R156, R156, c[0x0][0x23c], -R155 ;  /* 0x00008f009c9c7a23 */ /* 0x000fc4000001089b */
[--C-:B------:R-:W-:Y:S02]  /*8a10*/  FFMA.FTZ R154, R142, c[0x0][0x23c], -R155.reuse ;  /* 0x00008f008e9a7a23 */ /* 0x100fe4000001089b */
[--C-:B------:R-:W-:Y:S02]  /*8a20*/  FFMA.FTZ R153, R153, c[0x0][0x23c], -R152.reuse ;  /* 0x00008f0099997a23 */ /* 0x100fe40000010898 */
[----:B------:R-:W1:Y:S01]  /*8a30*/  MUFU.EX2 R150, R150 ;  /* 0x0000009600967308 */ /* 0x000e620000000800 */
[--C-:B------:R-:W-:Y:S02]  /*8a40*/  FFMA.FTZ R174, R141, c[0x0][0x23c], -R152.reuse ;  /* 0x00008f008dae7a23 */ /* 0x100fe40000010898 */
[--C-:B------:R-:W-:Y:S02]  /*8a50*/  FFMA.FTZ R171, R143, c[0x0][0x23c], -R152.reuse ;  /* 0x00008f008fab7a23 */ /* 0x100fe40000010898 */
[----:B------:R-:W-:Y:S02]  /*8a60*/  FFMA.FTZ R155, R140, c[0x0][0x23c], -R155 ;  /* 0x00008f008c9b7a23 */ /* 0x000fe4000001089b */
[----:B------:R-:W-:Y:S01]  /*8a70*/  FFMA.FTZ R152, R151, c[0x0][0x23c], -R152 ;  /* 0x00008f0097987a23 */ /* 0x000fe20000010898 */
[----:B------:R-:W5:Y:S01]  /*8a80*/  MUFU.EX2 R0, R0 ;  /* 0x0000000000007308 */ /* 0x000f620000000800 */
[----:B----4-:R-:W-:Y:S01]  /*8a90*/  F2FP.BF16.PACK_AB R7, R149, R134 ;  /* 0x000000869507723e */ /* 0x010fe200000010ff */
[----:B------:R-:W-:Y:S01]  /*8aa0*/  LDSM.16.MT88.4 R140, [R198+0x13800] ;  /* 0x01380000c68c783b */ /* 0x000fe20000004200 */
[----:B-1----:R-:W-:-:S05]  /*8ab0*/  FMUL.FTZ R120, R120, R150 ;  /* 0x0000009678787220 */ /* 0x002fca0000410000 */
[----:B------:R-:W-:Y:S01]  /*8ac0*/  MUFU.EX2 R157, R157 ;  /* 0x0000009d009d7308 */ /* 0x000fe20000000800 */
[-C--:B------:R-:W-:Y:S02]  /*8ad0*/  FMUL.FTZ R121, R121, R150.reuse ;  /* 0x0000009679797220 */ /* 0x080fe40000410000 */
[-C--:B------:R-:W-:Y:S02]  /*8ae0*/  FMUL.FTZ R116, R116, R150.reuse ;  /* 0x0000009674747220 */ /* 0x080fe40000410000 */
[----:B------:R-:W-:Y:S02]  /*8af0*/  FMUL.FTZ R117, R117, R150 ;  /* 0x0000009675757220 */ /* 0x000fe40000410000 */
[-C--:B-----5:R-:W-:Y:S01]  /*8b00*/  FMUL.FTZ R122, R122, R0.reuse ;  /* 0x000000007a7a7220 */ /* 0x0a0fe20000410000 */
[----:B------:R-:W1:Y:S01]  /*8b10*/  MUFU.EX2 R158, R158 ;  /* 0x0000009e009e7308 */ /* 0x000e620000000800 */
[-C--:B------:R-:W-:Y:S02]  /*8b20*/  FMUL.FTZ R123, R123, R0.reuse ;  /* 0x000000007b7b7220 */ /* 0x080fe40000410000 */
[----:B------:R-:W-:-:S02]  /*8b30*/  FMUL.FTZ R118, R118, R0 ;  /* 0x0000000076767220 */ /* 0x000fc40000410000 */
[----:B------:R-:W-:Y:S02]  /*8b40*/  FMUL.FTZ R119, R119, R0 ;  /* 0x0000000077777220 */ /* 0x000fe40000410000 */
[-C--:B------:R-:W-:Y:S01]  /*8b50*/  FMUL.FTZ R128, R128, R150.reuse ;  /* 0x0000009680807220 */ /* 0x080fe20000410000 */
[C---:B--2---:R-:W-:Y:S01]  /*8b60*/  HMMA.16816.F32.BF16 R120, R4.reuse, R12, R120 ;  /* 0x0000000c0478723c */ /* 0x044fe20000041878 */
[----:B------:R-:W-:Y:S01]  /*8b70*/  FMUL.FTZ R129, R129, R150 ;  /* 0x0000009681817220 */ /* 0x000fe20000410000 */
[----:B------:R-:W-:Y:S01]  /*8b80*/  MUFU.EX2 R159, R159 ;  /* 0x0000009f009f7308 */ /* 0x000fe20000000800 */
[-C--:B------:R-:W-:Y:S02]  /*8b90*/  FMUL.FTZ R130, R130, R0.reuse ;  /* 0x0000000082827220 */ /* 0x080fe40000410000 */
[----:B------:R-:W-:Y:S02]  /*8ba0*/  FMUL.FTZ R131, R131, R0 ;  /* 0x0000000083837220 */ /* 0x000fe40000410000 */
[-C--:B------:R-:W-:Y:S01]  /*8bb0*/  FMUL.FTZ R124, R124, R150.reuse ;  /* 0x000000967c7c7220 */ /* 0x080fe20000410000 */
[----:B------:R-:W-:Y:S01]  /*8bc0*/  HMMA.16816.F32.BF16 R116, R4, R14, R116 ;  /* 0x0000000e0474723c */ /* 0x000fe20000041874 */
[----:B------:R-:W2:Y:S01]  /*8bd0*/  LDSM.16.MT88.4 R12, [R200+0x14000] ;  /* 0x01400000c80c783b */ /* 0x000ea20000004200 */
        /* <DEDUP_REMOVED lines=18> */
[C---:B---3--:R-:W-:Y:S01]  /*8d00*/  HMMA.16816.F32.BF16 R112, R4.reuse, R8, R112 ;  /* 0x000000080470723c */ /* 0x048fe20000041870 */
[----:B------:R-:W-:Y:S02]  /*8d10*/  FMUL.FTZ R37, R37, R150 ;  /* 0x0000009625257220 */ /* 0x000fe40000410000 */
[-C--:B------:R-:W-:Y:S01]  /*8d20*/  FMUL.FTZ R38, R38, R0.reuse ;  /* 0x0000000026267220 */ /* 0x080fe20000410000 */
[----:B------:R-:W-:Y:S01]  /*8d30*/  MUFU.EX2 R162, R162 ;  /* 0x000000a200a27308 */ /* 0x000fe20000000800 */
[----:B------:R-:W-:Y:S02]  /*8d40*/  FMUL.FTZ R39, R39, R0 ;  /* 0x0000000027277220 */ /* 0x000fe40000410000 */
[-C--:B------:R-:W-:Y:S01]  /*8d50*/  FMUL.FTZ R40, R40, R150.reuse ;  /* 0x0000009628287220 */ /* 0x080fe20000410000 */
[----:B------:R-:W-:Y:S01]  /*8d60*/  HMMA.16816.F32.BF16 R108, R4, R10, R108 ;  /* 0x0000000a046c723c */ /* 0x000fe2000004186c */
[----:B------:R-:W3:Y:S01]  /*8d70*/  LDSM.16.MT88.4 R8, [R198+0x14000] ;  /* 0x01400000c608783b */ /* 0x000ee20000004200 */
[----:B------:R-:W-:-:S02]  /*8d80*/  FMUL.FTZ R41, R41, R150 ;  /* 0x0000009629297220 */ /* 0x000fc40000410000 */
[-C--:B------:R-:W-:Y:S01]  /*8d90*/  FMUL.FTZ R42, R42, R0.reuse ;  /* 0x000000002a2a7220 */ /* 0x080fe20000410000 */
[----:B------:R-:W1:Y:S01]  /*8da0*/  MUFU.EX2 R163, R163 ;  /* 0x000000a300a37308 */ /* 0x000e620000000800 */
[----:B------:R-:W-:Y:S02]  /*8db0*/  FMUL.FTZ R43, R43, R0 ;  /* 0x000000002b2b7220 */ /* 0x000fe40000410000 */
[C---:B--2---:R-:W-:Y:S01]  /*8dc0*/  HMMA.16816.F32.BF16 R36, R4.reuse, R12, R36 ;  /* 0x0000000c0424723c */ /* 0x044fe20000041824 */
[-C--:B------:R-:W-:Y:S02]  /*8dd0*/  FMUL.FTZ R104, R104, R150.reuse ;  /* 0x0000009668687220 */ /* 0x080fe40000410000 */
[----:B------:R-:W-:Y:S02]  /*8de0*/  FMUL.FTZ R105, R105, R150 ;  /* 0x0000009669697220 */ /* 0x000fe40000410000 */
[-C--:B------:R-:W-:Y:S01]  /*8df0*/  FMUL.FTZ R106, R106, R0.reuse ;  /* 0x000000006a6a7220 */ /* 0x080fe20000410000 */
[----:B------:R-:W-:Y:S01]  /*8e00*/  MUFU.EX2 R170, R170 ;  /* 0x000000aa00aa7308 */ /* 0x000fe20000000800 */
[----:B------:R-:W-:Y:S01]  /*8e10*/  FMUL.FTZ R107, R107, R0 ;  /* 0x000000006b6b7220 */ /* 0x000fe20000410000 */
[----:B------:R-:W-:Y:S01]  /*8e20*/  HMMA.16816.F32.BF16 R40, R4, R14, R40 ;  /* 0x0000000e0428723c */ /* 0x000fe20000041828 */
[----:B------:R-:W2:Y:S01]  /*8e30*/  LDSM.16.MT88.4 R12, [R196+0x14000] ;  /* 0x01400000c40c783b */ /* 0x000ea20000004200 */
        /* <DEDUP_REMOVED lines=19> */
[----:B---3--:R-:W-:Y:S01]  /*8f70*/  HMMA.16816.F32.BF16 R44, R4, R8, R44 ;  /* 0x00000008042c723c */ /* 0x008fe2000004182c */
[----:B------:R-:W-:-:S02]  /*8f80*/  FMUL.FTZ R61, R61, R150 ;  /* 0x000000963d3d7220 */ /* 0x000fc40000410000 */
[-C--:B------:R-:W-:Y:S01]  /*8f90*/  FMUL.FTZ R62, R62, R0.reuse ;  /* 0x000000003e3e7220 */ /* 0x080fe20000410000 */
[----:B------:R-:W-:Y:S01]  /*8fa0*/  MUFU.EX2 R166, R166 ;  /* 0x000000a600a67308 */ /* 0x000fe20000000800 */
[----:B------:R-:W-:Y:S02]  /*8fb0*/  FMUL.FTZ R63, R63, R0 ;  /* 0x000000003f3f7220 */ /* 0x000fe40000410000 */
[-C--:B------:R-:W-:Y:S01]  /*8fc0*/  FMUL.FTZ R64, R64, R150.reuse ;  /* 0x0000009640407220 */ /* 0x080fe20000410000 */
[----:B------:R-:W-:Y:S01]  /*8fd0*/  HMMA.16816.F32.BF16 R48, R4, R10, R48 ;  /* 0x0000000a0430723c */ /* 0x000fe20000041830 */
[----:B------:R-:W3:Y:S01]  /*8fe0*/  LDSM.16.MT88.4 R8, [R200+0x16000] ;  /* 0x01600000c808783b */ /* 0x000ee20000004200 */
[----:B------:R-:W-:Y:S02]  /*8ff0*/  FMUL.FTZ R65, R65, R150 ;  /* 0x0000009641417220 */ /* 0x000fe40000410000 */
[-C--:B------:R-:W-:Y:S01]  /*9000*/  FMUL.FTZ R66, R66, R0.reuse ;  /* 0x0000000042427220 */ /* 0x080fe20000410000 */
[----:B------:R-:W1:Y:S01]  /*9010*/  MUFU.EX2 R169, R169 ;  /* 0x000000a900a97308 */ /* 0x000e620000000800 */
[----:B------:R-:W-:-:S02]  /*9020*/  FMUL.FTZ R67, R67, R0 ;  /* 0x0000000043437220 */ /* 0x000fc40000410000 */
        /* <DEDUP_REMOVED lines=37> */
[----:B------:R-:W-:Y:S01]  /*9280*/  MUFU.EX2 R155, R155 ;  /* 0x0000009b009b7308 */ /* 0x000fe20000000800 */
        /* <DEDUP_REMOVED lines=28> */
[----:B---3--:R-:W-:Y:S01]  /*9450*/  HMMA.16816.F32.BF16 R92, R4, R8, R92 ;  /* 0x00000008045c723c */ /* 0x008fe2000004185c */
[----:B------:R-:W-:-:S02]  /*9460*/  FFMA.FTZ R0, R227, R0, R144 ;  /* 0x00000000e3007223 */ /* 0x000fc40000010090 */
[----:B------:R-:W-:Y:S02]  /*9470*/  FADD.FTZ R147, R147, R148 ;  /* 0x0000009493937221 */ /* 0x000fe40000010000 */
[----:B------:R-:W-:Y:S02]  /*9480*/  FADD.FTZ R135, R135, R0 ;  /* 0x0000000087877221 */ /* 0x000fe40000010000 */
[----:B------:R-:W-:Y:S01]  /*9490*/  FADD.FTZ R0, R146, R147 ;  /* 0x0000009392007221 */ /* 0x000fe20000010000 */
[----:B------:R-:W-:Y:S01]  /*94a0*/  HMMA.16816.F32.BF16 R96, R4, R10, R96 ;  /* 0x0000000a0460723c */ /* 0x000fe20000041860 */
[----:B------:R-:W-:Y:S02]  /*94b0*/  LDSM.16.MT88.4 R8, [R196+0x14800] ;  /* 0x01480000c408783b */ /* 0x000fe40000004200 */
[----:B------:R-:W-:-:S04]  /*94c0*/  FADD.FTZ R0, R145, R0 ;  /* 0x0000000091007221 */ /* 0x000fc80000010000 */
[----:B-1----:R-:W-:Y:S01]  /*94d0*/  F2FP.BF16.PACK_AB R4, R158, R157 ;  /* 0x0000009d9e04723e */ /* 0x002fe200000010ff */
[----:B------:R-:W-:Y:S01]  /*94e0*/  FADD.FTZ R157, R157, R0 ;  /* 0x000000009d9d7221 */ /* 0x000fe20000010000 */
[----:B-----5:R-:W-:Y:S02]  /*94f0*/  F2FP.BF16.PACK_AB R5, R164, R161 ;  /* 0x000000a1a405723e */ /* 0x020fe400000010ff */
[----:B------:R-:W-:Y:S01]  /*9500*/  F2FP.BF16.PACK_AB R6, R160, R159 ;  /* 0x0000009fa006723e */ /* 0x000fe200000010ff */
[----:B------:R-:W-:Y:S01]  /*9510*/  FADD.FTZ R158, R158, R157 ;  /* 0x0000009d9e9e7221 */ /* 0x000fe20000010000 */
[----:B------:R-:W-:-:S03]  /*9520*/  F2FP.BF16.PACK_AB R7, R163, R162 ;  /* 0x000000a2a307723e */ /* 0x000fc600000010ff */
[----:B------:R-:W-:-:S04]  /*9530*/  FADD.FTZ R159, R159, R158 ;  /* 0x0000009e9f9f7221 */ /* 0x000fc80000010000 */
[C---:B--2---:R-:W-:Y:S08]  /*9540*/  HMMA.16816.F32.BF16 R128, R4.reuse, R12, R128 ;  /* 0x0000000c0480723c */ /* 0x044ff00000041880 */
        /* <DEDUP_REMOVED lines=108> */
[----:B------:R-:W-:Y:S02]  /*9c10*/  FADD.FTZ R175, R175, R168 ;  /* 0x000000a8afaf7221 */ /* 0x000fe40000010000 */
        /* <DEDUP_REMOVED lines=22> */
.L_x_37:
[----:B------:R-:W-:-:S07]  /*9d80*/  IADD3 R221, R133, -0x1, RZ ;  /* 0xffffffff85dd7810 */ /* 0x000fce0007ffe0ff */
.L_x_40:
        /* <DEDUP_REMOVED lines=13> */
.L_x_44:
        /* <DEDUP_REMOVED lines=23> */
.L_x_42:
[----:B------:R-:W-:Y:S04]  /*9fd0*/  DEPBAR.LE SB0, 0x0 ;  /* 0x000080000000791a */ /* 0x000fe80000000000 */
[----:B------:R-:W-:Y:S01]  /*9fe0*/  BAR.SYNC.DEFER_BLOCKING 0x0 ;  /* 0x0000000000007b1d */ /* 0x000fe20000010000 */
[----:B------:R-:W-:Y:S01]  /*9ff0*/  SHF.R.S32.HI R3, RZ, 0x1f, R221 ;  /* 0x0000001fff037819 */ /* 0x000fe200000114dd */
[C---:B------:R-:W-:Y:S02]  /*a000*/  IMAD R2, R221.reuse, UR5, RZ ;  /* 0x00000005dd027c24 */ /* 0x040fe4000f8e02ff */
[----:B------:R-:W-:Y:S04]  /*a010*/  IMAD.WIDE.U32 R132, R221, UR4, R216 ;  /* 0x00000004dd847c25 */ /* 0x000fe8000f8e00d8 */
[----:B------:R-:W-:Y:S01]  /*a020*/  IMAD R2, R3, UR4, R2 ;  /* 0x0000000403027c24 */ /* 0x000fe2000f8e0202 */
[----:B------:R-:W-:Y:S04]  /*a030*/  LEA R230, P1, R132, c[0x0][0x170], 0x1 ;  /* 0x00005c0084e67a11 */ /* 0x000fe800078208ff */
[----:B------:R-:W-:Y:S02]  /*a040*/  IADD3 R2, R133, R2, RZ ;  /* 0x0000000285027210 */ /* 0x000fe40007ffe0ff */
[----:B------:R-:W-:Y:S02]  /*a050*/  IADD3 R232, P0, R230, UR7, RZ ;  /* 0x00000007e6e87c10 */ /* 0x000fe4000ff1e0ff */
[----:B------:R-:W-:Y:S04]  /*a060*/  LEA.HI.X R231, R132, c[0x0][0x174], R2, 0x1, P1 ;  /* 0x00005d0084e77a11 */ /* 0x000fe800008f0c02 */
[----:B------:R-:W-:Y:S02]  /*a070*/  IADD3.X R233, R231, UR6, RZ, P0, !PT ;  /* 0x00000006e7e97c10 */ /* 0x000fe400087fe4ff */
[----:B------:R-:W-:Y:S01]  /*a080*/  ISETP.GT.AND P0, PT, R221, RZ, PT ;  /* 0x000000ffdd00720c */ /* 0x000fe20003f04270 */
[----:B------:R-:W-:Y:S01]  /*a090*/  @!PT LDS RZ, [RZ] ;  /* 0x00000000fffff984 */ /* 0x000fe20000000800 */
[----:B------:R-:W-:Y:S01]  /*a0a0*/  @!PT LDS RZ, [RZ] ;  /* 0x00000000fffff984 */ /* 0x000fe20000000800 */
[----:B------:R-:W-:Y:S01]  /*a0b0*/  @!PT LDS RZ, [RZ] ;  /* 0x00000000fffff984 */ /* 0x000fe20000000800 */
[----:B------:R1:W-:Y:S07]  /*a0c0*/  LDGSTS.E.BYPASS.LTC128B.128 [R211+0x12000], [R230.64] ;  /* 0x12000000e6d37fae */ /* 0x0003ee000b901d48 */
[----:B------:R1:W-:Y:S07]  /*a0d0*/  LDGSTS.E.BYPASS.LTC128B.128 [R211+0x14000], [R230.64+0x80] ;  /* 0x14000080e6d37fae */ /* 0x0003ee000b901d48 */
[----:B------:R1:W-:Y:S07]  /*a0e0*/  LDGSTS.E.BYPASS.LTC128B.128 [R211+0x16000], [R230.64+0x100] ;  /* 0x16000100e6d37fae */ /* 0x0003ee000b901d48 */
[----:B------:R2:W-:Y:S07]  /*a0f0*/  LDGSTS.E.BYPASS.LTC128B.128 [R211+0x13000], [R232.64] ;  /* 0x13000000e8d37fae */ /* 0x0005ee000b901d48 */
[----:B------:R2:W-:Y:S07]  /*a100*/  LDGSTS.E.BYPASS.LTC128B.128 [R211+0x15000], [R232.64+0x80] ;  /* 0x15000080e8d37fae */ /* 0x0005ee000b901d48 */
[----:B------:R2:W-:Y:S07]  /*a110*/  LDGSTS.E.BYPASS.LTC128B.128 [R211+0x17000], [R232.64+0x100] ;  /* 0x17000100e8d37fae */ /* 0x0005ee000b901d48 */
[----:B------:R-:W-:Y:S07]  /*a120*/  LDSM.16.M88.4 R136, [R206] ;  /* 0x00000000ce88783b */ /* 0x000fee0000000200 */
[----:B------:R-:W3:Y:S07]  /*a130*/  LDSM.16.M88.4 R140, [R205+0xc000] ;  /* 0x00c00000cd8c783b */ /* 0x000eee0000000200 */
[----:B------:R-:W4:Y:S07]  /*a140*/  LDSM.16.M88.4 R144, [R205+0xc800] ;  /* 0x00c80000cd90783b */ /* 0x000f2e0000000200 */
[----:B------:R-:W5:Y:S07]  /*a150*/  LDSM.16.M88.4 R148, [R205+0xd000] ;  /* 0x00d00000cd94783b */ /* 0x000f6e0000000200 */
[----:B------:R-:W0:Y:S07]  /*a160*/  LDGDEPBAR ;  /* 0x00000000000079af */ /* 0x000e2e0000000000 */
[----:B------:R-:W1:Y:S07]  /*a170*/  LDSM.16.M88.4 R152, [R205+0xd800] ;  /* 0x00d80000cd98783b */ /* 0x000e6e0000000200 */
[----:B------:R-:W-:Y:S01]  /*a180*/  LDSM.16.M88.4 R156, [R204] ;  /* 0x00000000cc9c783b */ /* 0x000fe20000000200 */
[C---:B---3--:R-:W-:Y:S06]  /*a190*/  HMMA.16816.F32.BF16 R4, R136.reuse, R140, RZ ;  /* 0x0000008c8804723c */ /* 0x048fec00000418ff */
[----:B------:R-:W3:Y:S02]  /*a1a0*/  LDSM.16.M88.4 R160, [R203] ;  /* 0x00000000cba0783b */ /* 0x000ee40000000200 */
[C---:B------:R-:W-:Y:S05]  /*a1b0*/  HMMA.16816.F32.BF16 R8, R136.reuse, R142, RZ ;  /* 0x0000008e8808723c */ /* 0x040fea00000418ff */
[----:B------:R-:W2:Y:S03]  /*a1c0*/  LDSM.16.M88.4 R164, [R195] ;  /* 0x00000000c3a4783b */ /* 0x000ea60000000200 */
[C---:B----4-:R-:W-:Y:S04]  /*a1d0*/  HMMA.16816.F32.BF16 R12, R136.reuse, R144, RZ ;  /* 0x00000090880c723c */ /* 0x050fe800000418ff */
[----:B------:R-:W4:Y:S04]  /*a1e0*/  LDSM.16.M88.4 R168, [R194] ;  /* 0x00000000c2a8783b */ /* 0x000f280000000200 */
[C---:B------:R-:W-:Y:S03]  /*a1f0*/  HMMA.16816.F32.BF16 R16, R136.reuse, R146, RZ ;  /* 0x000000928810723c */ /* 0x040fe600000418ff */
[----:B------:R-:W2:Y:S05]  /*a200*/  LDSM.16.M88.4 R172, [R193] ;  /* 0x00000000c1ac783b */ /* 0x000eaa0000000200 */
[C---:B-----5:R-:W-:Y:S02]  /*a210*/  HMMA.16816.F32.BF16 R20, R136.reuse, R148, RZ ;  /* 0x000000948814723c */ /* 0x060fe400000418ff */
[----:B------:R-:W-:Y:S06]  /*a220*/  LDSM.16.M88.4 R176, [R202] ;  /* 0x00000000cab0783b */ /* 0x000fec0000000200 */
[C---:B------:R-:W-:Y:S01]  /*a230*/  HMMA.16816.F32.BF16 R24, R136.reuse, R150, RZ ;  /* 0x000000968818723c */ /* 0x040fe200000418ff */
[----:B------:R-:W5:Y:S07]  /*a240*/  LDSM.16.M88.4 R180, [R199+0xc000] ;  /* 0x00c00000c7b4783b */ /* 0x000f6e0000000200 */
[C---:B-1----:R-:W-:Y:S01]  /*a250*/  HMMA.16816.F32.BF16 R28, R136.reuse, R152, RZ ;  /* 0x00000098881c723c */ /* 0x042fe200000418ff */
[----:B------:R-:W-:Y:S07]  /*a260*/  LDSM.16.M88.4 R140, [R199+0xd000] ;  /* 0x00d00000c78c783b */ /* 0x000fee0000000200 */
[----:B------:R-:W-:Y:S01]  /*a270*/  HMMA.16816.F32.BF16 R32, R136, R154, RZ ;  /* 0x0000009a8820723c */ /* 0x000fe200000418ff */
[----:B------:R-:W1:Y:S07]  /*a280*/  LDSM.16.M88.4 R136, [R199+0xc800] ;  /* 0x00c80000c788783b */ /* 0x000e6e0000000200 */
[C---:B---3--:R-:W-:Y:S01]  /*a290*/  HMMA.16816.F32.BF16 R4, R156.reuse, R160, R4 ;  /* 0x000000a09c04723c */ /* 0x048fe20000041804 */
[----:B------:R-:W3:Y:S07]  /*a2a0*/  LDSM.16.M88.4 R144, [R199+0xd800] ;  /* 0x00d80000c790783b */ /* 0x000eee0000000200 */
[C---:B------:R-:W-:Y:S01]  /*a2b0*/  HMMA.16816.F32.BF16 R8, R156.reuse, R162, R8 ;  /* 0x000000a29c08723c */ /* 0x040fe20000041808 */
[----:B------:R-:W-:Y:S07]  /*a2c0*/  LDSM.16.M88.4 R148, [R201] ;  /* 0x00000000c994783b */ /* 0x000fee0000000200 */
[C---:B--2---:R-:W-:Y:S01]  /*a2d0*/  HMMA.16816.F32.BF16 R12, R156.reuse, R164, R12 ;  /* 0x000000a49c0c723c */ /* 0x044fe2000004180c */
[----:B------:R-:W2:Y:S07]  /*a2e0*/  LDSM.16.M88.4 R152, [R192] ;  /* 0x00000000c098783b */ /* 0x000eae0000000200 */
[C---:B------:R-:W-:Y:S01]  /*a2f0*/  HMMA.16816.F32.BF16 R16, R156.reuse, R166, R16 ;  /* 0x000000a69c10723c */ /* 0x040fe20000041810 */
[----:B------:R-:W-:Y:S07]  /*a300*/  LDSM.16.M88.4 R160, [R192+0x1000] ;  /* 0x00100000c0a0783b */ /* 0x000fee0000000200 */
[C---:B----4-:R-:W-:Y:S01]  /*a310*/  HMMA.16816.F32.BF16 R20, R156.reuse, R168, R20 ;  /* 0x000000a89c14723c */ /* 0x050fe20000041814 */
[----:B------:R-:W-:Y:S07]  /*a320*/  LDSM.16.M88.4 R164, [R192+0x1800] ;  /* 0x00180000c0a4783b */ /* 0x000fee0000000200 */
[C---:B------:R-:W-:Y:S01]  /*a330*/  HMMA.16816.F32.BF16 R24, R156.reuse, R170, R24 ;  /* 0x000000aa9c18723c */ /* 0x040fe20000041818 */
[----:B------:R-:W-:Y:S07]  /*a340*/  LDSM.16.M88.4 R168, [R206+0x4000] ;  /* 0x00400000cea8783b */ /* 0x000fee0000000200 */
[C---:B------:R-:W-:Y:S08]  /*a350*/  HMMA.16816.F32.BF16 R28, R156.reuse, R172, R28 ;  /* 0x000000ac9c1c723c */ /* 0x040ff0000004181c */
[----:B------:R-:W-:Y:S01]  /*a360*/  HMMA.16816.F32.BF16 R32, R156, R174, R32 ;  /* 0x000000ae9c20723c */ /* 0x000fe20000041820 */
[----:B------:R-:W4:Y:S07]  /*a370*/  LDSM.16.M88.4 R156, [R192+0x800] ;  /* 0x00080000c09c783b */ /* 0x000f2e0000000200 */
[C---:B-----5:R-:W-:Y:S01]  /*a380*/  HMMA.16816.F32.BF16 R4, R176.reuse, R180, R4 ;  /* 0x000000b4b004723c */ /* 0x060fe20000041804 */
[----:B------:R-:W5:Y:S07]  /*a390*/  LDSM.16.M88.4 R172, [R205+0xe000] ;  /* 0x00e00000cdac783b */ /* 0x000f6e0000000200 */
[C---:B------:R-:W-:Y:S01]  /*a3a0*/  HMMA.16816.F32.BF16 R8, R176.reuse, R182, R8 ;  /* 0x000000b6b008723c */ /* 0x040fe20000041808 */
[----:B------:R-:W-:Y:S07]  /*a3b0*/  LDSM.16.M88.4 R180, [R191] ;  /* 0x00000000bfb4783b */ /* 0x000fee0000000200 */
[C---:B-1----:R-:W-:Y:S08]  /*a3c0*/  HMMA.16816.F32.BF16 R12, R176.reuse, R136, R12 ;  /* 0x00000088b00c723c */ /* 0x042ff0000004180c */
[C---:B------:R-:W-:Y:S01]  /*a3d0*/  HMMA.16816.F32.BF16 R16, R176.reuse, R138, R16 ;  /* 0x0000008ab010723c */ /* 0x040fe20000041810 */
[----:B------:R-:W1:Y:S07]  /*a3e0*/  LDSM.16.M88.4 R136, [R205+0xe800] ;  /* 0x00e80000cd88783b */ /* 0x000e6e0000000200 */
[C---:B------:R-:W-:Y:S08]  /*a3f0*/  HMMA.16816.F32.BF16 R20, R176.reuse, R140, R20 ;  /* 0x0000008cb014723c */ /* 0x040ff00000041814 */
[C---:B------:R-:W-:Y:S01]  /*a400*/  HMMA.16816.F32.BF16 R24, R176.reuse, R142, R24 ;  /* 0x0000008eb018723c */ /* 0x040fe20000041818 */
[----:B------:R-:W1:Y:S07]  /*a410*/  LDSM.16.M88.4 R140, [R205+0xf000] ;  /* 0x00f00000cd8c783b */ /* 0x000e6e0000000200 */
[C---:B---3--:R-:W-:Y:S08]  /*a420*/  HMMA.16816.F32.BF16 R28, R176.reuse, R144, R28 ;  /* 0x00000090b01c723c */ /* 0x048ff0000004181c */
[----:B------:R-:W-:Y:S01]  /*a430*/  HMMA.16816.F32.BF16 R32, R176, R146, R32 ;  /* 0x00000092b020723c */ /* 0x000fe20000041820 */
[----:B------:R-:W3:Y:S07]  /*a440*/  LDSM.16.M88.4 R144, [R205+0xf800] ;  /* 0x00f80000cd90783b */ /* 0x000eee0000000200 */
[C---:B--2---:R-:W-:Y:S01]  /*a450*/  HMMA.16816.F32.BF16 R4, R148.reuse, R152, R4 ;  /* 0x000000989404723c */ /* 0x044fe20000041804 */
[----:B------:R-:W2:Y:S07]  /*a460*/  LDSM.16.M88.4 R176, [R204+0x4000] ;  /* 0x00400000ccb0783b */ /* 0x000eae0000000200 */
[C---:B------:R-:W-:Y:S01]  /*a470*/  HMMA.16816.F32.BF16 R8, R148.reuse, R154, R8 ;  /* 0x0000009a9408723c */ /* 0x040fe20000041808 */
[----:B------:R-:W-:Y:S07]  /*a480*/  LDSM.16.M88.4 R152, [R189] ;  /* 0x00000000bd98783b */ /* 0x000fee0000000200 */
[C---:B----4-:R-:W-:Y:S08]  /*a490*/  HMMA.16816.F32.BF16 R12, R148.reuse, R156, R12 ;  /* 0x0000009c940c723c */ /* 0x050ff0000004180c */
[C---:B------:R-:W-:Y:S01]  /*a4a0*/  HMMA.16816.F32.BF16 R16, R148.reuse, R158, R16 ;  /* 0x0000009e9410723c */ /* 0x040fe20000041810 */
[----:B------:R-:W-:Y:S07]  /*a4b0*/  LDSM.16.M88.4 R156, [R188] ;  /* 0x00000000bc9c783b */ /* 0x000fee0000000200 */
[C---:B------:R-:W-:Y:S08]  /*a4c0*/  HMMA.16816.F32.BF16 R20, R148.reuse, R160, R20 ;  /* 0x000000a09414723c */ /* 0x040ff00000041814 */
[C---:B------:R-:W-:Y:S01]  /*a4d0*/  HMMA.16816.F32.BF16 R24, R148.reuse, R162, R24 ;  /* 0x000000a29418723c */ /* 0x040fe20000041818 */
[----:B------:R-:W-:Y:S07]  /*a4e0*/  LDSM.16.M88.4 R160, [R202+0x4000] ;  /* 0x00400000caa0783b */ /* 0x000fee0000000200 */
[C---:B------:R-:W-:Y:S08]  /*a4f0*/  HMMA.16816.F32.BF16 R28, R148.reuse, R164, R28 ;  /* 0x000000a4941c723c */ /* 0x040ff0000004181c */
[----:B------:R-:W-:Y:S01]  /*a500*/  HMMA.16816.F32.BF16 R32, R148, R166, R32 ;  /* 0x000000a69420723c */ /* 0x000fe20000041820 */
[----:B------:R-:W4:Y:S07]  /*a510*/  LDSM.16.M88.4 R148, [R190] ;  /* 0x00000000be94783b */ /* 0x000f2e0000000200 */
[C---:B-----5:R-:W-:Y:S01]  /*a520*/  HMMA.16816.F32.BF16 R4, R168.reuse, R172, R4 ;  /* 0x000000aca804723c */ /* 0x060fe20000041804 */
[----:B------:R-:W5:Y:S07]  /*a530*/  LDSM.16.M88.4 R164, [R199+0xe000] ;  /* 0x00e00000c7a4783b */ /* 0x000f6e0000000200 */
[C---:B------:R-:W-:Y:S01]  /*a540*/  HMMA.16816.F32.BF16 R8, R168.reuse, R174, R8 ;  /* 0x000000aea808723c */ /* 0x040fe20000041808 */
[----:B------:R-:W-:Y:S07]  /*a550*/  LDSM.16.M88.4 R172, [R192+0x2000] ;  /* 0x00200000c0ac783b */ /* 0x000fee0000000200 */
        /* <DEDUP_REMOVED lines=12> */
[----:B------:R-:W-:Y:S07]  /*a620*/  LDSM.16.M88.4 R180, [R205+0x10000] ;  /* 0x01000000cdb4783b */ /* 0x000fee0000000200 */
[C---:B----4-:R-:W-:Y:S08]  /*a630*/  HMMA.16816.F32.BF16 R12, R176.reuse, R148, R12 ;  /* 0x00000094b00c723c */ /* 0x050ff0000004180c */
[C---:B------:R-:W-:Y:S01]  /*a640*/  HMMA.16816.F32.BF16 R16, R176.reuse, R150, R16 ;  /* 0x00000096b010723c */ /* 0x040fe20000041810 */
[----:B------:R-:W4:Y:S07]  /*a650*/  LDSM.16.M88.4 R148, [R192+0x2800] ;  /* 0x00280000c094783b */ /* 0x000f2e0000000200 */
[C---:B------:R-:W-:Y:S08]  /*a660*/  HMMA.16816.F32.BF16 R20, R176.reuse, R152, R20 ;  /* 0x00000098b014723c */ /* 0x040ff00000041814 */
[C---:B------:R-:W-:Y:S01]  /*a670*/  HMMA.16816.F32.BF16 R24, R176.reuse, R154, R24 ;  /* 0x0000009ab018723c */ /* 0x040fe20000041818 */
[----:B------:R-:W2:Y:S07]  /*a680*/  LDSM.16.M88.4 R152, [R192+0x3000] ;  /* 0x00300000c098783b */ /* 0x000eae0000000200 */
[C---:B------:R-:W-:Y:S08]  /*a690*/  HMMA.16816.F32.BF16 R28, R176.reuse, R156, R28 ;  /* 0x0000009cb01c723c */ /* 0x040ff0000004181c */
[----:B------:R-:W-:Y:S01]  /*a6a0*/  HMMA.16816.F32.BF16 R32, R176, R158, R32 ;  /* 0x0000009eb020723c */ /* 0x000fe20000041820 */
[----:B------:R-:W2:Y:S07]  /*a6b0*/  LDSM.16.M88.4 R156, [R192+0x3800] ;  /* 0x00380000c09c783b */ /* 0x000eae0000000200 */
        /* <DEDUP_REMOVED lines=19> */
[----:B------:R-:W4:Y:S07]  /*a7f0*/  LDSM.16.M88.4 R148, [R186] ;  /* 0x00000000ba94783b */ /* 0x000f2e0000000200 */
[C---:B------:R-:W-:Y:S08]  /*a800*/  HMMA.16816.F32.BF16 R20, R168.reuse, R152, R20 ;  /* 0x00000098a814723c */ /* 0x040ff00000041814 */
[C---:B------:R-:W-:Y:S01]  /*a810*/  HMMA.16816.F32.BF16 R24, R168.reuse, R154, R24 ;  /* 0x0000009aa818723c */ /* 0x040fe20000041818 */
[----:B------:R-:W1:Y:S07]  /*a820*/  LDSM.16.M88.4 R152, [R185] ;  /* 0x00000000b998783b */ /* 0x000e6e0000000200 */
[C---:B------:R-:W-:Y:S08]  /*a830*/  HMMA.16816.F32.BF16 R28, R168.reuse, R156, R28 ;  /* 0x0000009ca81c723c */ /* 0x040ff0000004181c */
[----:B------:R-:W-:Y:S01]  /*a840*/  HMMA.16816.F32.BF16 R32, R168, R158, R32 ;  /* 0x0000009ea820723c */ /* 0x000fe20000041820 */
[----:B------:R-:W2:Y:S07]  /*a850*/  LDSM.16.M88.4 R156, [R184] ;  /* 0x00000000b89c783b */ /* 0x000eae0000000200 */
[----:B------:R-:W2:Y:S01]  /*a860*/  LDSM.16.M88.4 R168, [R202+0x8000] ;  /* 0x00800000caa8783b */ /* 0x000ea20000000200 */
[C---:B-----5:R-:W-:Y:S08]  /*a870*/  HMMA.16816.F32.BF16 R4, R176.reuse, R180, R4 ;  /* 0x000000b4b004723c */ /* 0x060ff00000041804 */
[C---:B------:R-:W-:Y:S01]  /*a880*/  HMMA.16816.F32.BF16 R8, R176.reuse, R182, R8 ;  /* 0x000000b6b008723c */ /* 0x040fe20000041808 */
[----:B------:R-:W-:Y:S07]  /*a890*/  LDSM.16.M88.4 R180, [R192+0x4000] ;  /* 0x00400000c0b4783b */ /* 0x000fee0000000200 */
[C---:B-1----:R-:W-:Y:S08]  /*a8a0*/  HMMA.16816.F32.BF16 R12, R176.reuse, R136, R12 ;  /* 0x00000088b00c723c */ /* 0x042ff0000004180c */
[C---:B------:R-:W-:Y:S01]  /*a8b0*/  HMMA.16816.F32.BF16 R16, R176.reuse, R138, R16 ;  /* 0x0000008ab010723c */ /* 0x040fe20000041810 */
[----:B------:R-:W1:Y:S07]  /*a8c0*/  LDSM.16.M88.4 R136, [R199+0x10800] ;  /* 0x01080000c788783b */ /* 0x000e6e0000000200 */
[C---:B------:R-:W-:Y:S08]  /*a8d0*/  HMMA.16816.F32.BF16 R20, R176.reuse, R140, R20 ;  /* 0x0000008cb014723c */ /* 0x040ff00000041814 */
[C---:B------:R-:W-:Y:S01]  /*a8e0*/  HMMA.16816.F32.BF16 R24, R176.reuse, R142, R24 ;  /* 0x0000008eb018723c */ /* 0x040fe20000041818 */
[----:B------:R-:W5:Y:S07]  /*a8f0*/  LDSM.16.M88.4 R140, [R199+0x11000] ;  /* 0x01100000c78c783b */ /* 0x000f6e0000000200 */
[C---:B---3--:R-:W-:Y:S08]  /*a900*/  HMMA.16816.F32.BF16 R28, R176.reuse, R144, R28 ;  /* 0x00000090b01c723c */ /* 0x048ff0000004181c */
[----:B------:R-:W-:Y:S01]  /*a910*/  HMMA.16816.F32.BF16 R32, R176, R146, R32 ;  /* 0x00000092b020723c */ /* 0x000fe20000041820 */
[----:B------:R-:W3:Y:S07]  /*a920*/  LDSM.16.M88.4 R144, [R199+0x11800] ;  /* 0x01180000c790783b */ /* 0x000eee0000000200 */
[----:B------:R-:W1:Y:S01]  /*a930*/  LDSM.16.M88.4 R176, [R201+0x8000] ;  /* 0x00800000c9b0783b */ /* 0x000e620000000200 */
[C---:B--2---:R-:W-:Y:S08]  /*a940*/  HMMA.16816.F32.BF16 R4, R160.reuse, R164, R4 ;  /* 0x000000a4a004723c */ /* 0x044ff00000041804 */
[C---:B------:R-:W-:Y:S08]  /*a950*/  HMMA.16816.F32.BF16 R8, R160.reuse, R166, R8 ;  /* 0x000000a6a008723c */ /* 0x040ff00000041808 */
[C---:B----4-:R-:W-:Y:S08]  /*a960*/  HMMA.16816.F32.BF16 R12, R160.reuse, R148, R12 ;  /* 0x00000094a00c723c */ /* 0x050ff0000004180c */
[C---:B------:R-:W-:Y:S08]  /*a970*/  HMMA.16816.F32.BF16 R16, R160.reuse, R150, R16 ;  /* 0x00000096a010723c */ /* 0x040ff00000041810 */
[C---:B------:R-:W-:Y:S08]  /*a980*/  HMMA.16816.F32.BF16 R20, R160.reuse, R152, R20 ;  /* 0x00000098a014723c */ /* 0x040ff00000041814 */
[C---:B------:R-:W-:Y:S08]  /*a990*/  HMMA.16816.F32.BF16 R24, R160.reuse, R154, R24 ;  /* 0x0000009aa018723c */ /* 0x040ff00000041818 */
[C---:B------:R-:W-:Y:S08]  /*a9a0*/  HMMA.16816.F32.BF16 R28, R160.reuse, R156, R28 ;  /* 0x0000009ca01c723c */ /* 0x040ff0000004181c */
[----:B------:R-:W-:Y:S08]  /*a9b0*/  HMMA.16816.F32.BF16 R32, R160, R158, R32 ;  /* 0x0000009ea020723c */ /* 0x000ff00000041820 */
[C---:B------:R-:W-:Y:S08]  /*a9c0*/  HMMA.16816.F32.BF16 R4, R168.reuse, R172, R4 ;  /* 0x000000aca804723c */ /* 0x040ff00000041804 */
[C---:B------:R-:W-:Y:S08]  /*a9d0*/  HMMA.16816.F32.BF16 R8, R168.reuse, R174, R8 ;  /* 0x000000aea808723c */ /* 0x040ff00000041808 */
[C---:B-1----:R-:W-:Y:S08]  /*a9e0*/  HMMA.16816.F32.BF16 R12, R168.reuse, R136, R12 ;  /* 0x00000088a80c723c */ /* 0x042ff0000004180c */
[C---:B------:R-:W-:Y:S01]  /*a9f0*/  HMMA.16816.F32.BF16 R16, R168.reuse, R138, R16 ;  /* 0x0000008aa810723c */ /* 0x040fe20000041810 */
[----:B------:R-:W1:Y:S07]  /*aa00*/  LDSM.16.M88.4 R136, [R192+0x4800] ;  /* 0x00480000c088783b */ /* 0x000e6e0000000200 */
[C---:B-----5:R-:W-:Y:S08]  /*aa10*/  HMMA.16816.F32.BF16 R20, R168.reuse, R140, R20 ;  /* 0x0000008ca814723c */ /* 0x060ff00000041814 */
[C---:B------:R-:W-:Y:S01]  /*aa20*/  HMMA.16816.F32.BF16 R24, R168.reuse, R142, R24 ;  /* 0x0000008ea818723c */ /* 0x040fe20000041818 */
[----:B------:R-:W2:Y:S07]  /*aa30*/  LDSM.16.M88.4 R140, [R192+0x5000] ;  /* 0x00500000c08c783b */ /* 0x000eae0000000200 */
[C---:B---3--:R-:W-:Y:S08]  /*aa40*/  HMMA.16816.F32.BF16 R28, R168.reuse, R144, R28 ;  /* 0x00000090a81c723c */ /* 0x048ff0000004181c */
[----:B------:R-:W-:Y:S08]  /*aa50*/  HMMA.16816.F32.BF16 R32, R168, R146, R32 ;  /* 0x00000092a820723c */ /* 0x000ff00000041820 */
[C---:B------:R-:W-:Y:S08]  /*aa60*/  HMMA.16816.F32.BF16 R4, R176.reuse, R180, R4 ;  /* 0x000000b4b004723c */ /* 0x040ff00000041804 */
[C---:B------:R-:W-:Y:S08]  /*aa70*/  HMMA.16816.F32.BF16 R8, R176.reuse, R182, R8 ;  /* 0x000000b6b008723c */ /* 0x040ff00000041808 */
[C---:B-1----:R-:W-:Y:S08]  /*aa80*/  HMMA.16816.F32.BF16 R12, R176.reuse, R136, R12 ;  /* 0x00000088b00c723c */ /* 0x042ff0000004180c */
[C---:B------:R-:W-:Y:S01]  /*aa90*/  HMMA.16816.F32.BF16 R16, R176.reuse, R138, R16 ;  /* 0x0000008ab010723c */ /* 0x040fe20000041810 */
[----:B------:R-:W1:Y:S01]  /*aaa0*/  LDSM.16.M88.4 R136, [R192+0x5800] ;  /* 0x00580000c088783b */ /* 0x000e620000000200 */
[----:B------:R-:W-:Y:S04]  /*aab0*/  DEPBAR.LE SB0, 0x0 ;  /* 0x000080000000791a */ /* 0x000fe80000000000 */
[----:B------:R-:W-:Y:S02]  /*aac0*/  FMUL.FTZ R3, R4, c[0x0][0x2ec] ;  /* 0x0000bb0004037a20 */ /* 0x000fe40000410000 */
[C---:B--2---:R-:W-:Y:S02]  /*aad0*/  HMMA.16816.F32.BF16 R20, R176.reuse, R140, R20 ;  /* 0x0000008cb014723c */ /* 0x044fe40000041814 */
[----:B------:R2:W3:Y:S01]  /*aae0*/  MUFU.TANH R170, R3 ;  /* 0x0000000300aa7308 */ /* 0x0004e20000002400 */
[----:B------:R-:W-:Y:S02]  /*aaf0*/  BAR.SYNC.DEFER_BLOCKING 0x0 ;  /* 0x0000000000007b1d */ /* 0x000fe40000010000 */
[----:B------:R-:W-:Y:S02]  /*ab00*/  FMUL.FTZ R2, R6, c[0x0][0x2ec] ;  /* 0x0000bb0006027a20 */ /* 0x000fe40000410000 */
[----:B------:R-:W-:Y:S01]  /*ab10*/  FMUL.FTZ R252, R5, c[0x0][0x2ec] ;  /* 0x0000bb0005fc7a20 */ /* 0x000fe20000410000 */
[C---:B------:R-:W-:Y:S04]  /*ab20*/  HMMA.16816.F32.BF16 R24, R176.reuse, R142, R24 ;  /* 0x0000008eb018723c */ /* 0x040fe80000041818 */
[----:B------:R4:W2:Y:S01]  /*ab30*/  MUFU.TANH R171, R2 ;  /* 0x0000000200ab7308 */ /* 0x0008a20000002400 */
[----:B------:R-:W-:Y:S02]  /*ab40*/  FMUL.FTZ R251, R7, c[0x0][0x2ec] ;  /* 0x0000bb0007fb7a20 */ /* 0x000fe40000410000 */
[----:B------:R-:W-:Y:S02]  /*ab50*/  FMUL.FTZ R250, R8, c[0x0][0x2ec] ;  /* 0x0000bb0008fa7a20 */ /* 0x000fe40000410000 */
[----:B------:R-:W-:Y:S03]  /*ab60*/  FMUL.FTZ R248, R12, c[0x0][0x2ec] ;  /* 0x0000bb000cf87a20 */ /* 0x000fe60000410000 */
[----:B------:R-:W-:Y:S02]  /*ab70*/  FMUL.FTZ R246, R13, c[0x0][0x2ec] ;  /* 0x0000bb000df67a20 */ /* 0x000fe40000410000 */
[----:B------:R-:W2:Y:S01]  /*ab80*/  MUFU.TANH R252, R252 ;  /* 0x000000fc00fc7308 */ /* 0x000ea20000002400 */
[----:B------:R-:W-:Y:S02]  /*ab90*/  FMUL.FTZ R249, R14, c[0x0][0x2ec] ;  /* 0x0000bb000ef97a20 */ /* 0x000fe40000410000 */
[----:B------:R-:W-:Y:S02]  /*aba0*/  FMUL.FTZ R247, R15, c[0x0][0x2ec] ;  /* 0x0000bb000ff77a20 */ /* 0x000fe40000410000 */
[----:B------:R-:W-:Y:S02]  /*abb0*/  FMUL.FTZ R244, R16, c[0x0][0x2ec] ;  /* 0x0000bb0010f47a20 */ /* 0x000fe40000410000 */
[----:B------:R-:W-:Y:S02]  /*abc0*/  FMUL.FTZ R242, R17, c[0x0][0x2ec] ;  /* 0x0000bb0011f27a20 */ /* 0x000fe40000410000 */
[----:B------:R-:W-:Y:S01]  /*abd0*/  FMUL.FTZ R245, R18, c[0x0][0x2ec] ;  /* 0x0000bb0012f57a20 */ /* 0x000fe20000410000 */
[----:B------:R-:W2:Y:S01]  /*abe0*/  MUFU.TANH R251, R251 ;  /* 0x000000fb00fb7308 */ /* 0x000ea20000002400 */
[C---:B-1----:R-:W-:Y:S03]  /*abf0*/  HMMA.16816.F32.BF16 R28, R176.reuse, R136, R28 ;  /* 0x00000088b01c723c */ /* 0x042fe6000004181c */
[----:B------:R-:W-:Y:S02]  /*ac00*/  FMUL.FTZ R243, R19, c[0x0][0x2ec] ;  /* 0x0000bb0013f37a20 */ /* 0x000fe40000410000 */
[----:B------:R-:W-:Y:S02]  /*ac10*/  FMUL.FTZ R240, R20, c[0x0][0x2ec] ;  /* 0x0000bb0014f07a20 */ /* 0x000fe40000410000 */
[----:B------:R-:W-:Y:S01]  /*ac20*/  FMUL.FTZ R238, R21, c[0x0][0x2ec] ;  /* 0x0000bb0015ee7a20 */ /* 0x000fe20000410000 */
[----:B------:R-:W-:Y:S01]  /*ac30*/  HMMA.16816.F32.BF16 R32, R176, R138, R32 ;  /* 0x0000008ab020723c */ /* 0x000fe20000041820 */
[----:B------:R-:W1:Y:S03]  /*ac40*/  MUFU.TANH R250, R250 ;  /* 0x000000fa00fa7308 */ /* 0x000e660000002400 */
[----:B------:R-:W-:Y:S02]  /*ac50*/  FMUL.FTZ R241, R22, c[0x0][0x2ec] ;  /* 0x0000bb0016f17a20 */ /* 0x000fe40000410000 */
[----:B------:R-:W-:Y:S02]  /*ac60*/  FMUL.FTZ R239, R23, c[0x0][0x2ec] ;  /* 0x0000bb0017ef7a20 */ /* 0x000fe40000410000 */
[----:B------:R-:W-:Y:S03]  /*ac70*/  FMUL.FTZ R236, R24, c[0x0][0x2ec] ;  /* 0x0000bb0018ec7a20 */ /* 0x000fe60000410000 */
[----:B------:R-:W1:Y:S01]  /*ac80*/  MUFU.TANH R248, R248 ;  /* 0x000000f800f87308 */ /* 0x000e620000002400 */
[----:B------:R-:W-:Y:S02]  /*ac90*/  FMUL.FTZ R234, R25, c[0x0][0x2ec] ;  /* 0x0000bb0019ea7a20 */ /* 0x000fe40000410000 */
[----:B------:R-:W-:Y:S02]  /*aca0*/  FMUL.FTZ R237, R26, c[0x0][0x2ec] ;  /* 0x0000bb001aed7a20 */ /* 0x000fe40000410000 */
[----:B------:R-:W-:Y:S02]  /*acb0*/  FMUL.FTZ R235, R27, c[0x0][0x2ec] ;  /* 0x0000bb001beb7a20 */ /* 0x000fe40000410000 */
[----:B------:R-:W-:Y:S02]  /*acc0*/  FMUL.FTZ R230, R28, c[0x0][0x2ec] ;  /* 0x0000bb001ce67a20 */ /* 0x000fe40000410000 */
[----:B------:R-:W-:Y:S01]  /*acd0*/  FMUL.FTZ R232, R29, c[0x0][0x2ec] ;  /* 0x0000bb001de87a20 */ /* 0x000fe20000410000 */
        /* <DEDUP_REMOVED lines=8> */
[----:B--2---:R-:W-:Y:S02]  /*ad60*/  FMUL.FTZ R3, R10, c[0x0][0x2ec] ;  /* 0x0000bb000a037a20 */ /* 0x004fe40000410000 */
[----:B----4-:R-:W-:Y:S02]  /*ad70*/  FMUL.FTZ R2, R11, c[0x0][0x2ec] ;  /* 0x0000bb000b027a20 */ /* 0x010fe40000410000 */
[----:B------:R-:W-:Y:S03]  /*ad80*/  FMUL.FTZ R35, R35, c[0x0][0x2ec] ;  /* 0x0000bb0023237a20 */ /* 0x000fe60000410000 */
[----:B------:R2:W4:Y:S10]  /*ad90*/  MUFU.TANH R182, R132 ;  /* 0x0000008400b67308 */ /* 0x0005340000002400 */
[----:B------:R2:W1:Y:S10]  /*ada0*/  MUFU.TANH R183, R3 ;  /* 0x0000000300b77308 */ /* 0x0004740000002400 */
[----:B------:R2:W1:Y:S10]  /*adb0*/  MUFU.TANH R181, R2 ;  /* 0x0000000200b57308 */ /* 0x0004740000002400 */
[----:B------:R-:W1:Y:S10]  /*adc0*/  MUFU.TANH R247, R247 ;  /* 0x000000f700f77308 */ /* 0x000e740000002400 */
        /* <DEDUP_REMOVED lines=19> */
[----:B------:R2:W1:Y:S02]  /*af00*/  MUFU.TANH R133, R35 ;  /* 0x0000002300857308 */ /* 0x0004640000002400 */
[----:B-1234-:R-:W-:-:S05]  /*af10*/  @P0 BRA `(.L_x_44) ;  /* 0xffffef4000000947 */ /* 0x01efca000383ffff */
.L_x_43:
        /* <DEDUP_REMOVED lines=39> */
[----:B-1----:R-:W-:Y:S02]  /*b190*/  FMNMX.FTZ R7, R133, R2, !PT ;  /* 0x0000000285077209 */ /* 0x002fe40007810000 */
[----:B------:R-:W-:Y:S01]  /*b1a0*/  IADD3 R221, R221, -0x1, RZ ;  /* 0xffffffffdddd7810 */ /* 0x000fe20007ffe0ff */
[----:B------:R-:W1:Y:S08]  /*b1b0*/  SHFL.BFLY PT, R6, R5, 0x2, 0x1f ;  /* 0x0c401f0005067f89 */ /* 0x000e7000000e0000 */
[----:B------:R-:W2:Y:S08]  /*b1c0*/  SHFL.BFLY PT, R2, R7, 0x2, 0x1f ;  /* 0x0c401f0007027f89 */ /* 0x000eb000000e0000 */
[----:B------:R-:W-:Y:S08]  /*b1d0*/  LDSM.16.MT88.4 R160, [R196+0x15800] ;  /* 0x01580000c4a0783b */ /* 0x000ff00000004200 */
[----:B------:R-:W-:Y:S01]  /*b1e0*/  LDSM.16.MT88.4 R164, [R200+0x17800] ;  /* 0x01780000c8a4783b */ /* 0x000fe20000004200 */
[----:B-1----:R-:W-:Y:S02]  /*b1f0*/  FMNMX.FTZ R9, R5, R6, !PT ;  /* 0x0000000605097209 */ /* 0x002fe40007810000 */
[----:B--2---:R-:W-:Y:S05]  /*b200*/  FMNMX.FTZ R4, R7, R2, !PT ;  /* 0x0000000207047209 */ /* 0x004fea0007810000 */
[----:B------:R-:W1:Y:S08]  /*b210*/  SHFL.BFLY PT, R132, R9, 0x1, 0x1f ;  /* 0x0c201f0009847f89 */ /* 0x000e7000000e0000 */
[----:B------:R-:W2:Y:S01]  /*b220*/  SHFL.BFLY PT, R3, R4, 0x1, 0x1f ;  /* 0x0c201f0004037f89 */ /* 0x000ea200000e0000 */
[----:B-1----:R-:W-:Y:S04]  /*b230*/  FMNMX.FTZ R132, R9, R132, !PT ;  /* 0x0000008409847209 */ /* 0x002fe80007810000 */
[C---:B------:R-:W-:Y:S01]  /*b240*/  FSETP.NEU.FTZ.AND P1, PT, R132.reuse, -INF , PT ;  /* 0xff8000008400780b */ /* 0x040fe20003f3d000 */
[C---:B------:R-:W-:Y:S02]  /*b250*/  FMUL.FTZ R145, R132.reuse, c[0x0][0x23c] ;  /* 0x00008f0084917a20 */ /* 0x040fe40000410000 */
[----:B------:R-:W-:Y:S01]  /*b260*/  FADD.FTZ R2, -R132, R135 ;  /* 0x0000008784027221 */ /* 0x000fe20000010100 */
[----:B--2---:R-:W-:Y:S02]  /*b270*/  FMNMX.FTZ R3, R4, R3, !PT ;  /* 0x0000000304037209 */ /* 0x004fe40007810000 */
[----:B------:R-:W-:Y:S01]  /*b280*/  FSEL R145, R145, RZ, P1 ;  /* 0x000000ff91917208 */ /* 0x000fe20000800000 */
[----:B------:R-:W-:Y:S01]  /*b290*/  FMUL.FTZ R6, R2, c[0x0][0x23c] ;  /* 0x00008f0002067a20 */ /* 0x000fe20000410000 */
[C---:B------:R-:W-:Y:S01]  /*b2a0*/  FSETP.NEU.FTZ.AND P1, PT, R3.reuse, -INF , PT ;  /* 0xff8000000300780b */ /* 0x040fe20003f3d000 */
[C---:B------:R-:W-:Y:S01]  /*b2b0*/  FMUL.FTZ R144, R3.reuse, c[0x0][0x23c] ;  /* 0x00008f0003907a20 */ /* 0x040fe20000410000 */
[----:B------:R-:W-:Y:S01]  /*b2c0*/  MOV R135, R132 ;  /* 0x0000008400877202 */ /* 0x000fe20000000f00 */
[----:B------:R-:W-:Y:S01]  /*b2d0*/  FADD.FTZ R5, -R3, R0 ;  /* 0x0000000003057221 */ /* 0x000fe20000010100 */
[----:B------:R-:W1:Y:S01]  /*b2e0*/  MUFU.EX2 R2, R6 ;  /* 0x0000000600027308 */ /* 0x000e620000000800 */
[--C-:B------:R-:W-:Y:S01]  /*b2f0*/  FFMA.FTZ R175, R170, c[0x0][0x23c], -R145.reuse ;  /* 0x00008f00aaaf7a23 */ /* 0x100fe20000010891 */
[----:B------:R-:W-:Y:S01]  /*b300*/  FSEL R144, R144, RZ, P1 ;  /* 0x000000ff90907208 */ /* 0x000fe20000800000 */
[--C-:B------:R-:W-:Y:S02]  /*b310*/  FFMA.FTZ R174, R252, c[0x0][0x23c], -R145.reuse ;  /* 0x00008f00fcae7a23 */ /* 0x100fe40000010891 */
[--C-:B------:R-:W-:Y:S02]  /*b320*/  FFMA.FTZ R173, R250, c[0x0][0x23c], -R145.reuse ;  /* 0x00008f00faad7a23 */ /* 0x100fe40000010891 */
[--C-:B------:R-:W-:Y:S02]  /*b330*/  FFMA.FTZ R171, R171, c[0x0][0x23c], -R144.reuse ;  /* 0x00008f00abab7a23 */ /* 0x100fe40000010890 */
[--C-:B------:R-:W-:Y:S01]  /*b340*/  FFMA.FTZ R170, R251, c[0x0][0x23c], -R144.reuse ;  /* 0x00008f00fbaa7a23 */ /* 0x100fe20000010890 */
[----:B------:R-:W-:Y:S01]  /*b350*/  MUFU.EX2 R175, R175 ;  /* 0x000000af00af7308 */ /* 0x000fe20000000800 */
[--C-:B------:R-:W-:Y:S02]  /*b360*/  FFMA.FTZ R172, R182, c[0x0][0x23c], -R145.reuse ;  /* 0x00008f00b6ac7a23 */ /* 0x100fe40000010891 */
[--C-:B------:R-:W-:Y:S02]  /*b370*/  FFMA.FTZ R169, R183, c[0x0][0x23c], -R144.reuse ;  /* 0x00008f00b7a97a23 */ /* 0x100fe40000010890 */
[--C-:B------:R-:W-:Y:S02]  /*b380*/  FFMA.FTZ R168, R181, c[0x0][0x23c], -R144.reuse ;  /* 0x00008f00b5a87a23 */ /* 0x100fe40000010890 */
[----:B------:R-:W-:Y:S02]  /*b390*/  FMUL.FTZ R0, R5, c[0x0][0x23c] ;  /* 0x00008f0005007a20 */ /* 0x000fe40000410000 */
[--C-:B------:R-:W-:Y:S01]  /*b3a0*/  FFMA.FTZ R176, R248, c[0x0][0x23c], -R145.reuse ;  /* 0x00008f00f8b07a23 */ /* 0x100fe20000010891 */
[----:B------:R-:W2:Y:S01]  /*b3b0*/  MUFU.EX2 R174, R174 ;  /* 0x000000ae00ae7308 */ /* 0x000ea20000000800 */
[--C-:B------:R-:W-:Y:S02]  /*b3c0*/  FFMA.FTZ R177, R246, c[0x0][0x23c], -R145.reuse ;  /* 0x00008f00f6b17a23 */ /* 0x100fe40000010891 */
[--C-:B------:R-:W-:Y:S02]  /*b3d0*/  FFMA.FTZ R178, R249, c[0x0][0x23c], -R144.reuse ;  /* 0x00008f00f9b27a23 */ /* 0x100fe40000010890 */
[C---:B-1----:R-:W-:Y:S02]  /*b3e0*/  FMUL.FTZ R4, R2.reuse, R128 ;  /* 0x0000008002047220 */ /* 0x042fe40000410000 */
[C---:B------:R-:W-:Y:S02]  /*b3f0*/  FMUL.FTZ R5, R2.reuse, R129 ;  /* 0x0000008102057220 */ /* 0x040fe40000410000 */
[C---:B------:R-:W-:Y:S01]  /*b400*/  FMUL.FTZ R8, R2.reuse, R124 ;  /* 0x0000007c02087220 */ /* 0x040fe20000410000 */
[----:B------:R-:W1:Y:S01]  /*b410*/  MUFU.EX2 R0, R0 ;  /* 0x0000000000007308 */ /* 0x000e620000000800 */
[C---:B------:R-:W-:Y:S02]  /*b420*/  FMUL.FTZ R9, R2.reuse, R125 ;  /* 0x0000007d02097220 */ /* 0x040fe40000410000 */
[C---:B------:R-:W-:Y:S02]  /*b430*/  FMUL.FTZ R16, R2.reuse, R116 ;  /* 0x0000007402107220 */ /* 0x040fe40000410000 */
[C---:B------:R-:W-:Y:S02]  /*b440*/  FMUL.FTZ R17, R2.reuse, R117 ;  /* 0x0000007502117220 */ /* 0x040fe40000410000 */
[C---:B------:R-:W-:Y:S02]  /*b450*/  FMUL.FTZ R24, R2.reuse, R108 ;  /* 0x0000006c02187220 */ /* 0x040fe40000410000 */
[C---:B------:R-:W-:Y:S01]  /*b460*/  FMUL.FTZ R25, R2.reuse, R109 ;  /* 0x0000006d02197220 */ /* 0x040fe20000410000 */
[----:B------:R-:W-:Y:S01]  /*b470*/  MUFU.EX2 R171, R171 ;  /* 0x000000ab00ab7308 */ /* 0x000fe20000000800 */
[C---:B------:R-:W-:Y:S02]  /*b480*/  FMUL.FTZ R32, R2.reuse, R100 ;  /* 0x0000006402207220 */ /* 0x040fe40000410000 */
[----:B------:R-:W-:Y:S01]  /*b490*/  FMUL.FTZ R33, R2, R101 ;  /* 0x0000006502217220 */ /* 0x000fe20000410000 */
[----:B--2---:R-:W-:Y:S01]  /*b4a0*/  F2FP.BF16.PACK_AB R128, R174, R175 ;  /* 0x000000afae80723e */ /* 0x004fe200000010ff */
[C---:B------:R-:W-:Y:S02]  /*b4b0*/  FMUL.FTZ R36, R2.reuse, R36 ;  /* 0x0000002402247220 */ /* 0x040fe40000410000 */
[C---:B------:R-:W-:Y:S02]  /*b4c0*/  FMUL.FTZ R37, R2.reuse, R37 ;  /* 0x0000002502257220 */ /* 0x040fe40000410000 */
[C---:B------:R-:W-:Y:S01]  /*b4d0*/  FMUL.FTZ R40, R2.reuse, R40 ;  /* 0x0000002802287220 */ /* 0x040fe20000410000 */
[----:B------:R-:W2:Y:S01]  /*b4e0*/  MUFU.EX2 R170, R170 ;  /* 0x000000aa00aa7308 */ /* 0x000ea20000000800 */
[C---:B------:R-:W-:Y:S02]  /*b4f0*/  FMUL.FTZ R41, R2.reuse, R41 ;  /* 0x0000002902297220 */ /* 0x040fe40000410000 */
[----:B------:R-:W-:Y:S02]  /*b500*/  FMUL.FTZ R44, R2, R44 ;  /* 0x0000002c022c7220 */ /* 0x000fe40000410000 */
[C---:B-1----:R-:W-:Y:S02]  /*b510*/  FMUL.FTZ R6, R0.reuse, R130 ;  /* 0x0000008200067220 */ /* 0x042fe40000410000 */
[C---:B------:R-:W-:Y:S02]  /*b520*/  FMUL.FTZ R7, R0.reuse, R131 ;  /* 0x0000008300077220 */ /* 0x040fe40000410000 */
[C---:B------:R-:W-:Y:S01]  /*b530*/  FMUL.FTZ R10, R0.reuse, R126 ;  /* 0x0000007e000a7220 */ /* 0x040fe20000410000 */
[----:B------:R-:W-:Y:S01]  /*b540*/  MUFU.EX2 R173, R173 ;  /* 0x000000ad00ad7308 */ /* 0x000fe20000000800 */
[C---:B------:R-:W-:Y:S02]  /*b550*/  FMUL.FTZ R11, R0.reuse, R127 ;  /* 0x0000007f000b7220 */ /* 0x040fe40000410000 */
[C---:B------:R-:W-:Y:S01]  /*b560*/  FMUL.FTZ R18, R0.reuse, R118 ;  /* 0x0000007600127220 */ /* 0x040fe20000410000 */
[----:B------:R-:W-:Y:S01]  /*b570*/  LDSM.16.MT88.4 R124, [R200+0x14800] ;  /* 0x01480000c87c783b */ /* 0x000fe20000004200 */
[C---:B------:R-:W-:Y:S02]  /*b580*/  FMUL.FTZ R19, R0.reuse, R119 ;  /* 0x0000007700137220 */ /* 0x040fe40000410000 */
[C---:B------:R-:W-:Y:S02]  /*b590*/  FMUL.FTZ R26, R0.reuse, R110 ;  /* 0x0000006e001a7220 */ /* 0x040fe40000410000 */
[C---:B------:R-:W-:Y:S01]  /*b5a0*/  FMUL.FTZ R27, R0.reuse, R111 ;  /* 0x0000006f001b7220 */ /* 0x040fe20000410000 */
[----:B------:R-:W1:Y:S01]  /*b5b0*/  MUFU.EX2 R172, R172 ;  /* 0x000000ac00ac7308 */ /* 0x000e620000000800 */
[C---:B------:R-:W-:Y:S01]  /*b5c0*/  FMUL.FTZ R34, R0.reuse, R102 ;  /* 0x0000006600227220 */ /* 0x040fe20000410000 */
[----:B------:R-:W-:Y:S01]  /*b5d0*/  LDSM.16.MT88.4 R108, [R196+0x14000] ;  /* 0x01400000c46c783b */ /* 0x000fe20000004200 */
[----:B------:R-:W-:Y:S01]  /*b5e0*/  FMUL.FTZ R35, R0, R103 ;  /* 0x0000006700237220 */ /* 0x000fe20000410000 */
[----:B--2---:R-:W-:Y:S01]  /*b5f0*/  F2FP.BF16.PACK_AB R129, R170, R171 ;  /* 0x000000abaa81723e */ /* 0x004fe200000010ff */
[C---:B------:R-:W-:Y:S02]  /*b600*/  FMUL.FTZ R38, R0.reuse, R38 ;  /* 0x0000002600267220 */ /* 0x040fe40000410000 */
[C---:B------:R-:W-:Y:S02]  /*b610*/  FMUL.FTZ R39, R0.reuse, R39 ;  /* 0x0000002700277220 */ /* 0x040fe40000410000 */
[C---:B------:R-:W-:Y:S01]  /*b620*/  FMUL.FTZ R42, R0.reuse, R42 ;  /* 0x0000002a002a7220 */ /* 0x040fe20000410000 */
[----:B------:R-:W-:Y:S01]  /*b630*/  MUFU.EX2 R169, R169 ;  /* 0x000000a900a97308 */ /* 0x000fe20000000800 */
[----:B------:R-:W-:Y:S01]  /*b640*/  LDSM.16.MT88.4 R100, [R197+0x14000] ;  /* 0x01400000c564783b */ /* 0x000fe20000004200 */
[----:B------:R-:W-:Y:S02]  /*b650*/  FMUL.FTZ R43, R0, R43 ;  /* 0x0000002b002b7220 */ /* 0x000fe40000410000 */
[----:B------:R-:W-:Y:S02]  /*b660*/  FMUL.FTZ R45, R2, R45 ;  /* 0x0000002d022d7220 */ /* 0x000fe40000410000 */
[C---:B------:R-:W-:Y:S02]  /*b670*/  FMUL.FTZ R46, R0.reuse, R46 ;  /* 0x0000002e002e7220 */ /* 0x040fe40000410000 */
[----:B------:R-:W-:Y:S01]  /*b680*/  FMUL.FTZ R47, R0, R47 ;  /* 0x0000002f002f7220 */ /* 0x000fe20000410000 */
[----:B------:R-:W-:Y:S01]  /*b690*/  LDSM.16.MT88.4 R116, [R198+0x12800] ;  /* 0x01280000c674783b */ /* 0x000fe20000004200 */
[----:B------:R-:W2:Y:S01]  /*b6a0*/  MUFU.EX2 R168, R168 ;  /* 0x000000a800a87308 */ /* 0x000ea20000000800 */
[C---:B------:R-:W-:Y:S02]  /*b6b0*/  FMUL.FTZ R48, R2.reuse, R48 ;  /* 0x0000003002307220 */ /* 0x040fe40000410000 */
[----:B------:R-:W-:Y:S01]  /*b6c0*/  FMUL.FTZ R49, R2, R49 ;  /* 0x0000003102317220 */ /* 0x000fe20000410000 */
[----:B-1----:R-:W-:Y:S01]  /*b6d0*/  F2FP.BF16.PACK_AB R130, R172, R173 ;  /* 0x000000adac82723e */ /* 0x002fe200000010ff */
        /* <DEDUP_REMOVED lines=9> */
[----:B------:R-:W1:Y:S01]  /*b770*/  MUFU.EX2 R177, R177 ;  /* 0x000000b100b17308 */ /* 0x000e620000000800 */
[C---:B------:R-:W-:Y:S02]  /*b780*/  FMUL.FTZ R58, R0.reuse, R58 ;  /* 0x0000003a003a7220 */ /* 0x040fe40000410000 */
[----:B------:R-:W-:Y:S01]  /*b790*/  FMUL.FTZ R59, R0, R59 ;  /* 0x0000003b003b7220 */ /* 0x000fe20000410000 */
[----:B--2---:R-:W-:Y:S01]  /*b7a0*/  F2FP.BF16.PACK_AB R131, R168, R169 ;  /* 0x000000a9a883723e */ /* 0x004fe200000010ff */
[C---:B------:R-:W-:Y:S02]  /*b7b0*/  FMUL.FTZ R60, R2.reuse, R60 ;  /* 0x0000003c023c7220 */ /* 0x040fe40000410000 */
[----:B------:R-:W-:Y:S02]  /*b7c0*/  FMUL.FTZ R61, R2, R61 ;  /* 0x0000003d023d7220 */ /* 0x000fe40000410000 */
[C---:B------:R-:W-:Y:S01]  /*b7d0*/  FMUL.FTZ R62, R0.reuse, R62 ;  /* 0x0000003e003e7220 */ /* 0x040fe20000410000 */
[----:B------:R-:W-:Y:S01]  /*b7e0*/  MUFU.EX2 R178, R178 ;  /* 0x000000b200b27308 */ /* 0x000fe20000000800 */
[C---:B------:R-:W-:Y:S05]  /*b7f0*/  HMMA.16816.F32.BF16 R4, R128.reuse, R12, R4 ;  /* 0x0000000c8004723c */ /* 0x040fea0000041804 */
[----:B------:R-:W-:Y:S02]  /*b800*/  FMUL.FTZ R63, R0, R63 ;  /* 0x0000003f003f7220 */ /* 0x000fe40000410000 */
[C---:B------:R-:W-:Y:S01]  /*b810*/  FMUL.FTZ R12, R2.reuse, R120 ;  /* 0x00000078020c7220 */ /* 0x040fe20000410000 */
[C---:B------:R-:W-:Y:S04]  /*b820*/  HMMA.16816.F32.BF16 R8, R128.reuse, R14, R8 ;  /* 0x0000000e8008723c */ /* 0x040fe80000041808 */
[C---:B------:R-:W-:Y:S02]  /*b830*/  FMUL.FTZ R13, R2.reuse, R121 ;  /* 0x00000079020d7220 */ /* 0x040fe40000410000 */
[----:B------:R-:W-:Y:S02]  /*b840*/  FMUL.FTZ R64, R2, R64 ;  /* 0x0000004002407220 */ /* 0x000fe40000410000 */
[C---:B------:R-:W-:Y:S04]  /*b850*/  FMUL.FTZ R14, R0.reuse, R122 ;  /* 0x0000007a000e7220 */ /* 0x040fe80000410000 */
[----:B------:R-:W-:Y:S02]  /*b860*/  FMUL.FTZ R15, R0, R123 ;  /* 0x0000007b000f7220 */ /* 0x000fe40000410000 */
[----:B------:R-:W2:Y:S01]  /*b870*/  LDSM.16.MT88.4 R120, [R196+0x12000] ;  /* 0x01200000c478783b */ /* 0x000ea20000004200 */
[----:B------:R-:W-:Y:S02]  /*b880*/  FMUL.FTZ R65, R2, R65 ;  /* 0x0000004102417220 */ /* 0x000fe40000410000 */
[C---:B------:R-:W-:Y:S02]  /*b890*/  FMUL.FTZ R66, R0.reuse, R66 ;  /* 0x0000004200427220 */ /* 0x040fe40000410000 */
[C---:B------:R-:W-:Y:S03]  /*b8a0*/  HMMA.16816.F32.BF16 R12, R128.reuse, R20, R12 ;  /* 0x00000014800c723c */ /* 0x040fe6000004180c */
[----:B------:R-:W-:Y:S02]  /*b8b0*/  FMUL.FTZ R67, R0, R67 ;  /* 0x0000004300437220 */ /* 0x000fe40000410000 */
[C---:B------:R-:W-:Y:S02]  /*b8c0*/  FMUL.FTZ R68, R2.reuse, R68 ;  /* 0x0000004402447220 */ /* 0x040fe40000410000 */
[C---:B------:R-:W-:Y:S01]  /*b8d0*/  FMUL.FTZ R20, R2.reuse, R112 ;  /* 0x0000007002147220 */ /* 0x040fe20000410000 */
[C---:B------:R-:W-:Y:S04]  /*b8e0*/  HMMA.16816.F32.BF16 R16, R128.reuse, R22, R16 ;  /* 0x000000168010723c */ /* 0x040fe80000041810 */
[C---:B------:R-:W-:Y:S02]  /*b8f0*/  FMUL.FTZ R21, R2.reuse, R113 ;  /* 0x0000007102157220 */ /* 0x040fe40000410000 */
[----:B------:R-:W-:Y:S02]  /*b900*/  FMUL.FTZ R69, R2, R69 ;  /* 0x0000004502457220 */ /* 0x000fe40000410000 */
[C---:B------:R-:W-:Y:S04]  /*b910*/  FMUL.FTZ R22, R0.reuse, R114 ;  /* 0x0000007200167220 */ /* 0x040fe80000410000 */
[C---:B------:R-:W-:Y:S02]  /*b920*/  FMUL.FTZ R23, R0.reuse, R115 ;  /* 0x0000007300177220 */ /* 0x040fe40000410000 */
[----:B------:R-:W3:Y:S01]  /*b930*/  LDSM.16.MT88.4 R112, [R200+0x14000] ;  /* 0x01400000c870783b */ /* 0x000ee20000004200 */
[C---:B------:R-:W-:Y:S02]  /*b940*/  FMUL.FTZ R70, R0.reuse, R70 ;  /* 0x0000004600467220 */ /* 0x040fe40000410000 */
[----:B------:R-:W-:Y:S02]  /*b950*/  FMUL.FTZ R71, R0, R71 ;  /* 0x0000004700477220 */ /* 0x000fe40000410000 */
[C---:B------:R-:W-:Y:S03]  /*b960*/  HMMA.16816.F32.BF16 R20, R128.reuse, R28, R20 ;  /* 0x0000001c8014723c */ /* 0x040fe60000041814 */
[C---:B------:R-:W-:Y:S02]  /*b970*/  FMUL.FTZ R72, R2.reuse, R72 ;  /* 0x0000004802487220 */ /* 0x040fe40000410000 */
[C---:B------:R-:W-:Y:S02]  /*b980*/  FMUL.FTZ R73, R2.reuse, R73 ;  /* 0x0000004902497220 */ /* 0x040fe40000410000 */
[C---:B------:R-:W-:Y:S01]  /*b990*/  FMUL.FTZ R28, R2.reuse, R104 ;  /* 0x00000068021c7220 */ /* 0x040fe20000410000 */
[C---:B------:R-:W-:Y:S04]  /*b9a0*/  HMMA.16816.F32.BF16 R24, R128.reuse, R30, R24 ;  /* 0x0000001e8018723c */ /* 0x040fe80000041818 */
[----:B------:R-:W-:Y:S02]  /*b9b0*/  FMUL.FTZ R29, R2, R105 ;  /* 0x00000069021d7220 */ /* 0x000fe40000410000 */
[C---:B------:R-:W-:Y:S02]  /*b9c0*/  FMUL.FTZ R74, R0.reuse, R74 ;  /* 0x0000004a004a7220 */ /* 0x040fe40000410000 */
[C---:B------:R-:W-:Y:S04]  /*b9d0*/  FMUL.FTZ R30, R0.reuse, R106 ;  /* 0x0000006a001e7220 */ /* 0x040fe80000410000 */
[C---:B------:R-:W-:Y:S02]  /*b9e0*/  FMUL.FTZ R31, R0.reuse, R107 ;  /* 0x0000006b001f7220 */ /* 0x040fe40000410000 */
[----:B------:R-:W4:Y:S01]  /*b9f0*/  LDSM.16.MT88.4 R104, [R198+0x14000] ;  /* 0x01400000c668783b */ /* 0x000f220000004200 */
[----:B------:R-:W-:Y:S02]  /*ba00*/  FMUL.FTZ R75, R0, R75 ;  /* 0x0000004b004b7220 */ /* 0x000fe40000410000 */
[C---:B------:R-:W-:Y:S02]  /*ba10*/  FMUL.FTZ R76, R2.reuse, R76 ;  /* 0x0000004c024c7220 */ /* 0x040fe40000410000 */
[C---:B--2---:R-:W-:Y:S03]  /*ba20*/  HMMA.16816.F32.BF16 R28, R128.reuse, R120, R28 ;  /* 0x00000078801c723c */ /* 0x044fe6000004181c */
[----:B------:R-:W-:Y:S02]  /*ba30*/  FMUL.FTZ R77, R2, R77 ;  /* 0x0000004d024d7220 */ /* 0x000fe40000410000 */
[C---:B------:R-:W-:Y:S02]  /*ba40*/  FMUL.FTZ R78, R0.reuse, R78 ;  /* 0x0000004e004e7220 */ /* 0x040fe40000410000 */
[----:B------:R-:W-:Y:S01]  /*ba50*/  FMUL.FTZ R79, R0, R79 ;  /* 0x0000004f004f7220 */ /* 0x000fe20000410000 */
[C---:B------:R-:W-:Y:S01]  /*ba60*/  HMMA.16816.F32.BF16 R32, R128.reuse, R122, R32 ;  /* 0x0000007a8020723c */ /* 0x040fe20000041820 */
[----:B------:R-:W-:Y:S03]  /*ba70*/  LDSM.16.MT88.4 R120, [R196+0x12800] ;  /* 0x01280000c478783b */ /* 0x000fe60000004200 */
[C---:B------:R-:W-:Y:S02]  /*ba80*/  FMUL.FTZ R80, R2.reuse, R80 ;  /* 0x0000005002507220 */ /* 0x040fe40000410000 */
[----:B------:R-:W-:Y:S02]  /*ba90*/  FMUL.FTZ R81, R2, R81 ;  /* 0x0000005102517220 */ /* 0x000fe40000410000 */
[C---:B---3--:R-:W-:Y:S04]  /*baa0*/  HMMA.16816.F32.BF16 R36, R128.reuse, R112, R36 ;  /* 0x000000708024723c */ /* 0x048fe80000041824 */
[C---:B------:R-:W-:Y:S02]  /*bab0*/  FMUL.FTZ R82, R0.reuse, R82 ;  /* 0x0000005200527220 */ /* 0x040fe40000410000 */
[----:B------:R-:W-:Y:S02]  /*bac0*/  FMUL.FTZ R83, R0, R83 ;  /* 0x0000005300537220 */ /* 0x000fe40000410000 */
[C---:B------:R-:W-:Y:S01]  /*bad0*/  HMMA.16816.F32.BF16 R40, R128.reuse, R114, R40 ;  /* 0x000000728028723c */ /* 0x040fe20000041828 */
[----:B------:R-:W-:Y:S03]  /*bae0*/  LDSM.16.MT88.4 R112, [R200+0x12800] ;  /* 0x01280000c870783b */ /* 0x000fe60000004200 */
[C---:B------:R-:W-:Y:S02]  /*baf0*/  FMUL.FTZ R84, R2.reuse, R84 ;  /* 0x0000005402547220 */ /* 0x040fe40000410000 */
[----:B------:R-:W-:Y:S02]  /*bb00*/  FMUL.FTZ R85, R2, R85 ;  /* 0x0000005502557220 */ /* 0x000fe40000410000 */
[C---:B------:R-:W-:Y:S01]  /*bb10*/  FMUL.FTZ R86, R0.reuse, R86 ;  /* 0x0000005600567220 */ /* 0x040fe20000410000 */
[C---:B----4-:R-:W-:Y:S03]  /*bb20*/  HMMA.16816.F32.BF16 R44, R128.reuse, R104, R44 ;  /* 0x00000068802c723c */ /* 0x050fe6000004182c */
[----:B------:R-:W-:Y:S02]  /*bb30*/  FMUL.FTZ R87, R0, R87 ;  /* 0x0000005700577220 */ /* 0x000fe40000410000 */
[--C-:B------:R-:W-:Y:S02]  /*bb40*/  FFMA.FTZ R179, R247, c[0x0][0x23c], -R144.reuse ;  /* 0x00008f00f7b37a23 */ /* 0x100fe40000010890 */
[--C-:B------:R-:W-:Y:S01]  /*bb50*/  FFMA.FTZ R181, R244, c[0x0][0x23c], -R145.reuse ;  /* 0x00008f00f4b57a23 */ /* 0x100fe20000010891 */
[C---:B------:R-:W-:Y:S01]  /*bb60*/  HMMA.16816.F32.BF16 R48, R128.reuse, R106, R48 ;  /* 0x0000006a8030723c */ /* 0x040fe20000041830 */
[----:B------:R-:W2:Y:S02]  /*bb70*/  LDSM.16.MT88.4 R104, [R200+0x16000] ;  /* 0x01600000c868783b */ /* 0x000ea40000004200 */
[----:B------:R-:W3:Y:S01]  /*bb80*/  MUFU.EX2 R179, R179 ;  /* 0x000000b300b37308 */ /* 0x000ee20000000800 */
[--C-:B------:R-:W-:Y:S02]  /*bb90*/  FFMA.FTZ R180, R242, c[0x0][0x23c], -R145.reuse ;  /* 0x00008f00f2b47a23 */ /* 0x100fe40000010891 */
[--C-:B------:R-:W-:Y:S02]  /*bba0*/  FFMA.FTZ R182, R245, c[0x0][0x23c], -R144.reuse ;  /* 0x00008f00f5b67a23 */ /* 0x100fe40000010890 */
[C---:B------:R-:W-:Y:S04]  /*bbb0*/  HMMA.16816.F32.BF16 R52, R128.reuse, R100, R52 ;  /* 0x000000648034723c */ /* 0x040fe80000041834 */
[--C-:B------:R-:W-:Y:S01]  /*bbc0*/  FFMA.FTZ R183, R243, c[0x0][0x23c], -R144.reuse ;  /* 0x00008f00f3b77a23 */ /* 0x100fe20000010890 */
[----:B------:R-:W-:Y:S01]  /*bbd0*/  MUFU.EX2 R181, R181 ;  /* 0x000000b500b57308 */ /* 0x000fe20000000800 */
[C---:B------:R-:W-:Y:S02]  /*bbe0*/  FMUL.FTZ R88, R2.reuse, R88 ;  /* 0x0000005802587220 */ /* 0x040fe40000410000 */
[C---:B------:R-:W-:Y:S01]  /*bbf0*/  HMMA.16816.F32.BF16 R56, R128.reuse, R102, R56 ;  /* 0x000000668038723c */ /* 0x040fe20000041838 */
[----:B------:R-:W4:Y:S03]  /*bc00*/  LDSM.16.MT88.4 R100, [R198+0x16000] ;  /* 0x01600000c664783b */ /* 0x000f260000004200 */
[----:B------:R-:W-:Y:S02]  /*bc10*/  FMUL.FTZ R89, R2, R89 ;  /* 0x0000005902597220 */ /* 0x000fe40000410000 */
[C---:B------:R-:W-:Y:S01]  /*bc20*/  FMUL.FTZ R90, R0.reuse, R90 ;  /* 0x0000005a005a7220 */ /* 0x040fe20000410000 */
[----:B------:R-:W5:Y:S01]  /*bc30*/  MUFU.EX2 R180, R180 ;  /* 0x000000b400b47308 */ /* 0x000f620000000800 */
[C---:B------:R-:W-:Y:S04]  /*bc40*/  HMMA.16816.F32.BF16 R60, R128.reuse, R108, R60 ;  /* 0x0000006c803c723c */ /* 0x040fe8000004183c */
[----:B------:R-:W-:Y:S02]  /*bc50*/  FMUL.FTZ R91, R0, R91 ;  /* 0x0000005b005b7220 */ /* 0x000fe40000410000 */
[C---:B------:R-:W-:Y:S02]  /*bc60*/  FMUL.FTZ R92, R2.reuse, R92 ;  /* 0x0000005c025c7220 */ /* 0x040fe40000410000 */
[C---:B------:R-:W-:Y:S01]  /*bc70*/  HMMA.16816.F32.BF16 R64, R128.reuse, R110, R64 ;  /* 0x0000006e8040723c */ /* 0x040fe20000041840 */
[----:B------:R-:W5:Y:S01]  /*bc80*/  LDSM.16.MT88.4 R108, [R197+0x16000] ;  /* 0x01600000c56c783b */ /* 0x000f620000004200 */
[----:B------:R-:W-:Y:S02]  /*bc90*/  MUFU.EX2 R182, R182 ;  /* 0x000000b600b67308 */ /* 0x000fe40000000800 */
[----:B------:R-:W-:Y:S02]  /*bca0*/  FMUL.FTZ R93, R2, R93 ;  /* 0x0000005d025d7220 */ /* 0x000fe40000410000 */
[C---:B------:R-:W-:Y:S02]  /*bcb0*/  FMUL.FTZ R94, R0.reuse, R94 ;  /* 0x0000005e005e7220 */ /* 0x040fe40000410000 */
[----:B------:R-:W-:Y:S01]  /*bcc0*/  FMUL.FTZ R95, R0, R95 ;  /* 0x0000005f005f7220 */ /* 0x000fe20000410000 */
[C---:B--2---:R-:W-:Y:S03]  /*bcd0*/  HMMA.16816.F32.BF16 R68, R128.reuse, R104, R68 ;  /* 0x000000688044723c */ /* 0x044fe60000041844 */
[C---:B------:R-:W-:Y:S01]  /*bce0*/  FMUL.FTZ R96, R2.reuse, R96 ;  /* 0x0000006002607220 */ /* 0x040fe20000410000 */
[----:B------:R-:W2:Y:S01]  /*bcf0*/  MUFU.EX2 R183, R183 ;  /* 0x000000b700b77308 */ /* 0x000ea20000000800 */
[----:B------:R-:W-:Y:S02]  /*bd00*/  FMUL.FTZ R97, R2, R97 ;  /* 0x0000006102617220 */ /* 0x000fe40000410000 */
[C---:B------:R-:W-:Y:S01]  /*bd10*/  FMUL.FTZ R98, R0.reuse, R98 ;  /* 0x0000006200627220 */ /* 0x040fe20000410000 */
[C---:B------:R-:W-:Y:S01]  /*bd20*/  HMMA.16816.F32.BF16 R72, R128.reuse, R106, R72 ;  /* 0x0000006a8048723c */ /* 0x040fe20000041848 */
[----:B------:R-:W2:Y:S03]  /*bd30*/  LDSM.16.MT88.4 R104, [R196+0x16000] ;  /* 0x01600000c468783b */ /* 0x000ea60000004200 */
[----:B------:R-:W-:Y:S02]  /*bd40*/  FMUL.FTZ R99, R0, R99 ;  /* 0x0000006300637220 */ /* 0x000fe40000410000 */
[--C-:B------:R-:W-:Y:S02]  /*bd50*/  FFMA.FTZ R240, R240, c[0x0][0x23c], -R145.reuse ;  /* 0x00008f00f0f07a23 */ /* 0x100fe40000010891 */
[C---:B----4-:R-:W-:Y:S04]  /*bd60*/  HMMA.16816.F32.BF16 R76, R128.reuse, R100, R76 ;  /* 0x00000064804c723c */ /* 0x050fe8000004184c */
[--C-:B------:R-:W-:Y:S01]  /*bd70*/  FFMA.FTZ R243, R238, c[0x0][0x23c], -R145.reuse ;  /* 0x00008f00eef37a23 */ /* 0x100fe20000010891 */
[----:B------:R-:W-:Y:S01]  /*bd80*/  MUFU.EX2 R240, R240 ;  /* 0x000000f000f07308 */ /* 0x000fe20000000800 */
[--C-:B------:R-:W-:Y:S01]  /*bd90*/  FFMA.FTZ R238, R241, c[0x0][0x23c], -R144.reuse ;  /* 0x00008f00f1ee7a23 */ /* 0x100fe20000010890 */
[----:B-1----:R-:W-:Y:S01]  /*bda0*/  F2FP.BF16.PACK_AB R100, R177, R176 ;  /* 0x000000b0b164723e */ /* 0x002fe200000010ff */
[C---:B------:R-:W-:Y:S04]  /*bdb0*/  HMMA.16816.F32.BF16 R80, R128.reuse, R102, R80 ;  /* 0x000000668050723c */ /* 0x040fe80000041850 */
[----:B---3--:R-:W-:Y:S01]  /*bdc0*/  F2FP.BF16.PACK_AB R101, R179, R178 ;  /* 0x000000b2b365723e */ /* 0x008fe200000010ff */
[--C-:B------:R-:W-:Y:S02]  /*bdd0*/  FFMA.FTZ R239, R239, c[0x0][0x23c], -R144.reuse ;  /* 0x00008f00efef7a23 */ /* 0x100fe40000010890 */
[----:B-----5:R-:W-:Y:S01]  /*bde0*/  F2FP.BF16.PACK_AB R102, R180, R181 ;  /* 0x000000b5b466723e */ /* 0x020fe200000010ff */
[C---:B------:R-:W-:Y:S01]  /*bdf0*/  HMMA.16816.F32.BF16 R84, R128.reuse, R108, R84 ;  /* 0x0000006c8054723c */ /* 0x040fe20000041854 */
[----:B------:R-:W1:Y:S03]  /*be00*/  MUFU.EX2 R243, R243 ;  /* 0x000000f300f37308 */ /* 0x000e660000000800 */
[----:B--2---:R-:W-:Y:S01]  /*be10*/  F2FP.BF16.PACK_AB R103, R183, R182 ;  /* 0x000000b6b767723e */ /* 0x004fe200000010ff */
[--C-:B------:R-:W-:Y:S02]  /*be20*/  FFMA.FTZ R236, R236, c[0x0][0x23c], -R145.reuse ;  /* 0x00008f00ecec7a23 */ /* 0x100fe40000010891 */
[--C-:B------:R-:W-:Y:S01]  /*be30*/  FFMA.FTZ R241, R234, c[0x0][0x23c], -R145.reuse ;  /* 0x00008f00eaf17a23 */ /* 0x100fe20000010891 */
[C---:B------:R-:W-:Y:S01]  /*be40*/  HMMA.16816.F32.BF16 R88, R128.reuse, R110, R88 ;  /* 0x0000006e8058723c */ /* 0x040fe20000041858 */
[----:B------:R-:W2:Y:S02]  /*be50*/  LDSM.16.MT88.4 R108, [R197+0x12800] ;  /* 0x01280000c56c783b */ /* 0x000ea40000004200 */
[----:B------:R-:W-:Y:S01]  /*be60*/  MUFU.EX2 R238, R238 ;  /* 0x000000ee00ee7308 */ /* 0x000fe20000000800 */
[--C-:B------:R-:W-:Y:S02]  /*be70*/  FFMA.FTZ R234, R237, c[0x0][0x23c], -R144.reuse ;  /* 0x00008f00edea7a23 */ /* 0x100fe40000010890 */
[--C-:B------:R-:W-:Y:S02]  /*be80*/  FFMA.FTZ R235, R235, c[0x0][0x23c], -R144.reuse ;  /* 0x00008f00ebeb7a23 */ /* 0x100fe40000010890 */
[--C-:B------:R-:W-:Y:S01]  /*be90*/  FFMA.FTZ R230, R230, c[0x0][0x23c], -R145.reuse ;  /* 0x00008f00e6e67a23 */ /* 0x100fe20000010891 */
[C---:B------:R-:W-:Y:S03]  /*bea0*/  HMMA.16816.F32.BF16 R92, R128.reuse, R104, R92 ;  /* 0x00000068805c723c */ /* 0x040fe6000004185c */
[--C-:B------:R-:W-:Y:S01]  /*beb0*/  FFMA.FTZ R237, R232, c[0x0][0x23c], -R145.reuse ;  /* 0x00008f00e8ed7a23 */ /* 0x100fe20000010891 */
[----:B------:R-:W3:Y:S01]  /*bec0*/  MUFU.EX2 R239, R239 ;  /* 0x000000ef00ef7308 */ /* 0x000ee20000000800 */
[--C-:B------:R-:W-:Y:S02]  /*bed0*/  FFMA.FTZ R232, R233, c[0x0][0x23c], -R144.reuse ;  /* 0x00008f00e9e87a23 */ /* 0x100fe40000010890 */
[--C-:B------:R-:W-:Y:S01]  /*bee0*/  FFMA.FTZ R231, R231, c[0x0][0x23c], -R144.reuse ;  /* 0x00008f00e7e77a23 */ /* 0x100fe20000010890 */
[----:B------:R-:W-:Y:S01]  /*bef0*/  HMMA.16816.F32.BF16 R96, R128, R106, R96 ;  /* 0x0000006a8060723c */ /* 0x000fe20000041860 */
[----:B------:R-:W4:Y:S03]  /*bf00*/  LDSM.16.MT88.4 R104, [R196+0x14800] ;  /* 0x01480000c468783b */ /* 0x000f260000004200 */
[--C-:B------:R-:W-:Y:S02]  /*bf10*/  FFMA.FTZ R228, R228, c[0x0][0x23c], -R145.reuse ;  /* 0x00008f00e4e47a23 */ /* 0x100fe40000010891 */
[----:B------:R-:W-:Y:S01]  /*bf20*/  FFMA.FTZ R145, R226, c[0x0][0x23c], -R145 ;  /* 0x00008f00e2917a23 */ /* 0x000fe20000010891 */
[----:B------:R-:W-:Y:S01]  /*bf30*/  MUFU.EX2 R236, R236 ;  /* 0x000000ec00ec7308 */ /* 0x000fe20000000800 */
[C---:B------:R-:W-:Y:S01]  /*bf40*/  HMMA.16816.F32.BF16 R4, R100.reuse, R112, R4 ;  /* 0x000000706404723c */ /* 0x040fe20000041804 */
[----:B------:R-:W-:Y:S04]  /*bf50*/  LDSM.16.MT88.4 R128, [R198+0x15000] ;  /* 0x01500000c680783b */ /* 0x000fe80000004200 */
[--C-:B------:R-:W-:Y:S02]  /*bf60*/  FFMA.FTZ R134, R134, c[0x0][0x23c], -R144.reuse ;  /* 0x00008f0086867a23 */ /* 0x100fe40000010890 */
[----:B------:R-:W-:Y:S01]  /*bf70*/  FFMA.FTZ R144, R133, c[0x0][0x23c], -R144 ;  /* 0x00008f0085907a23 */ /* 0x000fe20000010890 */
[C---:B------:R-:W-:Y:S01]  /*bf80*/  HMMA.16816.F32.BF16 R8, R100.reuse, R114, R8 ;  /* 0x000000726408723c */ /* 0x040fe20000041808 */
[----:B------:R-:W-:Y:S01]  /*bf90*/  LDSM.16.MT88.4 R112, [R198+0x16800] ;  /* 0x01680000c670783b */ /* 0x000fe20000004200 */
[----:B------:R-:W-:Y:S02]  /*bfa0*/  MUFU.EX2 R233, R145 ;  /* 0x0000009100e97308 */ /* 0x000fe40000000800 */
[----:B------:R-:W-:Y:S02]  /*bfb0*/  FFMA.FTZ R175, R2, R229, R175 ;  /* 0x000000e502af7223 */ /* 0x000fe400000100af */
[----:B------:R-:W-:Y:S01]  /*bfc0*/  FFMA.FTZ R171, R0, R227, R171 ;  /* 0x000000e300ab7223 */ /* 0x000fe200000100ab */
[----:B------:R-:W-:Y:S01]  /*bfd0*/  MOV R0, R3 ;  /* 0x0000000300007202 */ /* 0x000fe20000000f00 */
[C---:B------:R-:W-:Y:S04]  /*bfe0*/  HMMA.16816.F32.BF16 R12, R100.reuse, R116, R12 ;  /* 0x00000074640c723c */ /* 0x040fe8000004180c */
[----:B------:R5:W-:Y:S01]  /*bff0*/  MUFU.EX2 R133, R144 ;  /* 0x0000009000857308 */ /* 0x000be20000000800 */
[----:B------:R-:W-:Y:S02]  /*c000*/  FADD.FTZ R174, R174, R175 ;  /* 0x000000afaeae7221 */ /* 0x000fe40000010000 */
[----:B------:R-:W-:Y:S01]  /*c010*/  FADD.FTZ R170, R170, R171 ;  /* 0x000000abaaaa7221 */ /* 0x000fe20000010000 */
[C---:B------:R-:W-:Y:S01]  /*c020*/  HMMA.16816.F32.BF16 R16, R100.reuse, R118, R16 ;  /* 0x000000766410723c */ /* 0x040fe20000041810 */
[----:B------:R-:W-:Y:S03]  /*c030*/  LDSM.16.MT88.4 R116, [R197+0x16800] ;  /* 0x01680000c574783b */ /* 0x000fe60000004200 */
[----:B------:R-:W-:Y:S02]  /*c040*/  FADD.FTZ R173, R173, R174 ;  /* 0x000000aeadad7221 */ /* 0x000fe40000010000 */
[----:B------:R-:W1:Y:S02]  /*c050*/  MUFU.EX2 R241, R241 ;  /* 0x000000f100f17308 */ /* 0x000e640000000800 */
[C---:B--2---:R-:W-:Y:S04]  /*c060*/  HMMA.16816.F32.BF16 R20, R100.reuse, R108, R20 ;  /* 0x0000006c6414723c */ /* 0x044fe80000041814 */
[----:B------:R-:W-:Y:S04]  /*c070*/  FADD.FTZ R173, R172, R173 ;  /* 0x000000adacad7221 */ /* 0x000fe80000010000 */
[C---:B------:R-:W-:Y:S01]  /*c080*/  HMMA.16816.F32.BF16 R24, R100.reuse, R110, R24 ;  /* 0x0000006e6418723c */ /* 0x040fe20000041818 */
[----:B------:R-:W2:Y:S01]  /*c090*/  LDSM.16.MT88.4 R108, [R200+0x16800] ;  /* 0x01680000c86c783b */ /* 0x000ea20000004200 */
[----:B------:R-:W-:Y:S02]  /*c0a0*/  MUFU.EX2 R234, R234 ;  /* 0x000000ea00ea7308 */ /* 0x000fe40000000800 */
[----:B------:R-:W-:Y:S04]  /*c0b0*/  FADD.FTZ R176, R176, R173 ;  /* 0x000000adb0b07221 */ /* 0x000fe80000010000 */
[C---:B------:R-:W-:Y:S01]  /*c0c0*/  HMMA.16816.F32.BF16 R28, R100.reuse, R120, R28 ;  /* 0x00000078641c723c */ /* 0x040fe2000004181c */
[----:B-----5:R-:W-:Y:S03]  /*c0d0*/  LDSM.16.MT88.4 R144, [R196+0x13800] ;  /* 0x01380000c490783b */ /* 0x020fe60000004200 */
[----:B------:R-:W5:Y:S01]  /*c0e0*/  MUFU.EX2 R235, R235 ;  /* 0x000000eb00eb7308 */ /* 0x000f620000000800 */
[----:B------:R-:W-:Y:S03]  /*c0f0*/  FADD.FTZ R176, R177, R176 ;  /* 0x000000b0b1b07221 */ /* 0x000fe60000010000 */
[C---:B------:R-:W-:Y:S01]  /*c100*/  HMMA.16816.F32.BF16 R32, R100.reuse, R122, R32 ;  /* 0x0000007a6420723c */ /* 0x040fe20000041820 */
[----:B------:R-:W-:Y:S03]  /*c110*/  LDSM.16.MT88.4 R120, [R198+0x13000] ;  /* 0x01300000c678783b */ /* 0x000fe60000004200 */
[----:B------:R-:W-:Y:S02]  /*c120*/  FADD.FTZ R181, R181, R176 ;  /* 0x000000b0b5b57221 */ /* 0x000fe40000010000 */
[----:B------:R-:W-:Y:S02]  /*c130*/  MUFU.EX2 R230, R230 ;  /* 0x000000e600e67308 */ /* 0x000fe40000000800 */
[C---:B------:R-:W-:Y:S04]  /*c140*/  HMMA.16816.F32.BF16 R36, R100.reuse, R124, R36 ;  /* 0x0000007c6424723c */ /* 0x040fe80000041824 */
[----:B------:R-:W-:Y:S04]  /*c150*/  FADD.FTZ R181, R180, R181 ;  /* 0x000000b5b4b57221 */ /* 0x000fe80000010000 */
[C---:B------:R-:W-:Y:S01]  /*c160*/  HMMA.16816.F32.BF16 R40, R100.reuse, R126, R40 ;  /* 0x0000007e6428723c */ /* 0x040fe20000041828 */
[----:B------:R-:W-:Y:S01]  /*c170*/  LDSM.16.MT88.4 R124, [R196+0x13000] ;  /* 0x01300000c47c783b */ /* 0x000fe20000004200 */
[----:B------:R-:W1:Y:S06]  /*c180*/  MUFU.EX2 R237, R237 ;  /* 0x000000ed00ed7308 */ /* 0x000e6c0000000800 */
[C---:B------:R-:W-:Y:S04]  /*c190*/  HMMA.16816.F32.BF16 R44, R100.reuse, R136, R44 ;  /* 0x00000088642c723c */ /* 0x040fe8000004182c */
[----:B------:R-:W-:Y:S04]  /*c1a0*/  MUFU.EX2 R232, R232 ;  /* 0x000000e800e87308 */ /* 0x000fe80000000800 */
[C---:B------:R-:W-:Y:S01]  /*c1b0*/  HMMA.16816.F32.BF16 R48, R100.reuse, R138, R48 ;  /* 0x0000008a6430723c */ /* 0x040fe20000041830 */
[----:B------:R-:W-:Y:S05]  /*c1c0*/  LDSM.16.MT88.4 R136, [R197+0x15000] ;  /* 0x01500000c588783b */ /* 0x000fea0000004200 */
[----:B------:R-:W1:Y:S02]  /*c1d0*/  MUFU.EX2 R231, R231 ;  /* 0x000000e700e77308 */ /* 0x000e640000000800 */
[C---:B------:R-:W-:Y:S08]  /*c1e0*/  HMMA.16816.F32.BF16 R52, R100.reuse, R140, R52 ;  /* 0x0000008c6434723c */ /* 0x040ff00000041834 */
[C---:B------:R-:W-:Y:S01]  /*c1f0*/  HMMA.16816.F32.BF16 R56, R100.reuse, R142, R56 ;  /* 0x0000008e6438723c */ /* 0x040fe20000041838 */
[----:B------:R-:W-:Y:S01]  /*c200*/  LDSM.16.MT88.4 R140, [R197+0x13800] ;  /* 0x01380000c58c783b */ /* 0x000fe20000004200 */
[----:B------:R-:W1:Y:S06]  /*c210*/  MUFU.EX2 R228, R228 ;  /* 0x000000e400e47308 */ /* 0x000e6c0000000800 */
[C---:B----4-:R-:W-:Y:S04]  /*c220*/  HMMA.16816.F32.BF16 R60, R100.reuse, R104, R60 ;  /* 0x00000068643c723c */ /* 0x050fe8000004183c */
[----:B------:R-:W4:Y:S04]  /*c230*/  MUFU.EX2 R134, R134 ;  /* 0x0000008600867308 */ /* 0x000f280000000800 */
[C---:B------:R-:W-:Y:S01]  /*c240*/  HMMA.16816.F32.BF16 R64, R100.reuse, R106, R64 ;  /* 0x0000006a6440723c */ /* 0x040fe20000041840 */
[----:B------:R-:W1:Y:S07]  /*c250*/  LDSM.16.MT88.4 R104, [R196+0x16800] ;  /* 0x01680000c468783b */ /* 0x000e6e0000004200 */
[C---:B--2---:R-:W-:Y:S08]  /*c260*/  HMMA.16816.F32.BF16 R68, R100.reuse, R108, R68 ;  /* 0x0000006c6444723c */ /* 0x044ff00000041844 */
[C---:B------:R-:W-:Y:S01]  /*c270*/  HMMA.16816.F32.BF16 R72, R100.reuse, R110, R72 ;  /* 0x0000006e6448723c */ /* 0x040fe20000041848 */
[----:B------:R-:W2:Y:S07]  /*c280*/  LDSM.16.MT88.4 R108, [R200+0x13000] ;  /* 0x01300000c86c783b */ /* 0x000eae0000004200 */
[C---:B------:R-:W-:Y:S08]  /*c290*/  HMMA.16816.F32.BF16 R76, R100.reuse, R112, R76 ;  /* 0x00000070644c723c */ /* 0x040ff0000004184c */
[C---:B------:R-:W-:Y:S01]  /*c2a0*/  HMMA.16816.F32.BF16 R80, R100.reuse, R114, R80 ;  /* 0x000000726450723c */ /* 0x040fe20000041850 */
[----:B------:R-:W2:Y:S07]  /*c2b0*/  LDSM.16.MT88.4 R112, [R197+0x13000] ;  /* 0x01300000c570783b */ /* 0x000eae0000004200 */
[C---:B------:R-:W-:Y:S08]  /*c2c0*/  HMMA.16816.F32.BF16 R84, R100.reuse, R116, R84 ;  /* 0x000000746454723c */ /* 0x040ff00000041854 */
[C---:B------:R-:W-:Y:S01]  /*c2d0*/  HMMA.16816.F32.BF16 R88, R100.reuse, R118, R88 ;  /* 0x000000766458723c */ /* 0x040fe20000041858 */
[----:B------:R-:W4:Y:S07]  /*c2e0*/  LDSM.16.MT88.4 R116, [R200+0x15000] ;  /* 0x01500000c874783b */ /* 0x000f2e0000004200 */
[C---:B-1----:R-:W-:Y:S08]  /*c2f0*/  HMMA.16816.F32.BF16 R92, R100.reuse, R104, R92 ;  /* 0x00000068645c723c */ /* 0x042ff0000004185c */
[----:B------:R-:W-:Y:S01]  /*c300*/  HMMA.16816.F32.BF16 R96, R100, R106, R96 ;  /* 0x0000006a6460723c */ /* 0x000fe20000041860 */
[----:B------:R-:W1:Y:S06]  /*c310*/  LDSM.16.MT88.4 R104, [R196+0x15000] ;  /* 0x01500000c468783b */ /* 0x000e6c0000004200 */
[----:B------:R-:W-:Y:S01]  /*c320*/  F2FP.BF16.PACK_AB R100, R243, R240 ;  /* 0x000000f0f364723e */ /* 0x000fe200000010ff */
[----:B------:R-:W-:Y:S01]  /*c330*/  FADD.FTZ R240, R240, R181 ;  /* 0x000000b5f0f07221 */ /* 0x000fe20000010000 */
[----:B---3--:R-:W-:Y:S03]  /*c340*/  F2FP.BF16.PACK_AB R101, R239, R238 ;  /* 0x000000eeef65723e */ /* 0x008fe600000010ff */
[----:B------:R-:W-:Y:S01]  /*c350*/  F2FP.BF16.PACK_AB R102, R241, R236 ;  /* 0x000000ecf166723e */ /* 0x000fe200000010ff */
[----:B------:R-:W-:Y:S01]  /*c360*/  FADD.FTZ R243, R243, R240 ;  /* 0x000000f0f3f37221 */ /* 0x000fe20000010000 */
[----:B-----5:R-:W-:Y:S03]  /*c370*/  F2FP.BF16.PACK_AB R103, R235, R234 ;  /* 0x000000eaeb67723e */ /* 0x020fe600000010ff */
[----:B------:R-:W-:Y:S04]  /*c380*/  FADD.FTZ R236, R236, R243 ;  /* 0x000000f3ecec7221 */ /* 0x000fe80000010000 */
[C---:B--2---:R-:W-:Y:S03]  /*c390*/  HMMA.16816.F32.BF16 R4, R100.reuse, R108, R4 ;  /* 0x0000006c6404723c */ /* 0x044fe60000041804 */
[----:B------:R-:W-:Y:S05]  /*c3a0*/  FADD.FTZ R241, R241, R236 ;  /* 0x000000ecf1f17221 */ /* 0x000fea0000010000 */
[C---:B------:R-:W-:Y:S01]  /*c3b0*/  HMMA.16816.F32.BF16 R8, R100.reuse, R110, R8 ;  /* 0x0000006e6408723c */ /* 0x040fe20000041808 */
[----:B------:R-:W2:Y:S07]  /*c3c0*/  LDSM.16.MT88.4 R108, [R200+0x17000] ;  /* 0x01700000c86c783b */ /* 0x000eae0000004200 */
[C---:B------:R-:W-:Y:S08]  /*c3d0*/  HMMA.16816.F32.BF16 R12, R100.reuse, R120, R12 ;  /* 0x00000078640c723c */ /* 0x040ff0000004180c */
[C---:B------:R-:W-:Y:S08]  /*c3e0*/  HMMA.16816.F32.BF16 R16, R100.reuse, R122, R16 ;  /* 0x0000007a6410723c */ /* 0x040ff00000041810 */
[C---:B------:R-:W-:Y:S08]  /*c3f0*/  HMMA.16816.F32.BF16 R20, R100.reuse, R112, R20 ;  /* 0x000000706414723c */ /* 0x040ff00000041814 */
[C---:B------:R-:W-:Y:S01]  /*c400*/  HMMA.16816.F32.BF16 R24, R100.reuse, R114, R24 ;  /* 0x000000726418723c */ /* 0x040fe20000041818 */
[----:B------:R-:W3:Y:S07]  /*c410*/  LDSM.16.MT88.4 R112, [R198+0x17000] ;  /* 0x01700000c670783b */ /* 0x000eee0000004200 */
[C---:B------:R-:W-:Y:S08]  /*c420*/  HMMA.16816.F32.BF16 R28, R100.reuse, R124, R28 ;  /* 0x0000007c641c723c */ /* 0x040ff0000004181c */
[C---:B------:R-:W-:Y:S01]  /*c430*/  HMMA.16816.F32.BF16 R32, R100.reuse, R126, R32 ;  /* 0x0000007e6420723c */ /* 0x040fe20000041820 */
[----:B------:R-:W-:Y:S07]  /*c440*/  LDSM.16.MT88.4 R124, [R200+0x13800] ;  /* 0x01380000c87c783b */ /* 0x000fee0000004200 */
[C---:B----4-:R-:W-:Y:S08]  /*c450*/  HMMA.16816.F32.BF16 R36, R100.reuse, R116, R36 ;  /* 0x000000746424723c */ /* 0x050ff00000041824 */
[C---:B------:R-:W-:Y:S01]  /*c460*/  HMMA.16816.F32.BF16 R40, R100.reuse, R118, R40 ;  /* 0x000000766428723c */ /* 0x040fe20000041828 */
[----:B------:R-:W4:Y:S07]  /*c470*/  LDSM.16.MT88.4 R116, [R197+0x17000] ;  /* 0x01700000c574783b */ /* 0x000f2e0000004200 */
[C---:B------:R-:W-:Y:S08]  /*c480*/  HMMA.16816.F32.BF16 R44, R100.reuse, R128, R44 ;  /* 0x00000080642c723c */ /* 0x040ff0000004182c */
[C---:B------:R-:W-:Y:S08]  /*c490*/  HMMA.16816.F32.BF16 R48, R100.reuse, R130, R48 ;  /* 0x000000826430723c */ /* 0x040ff00000041830 */
[C---:B------:R-:W-:Y:S07]  /*c4a0*/  HMMA.16816.F32.BF16 R52, R100.reuse, R136, R52 ;  /* 0x000000886434723c */ /* 0x040fee0000041834 */
[----:B------:R-:W-:Y:S01]  /*c4b0*/  F2FP.BF16.PACK_AB R136, R237, R230 ;  /* 0x000000e6ed88723e */ /* 0x000fe200000010ff */
[C---:B------:R-:W-:Y:S04]  /*c4c0*/  HMMA.16816.F32.BF16 R56, R100.reuse, R138, R56 ;  /* 0x0000008a6438723c */ /* 0x040fe80000041838 */
[----:B------:R-:W-:Y:S01]  /*c4d0*/  F2FP.BF16.PACK_AB R137, R231, R232 ;  /* 0x000000e8e789723e */ /* 0x000fe200000010ff */
[----:B------:R-:W-:Y:S02]  /*c4e0*/  FADD.FTZ R230, R230, R241 ;  /* 0x000000f1e6e67221 */ /* 0x000fe40000010000 */
[----:B------:R-:W-:Y:S01]  /*c4f0*/  F2FP.BF16.PACK_AB R138, R233, R228 ;  /* 0x000000e4e98a723e */ /* 0x000fe200000010ff */
[C---:B-1----:R-:W-:Y:S04]  /*c500*/  HMMA.16816.F32.BF16 R60, R100.reuse, R104, R60 ;  /* 0x00000068643c723c */ /* 0x042fe8000004183c */
[----:B------:R-:W-:Y:S01]  /*c510*/  F2FP.BF16.PACK_AB R139, R133, R134 ;  /* 0x00000086858b723e */ /* 0x000fe200000010ff */
[----:B------:R-:W-:Y:S03]  /*c520*/  FADD.FTZ R237, R237, R230 ;  /* 0x000000e6eded7221 */ /* 0x000fe60000010000 */
[C---:B------:R-:W-:Y:S01]  /*c530*/  HMMA.16816.F32.BF16 R64, R100.reuse, R106, R64 ;  /* 0x0000006a6440723c */ /* 0x040fe20000041840 */
[----:B------:R-:W1:Y:S03]  /*c540*/  LDSM.16.MT88.4 R104, [R196+0x17000] ;  /* 0x01700000c468783b */ /* 0x000e660000004200 */
[----:B------:R-:W-:Y:S04]  /*c550*/  FADD.FTZ R228, R228, R237 ;  /* 0x000000ede4e47221 */ /* 0x000fe80000010000 */
[C---:B--2---:R-:W-:Y:S04]  /*c560*/  HMMA.16816.F32.BF16 R68, R100.reuse, R108, R68 ;  /* 0x0000006c6444723c */ /* 0x044fe80000041844 */
[----:B------:R-:W-:Y:S04]  /*c570*/  FADD.FTZ R229, R233, R228 ;  /* 0x000000e4e9e57221 */ /* 0x000fe80000010000 */
[C---:B------:R-:W-:Y:S01]  /*c580*/  HMMA.16816.F32.BF16 R72, R100.reuse, R110, R72 ;  /* 0x0000006e6448723c */ /* 0x040fe20000041848 */
[----:B------:R-:W2:Y:S07]  /*c590*/  LDSM.16.MT88.4 R108, [R198+0x13800] ;  /* 0x01380000c66c783b */ /* 0x000eae0000004200 */
[C---:B---3--:R-:W-:Y:S08]  /*c5a0*/  HMMA.16816.F32.BF16 R76, R100.reuse, R112, R76 ;  /* 0x00000070644c723c */ /* 0x048ff0000004184c */
[C---:B------:R-:W-:Y:S08]  /*c5b0*/  HMMA.16816.F32.BF16 R80, R100.reuse, R114, R80 ;  /* 0x000000726450723c */ /* 0x040ff00000041850 */
[C---:B----4-:R-:W-:Y:S08]  /*c5c0*/  HMMA.16816.F32.BF16 R84, R100.reuse, R116, R84 ;  /* 0x000000746454723c */ /* 0x050ff00000041854 */
[C---:B------:R-:W-:Y:S08]  /*c5d0*/  HMMA.16816.F32.BF16 R88, R100.reuse, R118, R88 ;  /* 0x000000766458723c */ /* 0x040ff00000041858 */
[C---:B-1----:R-:W-:Y:S08]  /*c5e0*/  HMMA.16816.F32.BF16 R92, R100.reuse, R104, R92 ;  /* 0x00000068645c723c */ /* 0x042ff0000004185c */
[----:B------:R-:W-:Y:S08]  /*c5f0*/  HMMA.16816.F32.BF16 R96, R100, R106, R96 ;  /* 0x0000006a6460723c */ /* 0x000ff00000041860 */
[C---:B------:R-:W-:Y:S01]  /*c600*/  HMMA.16816.F32.BF16 R128, R136.reuse, R124, R4 ;  /* 0x0000007c8880723c */ /* 0x040fe20000041804 */
[----:B------:R-:W1:Y:S07]  /*c610*/  LDSM.16.MT88.4 R4, [R198+0x17800] ;  /* 0x01780000c604783b */ /* 0x000e6e0000004200 */
[C---:B------:R-:W-:Y:S01]  /*c620*/  HMMA.16816.F32.BF16 R124, R136.reuse, R126, R8 ;  /* 0x0000007e887c723c */ /* 0x040fe20000041808 */
[----:B------:R-:W3:Y:S07]  /*c630*/  LDSM.16.MT88.4 R8, [R197+0x17800] ;  /* 0x01780000c508783b */ /* 0x000eee0000004200 */
[C---:B--2---:R-:W-:Y:S01]  /*c640*/  HMMA.16816.F32.BF16 R120, R136.reuse, R108, R12 ;  /* 0x0000006c8878723c */ /* 0x044fe2000004180c */
[----:B------:R-:W2:Y:S07]  /*c650*/  LDSM.16.MT88.4 R12, [R196+0x17800] ;  /* 0x01780000c40c783b */ /* 0x000eae0000004200 */
[C---:B------:R-:W-:Y:S08]  /*c660*/  HMMA.16816.F32.BF16 R116, R136.reuse, R110, R16 ;  /* 0x0000006e8874723c */ /* 0x040ff00000041810 */
        /* <DEDUP_REMOVED lines=14> */
[C---:B-1----:R-:W-:Y:S07]  /*c750*/  HMMA.16816.F32.BF16 R76, R136.reuse, R4, R76 ;  /* 0x00000004884c723c */ /* 0x042fee000004184c */
[----:B------:R-:W-:Y:S01]  /*c760*/  FADD.FTZ R5, R169, R170 ;  /* 0x000000aaa9057221 */ /* 0x000fe20000010000 */
[C---:B------:R-:W-:Y:S04]  /*c770*/  HMMA.16816.F32.BF16 R80, R136.reuse, R6, R80 ;  /* 0x000000068850723c */ /* 0x040fe80000041850 */
[----:B------:R-:W-:Y:S04]  /*c780*/  FADD.FTZ R5, R168, R5 ;  /* 0x00000005a8057221 */ /* 0x000fe80000010000 */
[C---:B---3--:R-:W-:Y:S04]  /*c790*/  HMMA.16816.F32.BF16 R84, R136.reuse, R8, R84 ;  /* 0x000000088854723c */ /* 0x048fe80000041854 */
[----:B------:R-:W-:Y:S04]  /*c7a0*/  FADD.FTZ R178, R178, R5 ;  /* 0x00000005b2b27221 */ /* 0x000fe80000010000 */
[C---:B------:R-:W-:Y:S04]  /*c7b0*/  HMMA.16816.F32.BF16 R88, R136.reuse, R10, R88 ;  /* 0x0000000a8858723c */ /* 0x040fe80000041858 */
[----:B------:R-:W-:Y:S04]  /*c7c0*/  FADD.FTZ R179, R179, R178 ;  /* 0x000000b2b3b37221 */ /* 0x000fe80000010000 */
[----:B------:R-:W-:Y:S01]  /*c7d0*/  FADD.FTZ R182, R182, R179 ;  /* 0x000000b3b6b67221 */ /* 0x000fe20000010000 */
[C---:B--2---:R-:W-:Y:S03]  /*c7e0*/  HMMA.16816.F32.BF16 R92, R136.reuse, R12, R92 ;  /* 0x0000000c885c723c */ /* 0x044fe6000004185c */
[----:B------:R-:W-:Y:S04]  /*c7f0*/  FADD.FTZ R183, R183, R182 ;  /* 0x000000b6b7b77221 */ /* 0x000fe80000010000 */
[----:B------:R-:W-:Y:S01]  /*c800*/  FADD.FTZ R238, R238, R183 ;  /* 0x000000b7eeee7221 */ /* 0x000fe20000010000 */
[----:B------:R-:W-:Y:S04]  /*c810*/  HMMA.16816.F32.BF16 R96, R136, R14, R96 ;  /* 0x0000000e8860723c */ /* 0x000fe80000041860 */
[----:B------:R-:W-:Y:S04]  /*c820*/  FADD.FTZ R239, R239, R238 ;  /* 0x000000eeefef7221 */ /* 0x000fe80000010000 */
[----:B------:R-:W-:Y:S04]  /*c830*/  FADD.FTZ R234, R234, R239 ;  /* 0x000000efeaea7221 */ /* 0x000fe80000010000 */
[----:B------:R-:W-:Y:S04]  /*c840*/  FADD.FTZ R235, R235, R234 ;  /* 0x000000eaebeb7221 */ /* 0x000fe80000010000 */
[----:B------:R-:W-:Y:S04]  /*c850*/  FADD.FTZ R232, R232, R235 ;  /* 0x000000ebe8e87221 */ /* 0x000fe80000010000 */
[----:B------:R-:W-:Y:S04]  /*c860*/  FADD.FTZ R231, R231, R232 ;  /* 0x000000e8e7e77221 */ /* 0x000fe80000010000 */
[----:B------:R-:W-:Y:S04]  /*c870*/  FADD.FTZ R134, R134, R231 ;  /* 0x000000e786867221 */ /* 0x000fe80000010000 */
[----:B------:R-:W-:Y:S01]  /*c880*/  FADD.FTZ R227, R133, R134 ;  /* 0x0000008685e37221 */ /* 0x000fe20000010000 */
[----:B------:R-:W-:-:S05]  /*c890*/  @P0 BRA `(.L_x_42) ;  /* 0xffffd73000000947 */ /* 0x000fca000383ffff */
.L_x_41:
        /* <DEDUP_REMOVED lines=218> */
[----:B------:R-:W-:Y:S04]  /*d640*/  STS [R25], R100 ;  /* 0x0000006419007388 */ /* 0x000fe80000000800 */
[----:B------:R-:W-:Y:S04]  /*d650*/  STS [R25+0x400], R102 ;  /* 0x0004006619007388 */ /* 0x000fe80000000800 */
        /* <DEDUP_REMOVED lines=12> */
[----:B------:R-:W2:Y:S04]  /*d720*/  S2R R7, SR_CTAID.Y ;  /* 0x0000000000077919 */ /* 0x000ea80000002600 */
[----:B------:R4:W-:Y:S04]  /*d730*/  STS [R23+0x4000], R60 ;  /* 0x0040003c17007388 */ /* 0x0009e80000000800 */
[----:B------:R5:W-:Y:S04]  /*d740*/  STS [R23+0x4400], R62 ;  /* 0x0044003e17007388 */ /* 0x000be80000000800 */
[----:B------:R1:W-:Y:S04]  /*d750*/  STS [R25+0x4000], R64 ;  /* 0x0040004019007388 */ /* 0x0003e80000000800 */
[----:B------:R-:W-:Y:S04]  /*d760*/  STS [R25+0x4400], R66 ;  /* 0x0044004219007388 */ /* 0x000fe80000000800 */
[----:B------:R-:W-:Y:S04]  /*d770*/  STS [R11+0x8000], R68 ;  /* 0x008000440b007388 */ /* 0x000fe80000000800 */
[----:B------:R3:W-:Y:S01]  /*d780*/  STS [R11+0x8400], R70 ;  /* 0x008400460b007388 */ /* 0x0007e20000000800 */
[----:B--2---:R-:W-:Y:S01]  /*d790*/  @!P0 SHF.R.S32.HI R12, RZ, 0x1f, R7 ;  /* 0x0000001fff0c8819 */ /* 0x004fe20000011407 */
[----:B------:R-:W-:-:S02]  /*d7a0*/  @!P3 IMAD R63, R7, c[0x0][0x214], RZ ;  /* 0x00008500073fba24 */ /* 0x000fc400078e02ff */
[----:B------:R2:W-:Y:S01]  /*d7b0*/  STS [R13+0x8000], R72 ;  /* 0x008000480d007388 */ /* 0x0005e20000000800 */
[----:B----4-:R-:W-:Y:S01]  /*d7c0*/  @P1 MOV R60, c[0x0][0x210] ;  /* 0x00008400003c1a02 */ /* 0x010fe20000000f00 */
[----:B------:R-:W-:Y:S01]  /*d7d0*/  @!P0 IMAD R12, R12, c[0x0][0x1e0], RZ ;  /* 0x000078000c0c8a24 */ /* 0x000fe200078e02ff */
[----:B------:R-:W-:Y:S01]  /*d7e0*/  @!P3 SEL R63, R63, R210, !P0 ;  /* 0x000000d23f3fb207 */ /* 0x000fe20004000000 */
[----:B------:R2:W-:Y:S01]  /*d7f0*/  STS [R13+0x8400], R74 ;  /* 0x0084004a0d007388 */ /* 0x0005e20000000800 */
[----:B-----5:R-:W-:Y:S01]  /*d800*/  @P1 MOV R62, 0x1 ;  /* 0x00000001003e1802 */ /* 0x020fe20000000f00 */
[C---:B------:R-:W-:Y:S02]  /*d810*/  @!P0 IMAD R61, R7.reuse, c[0x0][0x1e4], R12 ;  /* 0x00007900073d8a24 */ /* 0x040fe400078e020c */
[----:B------:R2:W-:Y:S01]  /*d820*/  STS [R15+0x8000], R76 ;  /* 0x0080004c0f007388 */ /* 0x0005e20000000800 */
[----:B------:R-:W-:Y:S02]  /*d830*/  @P1 IMAD R60, R60, c[0x0][0x214], RZ ;  /* 0x000085003c3c1a24 */ /* 0x000fe400078e02ff */
[----:B-1----:R-:W-:Y:S01]  /*d840*/  @!P0 IMAD.WIDE.U32 R64, R7, c[0x0][0x1e0], RZ ;  /* 0x0000780007408a25 */ /* 0x002fe200078e00ff */
[----:B------:R2:W-:Y:S04]  /*d850*/  STS [R15+0x8400], R78 ;  /* 0x0084004e0f007388 */ /* 0x0005e80000000800 */
[----:B------:R2:W-:Y:S01]  /*d860*/  STS [R17+0x8000], R80 ;  /* 0x0080005011007388 */ /* 0x0005e20000000800 */
[----:B------:R-:W-:-:S02]  /*d870*/  @!P0 IADD3 R5, R65, R61, RZ ;  /* 0x0000003d41058210 */ /* 0x000fc40007ffe0ff */
[----:B------:R-:W-:Y:S01]  /*d880*/  @!P0 MOV R4, R64 ;  /* 0x0000004000048202 */ /* 0x000fe20000000f00 */
[----:B------:R2:W-:Y:S01]  /*d890*/  STS [R17+0x8400], R82 ;  /* 0x0084005211007388 */ /* 0x0005e20000000800 */
[----:B---3--:R-:W-:Y:S01]  /*d8a0*/  @!P1 MOV R11, c[0x0][0x214] ;  /* 0x00008500000b9a02 */ /* 0x008fe20000000f00 */
[----:B------:R-:W-:Y:S01]  /*d8b0*/  CS2R R64, SRZ ;  /* 0x0000000000407805 */ /* 0x000fe2000001ff00 */
[----:B------:R-:W-:Y:S01]  /*d8c0*/  SHF.R.S32.HI R61, RZ, 0x1f, R8 ;  /* 0x0000001fff3d7819 */ /* 0x000fe20000011408 */
[----:B------:R2:W-:Y:S01]  /*d8d0*/  STS [R19+0x8000], R84 ;  /* 0x0080005413007388 */ /* 0x0005e20000000800 */
[----:B------:R-:W-:Y:S02]  /*d8e0*/  @!P1 SEL R60, R11, c[0x0][0x234], !P2 ;  /* 0x00008d000b3c9a07 */ /* 0x000fe40005000000 */
[----:B------:R-:W-:Y:S01]  /*d8f0*/  LOP3.LUT P0, RZ, R9, 0x3, RZ, 0xc0, !PT ;  /* 0x0000000309ff7812 */ /* 0x000fe2000780c0ff */
[----:B------:R2:W-:Y:S01]  /*d900*/  STS [R19+0x8400], R86 ;  /* 0x0084005613007388 */ /* 0x0005e20000000800 */
[----:B------:R-:W-:Y:S01]  /*d910*/  LEA.HI R61, R61, R8, RZ, 0x3 ;  /* 0x000000083d3d7211 */ /* 0x000fe200078f18ff */
[----:B------:R-:W-:Y:S01]  /*d920*/  @!P1 IMAD R62, R60, c[0x0][0x1c0], RZ ;  /* 0x000070003c3e9a24 */ /* 0x000fe200078e02ff */
[----:B------:R-:W-:Y:S01]  /*d930*/  @!P3 MOV R64, R63 ;  /* 0x0000003f0040b202 */ /* 0x000fe20000000f00 */
[----:B------:R2:W-:Y:S01]  /*d940*/  STS [R21+0x8000], R88 ;  /* 0x0080005815007388 */ /* 0x0005e20000000800 */
[----:B------:R-:W-:Y:S01]  /*d950*/  @!P3 SHF.R.S32.HI R65, RZ, 0x1f, R63 ;  /* 0x0000001fff41b819 */ /* 0x000fe2000001143f */
[----:B------:R-:W-:Y:S01]  /*d960*/  IMAD R62, R7, R62, RZ ;  /* 0x0000003e073e7224 */ /* 0x000fe200078e02ff */
[----:B------:R-:W-:Y:S01]  /*d970*/  @P1 MOV R7, c[0x0][0x210] ;  /* 0x0000840000071a02 */ /* 0x000fe20000000f00 */
[----:B------:R2:W-:Y:S01]  /*d980*/  STS [R21+0x8400], R90 ;  /* 0x0084005a15007388 */ /* 0x0005e20000000800 */
[----:B------:R-:W-:Y:S01]  /*d990*/  @!P1 MOV R7, 0x1 ;  /* 0x0000000100079802 */ /* 0x000fe20000000f00 */
[----:B------:R-:W-:Y:S01]  /*d9a0*/  @P5 FMUL.FTZ R63, R2, 0.69314718246459960938 ;  /* 0x3f317218023f5820 */ /* 0x000fe20000410000 */
[----:B------:R-:W-:Y:S01]  /*d9b0*/  SEL R62, R62, RZ, P3 ;  /* 0x000000ff3e3e7207 */ /* 0x000fe20001800000 */
[----:B------:R2:W-:Y:S01]  /*d9c0*/  STS [R23+0x8000], R92 ;  /* 0x0080005c17007388 */ /* 0x0005e20000000800 */
[----:B------:R-:W-:Y:S01]  /*d9d0*/  LOP3.LUT R61, R61, 0xffffff8, RZ, 0xc0, !PT ;  /* 0x0ffffff83d3d7812 */ /* 0x000fe200078ec0ff */
[----:B------:R-:W-:-:S02]  /*d9e0*/  @P4 FMUL.FTZ R2, R0, 0.69314718246459960938 ;  /* 0x3f31721800024820 */ /* 0x000fc40000410000 */
[----:B------:R2:W-:Y:S01]  /*d9f0*/  STS [R23+0x8400], R94 ;  /* 0x0084005e17007388 */ /* 0x0005e20000000800 */
[----:B------:R-:W-:Y:S02]  /*da00*/  IADD3 R61, R8, -R61, RZ ;  /* 0x8000003d083d7210 */ /* 0x000fe40007ffe0ff */
[----:B------:R-:W-:Y:S01]  /*da10*/  MOV R8, 0x7f800000 ;  /* 0x7f80000000087802 */ /* 0x000fe20000000f00 */
[----:B------:R2:W-:Y:S01]  /*da20*/  STS [R25+0x8000], R96 ;  /* 0x0080006019007388 */ /* 0x0005e20000000800 */
[----:B------:R-:W-:Y:S01]  /*da30*/  @P5 FFMA.FTZ R8, R132, c[0x0][0x238], R63 ;  /* 0x00008e0084085a23 */ /* 0x000fe2000001003f */
[----:B------:R-:W-:Y:S02]  /*da40*/  LEA R220, R61, R220, 0x4 ;  /* 0x000000dc3ddc7211 */ /* 0x000fe400078e20ff */
        /* <DEDUP_REMOVED lines=42> */
.L_x_46:
[----:B--2-4-:R-:W-:Y:S05]  /*dcf0*/  BSYNC B0 ;  /* 0x0000000000007941 */ /* 0x014fea0003800000 */
.L_x_45:
        /* <DEDUP_REMOVED lines=24> */
.L_x_48:
[----:B------:R-:W-:Y:S05]  /*de80*/  BSYNC B0 ;  /* 0x0000000000007941 */ /* 0x000fea0003800000 */
.L_x_47:
        /* <DEDUP_REMOVED lines=17> */
.L_x_50:
[----:B------:R-:W-:Y:S05]  /*dfa0*/  BSYNC B0 ;  /* 0x0000000000007941 */ /* 0x000fea0003800000 */
.L_x_49:
        /* <DEDUP_REMOVED lines=17> */
.L_x_52:
[----:B------:R-:W-:Y:S05]  /*e0c0*/  BSYNC B0 ;  /* 0x0000000000007941 */ /* 0x000fea0003800000 */
.L_x_51:
        /* <DEDUP_REMOVED lines=15> */
.L_x_33:
        /* <DEDUP_REMOVED lines=64> */
.L_x_54:
[----:B------:R-:W-:Y:S05]  /*e5c0*/  BSYNC B0 ;  /* 0x0000000000007941 */ /* 0x000fea0003800000 */
.L_x_53:
        /* <DEDUP_REMOVED lines=17> */
.L_x_56:
[----:B------:R-:W-:Y:S05]  /*e6e0*/  BSYNC B0 ;  /* 0x0000000000007941 */ /* 0x000fea0003800000 */
.L_x_55:
        /* <DEDUP_REMOVED lines=17> */
.L_x_58:
[----:B------:R-:W-:Y:S05]  /*e800*/  BSYNC B0 ;  /* 0x0000000000007941 */ /* 0x000fea0003800000 */
.L_x_57:
        /* <DEDUP_REMOVED lines=17> */
.L_x_60:
[----:B------:R-:W-:Y:S05]  /*e920*/  BSYNC B0 ;  /* 0x0000000000007941 */ /* 0x000fea0003800000 */
.L_x_59:
        /* <DEDUP_REMOVED lines=35> */
.L_x_61:
        /* <DEDUP_REMOVED lines=10> */
.L_x_683:


//--------------------- .text._ZN5flash16flash_fwd_kernelI23Flash_fwd_kernel_traitsILi192ELi128ELi64ELi8ELb0ELb0EN7cutlass10bfloat16_tE19Flash_kernel_traitsILi192ELi128ELi64ELi8ES3_EELb0ELb1ELb0ELb0ELb0ELb0ELb0ELb0EEEvNS_16Flash_fwd_paramsE --------------------------
	.section	.text._ZN5flash16flash_fwd_kernelI23Flash_fwd_kernel_traitsILi192ELi128ELi64ELi8ELb0ELb0EN7cutlass10bfloat16_tE19Flash_kernel_traitsILi192ELi128ELi64ELi8ES3_EELb0ELb1ELb0ELb0ELb0ELb0ELb0ELb0EEEvNS_16Flash_fwd_paramsE,"ax",@progbits
	.sectioninfo	@"SHI_REGISTERS=237"
	.align	128
        .global         _ZN5flash16flash_fwd_kernelI23Flash_fwd_kernel_traitsILi192ELi128ELi64ELi8ELb0ELb0EN7cutlass10bfloat16_tE19Flash_kernel_traitsILi192ELi128ELi64ELi8ES3_EELb0ELb1ELb0ELb0ELb0ELb0ELb0ELb0EEEvNS_16Flash_fwd_paramsE
        .type           _ZN5flash16flash_fwd_kernelI23Flash_fwd_kernel_traitsILi192ELi128ELi64ELi8ELb0ELb0EN7cutlass10bfloat16_tE19Flash_kernel_traitsILi192ELi128ELi64ELi8ES3_EELb0ELb1ELb0ELb0ELb0ELb0ELb0ELb0EEEvNS_16Flash_fwd_paramsE,@function
        .size           _ZN5flash16flash_fwd_kernelI23Flash_fwd_kernel_traitsILi192ELi128ELi64ELi8ELb0ELb0EN7cutlass10bfloat16_tE19Flash_kernel_traitsILi192ELi128ELi64ELi8ES3_EELb0ELb1ELb0ELb0ELb0ELb0ELb0ELb0EEEvNS_16Flash_fwd_paramsE,(.L_x_684 - _ZN5flash16flash_fwd_kernelI23Flash_fwd_kernel_traitsILi192ELi128ELi64ELi8ELb0ELb0EN7cutlass10bfloat16_tE19Flash_kernel_traitsILi192ELi128ELi64ELi8ES3_EELb0ELb1ELb0ELb0ELb0ELb0ELb0ELb0EEEvNS_16Flash_fwd_paramsE)
        .other          _ZN5flash16flash_fwd_kernelI23Flash_fwd_kernel_traitsILi192ELi128ELi64ELi8ELb0ELb0EN7cutlass10bfloat16_tE19Flash_kernel_traitsILi192ELi128ELi64ELi8ES3_EELb0ELb1ELb0ELb0ELb0ELb0ELb0ELb0EEEvNS_16Flash_fwd_paramsE,@"STO_CUDA_ENTRY STV_DEFAULT"
_ZN5flash16flash_fwd_kernelI23Flash_fwd_kernel_traitsILi192ELi128ELi64ELi8ELb0ELb0EN7cutlass10bfloat16_tE19Flash_kernel_traitsILi192ELi128ELi64ELi8ES3_EELb0ELb1ELb0ELb0ELb0ELb0ELb0ELb0EEEvNS_16Flash_fwd_paramsE:
.text._ZN5flash16flash_fwd_kernelI23Flash_fwd_kernel_traitsILi192ELi128ELi64ELi8ELb0ELb0EN7cutlass10bfloat16_tE19Flash_kernel_traitsILi192ELi128ELi64ELi8ES3_EELb0ELb1ELb0ELb0ELb0ELb0ELb0ELb0EEEvNS_16Flash_fwd_paramsE:
        /* <DEDUP_REMOVED lines=24> */
[----:B------:R-:W4:Y:S01]  /*0180*/  S2R R14, SR_CTAID.Z ;  /* 0x00000000000e7919 */ /* 0x000f220000002700 */
[----:B------:R-:W-:Y:S01]  /*0190*/  ISETP.NE.AND.EX P0, PT, RZ, c[0x0][0x24c], PT, P0 ;  /* 0x00009300ff007a0c */ /* 0x000fe20003f05300 */
[----:B--2---:R-:W-:Y:S02]  /*01a0*/  @P2 IMAD.IADD R205, R205, 0x1, -R200 ;  /* 0x00000001cdcd2824 */ /* 0x004fe400078e0ac8 */
[----:B------:R-:W-:-:S10]  /*01b0*/  @!P2 IMAD.MOV.U32 R205, RZ, RZ, c[0x0][0x214] ;  /* 0x00008500ffcda624 */ /* 0x000fd400078e00ff */
[----:B------:R-:W-:Y:S05]  /*01c0*/  @!P0 BRA `(.L_x_62) ;  /* 0x0000004000008947 */ /* 0x000fea0003800000 */
[----:B-1-34-:R-:W2:Y:S02]  /*01d0*/  @P3 LDG.E R4, [R6.64+0x4] ;  /* 0x0000040c06043981 */ /* 0x01aea4000c1e1900 */
[----:B--2--5:R-:W-:-:S06]  /*01e0*/  @P3 IADD3 R5, R4, -R9, RZ ;  /* 0x8000000904053210 */ /* 0x024fcc0007ffe0ff */
[----:B------:R1:W5:Y:S01]  /*01f0*/  @!P3 LDG.E R5, [R6.64] ;  /* 0x0000000c0605b981 */ /* 0x000362000c1e1900 */
[----:B------:R-:W-:Y:S05]  /*0200*/  BRA `(.L_x_63) ;  /* 0x0000001000007947 */ /* 0x000fea0003800000 */
.L_x_62:
[----:B-1-34-:R-:W-:Y:S02]  /*0210*/  MOV R5, c[0x0][0x218] ;  /* 0x0000860000057a02 */ /* 0x01afe40000000f00 */
.L_x_63:
[----:B------:R-:W-:-:S04]  /*0220*/  ISETP.NE.U32.AND P2, PT, RZ, c[0x0][0x258], PT ;  /* 0x00009600ff007a0c */ /* 0x000fc80003f45070 */
[----:B------:R-:W-:-:S13]  /*0230*/  ISETP.NE.AND.EX P2, PT, RZ, c[0x0][0x25c], PT, P2 ;  /* 0x00009700ff007a0c */ /* 0x000fda0003f45320 */
[----:B------:R-:W-:-:S05]  /*0240*/  @P2 IMAD.WIDE R10, R0, R3, c[0x0][0x258] ;  /* 0x00009600000a2625 */ /* 0x000fca00078e0203 */
[----:B-1----:R-:W2:Y:S01]  /*0250*/  @P2 LDG.E R7, [R10.64] ;  /* 0x0000000c0a072981 */ /* 0x002ea2000c1e1900 */
        /* <DEDUP_REMOVED lines=15> */
[----:B------:R-:W-:Y:S01]  /*0350*/  SHF.R.S32.HI R5, RZ, 0x6, R5 ;  /* 0x00000006ff057819 */ /* 0x000fe20000011405 */
[----:B------:R-:W1:Y:S01]  /*0360*/  S2R R3, SR_TID.X ;  /* 0x0000000000037919 */ /* 0x000e620000002100 */
        /* <DEDUP_REMOVED lines=10> */
[----:B------:R-:W-:-:S04]  /*0410*/  @!P1 IMAD.WIDE.U32 R12, R0, c[0x0][0x178], RZ ;  /* 0x00005e00000c9a25 */ /* 0x000fc800078e00ff */
[----:B------:R-:W-:Y:S01]  /*0420*/  @!P1 IMAD R5, R0, c[0x0][0x17c], R5 ;  /* 0x00005f0000059a24 */ /* 0x000fe200078e0205 */
[----:B------:R-:W-:Y:S01]  /*0430*/  @!P1 MOV R20, R12 ;  /* 0x0000000c00149202 */ /* 0x000fe20000000f00 */
[----:B------:R-:W-:-:S04]  /*0440*/  @P0 IMAD.WIDE.U32 R206, R16, c[0x0][0x198], RZ ;  /* 0x0000660010ce0a25 */ /* 0x000fc800078e00ff */
[----:B------:R-:W-:Y:S01]  /*0450*/  @P1 IMAD R11, R200, c[0x0][0x194], R21 ;  /* 0x00006500c80b1a24 */ /* 0x000fe200078e0215 */
[----:B------:R-:W-:Y:S01]  /*0460*/  @!P1 IADD3 R11, R13, R5, RZ ;  /* 0x000000050d0b9210 */ /* 0x000fe20007ffe0ff */
[----:B------:R-:W-:Y:S01]  /*0470*/  @P0 IMAD R16, R16, c[0x0][0x19c], R207 ;  /* 0x0000670010100a24 */ /* 0x000fe200078e02cf */
        /* <DEDUP_REMOVED lines=11> */
.L_x_65:
[----:B------:R-:W-:Y:S01]  /*0530*/  IABS R8, c[0x0][0x1c8] ;  /* 0x0000720000087a13 */ /* 0x000fe20000000000 */
[----:B------:R-:W-:Y:S01]  /*0540*/  IMAD.MOV.U32 R12, RZ, RZ, RZ ;  /* 0x000000ffff0c7224 */ /* 0x000fe200078e00ff */
[----:B------:R-:W-:Y:S01]  /*0550*/  SHF.R.S32.HI R17, RZ, 0x1f, R14 ;  /* 0x0000001fff117819 */ /* 0x000fe2000001140e */
[----:B------:R-:W-:Y:S01]  /*0560*/  @P0 IMAD.IADD R9, R2, 0x1, R9 ;  /* 0x0000000102090824 */ /* 0x000fe200078e0209 */
[----:B------:R-:W2:Y:S08]  /*0570*/  I2F.RP R10, R8 ;  /* 0x00000008000a7306 */ /* 0x000eb00000209400 */
[----:B--2---:R-:W2:Y:S02]  /*0580*/  MUFU.RCP R13, R10 ;  /* 0x0000000a000d7308 */ /* 0x004ea40000001000 */
[----:B--2---:R-:W-:-:S06]  /*0590*/  IADD3 R13, R13, 0xffffffe, RZ ;  /* 0x0ffffffe0d0d7810 */ /* 0x004fcc0007ffe0ff */
[----:B------:R-:W2:Y:S02]  /*05a0*/  F2I.FTZ.U32.TRUNC.NTZ R13, R13 ;  /* 0x0000000d000d7305 */ /* 0x000ea4000021f000 */
[----:B--2---:R-:W-:-:S04]  /*05b0*/  IMAD.MOV R5, RZ, RZ, -R13 ;  /* 0x000000ffff057224 */ /* 0x004fc800078e0a0d */
[----:B------:R-:W-:Y:S01]  /*05c0*/  IMAD R7, R5, R8, RZ ;  /* 0x0000000805077224 */ /* 0x000fe200078e02ff */
[----:B------:R-:W-:-:S03]  /*05d0*/  IABS R5, R14 ;  /* 0x0000000e00057213 */ /* 0x000fc60000000000 */
[----:B------:R-:W-:-:S04]  /*05e0*/  IMAD.HI.U32 R12, R13, R7, R12 ;  /* 0x000000070d0c7227 */ /* 0x000fc800078e000c */
[----:B------:R-:W-:-:S04]  /*05f0*/  IMAD.MOV.U32 R7, RZ, RZ, R5 ;  /* 0x000000ffff077224 */ /* 0x000fc800078e0005 */
[----:B------:R-:W-:-:S04]  /*0600*/  IMAD.HI.U32 R214, R12, R7, RZ ;  /* 0x000000070cd67227 */ /* 0x000fc800078e00ff */
[----:B------:R-:W-:Y:S02]  /*0610*/  IMAD.MOV R5, RZ, RZ, -R214 ;  /* 0x000000ffff057224 */ /* 0x000fe400078e0ad6 */
[----:B------:R-:W-:-:S04]  /*0620*/  @P0 IMAD.WIDE.U32 R12, R9, c[0x0][0x1a0], RZ ;  /* 0x00006800090c0a25 */ /* 0x000fc800078e00ff */
[----:B------:R-:W-:Y:S02]  /*0630*/  IMAD R5, R8, R5, R7 ;  /* 0x0000000508057224 */ /* 0x000fe400078e0207 */
[----:B------:R-:W-:-:S03]  /*0640*/  @P0 IMAD R9, R9, c[0x0][0x1a4], R13 ;  /* 0x0000690009090a24 */ /* 0x000fc600078e020d */
[----:B------:R-:W-:-:S13]  /*0650*/  ISETP.GT.U32.AND P2, PT, R8, R5, PT ;  /* 0x000000050800720c */ /* 0x000fda0003f44070 */
[-C--:B------:R-:W-:Y:S02]  /*0660*/  @!P2 IADD3 R5, R5, -R8.reuse, RZ ;  /* 0x800000080505a210 */ /* 0x080fe40007ffe0ff */
[----:B------:R-:W-:Y:S02]  /*0670*/  @!P2 IADD3 R214, R214, 0x1, RZ ;  /* 0x00000001d6d6a810 */ /* 0x000fe40007ffe0ff */
[----:B------:R-:W-:Y:S02]  /*0680*/  ISETP.GE.U32.AND P3, PT, R5, R8, PT ;  /* 0x000000080500720c */ /* 0x000fe40003f66070 */
[----:B------:R-:W-:Y:S02]  /*0690*/  LOP3.LUT R5, R14, c[0x0][0x1c8], RZ, 0x3c, !PT ;  /* 0x000072000e057a12 */ /* 0x000fe400078e3cff */
[----:B------:R-:W-:Y:S02]  /*06a0*/  ISETP.NE.AND P2, PT, RZ, c[0x0][0x1c8], PT ;  /* 0x00007200ff007a0c */ /* 0x000fe40003f45270 */
[----:B------:R-:W-:-:S02]  /*06b0*/  ISETP.GE.AND P1, PT, R5, RZ, PT ;  /* 0x000000ff0500720c */ /* 0x000fc40003f26270 */
[----:B------:R-:W-:-:S05]  /*06c0*/  @P0 MOV R8, R12 ;  /* 0x0000000c00080202 */ /* 0x000fca0000000f00 */
[----:B------:R-:W-:-:S06]  /*06d0*/  @P3 IADD3 R214, R214, 0x1, RZ ;  /* 0x00000001d6d63810 */ /* 0x000fcc0007ffe0ff */
        /* <DEDUP_REMOVED lines=13> */
.L_x_66:
[----:B-1----:R-:W-:Y:S01]  /*07b0*/  SHF.R.S32.HI R10, RZ, 0x1f, R3 ;  /* 0x0000001fff0a7819 */ /* 0x002fe20000011403 */
[----:B------:R-:W-:Y:S01]  /*07c0*/  IMAD R17, R17, c[0x0][0x1a8], RZ ;  /* 0x00006a0011117a24 */ /* 0x000fe200078e02ff */
[----:B------:R-:W-:Y:S01]  /*07d0*/  BSSY B0, `(.L_x_67) ;  /* 0x000006a000007945 */ /* 0x000fe20003800000 */
[----:B------:R-:W-:Y:S01]  /*07e0*/  IMAD.IADD R199, R205, 0x1, -R6 ;  /* 0x00000001cdc77824 */ /* 0x000fe200078e0a06 */
[-C--:B------:R-:W-:Y:S01]  /*07f0*/  LEA.HI R2, R10, R3.reuse, RZ, 0x3 ;  /* 0x000000030a027211 */ /* 0x080fe200078f18ff */
[----:B------:R-:W-:Y:S01]  /*0800*/  IMAD R17, R14, c[0x0][0x1ac], R17 ;  /* 0x00006b000e117a24 */ /* 0x000fe200078e0211 */
[----:B------:R-:W-:Y:S02]  /*0810*/  LEA.HI R197, R10, R3, RZ, 0x4 ;  /* 0x000000030ac57211 */ /* 0x000fe400078f20ff */
[----:B------:R-:W-:Y:S02]  /*0820*/  SHF.R.S32.HI R12, RZ, 0x3, R2 ;  /* 0x00000003ff0c7819 */ /* 0x000fe40000011402 */
[----:B------:R-:W-:-:S02]  /*0830*/  LOP3.LUT R2, R2, 0xfffffff8, RZ, 0xc0, !PT ;  /* 0xfffffff802027812 */ /* 0x000fc400078ec0ff */
[----:B------:R-:W-:Y:S01]  /*0840*/  LOP3.LUT R0, R197, 0xfffffff0, RZ, 0xc0, !PT ;  /* 0xfffffff0c5007812 */ /* 0x000fe200078ec0ff */
[----:B------:R-:W-:Y:S01]  /*0850*/  IMAD.SHL.U32 R5, R12, 0x40, RZ ;  /* 0x000000400c057824 */ /* 0x000fe200078e00ff */
[----:B------:R-:W-:Y:S01]  /*0860*/  SHF.R.S32.HI R18, RZ, 0x4, R197 ;  /* 0x00000004ff127819 */ /* 0x000fe200000114c5 */
[C---:B------:R-:W-:Y:S01]  /*0870*/  IMAD.IADD R2, R3.reuse, 0x1, -R2 ;  /* 0x0000000103027824 */ /* 0x040fe200078e0a02 */
[----:B------:R-:W-:Y:S01]  /*0880*/  SHF.R.S32.HI R13, RZ, 0x1f, R12 ;  /* 0x0000001fff0d7819 */ /* 0x000fe2000001140c */
[----:B------:R-:W-:Y:S01]  /*0890*/  IMAD.IADD R0, R3, 0x1, -R0 ;  /* 0x0000000103007824 */ /* 0x000fe200078e0a00 */
[----:B------:R-:W-:Y:S01]  /*08a0*/  LOP3.LUT R5, R5, 0x1c0, RZ, 0xc0, !PT ;  /* 0x000001c005057812 */ /* 0x000fe200078ec0ff */
[----:B------:R-:W-:Y:S01]  /*08b0*/  IMAD.SHL.U32 R210, R2, 0x8, RZ ;  /* 0x0000000802d27824 */ /* 0x000fe200078e00ff */
[----:B------:R-:W-:Y:S02]  /*08c0*/  LEA.HI R197, R197, R18, RZ, 0x1 ;  /* 0x00000012c5c57211 */ /* 0x000fe400078f08ff */
[----:B------:R-:W-:-:S02]  /*08d0*/  SHF.R.U32.HI R202, RZ, 0x3, R5 ;  /* 0x00000003ffca7819 */ /* 0x000fc40000011605 */
[----:B------:R-:W-:Y:S02]  /*08e0*/  LOP3.LUT R7, R5, 0x38, R210, 0xf8, !PT ;  /* 0x0000003805077812 */ /* 0x000fe400078ef8d2 */
[----:B------:R-:W-:Y:S02]  /*08f0*/  SHF.R.S32.HI R5, RZ, 0x1f, R0 ;  /* 0x0000001fff057819 */ /* 0x000fe40000011400 */
[----:B------:R-:W-:Y:S02]  /*0900*/  IADD3 R20, P0, R210, R20, RZ ;  /* 0x00000014d2147210 */ /* 0x000fe40007f1e0ff */
[----:B------:R-:W-:Y:S02]  /*0910*/  LEA.HI R5, R5, R0, RZ, 0x3 ;  /* 0x0000000005057211 */ /* 0x000fe400078f18ff */
[----:B------:R-:W-:Y:S02]  /*0920*/  SHF.R.S32.HI R211, RZ, 0x1f, R210 ;  /* 0x0000001fffd37819 */ /* 0x000fe400000114d2 */
[C---:B------:R-:W-:Y:S01]  /*0930*/  LOP3.LUT R19, R5.reuse, 0xfffffff8, RZ, 0xc0, !PT ;  /* 0xfffffff805137812 */ /* 0x040fe200078ec0ff */
[----:B------:R-:W-:Y:S01]  /*0940*/  IMAD.SHL.U32 R5, R5, 0x40, RZ ;  /* 0x0000004005057824 */ /* 0x000fe200078e00ff */
[----:B------:R-:W-:Y:S01]  /*0950*/  LOP3.LUT R202, R7, R202, RZ, 0x3c, !PT ;  /* 0x000000ca07ca7212 */ /* 0x000fe200078e3cff */
[----:B------:R-:W-:Y:S01]  /*0960*/  IMAD.X R21, R211, 0x1, R11, P0 ;  /* 0x00000001d3157824 */ /* 0x000fe200000e060b */
[----:B------:R-:W-:Y:S01]  /*0970*/  LEA.HI R7, R10, R3, RZ, 0x6 ;  /* 0x000000030a077211 */ /* 0x000fe200078f30ff */
[----:B------:R-:W-:Y:S01]  /*0980*/  IMAD.IADD R19, R0, 0x1, -R19 ;  /* 0x0000000100137824 */ /* 0x000fe200078e0a13 */
[----:B------:R-:W-:Y:S01]  /*0990*/  LOP3.LUT R197, R197, 0xfffffffe, RZ, 0xc0, !PT ;  /* 0xfffffffec5c57812 */ /* 0x000fe200078ec0ff */
[----:B------:R-:W-:Y:S01]  /*09a0*/  IMAD.WIDE.U32 R14, R14, c[0x0][0x1a8], R20 ;  /* 0x00006a000e0e7a25 */ /* 0x000fe200078e0014 */
[----:B------:R-:W-:-:S02]  /*09b0*/  SHF.R.S32.HI R11, RZ, 0x1f, R214 ;  /* 0x0000001fff0b7819 */ /* 0x000fc400000114d6 */
[----:B------:R-:W-:Y:S01]  /*09c0*/  LOP3.LUT P3, RZ, R19, 0x4, RZ, 0xc0, !PT ;  /* 0x0000000413ff7812 */ /* 0x000fe2000786c0ff */
[----:B------:R-:W-:Y:S01]  /*09d0*/  IMAD.SHL.U32 R7, R7, 0x8, RZ ;  /* 0x0000000807077824 */ /* 0x000fe200078e00ff */
[----:B------:R-:W-:Y:S01]  /*09e0*/  LOP3.LUT P2, RZ, R19, 0x2, RZ, 0xc0, !PT ;  /* 0x0000000213ff7812 */ /* 0x000fe2000784c0ff */
[----:B------:R-:W-:Y:S01]  /*09f0*/  IMAD R21, R13, c[0x0][0x1a0], RZ ;  /* 0x000068000d157a24 */ /* 0x000fe200078e02ff */
[----:B------:R-:W-:Y:S01]  /*0a00*/  LEA.HI R85, R10, R3, RZ, 0x5 ;  /* 0x000000030a557211 */ /* 0x000fe200078f28ff */
[----:B------:R-:W-:Y:S01]  /*0a10*/  IMAD.WIDE.U32 R22, R12, c[0x0][0x1a0], R210 ;  /* 0x000068000c167a25 */ /* 0x000fe200078e00d2 */
[----:B------:R-:W-:Y:S02]  /*0a20*/  LOP3.LUT R202, R202, 0xfffffe00, R7, 0xf8, !PT ;  /* 0xfffffe00caca7812 */ /* 0x000fe400078ef807 */
[----:B------:R-:W-:Y:S01]  /*0a30*/  IADD3 R204, R210, 0x40, RZ ;  /* 0x00000040d2cc7810 */ /* 0x000fe20007ffe0ff */
[----:B------:R-:W-:Y:S01]  /*0a40*/  IMAD.IADD R197, R18, 0x1, -R197 ;  /* 0x0000000112c57824 */ /* 0x000fe200078e0ac5 */
[----:B------:R-:W-:Y:S01]  /*0a50*/  IADD3 R8, P0, R8, R22, RZ ;  /* 0x0000001608087210 */ /* 0x000fe20007f1e0ff */
[----:B------:R-:W-:Y:S01]  /*0a60*/  IMAD.SHL.U32 R19, R19, 0x40, RZ ;  /* 0x0000004013137824 */ /* 0x000fe200078e00ff */
[----:B------:R-:W-:Y:S01]  /*0a70*/  IADD3 R203, R210, 0x80, RZ ;  /* 0x00000080d2cb7810 */ /* 0x000fe20007ffe0ff */
[----:B------:R-:W-:-:S02]  /*0a80*/  IMAD R7, R13, c[0x0][0x198], RZ ;  /* 0x000066000d077a24 */ /* 0x000fc400078e02ff */
[----:B------:R-:W-:Y:S01]  /*0a90*/  IMAD.WIDE.U32 R24, R12, c[0x0][0x198], R210 ;  /* 0x000066000c187a25 */ /* 0x000fe200078e00d2 */
[----:B------:R-:W-:-:S03]  /*0aa0*/  LOP3.LUT R19, R19, 0x1c0, RZ, 0xc0, !PT ;  /* 0x000001c013137812 */ /* 0x000fc600078ec0ff */
[----:B------:R-:W-:Y:S01]  /*0ab0*/  IMAD R0, R12, c[0x0][0x1a4], R21 ;  /* 0x000069000c007a24 */ /* 0x000fe200078e0215 */
[----:B------:R-:W-:Y:S01]  /*0ac0*/  IADD3 R206, P1, R206, R24, RZ ;  /* 0x00000018cece7210 */ /* 0x000fe20007f3e0ff */
[----:B------:R-:W-:Y:S02]  /*0ad0*/  IMAD.SHL.U32 R18, R197, 0x8, RZ ;  /* 0x00000008c5127824 */ /* 0x000fe400078e00ff */
[C---:B------:R-:W-:Y:S01]  /*0ae0*/  IMAD R7, R12.reuse, c[0x0][0x19c], R7 ;  /* 0x000067000c077a24 */ /* 0x040fe200078e0207 */
[----:B------:R-:W-:Y:S01]  /*0af0*/  IADD3.X R9, R9, R23, R0, P0, !PT ;  /* 0x0000001709097210 */ /* 0x000fe200007fe400 */
[----:B------:R-:W-:Y:S01]  /*0b00*/  IMAD R209, R11, c[0x0][0x1b0], RZ ;  /* 0x00006c000bd17a24 */ /* 0x000fe200078e02ff */
[----:B------:R-:W-:Y:S01]  /*0b10*/  LOP3.LUT R18, R19, 0x8, R18, 0xf8, !PT ;  /* 0x0000000813127812 */ /* 0x000fe200078ef812 */
[----:B------:R-:W-:Y:S01]  /*0b20*/  IMAD R219, R11, c[0x0][0x1b8], RZ ;  /* 0x00006e000bdb7a24 */ /* 0x000fe200078e02ff */
[----:B------:R-:W-:Y:S01]  /*0b30*/  ISETP.GE.AND P0, PT, R12, R199, PT ;  /* 0x000000c70c00720c */ /* 0x000fe20003f06270 */
[C---:B------:R-:W-:Y:S01]  /*0b40*/  IMAD R209, R214.reuse, c[0x0][0x1b4], R209 ;  /* 0x00006d00d6d17a24 */ /* 0x040fe200078e02d1 */
[----:B------:R-:W-:Y:S01]  /*0b50*/  SHF.R.U32.HI R19, RZ, 0x3, R19 ;  /* 0x00000003ff137819 */ /* 0x000fe20000011613 */
[----:B------:R-:W-:Y:S01]  /*0b60*/  IMAD R219, R214, c[0x0][0x1bc], R219 ;  /* 0x00006f00d6db7a24 */ /* 0x000fe200078e02db */
[----:B------:R-:W-:Y:S01]  /*0b70*/  IADD3.X R207, R16, R25, R7, P1, !PT ;  /* 0x0000001910cf7210 */ /* 0x000fe20000ffe407 */
[----:B------:R-:W-:Y:S01]  /*0b80*/  IMAD.MOV.U32 R7, RZ, RZ, 0x10 ;  /* 0x00000010ff077424 */ /* 0x000fe200078e00ff */
[----:B------:R-:W-:Y:S01]  /*0b90*/  LOP3.LUT R0, R18, R19, RZ, 0x3c, !PT ;  /* 0x0000001312007212 */ /* 0x000fe200078e3cff */
[----:B------:R-:W-:-:S03]  /*0ba0*/  IMAD.WIDE R18, R201, 0x80, R12 ;  /* 0x00000080c9127825 */ /* 0x000fc600078e020c */
[----:B------:R-:W-:Y:S01]  /*0bb0*/  LOP3.LUT R0, R0, 0xfffffe00, R5, 0xf8, !PT ;  /* 0xfffffe0000007812 */ /* 0x000fe200078ef805 */
[----:B------:R-:W-:Y:S01]  /*0bc0*/  IMAD.WIDE.U32 R206, R214, c[0x0][0x1b0], R206 ;  /* 0x00006c00d6ce7a25 */ /* 0x000fe200078e00ce */
[----:B------:R-:W-:-:S03]  /*0bd0*/  SEL R7, R7, 0xfffffff0, !P2 ;  /* 0xfffffff007077807 */ /* 0x000fc60005000000 */
[----:B------:R-:W-:Y:S01]  /*0be0*/  IMAD.WIDE.U32 R214, R214, c[0x0][0x1b8], R8 ;  /* 0x00006e00d6d67a25 */ /* 0x000fe200078e0008 */
[----:B------:R-:W-:Y:S02]  /*0bf0*/  LOP3.LUT R8, R85, 0xffffffe0, RZ, 0xc0, !PT ;  /* 0xffffffe055087812 */ /* 0x000fe400078ec0ff */
[----:B------:R-:W-:Y:S01]  /*0c00*/  SHF.R.S32.HI R85, RZ, 0x5, R85 ;  /* 0x00000005ff557819 */ /* 0x000fe20000011455 */
[----:B------:R-:W-:Y:S02]  /*0c10*/  IMAD.MOV.U32 R5, RZ, RZ, 0x20 ;  /* 0x00000020ff057424 */ /* 0x000fe400078e00ff */
[----:B------:R-:W-:Y:S02]  /*0c20*/  IMAD.IADD R9, R3, 0x1, -R8 ;  /* 0x0000000103097824 */ /* 0x000fe400078e0a08 */
[----:B------:R-:W-:Y:S01]  /*0c30*/  IMAD.SHL.U32 R202, R202, 0x2, RZ ;  /* 0x00000002caca7824 */ /* 0x000fe200078e00ff */
[----:B------:R-:W-:Y:S01]  /*0c40*/  SEL R5, R5, 0xffffffe0, !P3 ;  /* 0xffffffe005057807 */ /* 0x000fe20005800000 */
[----:B------:R-:W-:-:S02]  /*0c50*/  IMAD.IADD R17, R15, 0x1, R17 ;  /* 0x000000010f117824 */ /* 0x000fc400078e0211 */
[----:B------:R-:W-:Y:S02]  /*0c60*/  IMAD.IADD R209, R207, 0x1, R209 ;  /* 0x00000001cfd17824 */ /* 0x000fe400078e02d1 */
[----:B------:R-:W-:Y:S01]  /*0c70*/  IMAD.IADD R219, R215, 0x1, R219 ;  /* 0x00000001d7db7824 */ /* 0x000fe200078e02db */
[----:B------:R-:W-:Y:S05]  /*0c80*/  @P0 BRA `(.L_x_68) ;  /* 0x000001e000000947 */ /* 0x000fea0003800000 */
[----:B------:R-:W-:Y:S01]  /*0c90*/  ISETP.GE.AND P4, PT, R210, c[0x0][0x220], PT ;  /* 0x00008800d2007a0c */ /* 0x000fe20003f86270 */
[----:B------:R-:W-:Y:S01]  /*0ca0*/  IMAD R11, R19, c[0x0][0x190], RZ ;  /* 0x00006400130b7a24 */ /* 0x000fe200078e02ff */
[----:B------:R-:W-:Y:S01]  /*0cb0*/  ISETP.GE.AND P3, PT, R204, c[0x0][0x220], PT ;  /* 0x00008800cc007a0c */ /* 0x000fe20003f66270 */
[----:B------:R-:W-:Y:S01]  /*0cc0*/  IMAD.MOV.U32 R16, RZ, RZ, R14 ;  /* 0x000000ffff107224 */ /* 0x000fe200078e000e */
[----:B------:R-:W-:Y:S01]  /*0cd0*/  ISETP.GE.AND P2, PT, R203, c[0x0][0x220], PT ;  /* 0x00008800cb007a0c */ /* 0x000fe20003f46270 */
[C---:B------:R-:W-:Y:S02]  /*0ce0*/  IMAD R8, R18.reuse, c[0x0][0x194], R11 ;  /* 0x0000650012087a24 */ /* 0x040fe400078e020b */
[----:B------:R-:W-:-:S04]  /*0cf0*/  IMAD.WIDE.U32 R20, R18, c[0x0][0x190], R16 ;  /* 0x0000640012147a25 */ /* 0x000fc800078e0010 */
[----:B------:R-:W-:Y:S02]  /*0d00*/  IMAD.IADD R8, R21, 0x1, R8 ;  /* 0x0000000115087824 */ /* 0x000fe400078e0208 */
[C---:B------:R-:W-:Y:S01]  /*0d10*/  @!P4 LEA R22, P1, R20.reuse, c[0x0][0x160], 0x1 ;  /* 0x000058001416ca11 */ /* 0x040fe200078208ff */
[----:B------:R1:W-:Y:S01]  /*0d20*/  @P4 STS.128 [R202], RZ ;  /* 0x000000ffca004388 */ /* 0x0003e20000000c00 */
[C---:B------:R-:W-:Y:S02]  /*0d30*/  @!P3 LEA R10, P0, R20.reuse, c[0x0][0x160], 0x1 ;  /* 0x00005800140aba11 */ /* 0x040fe400078008ff */
[C-C-:B------:R-:W-:Y:S02]  /*0d40*/  @!P4 LEA.HI.X R23, R20.reuse, c[0x0][0x164], R8.reuse, 0x1, P1 ;  /* 0x000059001417ca11 */ /* 0x140fe400008f0c08 */
[----:B------:R-:W-:-:S03]  /*0d50*/  @!P3 LEA.HI.X R11, R20, c[0x0][0x164], R8, 0x1, P0 ;  /* 0x00005900140bba11 */ /* 0x000fc600000f0c08 */
[----:B------:R-:W-:Y:S01]  /*0d60*/  @!PT LDS RZ, [RZ] ;  /* 0x00000000fffff984 */ /* 0x000fe20000000800 */
[----:B------:R-:W-:Y:S01]  /*0d70*/  @!PT LDS RZ, [RZ] ;  /* 0x00000000fffff984 */ /* 0x000fe20000000800 */
[----:B------:R-:W-:Y:S01]  /*0d80*/  @!PT LDS RZ, [RZ] ;  /* 0x00000000fffff984 */ /* 0x000fe20000000800 */
[----:B------:R1:W-:Y:S04]  /*0d90*/  @!P4 LDGSTS.E.BYPASS.LTC128B.128 [R202], [R22.64] ;  /* 0x0000000016cacfae */ /* 0x0003e8000b901d4c */
[----:B------:R1:W-:Y:S04]  /*0da0*/  @P3 STS.128 [R202+0x4000], RZ ;  /* 0x004000ffca003388 */ /* 0x0003e80000000c00 */
[----:B------:R-:W-:Y:S01]  /*0db0*/  @!PT LDS RZ, [RZ] ;  /* 0x00000000fffff984 */ /* 0x000fe20000000800 */
[----:B------:R-:W-:Y:S01]  /*0dc0*/  @!PT LDS RZ, [RZ] ;  /* 0x00000000fffff984 */ /* 0x000fe20000000800 */
[----:B------:R-:W-:Y:S01]  /*0dd0*/  @!PT LDS RZ, [RZ] ;  /* 0x00000000fffff984 */ /* 0x000fe20000000800 */
[----:B------:R1:W-:Y:S04]  /*0de0*/  @!P3 LDGSTS.E.BYPASS.LTC128B.128 [R202+0x4000], [R10.64+0x80] ;  /* 0x040000800acabfae */ /* 0x0003e8000b901d4c */
[----:B------:R1:W-:Y:S01]  /*0df0*/  @P2 STS.128 [R202+0x8000], RZ ;  /* 0x008000ffca002388 */ /* 0x0003e20000000c00 */
[----:B------:R-:W-:Y:S05]  /*0e00*/  @P2 BRA `(.L_x_68) ;  /* 0x0000006000002947 */ /* 0x000fea0003800000 */
[----:B-1----:R-:W-:-:S04]  /*0e10*/  LEA R10, P0, R20, c[0x0][0x160], 0x1 ;  /* 0x00005800140a7a11 */ /* 0x002fc800078008ff */
[----:B------:R-:W-:-:S05]  /*0e20*/  LEA.HI.X R11, R20, c[0x0][0x164], R8, 0x1, P0 ;  /* 0x00005900140b7a11 */ /* 0x000fca00000f0c08 */
[----:B------:R-:W-:Y:S01]  /*0e30*/  @!PT LDS RZ, [RZ] ;  /* 0x00000000fffff984 */ /* 0x000fe20000000800 */
[----:B------:R-:W-:Y:S01]  /*0e40*/  @!PT LDS RZ, [RZ] ;  /* 0x00000000fffff984 */ /* 0x000fe20000000800 */
[----:B------:R-:W-:Y:S01]  /*0e50*/  @!PT LDS RZ, [RZ] ;  /* 0x00000000fffff984 */ /* 0x000fe20000000800 */
[----:B------:R1:W-:Y:S04]  /*0e60*/  LDGSTS.E.BYPASS.LTC128B.128 [R202+0x8000], [R10.64+0x100] ;  /* 0x080001000aca7fae */ /* 0x0003e8000b901d4c */
.L_x_68:
[----:B------:R-:W-:Y:S05]  /*0e70*/  BSYNC B0 ;  /* 0x0000000000007941 */ /* 0x000fea0003800000 */
.L_x_67:
[----:B------:R-:W-:Y:S01]  /*0e80*/  IADD3 R8, R12, 0x20, RZ ;  /* 0x000000200c087810 */ /* 0x000fe20007ffe0ff */
[----:B------:R-:W-:Y:S03]  /*0e90*/  BSSY B0, `(.L_x_69) ;  /* 0x0000024000007945 */ /* 0x000fe60003800000 */
[----:B------:R-:W-:-:S13]  /*0ea0*/  ISETP.GE.AND P0, PT, R8, R199, PT ;  /* 0x000000c70800720c */ /* 0x000fda0003f06270 */
[----:B------:R-:W-:Y:S05]  /*0eb0*/  @P0 BRA `(.L_x_70) ;  /* 0x0000021000000947 */ /* 0x000fea0003800000 */
[----:B-1----:R-:W-:Y:S01]  /*0ec0*/  IADD3 R11, P0, R18, 0x20, RZ ;  /* 0x00000020120b7810 */ /* 0x002fe20007f1e0ff */
[----:B------:R-:W-:Y:S01]  /*0ed0*/  IMAD.MOV.U32 R20, RZ, RZ, R14 ;  /* 0x000000ffff147224 */ /* 0x000fe200078e000e */
[----:B------:R-:W-:Y:S01]  /*0ee0*/  ISETP.GE.AND P3, PT, R210, c[0x0][0x220], PT ;  /* 0x00008800d2007a0c */ /* 0x000fe20003f66270 */
[----:B------:R-:W-:Y:S01]  /*0ef0*/  IMAD.MOV.U32 R21, RZ, RZ, R17 ;  /* 0x000000ffff157224 */ /* 0x000fe200078e0011 */
[----:B------:R-:W-:Y:S01]  /*0f00*/  ISETP.GE.AND P2, PT, R204, c[0x0][0x220], PT ;  /* 0x00008800cc007a0c */ /* 0x000fe20003f46270 */
[----:B------:R-:W-:Y:S01]  /*0f10*/  IMAD.X R10, RZ, RZ, R19, P0 ;  /* 0x000000ffff0a7224 */ /* 0x000fe200000e0613 */
[----:B------:R-:W-:Y:S01]  /*0f20*/  ISETP.GE.AND P0, PT, R203, c[0x0][0x220], PT ;  /* 0x00008800cb007a0c */ /* 0x000fe20003f06270 */
[----:B------:R-:W-:-:S04]  /*0f30*/  IMAD.WIDE.U32 R20, R11, c[0x0][0x190], R20 ;  /* 0x000064000b147a25 */ /* 0x000fc800078e0014 */
[----:B------:R-:W-:-:S04]  /*0f40*/  IMAD R10, R10, c[0x0][0x190], RZ ;  /* 0x000064000a0a7a24 */ /* 0x000fc800078e02ff */
[----:B------:R-:W-:Y:S01]  /*0f50*/  IMAD R10, R11, c[0x0][0x194], R10 ;  /* 0x000065000b0a7a24 */ /* 0x000fe200078e020a */
[C---:B------:R-:W-:Y:S01]  /*0f60*/  @!P3 LEA R22, P4, R20.reuse, c[0x0][0x160], 0x1 ;  /* 0x000058001416ba11 */ /* 0x040fe200078808ff */
[----:B------:R1:W-:Y:S01]  /*0f70*/  @P3 STS.128 [R202+0x1000], RZ ;  /* 0x001000ffca003388 */ /* 0x0003e20000000c00 */
[----:B------:R-:W-:Y:S01]  /*0f80*/  @!P2 LEA R24, P1, R20, c[0x0][0x160], 0x1 ;  /* 0x000058001418aa11 */ /* 0x000fe200078208ff */
[----:B------:R-:W-:-:S05]  /*0f90*/  IMAD.IADD R10, R21, 0x1, R10 ;  /* 0x00000001150a7824 */ /* 0x000fca00078e020a */
[C-C-:B------:R-:W-:Y:S02]  /*0fa0*/  @!P3 LEA.HI.X R23, R20.reuse, c[0x0][0x164], R10.reuse, 0x1, P4 ;  /* 0x000059001417ba11 */ /* 0x140fe400020f0c0a */
[----:B------:R-:W-:-:S03]  /*0fb0*/  @!P2 LEA.HI.X R25, R20, c[0x0][0x164], R10, 0x1, P1 ;  /* 0x000059001419aa11 */ /* 0x000fc600008f0c0a */
[----:B------:R-:W-:Y:S01]  /*0fc0*/  @!PT LDS RZ, [RZ] ;  /* 0x00000000fffff984 */ /* 0x000fe20000000800 */
[----:B------:R-:W-:Y:S01]  /*0fd0*/  @!PT LDS RZ, [RZ] ;  /* 0x00000000fffff984 */ /* 0x000fe20000000800 */
[----:B------:R-:W-:Y:S01]  /*0fe0*/  @!PT LDS RZ, [RZ] ;  /* 0x00000000fffff984 */ /* 0x000fe20000000800 */
[----:B------:R1:W-:Y:S04]  /*0ff0*/  @!P3 LDGSTS.E.BYPASS.LTC128B.128 [R202+0x1000], [R22.64] ;  /* 0x0100000016cabfae */ /* 0x0003e8000b901d4c */
        /* <DEDUP_REMOVED lines=13> */
.L_x_70:
[----:B------:R-:W-:Y:S05]  /*10d0*/  BSYNC B0 ;  /* 0x0000000000007941 */ /* 0x000fea0003800000 */
.L_x_69:
[----:B-1----:R-:W-:Y:S01]  /*10e0*/  IADD3 R10, R12, 0x40, RZ ;  /* 0x000000400c0a7810 */ /* 0x002fe20007ffe0ff */
[----:B------:R-:W-:Y:S03]  /*10f0*/  BSSY B0, `(.L_x_71) ;  /* 0x0000024000007945 */ /* 0x000fe60003800000 */
[----:B------:R-:W-:-:S13]  /*1100*/  ISETP.GE.AND P0, PT, R10, R199, PT ;  /* 0x000000c70a00720c */ /* 0x000fda0003f06270 */
[----:B------:R-:W-:Y:S05]  /*1110*/  @P0 BRA `(.L_x_72) ;  /* 0x0000021000000947 */ /* 0x000fea0003800000 */
[----:B------:R-:W-:Y:S01]  /*1120*/  IADD3 R11, P0, R18, 0x40, RZ ;  /* 0x00000040120b7810 */ /* 0x000fe20007f1e0ff */
        /* <DEDUP_REMOVED lines=32> */
.L_x_72:
[----:B------:R-:W-:Y:S05]  /*1330*/  BSYNC B0 ;  /* 0x0000000000007941 */ /* 0x000fea0003800000 */
.L_x_71:
[----:B------:R-:W-:Y:S01]  /*1340*/  IADD3 R10, R12, 0x60, RZ ;  /* 0x000000600c0a7810 */ /* 0x000fe20007ffe0ff */
[----:B------:R-:W-:Y:S01]  /*1350*/  UMOV UR8, 0x6 ;  /* 0x0000000600087882 */ /* 0x000fe20000000000 */
[----:B------:R-:W-:Y:S01]  /*1360*/  BSSY B0, `(.L_x_73) ;  /* 0x0000026000007945 */ /* 0x000fe20003800000 */
[----:B------:R-:W-:Y:S01]  /*1370*/  ULDC.64 UR6, c[0x0][0x198] ;  /* 0x0000660000067ab9 */ /* 0x000fe20000000a00 */
[----:B------:R-:W-:Y:S01]  /*1380*/  ISETP.GE.AND P0, PT, R10, R199, PT ;  /* 0x000000c70a00720c */ /* 0x000fe20003f06270 */
[----:B------:R-:W-:Y:S02]  /*1390*/  USHF.L.U64.HI UR9, UR6, UR8, UR7 ;  /* 0x0000000806097299 */ /* 0x000fe40008010207 */
[----:B------:R-:W-:-:S10]  /*13a0*/  USHF.L.U32 UR10, UR6, 0x6, URZ ;  /* 0x00000006060a7899 */ /* 0x000fd4000800063f */
[----:B------:R-:W-:Y:S05]  /*13b0*/  @P0 BRA `(.L_x_74) ;  /* 0x0000020000000947 */ /* 0x000fea0003800000 */
[----:B------:R-:W-:Y:S01]  /*13c0*/  IADD3 R10, P0, R18, 0x60, RZ ;  /* 0x00000060120a7810 */ /* 0x000fe20007f1e0ff */
[----:B------:R-:W-:Y:S01]  /*13d0*/  IMAD.MOV.U32 R15, RZ, RZ, R17 ;  /* 0x000000ffff0f7224 */ /* 0x000fe200078e0011 */
[----:B------:R-:W-:Y:S02]  /*13e0*/  ISETP.GE.AND P3, PT, R210, c[0x0][0x220], PT ;  /* 0x00008800d2007a0c */ /* 0x000fe40003f66270 */
        /* <DEDUP_REMOVED lines=23> */
[----:B--2---:R-:W-:-:S04]  /*1560*/  LEA R16, P0, R14, c[0x0][0x160], 0x1 ;  /* 0x000058000e107a11 */ /* 0x004fc800078008ff */
[----:B------:R-:W-:-:S05]  /*1570*/  LEA.HI.X R17, R14, c[0x0][0x164], R10, 0x1, P0 ;  /* 0x000059000e117a11 */ /* 0x000fca00000f0c0a */
[----:B------:R-:W-:Y:S01]  /*1580*/  @!PT LDS RZ, [RZ] ;  /* 0x00000000fffff984 */ /* 0x000fe20000000800 */
[----:B------:R-:W-:Y:S01]  /*1590*/  @!PT LDS RZ, [RZ] ;  /* 0x00000000fffff984 */ /* 0x000fe20000000800 */
[----:B------:R-:W-:Y:S01]  /*15a0*/  @!PT LDS RZ, [RZ] ;  /* 0x00000000fffff984 */ /* 0x000fe20000000800 */
[----:B------:R2:W-:Y:S04]  /*15b0*/  LDGSTS.E.BYPASS.LTC128B.128 [R202+0xb000], [R16.64+0x100] ;  /* 0x0b00010010ca7fae */ /* 0x0005e8000b901d4c */
.L_x_74:
[----:B------:R-:W-:Y:S05]  /*15c0*/  BSYNC B0 ;  /* 0x0000000000007941 */ /* 0x000fea0003800000 */
.L_x_73:
[----:B------:R-:W-:Y:S01]  /*15d0*/  IADD3 R133, R212, -0x1, RZ ;  /* 0xffffffffd4857810 */ /* 0x000fe20007ffe0ff */
[----:B------:R-:W-:Y:S01]  /*15e0*/  BSSY B0, `(.L_x_75) ;  /* 0x0000023000007945 */ /* 0x000fe20003800000 */
[----:B------:R-:W-:Y:S02]  /*15f0*/  MOV R208, R206 ;  /* 0x000000ce00d07202 */ /* 0x000fe40000000f00 */
[----:B------:R-:W-:Y:S01]  /*1600*/  SHF.R.S32.HI R14, RZ, 0x1f, R133 ;  /* 0x0000001fff0e7819 */ /* 0x000fe20000011485 */
[C---:B------:R-:W-:Y:S02]  /*1610*/  IMAD R11, R133.reuse, -0x40, R4 ;  /* 0xffffffc0850b7824 */ /* 0x040fe400078e0204 */
[C---:B------:R-:W-:Y:S02]  /*1620*/  IMAD R15, R133.reuse, UR9, RZ ;  /* 0x00000009850f7c24 */ /* 0x040fe4000f8e02ff */
[----:B--2---:R-:W-:Y:S01]  /*1630*/  IMAD.WIDE.U32 R16, R133, UR10, R208 ;  /* 0x0000000a85107c25 */ /* 0x004fe2000f8e00d0 */
[----:B------:R-:W-:-:S03]  /*1640*/  ISETP.GE.AND P0, PT, R12, R11, PT ;  /* 0x0000000b0c00720c */ /* 0x000fc60003f06270 */
[----:B------:R-:W-:-:S05]  /*1650*/  IMAD R10, R14, UR10, R15 ;  /* 0x0000000a0e0a7c24 */ /* 0x000fca000f8e020f */
[----:B------:R-:W-:-:S05]  /*1660*/  IADD3 R10, R17, R10, RZ ;  /* 0x0000000a110a7210 */ /* 0x000fca0007ffe0ff */
[----:B------:R-:W-:Y:S05]  /*1670*/  @P0 BRA `(.L_x_76) ;  /* 0x0000019000000947 */ /* 0x000fea0003800000 */
[----:B------:R-:W-:Y:S02]  /*1680*/  ISETP.GE.AND P3, PT, R210, c[0x0][0x220], PT ;  /* 0x00008800d2007a0c */ /* 0x000fe40003f66270 */
[----:B------:R-:W-:Y:S02]  /*1690*/  ISETP.GE.AND P2, PT, R204, c[0x0][0x220], PT ;  /* 0x00008800cc007a0c */ /* 0x000fe40003f46270 */
[----:B------:R-:W-:-:S09]  /*16a0*/  ISETP.GE.AND P0, PT, R203, c[0x0][0x220], PT ;  /* 0x00008800cb007a0c */ /* 0x000fd20003f06270 */
[C---:B------:R-:W-:Y:S01]  /*16b0*/  @!P3 LEA R20, P4, R16.reuse, c[0x0][0x168], 0x1 ;  /* 0x00005a001014ba11 */ /* 0x040fe200078808ff */
[----:B------:R2:W-:Y:S01]  /*16c0*/  @P3 STS.128 [R202+0xc000], RZ ;  /* 0x00c000ffca003388 */ /* 0x0005e20000000c00 */
[C---:B------:R-:W-:Y:S02]  /*16d0*/  @!P2 LEA R18, P1, R16.reuse, c[0x0][0x168], 0x1 ;  /* 0x00005a001012aa11 */ /* 0x040fe400078208ff */
        /* <DEDUP_REMOVED lines=19> */
.L_x_76:
[----:B------:R-:W-:Y:S05]  /*1810*/  BSYNC B0 ;  /* 0x0000000000007941 */ /* 0x000fea0003800000 */
.L_x_75:
[----:B------:R-:W-:Y:S01]  /*1820*/  ISETP.GE.AND P0, PT, R8, R11, PT ;  /* 0x0000000b0800720c */ /* 0x000fe20003f06270 */
[----:B------:R-:W-:Y:S01]  /*1830*/  UMOV UR7, 0x5 ;  /* 0x0000000500077882 */ /* 0x000fe20000000000 */
[----:B------:R-:W-:Y:S01]  /*1840*/  BSSY B0, `(.L_x_77) ;  /* 0x0000023000007945 */ /* 0x000fe20003800000 */
[----:B------:R-:W-:Y:S02]  /*1850*/  ULDC UR14, c[0x0][0x19c] ;  /* 0x00006700000e7ab9 */ /* 0x000fe40000000800 */
[----:B------:R-:W-:Y:S02]  /*1860*/  USHF.L.U32 UR11, UR6, 0x5, URZ ;  /* 0x00000005060b7899 */ /* 0x000fe4000800063f */
[----:B------:R-:W-:Y:S02]  /*1870*/  ULDC.64 UR4, c[0x0][0x1a0] ;  /* 0x0000680000047ab9 */ /* 0x000fe40000000a00 */
[----:B------:R-:W-:Y:S02]  /*1880*/  USHF.L.U64.HI UR6, UR6, UR7, UR14 ;  /* 0x0000000706067299 */ /* 0x000fe4000801020e */
[----:B------:R-:W-:-:S02]  /*1890*/  USHF.L.U64.HI UR8, UR4, UR8, UR5 ;  /* 0x0000000804087299 */ /* 0x000fc40008010205 */
[----:B------:R-:W-:Y:S01]  /*18a0*/  USHF.L.U32 UR14, UR4, 0x6, URZ ;  /* 0x00000006040e7899 */ /* 0x000fe2000800063f */
[----:B------:R-:W-:Y:S06]  /*18b0*/  @P0 BRA `(.L_x_78) ;  /* 0x000001b000000947 */ /* 0x000fec0003800000 */
[----:B------:R-:W-:Y:S02]  /*18c0*/  ISETP.GE.AND P3, PT, R210, c[0x0][0x220], PT ;  /* 0x00008800d2007a0c */ /* 0x000fe40003f66270 */
[----:B------:R-:W-:Y:S02]  /*18d0*/  ISETP.GE.AND P2, PT, R204, c[0x0][0x220], PT ;  /* 0x00008800cc007a0c */ /* 0x000fe40003f46270 */
[----:B------:R-:W-:Y:S02]  /*18e0*/  IADD3 R15, P1, R16, UR11, RZ ;  /* 0x0000000b100f7c10 */ /* 0x000fe4000ff3e0ff */
[----:B------:R-:W-:Y:S02]  /*18f0*/  ISETP.GE.AND P0, PT, R203, c[0x0][0x220], PT ;  /* 0x00008800cb007a0c */ /* 0x000fe40003f06270 */
[----:B------:R-:W-:-:S05]  /*1900*/  IADD3.X R10, R10, UR6, RZ, P1, !PT ;  /* 0x000000060a0a7c10 */ /* 0x000fca0008ffe4ff */
[C---:B--2---:R-:W-:Y:S01]  /*1910*/  @!P3 LEA R18, P4, R15.reuse, c[0x0][0x168], 0x1 ;  /* 0x00005a000f12ba11 */ /* 0x044fe200078808ff */
        /* <DEDUP_REMOVED lines=21> */
.L_x_78:
[----:B------:R-:W-:Y:S05]  /*1a70*/  BSYNC B0 ;  /* 0x0000000000007941 */ /* 0x000fea0003800000 */
.L_x_77:
[----:B------:R-:W0:Y:S01]  /*1a80*/  LDGDEPBAR ;  /* 0x00000000000079af */ /* 0x000e220000000000 */
[----:B------:R-:W-:Y:S01]  /*1a90*/  ISETP.GE.AND P0, PT, R12, R11, PT ;  /* 0x0000000b0c00720c */ /* 0x000fe20003f06270 */
[----:B------:R-:W-:Y:S01]  /*1aa0*/  IMAD R15, R133, UR8, RZ ;  /* 0x00000008850f7c24 */ /* 0x000fe2000f8e02ff */
[----:B------:R-:W-:Y:S01]  /*1ab0*/  MOV R218, R214 ;  /* 0x000000d600da7202 */ /* 0x000fe20000000f00 */
[----:B------:R-:W-:Y:S01]  /*1ac0*/  IMAD.SHL.U32 R216, R3, 0x2, RZ ;  /* 0x0000000203d87824 */ /* 0x000fe200078e00ff */
[----:B------:R-:W-:Y:S01]  /*1ad0*/  SHF.R.S32.HI R10, RZ, 0x1f, R9 ;  /* 0x0000001fff0a7819 */ /* 0x000fe20000011409 */
[----:B------:R-:W-:Y:S01]  /*1ae0*/  IMAD R14, R14, UR14, R15 ;  /* 0x0000000e0e0e7c24 */ /* 0x000fe2000f8e020f */
[----:B------:R-:W-:Y:S01]  /*1af0*/  BSSY B0, `(.L_x_79) ;  /* 0x0000025000007945 */ /* 0x000fe20003800000 */
[----:B--2---:R-:W-:Y:S01]  /*1b00*/  IMAD.WIDE.U32 R16, R133, UR14, R218 ;  /* 0x0000000e85107c25 */ /* 0x004fe2000f8e00da */
[----:B------:R-:W-:Y:S02]  /*1b10*/  LEA.HI R9, R10, R9, RZ, 0x2 ;  /* 0x000000090a097211 */ /* 0x000fe400078f10ff */
[----:B------:R-:W-:Y:S01]  /*1b20*/  LOP3.LUT R216, R216, 0x6, RZ, 0xc0, !PT ;  /* 0x00000006d8d87812 */ /* 0x000fe200078ec0ff */
[----:B------:R-:W-:Y:S01]  /*1b30*/  IMAD.IADD R14, R17, 0x1, R14 ;  /* 0x00000001110e7824 */ /* 0x000fe200078e020e */
[----:B------:R-:W-:Y:S01]  /*1b40*/  SHF.R.S32.HI R3, RZ, 0x2, R9 ;  /* 0x00000002ff037819 */ /* 0x000fe20000011409 */
[----:B------:R-:W-:-:S04]  /*1b50*/  DEPBAR.LE SB0, 0x0 ;  /* 0x000080000000791a */ /* 0x000fc80000000000 */
[----:B------:R-:W-:Y:S06]  /*1b60*/  BAR.SYNC.DEFER_BLOCKING 0x0 ;  /* 0x0000000000007b1d */ /* 0x000fec0000010000 */
[----:B------:R2:W-:Y:S04]  /*1b70*/  @P0 STS.128 [R202+0x12000], RZ ;  /* 0x012000ffca000388 */ /* 0x0005e80000000c00 */
[----:B------:R2:W-:Y:S04]  /*1b80*/  @P0 STS.128 [R202+0x14000], RZ ;  /* 0x014000ffca000388 */ /* 0x0005e80000000c00 */
[----:B------:R2:W-:Y:S01]  /*1b90*/  @P0 STS.128 [R202+0x16000], RZ ;  /* 0x016000ffca000388 */ /* 0x0005e20000000c00 */
[----:B------:R-:W-:Y:S05]  /*1ba0*/  @P0 BRA `(.L_x_80) ;  /* 0x0000019000000947 */ /* 0x000fea0003800000 */
[----:B------:R-:W-:Y:S02]  /*1bb0*/  ISETP.GE.AND P3, PT, R210, c[0x0][0x220], PT ;  /* 0x00008800d2007a0c */ /* 0x000fe40003f66270 */
[----:B------:R-:W-:-:S02]  /*1bc0*/  ISETP.GE.AND P2, PT, R204, c[0x0][0x220], PT ;  /* 0x00008800cc007a0c */ /* 0x000fc40003f46270 */
        /* <DEDUP_REMOVED lines=17> */
[----:B---3--:R-:W-:-:S04]  /*1ce0*/  LEA R18, P0, R16, c[0x0][0x170], 0x1 ;  /* 0x00005c0010127a11 */ /* 0x008fc800078008ff */
[----:B------:R-:W-:-:S05]  /*1cf0*/  LEA.HI.X R19, R16, c[0x0][0x174], R14, 0x1, P0 ;  /* 0x00005d0010137a11 */ /* 0x000fca00000f0c0e */
[----:B------:R-:W-:Y:S01]  /*1d00*/  @!PT LDS RZ, [RZ] ;  /* 0x00000000fffff984 */ /* 0x000fe20000000800 */
[----:B------:R-:W-:Y:S01]  /*1d10*/  @!PT LDS RZ, [RZ] ;  /* 0x00000000fffff984 */ /* 0x000fe20000000800 */
[----:B------:R-:W-:Y:S01]  /*1d20*/  @!PT LDS RZ, [RZ] ;  /* 0x00000000fffff984 */ /* 0x000fe20000000800 */
[----:B------:R3:W-:Y:S04]  /*1d30*/  LDGSTS.E.BYPASS.LTC128B.128 [R202+0x16000], [R18.64+0x100] ;  /* 0x1600010012ca7fae */ /* 0x0007e8000b901d4c */
.L_x_80:
[----:B------:R-:W-:Y:S05]  /*1d40*/  BSYNC B0 ;  /* 0x0000000000007941 */ /* 0x000fea0003800000 */
.L_x_79:
[----:B------:R-:W-:Y:S01]  /*1d50*/  ISETP.GE.AND P0, PT, R8, R11, PT ;  /* 0x0000000b0800720c */ /* 0x000fe20003f06270 */
[----:B------:R-:W-:Y:S01]  /*1d60*/  ULDC UR5, c[0x0][0x1a4] ;  /* 0x0000690000057ab9 */ /* 0x000fe20000000800 */
[----:B------:R-:W-:Y:S01]  /*1d70*/  BSSY B0, `(.L_x_81) ;  /* 0x0000022000007945 */ /* 0x000fe20003800000 */
[----:B------:R-:W-:Y:S02]  /*1d80*/  USHF.L.U32 UR15, UR4, 0x5, URZ ;  /* 0x00000005040f7899 */ /* 0x000fe4000800063f */
[----:B------:R-:W-:-:S08]  /*1d90*/  USHF.L.U64.HI UR5, UR4, UR7, UR5 ;  /* 0x0000000704057299 */ /* 0x000fd00008010205 */
[----:B------:R4:W-:Y:S04]  /*1da0*/  @P0 STS.128 [R202+0x13000], RZ ;  /* 0x013000ffca000388 */ /* 0x0009e80000000c00 */
[----:B------:R4:W-:Y:S04]  /*1db0*/  @P0 STS.128 [R202+0x15000], RZ ;  /* 0x015000ffca000388 */ /* 0x0009e80000000c00 */
[----:B------:R4:W-:Y:S01]  /*1dc0*/  @P0 STS.128 [R202+0x17000], RZ ;  /* 0x017000ffca000388 */ /* 0x0009e20000000c00 */
[----:B------:R-:W-:Y:S05]  /*1dd0*/  @P0 BRA `(.L_x_82) ;  /* 0x000001b000000947 */ /* 0x000fea0003800000 */
[----:B------:R-:W-:Y:S02]  /*1de0*/  ISETP.GE.AND P3, PT, R210, c[0x0][0x220], PT ;  /* 0x00008800d2007a0c */ /* 0x000fe40003f66270 */
[----:B------:R-:W-:-:S02]  /*1df0*/  ISETP.GE.AND P2, PT, R204, c[0x0][0x220], PT ;  /* 0x00008800cc007a0c */ /* 0x000fc40003f46270 */
[----:B------:R-:W-:Y:S02]  /*1e00*/  IADD3 R8, P1, R16, UR15, RZ ;  /* 0x0000000f10087c10 */ /* 0x000fe4000ff3e0ff */
[----:B------:R-:W-:Y:S02]  /*1e10*/  ISETP.GE.AND P0, PT, R203, c[0x0][0x220], PT ;  /* 0x00008800cb007a0c */ /* 0x000fe40003f06270 */
[----:B------:R-:W-:-:S05]  /*1e20*/  IADD3.X R9, R14, UR5, RZ, P1, !PT ;  /* 0x000000050e097c10 */ /* 0x000fca0008ffe4ff */
        /* <DEDUP_REMOVED lines=22> */
.L_x_82:
[----:B------:R-:W-:Y:S05]  /*1f90*/  BSYNC B0 ;  /* 0x0000000000007941 */ /* 0x000fea0003800000 */
.L_x_81:
[C---:B------:R-:W-:Y:S01]  /*1fa0*/  IMAD.SHL.U32 R8, R2.reuse, 0x40, RZ ;  /* 0x0000004002087824 */ /* 0x040fe200078e00ff */
[----:B------:R-:W-:Y:S01]  /*1fb0*/  R2P PR, R2, 0x6 ;  /* 0x0000000602007804 */ /* 0x000fe20000000000 */
[----:B------:R-:W-:Y:S01]  /*1fc0*/  IMAD.SHL.U32 R12, R12, 0x8, RZ ;  /* 0x000000080c0c7824 */ /* 0x000fe200078e00ff */
[----:B------:R-:W0:Y:S01]  /*1fd0*/  LDGDEPBAR ;  /* 0x00000000000079af */ /* 0x000e220000000000 */
[C---:B------:R-:W-:Y:S01]  /*1fe0*/  IMAD R198, R85.reuse, 0x400, R0 ;  /* 0x0000040055c67824 */ /* 0x040fe200078e0200 */
[----:B------:R-:W-:Y:S01]  /*1ff0*/  LOP3.LUT R9, R8, 0x1c0, RZ, 0xc0, !PT ;  /* 0x000001c008097812 */ /* 0x000fe200078ec0ff */
[----:B------:R-:W-:Y:S02]  /*2000*/  IMAD R6, R85, 0x10, R6 ;  /* 0x0000001055067824 */ /* 0x000fe400078e0206 */
[----:B------:R-:W-:Y:S01]  /*2010*/  IMAD.SHL.U32 R198, R198, 0x2, RZ ;  /* 0x00000002c6c67824 */ /* 0x000fe200078e00ff */
[----:B------:R-:W-:Y:S02]  /*2020*/  LOP3.LUT R8, R9, 0x8, R12, 0xf8, !PT ;  /* 0x0000000809087812 */ /* 0x000fe400078ef80c */
[----:B------:R-:W-:Y:S01]  /*2030*/  SHF.R.U32.HI R9, RZ, 0x3, R9 ;  /* 0x00000003ff097819 */ /* 0x000fe20000011609 */
[--C-:B------:R-:W-:Y:S01]  /*2040*/  IMAD R196, R7, 0x2, R198.reuse ;  /* 0x0000000207c47824 */ /* 0x100fe200078e02c6 */
[----:B-1----:R-:W-:Y:S01]  /*2050*/  LDSM.16.M88.4 R24, [R198] ;  /* 0x00000000c618783b */ /* 0x002fe20000000200 */
[C---:B------:R-:W-:Y:S01]  /*2060*/  IMAD R194, R5.reuse, 0x2, R198 ;  /* 0x0000000205c27824 */ /* 0x040fe200078e02c6 */
[----:B------:R-:W-:Y:S01]  /*2070*/  LOP3.LUT R8, R8, R9, RZ, 0x3c, !PT ;  /* 0x0000000908087212 */ /* 0x000fe200078e3cff */
[----:B------:R-:W-:Y:S01]  /*2080*/  IMAD R193, R5, 0x2, R196 ;  /* 0x0000000205c17824 */ /* 0x000fe200078e02c4 */
[----:B------:R-:W-:Y:S01]  /*2090*/  LDSM.16.M88.4 R40, [R196] ;  /* 0x00000000c428783b */ /* 0x000fe20000000200 */
[----:B------:R-:W-:-:S02]  /*20a0*/  IADD3 R3, R6, 0x1, R3 ;  /* 0x0000000106037810 */ /* 0x000fc40007ffe003 */
[----:B------:R-:W-:Y:S01]  /*20b0*/  IMAD R197, R197, 0x200, R8 ;  /* 0x00000200c5c57824 */ /* 0x000fe200078e0208 */
[----:B------:R-:W-:Y:S01]  /*20c0*/  LDSM.16.M88.4 R44, [R194] ;  /* 0x00000000c22c783b */ /* 0x000fe20000000200 */
[----:B------:R-:W-:Y:S02]  /*20d0*/  IADD3 R3, R4, R3, -R205 ;  /* 0x0000000304037210 */ /* 0x000fe40007ffe8cd */
[----:B------:R-:W-:Y:S01]  /*20e0*/  IMAD.SHL.U32 R197, R197, 0x2, RZ ;  /* 0x00000002c5c57824 */ /* 0x000fe200078e00ff */
[----:B------:R-:W-:Y:S04]  /*20f0*/  LDSM.16.M88.4 R68, [R193] ;  /* 0x00000000c144783b */ /* 0x000fe80000000200 */
[----:B------:R-:W1:Y:S01]  /*2100*/  LDSM.16.M88.4 R60, [R197+0xc800] ;  /* 0x00c80000c53c783b */ /* 0x000e620000000200 */
[----:B------:R-:W-:-:S02]  /*2110*/  IADD3 R2, R197, 0xc000, RZ ;  /* 0x0000c000c5027810 */ /* 0x000fc40007ffe0ff */
[----:B------:R-:W-:Y:S01]  /*2120*/  IADD3 R195, R197, 0xc020, RZ ;  /* 0x0000c020c5c37810 */ /* 0x000fe20007ffe0ff */
[----:B---3--:R-:W3:Y:S01]  /*2130*/  LDSM.16.M88.4 R16, [R197+0xc000] ;  /* 0x00c00000c510783b */ /* 0x008ee20000000200 */
[----:B------:R-:W-:Y:S01]  /*2140*/  @P1 IADD3 R195, R2, -0x20, RZ ;  /* 0xffffffe002c31810 */ /* 0x000fe20007ffe0ff */
[----:B------:R-:W-:Y:S02]  /*2150*/  IMAD.MOV.U32 R2, RZ, RZ, 0x40 ;  /* 0x00000040ff027424 */ /* 0x000fe400078e00ff */
[----:B------:R-:W5:Y:S01]  /*2160*/  LDSM.16.M88.4 R52, [R197+0xd000] ;  /* 0x00d00000c534783b */ /* 0x000f620000000200 */
[C---:B------:R-:W-:Y:S02]  /*2170*/  IADD3 R187, R195.reuse, 0x800, RZ ;  /* 0x00000800c3bb7810 */ /* 0x040fe40007ffe0ff */
[----:B------:R-:W-:Y:S01]  /*2180*/  SEL R2, R2, 0xffffffc0, !P2 ;  /* 0xffffffc002027807 */ /* 0x000fe20005000000 */
[----:B------:R-:W2:Y:S01]  /*2190*/  LDSM.16.M88.4 R8, [R195+0x800] ;  /* 0x00080000c308783b */ /* 0x000ea20000000200 */
[----:B------:R-:W-:-:S02]  /*21a0*/  IADD3 R186, R195, 0x1000, RZ ;  /* 0x00001000c3ba7810 */ /* 0x000fc40007ffe0ff */
[----:B------:R-:W-:Y:S01]  /*21b0*/  IADD3 R185, R195, 0x1800, RZ ;  /* 0x00001800c3b97810 */ /* 0x000fe20007ffe0ff */
[----:B------:R-:W4:Y:S01]  /*21c0*/  LDSM.16.M88.4 R32, [R197+0xd800] ;  /* 0x00d80000c520783b */ /* 0x000f220000000200 */
[----:B------:R-:W-:Y:S01]  /*21d0*/  IMAD.IADD R191, R197, 0x1, R2 ;  /* 0x00000001c5bf7824 */ /* 0x000fe200078e0202 */
[C---:B------:R-:W-:Y:S01]  /*21e0*/  IADD3 R183, R195.reuse, 0x2000, RZ ;  /* 0x00002000c3b77810 */ /* 0x040fe20007ffe0ff */
[----:B------:R-:W-:Y:S01]  /*21f0*/  IMAD.IADD R184, R2, 0x1, R195 ;  /* 0x0000000102b87824 */ /* 0x000fe200078e02c3 */
[----:B------:R-:W2:Y:S01]  /*2200*/  LDSM.16.M88.4 R28, [R195] ;  /* 0x00000000c31c783b */ /* 0x000ea20000000200 */
[C---:B------:R-:W-:Y:S02]  /*2210*/  IADD3 R182, R195.reuse, 0x2800, RZ ;  /* 0x00002800c3b67810 */ /* 0x040fe40007ffe0ff */
[C---:B------:R-:W-:Y:S01]  /*2220*/  IADD3 R181, R195.reuse, 0x3000, RZ ;  /* 0x00003000c3b57810 */ /* 0x040fe20007ffe0ff */
[----:B------:R-:W2:Y:S01]  /*2230*/  LDSM.16.M88.4 R12, [R195+0x1000] ;  /* 0x00100000c30c783b */ /* 0x000ea20000000200 */
[----:B------:R-:W-:-:S02]  /*2240*/  IADD3 R180, R195, 0x3800, RZ ;  /* 0x00003800c3b47810 */ /* 0x000fc40007ffe0ff */
[C---:B------:R-:W-:Y:S01]  /*2250*/  IADD3 R179, R195.reuse, 0x4000, RZ ;  /* 0x00004000c3b37810 */ /* 0x040fe20007ffe0ff */
[----:B------:R-:W2:Y:S01]  /*2260*/  LDSM.16.M88.4 R72, [R195+0x1800] ;  /* 0x00180000c348783b */ /* 0x000ea20000000200 */
[C---:B------:R-:W-:Y:S02]  /*2270*/  IADD3 R178, R195.reuse, 0x4800, RZ ;  /* 0x00004800c3b27810 */ /* 0x040fe40007ffe0ff */
[C---:B------:R-:W-:Y:S01]  /*2280*/  IADD3 R177, R195.reuse, 0x5000, RZ ;  /* 0x00005000c3b17810 */ /* 0x040fe20007ffe0ff */
[----:B------:R-:W2:Y:S01]  /*2290*/  LDSM.16.M88.4 R36, [R191+0xc000] ;  /* 0x00c00000bf24783b */ /* 0x000ea20000000200 */
[----:B------:R-:W-:-:S03]  /*22a0*/  IADD3 R176, R195, 0x5800, RZ ;  /* 0x00005800c3b07810 */ /* 0x000fc60007ffe0ff */
[----:B------:R-:W-:Y:S01]  /*22b0*/  LDSM.16.M88.4 R76, [R195+0x2800] ;  /* 0x00280000c34c783b */ /* 0x000fe20000000200 */
[C---:B-1----:R-:W-:Y:S03]  /*22c0*/  HMMA.16816.F32.BF16 R64, R24.reuse, R60, RZ ;  /* 0x0000003c1840723c */ /* 0x042fe600000418ff */
[----:B------:R-:W-:Y:S05]  /*22d0*/  LDSM.16.M88.4 R80, [R193+0x4000] ;  /* 0x00400000c150783b */ /* 0x000fea0000000200 */
[C---:B------:R-:W-:Y:S08]  /*22e0*/  HMMA.16816.F32.BF16 R60, R24.reuse, R62, RZ ;  /* 0x0000003e183c723c */ /* 0x040ff000000418ff */
[C---:B---3--:R-:W-:Y:S08]  /*22f0*/  HMMA.16816.F32.BF16 R20, R24.reuse, R16, RZ ;  /* 0x000000101814723c */ /* 0x048ff000000418ff */
[C---:B------:R-:W-:Y:S08]  /*2300*/  HMMA.16816.F32.BF16 R16, R24.reuse, R18, RZ ;  /* 0x000000121810723c */ /* 0x040ff000000418ff */
[C---:B-----5:R-:W-:Y:S08]  /*2310*/  HMMA.16816.F32.BF16 R56, R24.reuse, R52, RZ ;  /* 0x000000341838723c */ /* 0x060ff000000418ff */
[----:B------:R-:W-:Y:S08]  /*2320*/  HMMA.16816.F32.BF16 R52, R24, R54, RZ ;  /* 0x000000361834723c */ /* 0x000ff000000418ff */
[C---:B--2---:R-:W-:Y:S08]  /*2330*/  HMMA.16816.F32.BF16 R64, R40.reuse, R8, R64 ;  /* 0x000000082840723c */ /* 0x044ff00000041840 */
[----:B------:R-:W-:Y:S01]  /*2340*/  HMMA.16816.F32.BF16 R60, R40, R10, R60 ;  /* 0x0000000a283c723c */ /* 0x000fe2000004183c */
[----:B------:R-:W1:Y:S07]  /*2350*/  LDSM.16.M88.4 R8, [R191+0xd000] ;  /* 0x00d00000bf08783b */ /* 0x000e6e0000000200 */
[C---:B----4-:R-:W-:Y:S08]  /*2360*/  HMMA.16816.F32.BF16 R48, R24.reuse, R32, RZ ;  /* 0x000000201830723c */ /* 0x050ff000000418ff */
[----:B------:R-:W-:Y:S01]  /*2370*/  HMMA.16816.F32.BF16 R24, R24, R34, RZ ;  /* 0x000000221818723c */ /* 0x000fe200000418ff */
[----:B------:R-:W2:Y:S07]  /*2380*/  LDSM.16.M88.4 R32, [R191+0xc800] ;  /* 0x00c80000bf20783b */ /* 0x000eae0000000200 */
[C---:B------:R-:W-:Y:S08]  /*2390*/  HMMA.16816.F32.BF16 R20, R40.reuse, R28, R20 ;  /* 0x0000001c2814723c */ /* 0x040ff00000041814 */
[C---:B------:R-:W-:Y:S01]  /*23a0*/  HMMA.16816.F32.BF16 R16, R40.reuse, R30, R16 ;  /* 0x0000001e2810723c */ /* 0x040fe20000041810 */
[----:B------:R-:W3:Y:S07]  /*23b0*/  LDSM.16.M88.4 R28, [R191+0xd800] ;  /* 0x00d80000bf1c783b */ /* 0x000eee0000000200 */
[C---:B------:R-:W-:Y:S08]  /*23c0*/  HMMA.16816.F32.BF16 R56, R40.reuse, R12, R56 ;  /* 0x0000000c2838723c */ /* 0x040ff00000041838 */
[C---:B------:R-:W-:Y:S01]  /*23d0*/  HMMA.16816.F32.BF16 R52, R40.reuse, R14, R52 ;  /* 0x0000000e2834723c */ /* 0x040fe20000041834 */
[----:B------:R-:W4:Y:S07]  /*23e0*/  LDSM.16.M88.4 R12, [R184] ;  /* 0x00000000b80c783b */ /* 0x000f2e0000000200 */
[C---:B------:R-:W-:Y:S08]  /*23f0*/  HMMA.16816.F32.BF16 R48, R40.reuse, R72, R48 ;  /* 0x000000482830723c */ /* 0x040ff00000041830 */
[----:B------:R-:W-:Y:S01]  /*2400*/  HMMA.16816.F32.BF16 R24, R40, R74, R24 ;  /* 0x0000004a2818723c */ /* 0x000fe20000041818 */
[----:B------:R-:W5:Y:S04]  /*2410*/  LDSM.16.M88.4 R72, [R184+0x1800] ;  /* 0x00180000b848783b */ /* 0x000f680000000200 */
[----:B------:R-:W3:Y:S03]  /*2420*/  LDSM.16.M88.4 R40, [R184+0x800] ;  /* 0x00080000b828783b */ /* 0x000ee60000000200 */
[C---:B------:R-:W-:Y:S08]  /*2430*/  HMMA.16816.F32.BF16 R20, R44.reuse, R36, R20 ;  /* 0x000000242c14723c */ /* 0x040ff00000041814 */
[C---:B------:R-:W-:Y:S01]  /*2440*/  HMMA.16816.F32.BF16 R16, R44.reuse, R38, R16 ;  /* 0x000000262c10723c */ /* 0x040fe20000041810 */
[----:B------:R-:W-:Y:S07]  /*2450*/  LDSM.16.M88.4 R36, [R197+0xe000] ;  /* 0x00e00000c524783b */ /* 0x000fee0000000200 */
[C---:B-1----:R-:W-:Y:S08]  /*2460*/  HMMA.16816.F32.BF16 R56, R44.reuse, R8, R56 ;  /* 0x000000082c38723c */ /* 0x042ff00000041838 */
[C---:B------:R-:W-:Y:S01]  /*2470*/  HMMA.16816.F32.BF16 R52, R44.reuse, R10, R52 ;  /* 0x0000000a2c34723c */ /* 0x040fe20000041834 */
[----:B------:R-:W1:Y:S07]  /*2480*/  LDSM.16.M88.4 R8, [R184+0x1000] ;  /* 0x00100000b808783b */ /* 0x000e6e0000000200 */
[C---:B--2---:R-:W-:Y:S08]  /*2490*/  HMMA.16816.F32.BF16 R64, R44.reuse, R32, R64 ;  /* 0x000000202c40723c */ /* 0x044ff00000041840 */
[C---:B------:R-:W-:Y:S01]  /*24a0*/  HMMA.16816.F32.BF16 R60, R44.reuse, R34, R60 ;  /* 0x000000222c3c723c */ /* 0x040fe2000004183c */
[----:B------:R-:W-:Y:S07]  /*24b0*/  LDSM.16.M88.4 R32, [R197+0xe800] ;  /* 0x00e80000c520783b */ /* 0x000fee0000000200 */
[C---:B---3--:R-:W-:Y:S08]  /*24c0*/  HMMA.16816.F32.BF16 R48, R44.reuse, R28, R48 ;  /* 0x0000001c2c30723c */ /* 0x048ff00000041830 */
[----:B------:R-:W-:Y:S01]  /*24d0*/  HMMA.16816.F32.BF16 R44, R44, R30, R24 ;  /* 0x0000001e2c2c723c */ /* 0x000fe20000041818 */
[----:B------:R-:W2:Y:S04]  /*24e0*/  LDSM.16.M88.4 R24, [R198+0x4000] ;  /* 0x00400000c618783b */ /* 0x000ea80000000200 */
[----:B------:R-:W3:Y:S03]  /*24f0*/  LDSM.16.M88.4 R28, [R197+0xf800] ;  /* 0x00f80000c51c783b */ /* 0x000ee60000000200 */
[C---:B----4-:R-:W-:Y:S08]  /*2500*/  HMMA.16816.F32.BF16 R20, R68.reuse, R12, R20 ;  /* 0x0000000c4414723c */ /* 0x050ff00000041814 */
[C---:B------:R-:W-:Y:S01]  /*2510*/  HMMA.16816.F32.BF16 R16, R68.reuse, R14, R16 ;  /* 0x0000000e4410723c */ /* 0x040fe20000041810 */
[----:B------:R-:W4:Y:S07]  /*2520*/  LDSM.16.M88.4 R12, [R197+0xf000] ;  /* 0x00f00000c50c783b */ /* 0x000f2e0000000200 */
[C---:B-----5:R-:W-:Y:S08]  /*2530*/  HMMA.16816.F32.BF16 R48, R68.reuse, R72, R48 ;  /* 0x000000484430723c */ /* 0x060ff00000041830 */
[C---:B------:R-:W-:Y:S08]  /*2540*/  HMMA.16816.F32.BF16 R64, R68.reuse, R40, R64 ;  /* 0x000000284440723c */ /* 0x040ff00000041840 */
[C---:B------:R-:W-:Y:S01]  /*2550*/  HMMA.16816.F32.BF16 R60, R68.reuse, R42, R60 ;  /* 0x0000002a443c723c */ /* 0x040fe2000004183c */
[----:B------:R-:W-:Y:S07]  /*2560*/  LDSM.16.M88.4 R40, [R196+0x4000] ;  /* 0x00400000c428783b */ /* 0x000fee0000000200 */
[C---:B-1----:R-:W-:Y:S08]  /*2570*/  HMMA.16816.F32.BF16 R56, R68.reuse, R8, R56 ;  /* 0x000000084438723c */ /* 0x042ff00000041838 */
[C---:B------:R-:W-:Y:S01]  /*2580*/  HMMA.16816.F32.BF16 R52, R68.reuse, R10, R52 ;  /* 0x0000000a4434723c */ /* 0x040fe20000041834 */
[----:B------:R-:W1:Y:S07]  /*2590*/  LDSM.16.M88.4 R8, [R195+0x2000] ;  /* 0x00200000c308783b */ /* 0x000e6e0000000200 */
[----:B------:R-:W-:Y:S01]  /*25a0*/  HMMA.16816.F32.BF16 R44, R68, R74, R44 ;  /* 0x0000004a442c723c */ /* 0x000fe2000004182c */
[----:B------:R-:W5:Y:S04]  /*25b0*/  LDSM.16.M88.4 R68, [R195+0x3800] ;  /* 0x00380000c344783b */ /* 0x000f680000000200 */
[----:B------:R-:W1:Y:S03]  /*25c0*/  LDSM.16.M88.4 R72, [R195+0x3000] ;  /* 0x00300000c348783b */ /* 0x000e660000000200 */
[C---:B--2---:R-:W-:Y:S08]  /*25d0*/  HMMA.16816.F32.BF16 R20, R24.reuse, R36, R20 ;  /* 0x000000241814723c */ /* 0x044ff00000041814 */
[C---:B------:R-:W-:Y:S01]  /*25e0*/  HMMA.16816.F32.BF16 R16, R24.reuse, R38, R16 ;  /* 0x000000261810723c */ /* 0x040fe20000041810 */
[----:B------:R-:W-:Y:S07]  /*25f0*/  LDSM.16.M88.4 R36, [R191+0xe000] ;  /* 0x00e00000bf24783b */ /* 0x000fee0000000200 */
[C---:B---3--:R-:W-:Y:S08]  /*2600*/  HMMA.16816.F32.BF16 R48, R24.reuse, R28, R48 ;  /* 0x0000001c1830723c */ /* 0x048ff00000041830 */
[C---:B------:R-:W-:Y:S08]  /*2610*/  HMMA.16816.F32.BF16 R64, R24.reuse, R32, R64 ;  /* 0x000000201840723c */ /* 0x040ff00000041840 */
[C---:B------:R-:W-:Y:S01]  /*2620*/  HMMA.16816.F32.BF16 R60, R24.reuse, R34, R60 ;  /* 0x00000022183c723c */ /* 0x040fe2000004183c */
[----:B------:R-:W-:Y:S07]  /*2630*/  LDSM.16.M88.4 R32, [R191+0xe800] ;  /* 0x00e80000bf20783b */ /* 0x000fee0000000200 */
[C---:B----4-:R-:W-:Y:S08]  /*2640*/  HMMA.16816.F32.BF16 R56, R24.reuse, R12, R56 ;  /* 0x0000000c1838723c */ /* 0x050ff00000041838 */
[C---:B------:R-:W-:Y:S01]  /*2650*/  HMMA.16816.F32.BF16 R52, R24.reuse, R14, R52 ;  /* 0x0000000e1834723c */ /* 0x040fe20000041834 */
[----:B------:R-:W2:Y:S07]  /*2660*/  LDSM.16.M88.4 R12, [R194+0x4000] ;  /* 0x00400000c20c783b */ /* 0x000eae0000000200 */
[----:B------:R-:W-:Y:S01]  /*2670*/  HMMA.16816.F32.BF16 R44, R24, R30, R44 ;  /* 0x0000001e182c723c */ /* 0x000fe2000004182c */
[----:B------:R-:W3:Y:S04]  /*2680*/  LDSM.16.M88.4 R24, [R191+0xf800] ;  /* 0x00f80000bf18783b */ /* 0x000ee80000000200 */
[----:B------:R-:W4:Y:S03]  /*2690*/  LDSM.16.M88.4 R28, [R191+0xf000] ;  /* 0x00f00000bf1c783b */ /* 0x000f260000000200 */
[C---:B-1----:R-:W-:Y:S08]  /*26a0*/  HMMA.16816.F32.BF16 R20, R40.reuse, R8, R20 ;  /* 0x000000082814723c */ /* 0x042ff00000041814 */
[C---:B------:R-:W-:Y:S01]  /*26b0*/  HMMA.16816.F32.BF16 R16, R40.reuse, R10, R16 ;  /* 0x0000000a2810723c */ /* 0x040fe20000041810 */
[----:B------:R-:W1:Y:S07]  /*26c0*/  LDSM.16.M88.4 R8, [R184+0x2000] ;  /* 0x00200000b808783b */ /* 0x000e6e0000000200 */
[C---:B-----5:R-:W-:Y:S08]  /*26d0*/  HMMA.16816.F32.BF16 R48, R40.reuse, R68, R48 ;  /* 0x000000442830723c */ /* 0x060ff00000041830 */
[C---:B------:R-:W-:Y:S08]  /*26e0*/  HMMA.16816.F32.BF16 R64, R40.reuse, R76, R64 ;  /* 0x0000004c2840723c */ /* 0x040ff00000041840 */
[C---:B------:R-:W-:Y:S01]  /*26f0*/  HMMA.16816.F32.BF16 R60, R40.reuse, R78, R60 ;  /* 0x0000004e283c723c */ /* 0x040fe2000004183c */
[----:B------:R-:W-:Y:S07]  /*2700*/  LDSM.16.M88.4 R76, [R184+0x2800] ;  /* 0x00280000b84c783b */ /* 0x000fee0000000200 */
[C---:B------:R-:W-:Y:S01]  /*2710*/  HMMA.16816.F32.BF16 R44, R40.reuse, R70, R44 ;  /* 0x00000046282c723c */ /* 0x040fe2000004182c */
[----:B------:R-:W5:Y:S07]  /*2720*/  LDSM.16.M88.4 R68, [R184+0x3800] ;  /* 0x00380000b844783b */ /* 0x000f6e0000000200 */
[C---:B------:R-:W-:Y:S08]  /*2730*/  HMMA.16816.F32.BF16 R56, R40.reuse, R72, R56 ;  /* 0x000000482838723c */ /* 0x040ff00000041838 */
[----:B------:R-:W-:Y:S01]  /*2740*/  HMMA.16816.F32.BF16 R52, R40, R74, R52 ;  /* 0x0000004a2834723c */ /* 0x000fe20000041834 */
[----:B------:R-:W1:Y:S04]  /*2750*/  LDSM.16.M88.4 R72, [R184+0x3000] ;  /* 0x00300000b848783b */ /* 0x000e680000000200 */
[----:B------:R-:W-:Y:S03]  /*2760*/  LDSM.16.M88.4 R40, [R198+0x8000] ;  /* 0x00800000c628783b */ /* 0x000fe60000000200 */
[C---:B--2---:R-:W-:Y:S08]  /*2770*/  HMMA.16816.F32.BF16 R20, R12.reuse, R36, R20 ;  /* 0x000000240c14723c */ /* 0x044ff00000041814 */
[C---:B------:R-:W-:Y:S01]  /*2780*/  HMMA.16816.F32.BF16 R16, R12.reuse, R38, R16 ;  /* 0x000000260c10723c */ /* 0x040fe20000041810 */
[----:B------:R-:W2:Y:S07]  /*2790*/  LDSM.16.M88.4 R36, [R197+0x10000] ;  /* 0x01000000c524783b */ /* 0x000eae0000000200 */
[C---:B---3--:R-:W-:Y:S08]  /*27a0*/  HMMA.16816.F32.BF16 R48, R12.reuse, R24, R48 ;  /* 0x000000180c30723c */ /* 0x048ff00000041830 */
[C---:B------:R-:W-:Y:S08]  /*27b0*/  HMMA.16816.F32.BF16 R64, R12.reuse, R32, R64 ;  /* 0x000000200c40723c */ /* 0x040ff00000041840 */
[C---:B------:R-:W-:Y:S01]  /*27c0*/  HMMA.16816.F32.BF16 R60, R12.reuse, R34, R60 ;  /* 0x000000220c3c723c */ /* 0x040fe2000004183c */
[----:B------:R-:W3:Y:S07]  /*27d0*/  LDSM.16.M88.4 R32, [R197+0x10800] ;  /* 0x01080000c520783b */ /* 0x000eee0000000200 */
[C---:B------:R-:W-:Y:S01]  /*27e0*/  HMMA.16816.F32.BF16 R44, R12.reuse, R26, R44 ;  /* 0x0000001a0c2c723c */ /* 0x040fe2000004182c */
[----:B------:R-:W2:Y:S07]  /*27f0*/  LDSM.16.M88.4 R24, [R197+0x11800] ;  /* 0x01180000c518783b */ /* 0x000eae0000000200 */
[C---:B----4-:R-:W-:Y:S08]  /*2800*/  HMMA.16816.F32.BF16 R56, R12.reuse, R28, R56 ;  /* 0x0000001c0c38723c */ /* 0x050ff00000041838 */
[----:B------:R-:W-:Y:S01]  /*2810*/  HMMA.16816.F32.BF16 R52, R12, R30, R52 ;  /* 0x0000001e0c34723c */ /* 0x000fe20000041834 */
[----:B------:R-:W4:Y:S04]  /*2820*/  LDSM.16.M88.4 R28, [R197+0x11000] ;  /* 0x01100000c51c783b */ /* 0x000f280000000200 */
[----:B------:R-:W-:Y:S03]  /*2830*/  LDSM.16.M88.4 R12, [R196+0x8000] ;  /* 0x00800000c40c783b */ /* 0x000fe60000000200 */
[C---:B-1----:R-:W-:Y:S08]  /*2840*/  HMMA.16816.F32.BF16 R20, R80.reuse, R8, R20 ;  /* 0x000000085014723c */ /* 0x042ff00000041814 */
[C---:B------:R-:W-:Y:S01]  /*2850*/  HMMA.16816.F32.BF16 R16, R80.reuse, R10, R16 ;  /* 0x0000000a5010723c */ /* 0x040fe20000041810 */
[----:B------:R-:W1:Y:S07]  /*2860*/  LDSM.16.M88.4 R8, [R195+0x4000] ;  /* 0x00400000c308783b */ /* 0x000e6e0000000200 */
[C---:B-----5:R-:W-:Y:S08]  /*2870*/  HMMA.16816.F32.BF16 R48, R80.reuse, R68, R48 ;  /* 0x000000445030723c */ /* 0x060ff00000041830 */
[C---:B------:R-:W-:Y:S08]  /*2880*/  HMMA.16816.F32.BF16 R64, R80.reuse, R76, R64 ;  /* 0x0000004c5040723c */ /* 0x040ff00000041840 */
[C---:B------:R-:W-:Y:S08]  /*2890*/  HMMA.16816.F32.BF16 R60, R80.reuse, R78, R60 ;  /* 0x0000004e503c723c */ /* 0x040ff0000004183c */
[C---:B------:R-:W-:Y:S01]  /*28a0*/  HMMA.16816.F32.BF16 R68, R80.reuse, R70, R44 ;  /* 0x000000465044723c */ /* 0x040fe2000004182c */
[----:B------:R-:W5:Y:S07]  /*28b0*/  LDSM.16.M88.4 R44, [R195+0x4800] ;  /* 0x00480000c32c783b */ /* 0x000f6e0000000200 */
[C---:B------:R-:W-:Y:S08]  /*28c0*/  HMMA.16816.F32.BF16 R56, R80.reuse, R72, R56 ;  /* 0x000000485038723c */ /* 0x040ff00000041838 */
[----:B------:R-:W-:Y:S08]  /*28d0*/  HMMA.16816.F32.BF16 R52, R80, R74, R52 ;  /* 0x0000004a5034723c */ /* 0x000ff00000041834 */
[C---:B--2---:R-:W-:Y:S08]  /*28e0*/  HMMA.16816.F32.BF16 R20, R40.reuse, R36, R20 ;  /* 0x000000242814723c */ /* 0x044ff00000041814 */
[C---:B------:R-:W-:Y:S01]  /*28f0*/  HMMA.16816.F32.BF16 R16, R40.reuse, R38, R16 ;  /* 0x000000262810723c */ /* 0x040fe20000041810 */
[----:B------:R-:W2:Y:S07]  /*2900*/  LDSM.16.M88.4 R36, [R195+0x5000] ;  /* 0x00500000c324783b */ /* 0x000eae0000000200 */
[C---:B---3--:R-:W-:Y:S08]  /*2910*/  HMMA.16816.F32.BF16 R64, R40.reuse, R32, R64 ;  /* 0x000000202840723c */ /* 0x048ff00000041840 */
[C---:B------:R-:W-:Y:S01]  /*2920*/  HMMA.16816.F32.BF16 R60, R40.reuse, R34, R60 ;  /* 0x00000022283c723c */ /* 0x040fe2000004183c */
[----:B------:R-:W-:Y:S07]  /*2930*/  LDSM.16.M88.4 R32, [R191+0x10000] ;  /* 0x01000000bf20783b */ /* 0x000fee0000000200 */
[C---:B------:R-:W-:Y:S08]  /*2940*/  HMMA.16816.F32.BF16 R48, R40.reuse, R24, R48 ;  /* 0x000000182830723c */ /* 0x040ff00000041830 */
[C---:B------:R-:W-:Y:S01]  /*2950*/  HMMA.16816.F32.BF16 R68, R40.reuse, R26, R68 ;  /* 0x0000001a2844723c */ /* 0x040fe20000041844 */
[----:B------:R-:W3:Y:S07]  /*2960*/  LDSM.16.M88.4 R24, [R195+0x5800] ;  /* 0x00580000c318783b */ /* 0x000eee0000000200 */
[C---:B----4-:R-:W-:Y:S08]  /*2970*/  HMMA.16816.F32.BF16 R56, R40.reuse, R28, R56 ;  /* 0x0000001c2838723c */ /* 0x050ff00000041838 */
[----:B------:R-:W-:Y:S01]  /*2980*/  HMMA.16816.F32.BF16 R52, R40, R30, R52 ;  /* 0x0000001e2834723c */ /* 0x000fe20000041834 */
[----:B------:R-:W-:Y:S04]  /*2990*/  LDSM.16.M88.4 R28, [R191+0x10800] ;  /* 0x01080000bf1c783b */ /* 0x000fe80000000200 */
[----:B------:R-:W-:Y:S03]  /*29a0*/  LDSM.16.M88.4 R40, [R191+0x11000] ;  /* 0x01100000bf28783b */ /* 0x000fe60000000200 */
[C---:B-1----:R-:W-:Y:S08]  /*29b0*/  HMMA.16816.F32.BF16 R20, R12.reuse, R8, R20 ;  /* 0x000000080c14723c */ /* 0x042ff00000041814 */
[C---:B------:R-:W-:Y:S01]  /*29c0*/  HMMA.16816.F32.BF16 R16, R12.reuse, R10, R16 ;  /* 0x0000000a0c10723c */ /* 0x040fe20000041810 */
[----:B------:R-:W1:Y:S07]  /*29d0*/  LDSM.16.M88.4 R8, [R194+0x8000] ;  /* 0x00800000c208783b */ /* 0x000e6e0000000200 */
[C---:B-----5:R-:W-:Y:S08]  /*29e0*/  HMMA.16816.F32.BF16 R64, R12.reuse, R44, R64 ;  /* 0x0000002c0c40723c */ /* 0x060ff00000041840 */
[C---:B------:R-:W-:Y:S01]  /*29f0*/  HMMA.16816.F32.BF16 R60, R12.reuse, R46, R60 ;  /* 0x0000002e0c3c723c */ /* 0x040fe2000004183c */
[----:B------:R-:W4:Y:S07]  /*2a00*/  LDSM.16.M88.4 R44, [R191+0x11800] ;  /* 0x01180000bf2c783b */ /* 0x000f2e0000000200 */
[C---:B--2---:R-:W-:Y:S08]  /*2a10*/  HMMA.16816.F32.BF16 R56, R12.reuse, R36, R56 ;  /* 0x000000240c38723c */ /* 0x044ff00000041838 */
[C---:B------:R-:W-:Y:S01]  /*2a20*/  HMMA.16816.F32.BF16 R72, R12.reuse, R38, R52 ;  /* 0x000000260c48723c */ /* 0x040fe20000041834 */
[----:B------:R-:W-:Y:S04]  /*2a30*/  LDSM.16.M88.4 R36, [R193+0x8000] ;  /* 0x00800000c124783b */ /* 0x000fe80000000200 */
[----:B------:R-:W2:Y:S03]  /*2a40*/  LDSM.16.M88.4 R52, [R184+0x4000] ;  /* 0x00400000b834783b */ /* 0x000ea60000000200 */
[C---:B---3--:R-:W-:Y:S08]  /*2a50*/  HMMA.16816.F32.BF16 R48, R12.reuse, R24, R48 ;  /* 0x000000180c30723c */ /* 0x048ff00000041830 */
[----:B------:R-:W-:Y:S01]  /*2a60*/  HMMA.16816.F32.BF16 R68, R12, R26, R68 ;  /* 0x0000001a0c44723c */ /* 0x000fe20000041844 */
[----:B------:R-:W3:Y:S04]  /*2a70*/  LDSM.16.M88.4 R12, [R184+0x4800] ;  /* 0x00480000b80c783b */ /* 0x000ee80000000200 */
[----:B------:R-:W5:Y:S03]  /*2a80*/  LDSM.16.M88.4 R24, [R184+0x5000] ;  /* 0x00500000b818783b */ /* 0x000f660000000200 */
[C---:B-1----:R-:W-:Y:S07]  /*2a90*/  HMMA.16816.F32.BF16 R64, R8.reuse, R28, R64 ;  /* 0x0000001c0840723c */ /* 0x042fee0000041840 */
[----:B------:R-:W-:Y:S01]  /*2aa0*/  IADD3 R29, R3, c[0x0][0x2e8], RZ ;  /* 0x0000ba00031d7a10 */ /* 0x000fe20007ffe0ff */
[----:B------:R-:W-:Y:S01]  /*2ab0*/  HMMA.16816.F32.BF16 R20, R8, R32, R20 ;  /* 0x000000200814723c */ /* 0x000fe20000041814 */
[----:B------:R-:W-:-:S02]  /*2ac0*/  IMAD R3, R133, 0x40, R216 ;  /* 0x0000004085037824 */ /* 0x000fc400078e02d8 */
[----:B------:R-:W-:-:S05]  /*2ad0*/  IMNMX R228, R29, R4, PT ;  /* 0x000000041de47217 */ /* 0x000fca0003800200 */
[C---:B------:R-:W-:Y:S07]  /*2ae0*/  HMMA.16816.F32.BF16 R60, R8.reuse, R30, R60 ;  /* 0x0000001e083c723c */ /* 0x040fee000004183c */
[----:B------:R-:W-:Y:S01]  /*2af0*/  IADD3 R31, R29, 0x8, RZ ;  /* 0x000000081d1f7810 */ /* 0x000fe20007ffe0ff */
[----:B------:R-:W-:Y:S01]  /*2b00*/  HMMA.16816.F32.BF16 R16, R8, R34, R16 ;  /* 0x000000220810723c */ /* 0x000fe20000041810 */
[----:B------:R-:W-:Y:S02]  /*2b10*/  IADD3 R29, R3, 0x1, RZ ;  /* 0x00000001031d7810 */ /* 0x000fe40007ffe0ff */
[----:B------:R-:W-:-:S02]  /*2b20*/  IMNMX R2, R31, R4, PT ;  /* 0x000000041f027217 */ /* 0x000fc40003800200 */
[C---:B------:R-:W-:Y:S02]  /*2b30*/  ISETP.GE.AND P0, PT, R29.reuse, R228, PT ;  /* 0x000000e41d00720c */ /* 0x040fe40003f06270 */
[----:B------:R-:W-:Y:S01]  /*2b40*/  ISETP.GE.AND P3, PT, R29, R2, PT ;  /* 0x000000021d00720c */ /* 0x000fe20003f66270 */
[----:B------:R-:W-:Y:S01]  /*2b50*/  HMMA.16816.F32.BF16 R56, R8, R40, R56 ;  /* 0x000000280838723c */ /* 0x000fe20000041838 */
[----:B------:R-:W-:-:S04]  /*2b60*/  IADD3 R29, R3, 0x9, RZ ;  /* 0x00000009031d7810 */ /* 0x000fc80007ffe0ff */
[C---:B------:R-:W-:Y:S02]  /*2b70*/  ISETP.GE.AND P2, PT, R29.reuse, R228, PT ;  /* 0x000000e41d00720c */ /* 0x040fe40003f46270 */
[----:B------:R-:W-:Y:S01]  /*2b80*/  ISETP.GE.AND P5, PT, R29, R2, PT ;  /* 0x000000021d00720c */ /* 0x000fe20003fa6270 */
[C---:B------:R-:W-:Y:S08]  /*2b90*/  HMMA.16816.F32.BF16 R72, R8.reuse, R42, R72 ;  /* 0x0000002a0848723c */ /* 0x040ff00000041848 */
[C---:B----4-:R-:W-:Y:S08]  /*2ba0*/  HMMA.16816.F32.BF16 R48, R8.reuse, R44, R48 ;  /* 0x0000002c0830723c */ /* 0x050ff00000041830 */
[----:B------:R-:W-:Y:S07]  /*2bb0*/  HMMA.16816.F32.BF16 R68, R8, R46, R68 ;  /* 0x0000002e0844723c */ /* 0x000fee0000041844 */
[----:B------:R-:W-:Y:S01]  /*2bc0*/  IADD3 R9, R3, 0x8, RZ ;  /* 0x0000000803097810 */ /* 0x000fe20007ffe0ff */
[----:B--2---:R-:W-:Y:S03]  /*2bd0*/  HMMA.16816.F32.BF16 R20, R36, R52, R20 ;  /* 0x000000342414723c */ /* 0x004fe60000041814 */
[----:B------:R-:W-:-:S02]  /*2be0*/  ISETP.GE.AND P4, PT, R9, R228, PT ;  /* 0x000000e40900720c */ /* 0x000fc40003f86270 */
[----:B------:R-:W-:Y:S02]  /*2bf0*/  ISETP.GE.AND P6, PT, R9, R2, PT ;  /* 0x000000020900720c */ /* 0x000fe40003fc6270 */
[----:B------:R-:W1:Y:S01]  /*2c00*/  LDSM.16.M88.4 R8, [R184+0x5800] ;  /* 0x00580000b808783b */ /* 0x000e620000000200 */
[----:B------:R-:W-:Y:S01]  /*2c10*/  HMMA.16816.F32.BF16 R16, R36, R54, R16 ;  /* 0x000000362410723c */ /* 0x000fe20000041810 */
[----:B------:R-:W-:-:S07]  /*2c20*/  DEPBAR.LE SB0, 0x0 ;  /* 0x000080000000791a */ /* 0x000fce0000000000 */
[C---:B---3--:R-:W-:Y:S07]  /*2c30*/  HMMA.16816.F32.BF16 R64, R36.reuse, R12, R64 ;  /* 0x0000000c2440723c */ /* 0x048fee0000041840 */
[----:B------:R-:W-:Y:S01]  /*2c40*/  IADD3 R13, R3, 0x10, RZ ;  /* 0x00000010030d7810 */ /* 0x000fe20007ffe0ff */
[----:B------:R-:W-:Y:S01]  /*2c50*/  HMMA.16816.F32.BF16 R60, R36, R14, R60 ;  /* 0x0000000e243c723c */ /* 0x000fe2000004183c */
[----:B------:R-:W-:Y:S02]  /*2c60*/  FSEL R21, R21, -INF , !P0 ;  /* 0xff80000015157808 */ /* 0x000fe40004000000 */
[----:B------:R-:W-:-:S02]  /*2c70*/  ISETP.GE.AND P1, PT, R13, R228, PT ;  /* 0x000000e40d00720c */ /* 0x000fc40003f26270 */
[----:B------:R-:W-:Y:S02]  /*2c80*/  ISETP.GE.AND P0, PT, R13, R2, PT ;  /* 0x000000020d00720c */ /* 0x000fe40003f06270 */
[C---:B------:R-:W-:Y:S01]  /*2c90*/  IADD3 R13, R3.reuse, 0x11, RZ ;  /* 0x00000011030d7810 */ /* 0x040fe20007ffe0ff */
[C---:B-----5:R-:W-:Y:S01]  /*2ca0*/  HMMA.16816.F32.BF16 R72, R36.reuse, R26, R72 ;  /* 0x0000001a2448723c */ /* 0x060fe20000041848 */
[----:B------:R-:W-:Y:S02]  /*2cb0*/  IADD3 R15, R3, 0x18, RZ ;  /* 0x00000018030f7810 */ /* 0x000fe40007ffe0ff */
[----:B------:R-:W-:Y:S02]  /*2cc0*/  FSEL R6, R23, -INF , !P3 ;  /* 0xff80000017067808 */ /* 0x000fe40005800000 */
[----:B------:R-:W-:Y:S02]  /*2cd0*/  FSEL R29, R16, -INF , !P4 ;  /* 0xff800000101d7808 */ /* 0x000fe40006000000 */
[C---:B------:R-:W-:Y:S01]  /*2ce0*/  ISETP.GE.AND P3, PT, R13.reuse, R228, PT ;  /* 0x000000e40d00720c */ /* 0x040fe20003f66270 */
[----:B------:R-:W-:Y:S01]  /*2cf0*/  HMMA.16816.F32.BF16 R56, R36, R24, R56 ;  /* 0x000000182438723c */ /* 0x000fe20000041838 */
[----:B------:R-:W-:-:S02]  /*2d00*/  ISETP.GE.AND P4, PT, R13, R2, PT ;  /* 0x000000020d00720c */ /* 0x000fc40003f86270 */
[----:B------:R-:W-:Y:S02]  /*2d10*/  IADD3 R13, R3, 0x19, RZ ;  /* 0x00000019030d7810 */ /* 0x000fe40007ffe0ff */
[----:B------:R-:W-:Y:S02]  /*2d20*/  FSEL R18, R18, -INF , !P6 ;  /* 0xff80000012127808 */ /* 0x000fe40007000000 */
[----:B------:R-:W-:Y:S01]  /*2d30*/  FSEL R23, R17, -INF , !P2 ;  /* 0xff80000011177808 */ /* 0x000fe20005000000 */
[----:B-1----:R-:W-:Y:S01]  /*2d40*/  HMMA.16816.F32.BF16 R68, R36, R10, R68 ;  /* 0x0000000a2444723c */ /* 0x002fe20000041844 */
[C---:B------:R-:W-:Y:S02]  /*2d50*/  ISETP.GE.AND P6, PT, R15.reuse, R228, PT ;  /* 0x000000e40f00720c */ /* 0x040fe40003fc6270 */
[----:B------:R-:W-:Y:S02]  /*2d60*/  ISETP.GE.AND P2, PT, R15, R2, PT ;  /* 0x000000020f00720c */ /* 0x000fe40003f46270 */
[----:B------:R-:W-:-:S02]  /*2d70*/  FSEL R4, R19, -INF , !P5 ;  /* 0xff80000013047808 */ /* 0x000fc40006800000 */
[----:B------:R-:W-:Y:S01]  /*2d80*/  IADD3 R15, R3, 0x20, RZ ;  /* 0x00000020030f7810 */ /* 0x000fe20007ffe0ff */
[----:B------:R-:W-:Y:S01]  /*2d90*/  HMMA.16816.F32.BF16 R48, R36, R8, R48 ;  /* 0x000000082430723c */ /* 0x000fe20000041830 */
[----:B------:R-:W-:Y:S02]  /*2da0*/  FSEL R19, R64, -INF , !P1 ;  /* 0xff80000040137808 */ /* 0x000fe40004800000 */
[C---:B------:R-:W-:Y:S02]  /*2db0*/  ISETP.GE.AND P5, PT, R13.reuse, R228, PT ;  /* 0x000000e40d00720c */ /* 0x040fe40003fa6270 */
[----:B------:R-:W-:Y:S02]  /*2dc0*/  ISETP.GE.AND P1, PT, R13, R2, PT ;  /* 0x000000020d00720c */ /* 0x000fe40003f26270 */
[----:B------:R-:W-:Y:S02]  /*2dd0*/  IADD3 R13, R3, 0x21, RZ ;  /* 0x00000021030d7810 */ /* 0x000fe40007ffe0ff */
[----:B------:R-:W-:-:S02]  /*2de0*/  FSEL R14, R66, -INF , !P0 ;  /* 0xff800000420e7808 */ /* 0x000fc40004000000 */
[----:B------:R-:W-:Y:S02]  /*2df0*/  FSEL R17, R65, -INF , !P3 ;  /* 0xff80000041117808 */ /* 0x000fe40005800000 */
[C---:B------:R-:W-:Y:S02]  /*2e00*/  ISETP.GE.AND P0, PT, R15.reuse, R228, PT ;  /* 0x000000e40f00720c */ /* 0x040fe40003f06270 */
[----:B------:R-:W-:Y:S02]  /*2e10*/  ISETP.GE.AND P3, PT, R15, R2, PT ;  /* 0x000000020f00720c */ /* 0x000fe40003f66270 */
[----:B------:R-:W-:Y:S02]  /*2e20*/  IADD3 R25, R3, 0x28, RZ ;  /* 0x0000002803197810 */ /* 0x000fe40007ffe0ff */
[----:B------:R-:W-:Y:S02]  /*2e30*/  FSEL R16, R67, -INF , !P4 ;  /* 0xff80000043107808 */ /* 0x000fe40006000000 */
[----:B------:R-:W-:-:S02]  /*2e40*/  FSEL R15, R60, -INF , !P6 ;  /* 0xff8000003c0f7808 */ /* 0x000fc40007000000 */
[C---:B------:R-:W-:Y:S02]  /*2e50*/  ISETP.GE.AND P4, PT, R13.reuse, R228, PT ;  /* 0x000000e40d00720c */ /* 0x040fe40003f86270 */
[-C--:B------:R-:W-:Y:S02]  /*2e60*/  ISETP.GE.AND P6, PT, R13, R2.reuse, PT ;  /* 0x000000020d00720c */ /* 0x080fe40003fc6270 */
[----:B------:R-:W-:Y:S02]  /*2e70*/  FSEL R13, R61, -INF , !P5 ;  /* 0xff8000003d0d7808 */ /* 0x000fe40006800000 */
[----:B------:R-:W-:Y:S02]  /*2e80*/  ISETP.GE.AND P5, PT, R25, R2, PT ;  /* 0x000000021900720c */ /* 0x000fe40003fa6270 */
[----:B------:R-:W-:Y:S02]  /*2e90*/  IADD3 R11, R3, 0x38, RZ ;  /* 0x00000038030b7810 */ /* 0x000fe40007ffe0ff */
[----:B------:R-:W-:-:S02]  /*2ea0*/  FSEL R166, R74, -INF , !P5 ;  /* 0xff8000004aa67808 */ /* 0x000fc40006800000 */
[----:B------:R-:W-:Y:S02]  /*2eb0*/  FSEL R12, R62, -INF , !P2 ;  /* 0xff8000003e0c7808 */ /* 0x000fe40005000000 */
[-C--:B------:R-:W-:Y:S02]  /*2ec0*/  ISETP.GE.AND P5, PT, R11, R228.reuse, PT ;  /* 0x000000e40b00720c */ /* 0x080fe40003fa6270 */
[----:B------:R-:W-:Y:S02]  /*2ed0*/  ISETP.GE.AND P2, PT, R25, R228, PT ;  /* 0x000000e41900720c */ /* 0x000fe40003f46270 */
[C---:B------:R-:W-:Y:S02]  /*2ee0*/  IADD3 R25, R3.reuse, 0x29, RZ ;  /* 0x0000002903197810 */ /* 0x040fe40007ffe0ff */
[----:B------:R-:W-:Y:S02]  /*2ef0*/  IADD3 R9, R3, 0x30, RZ ;  /* 0x0000003003097810 */ /* 0x000fe40007ffe0ff */
[----:B------:R-:W-:-:S02]  /*2f00*/  FSEL R143, R68, -INF , !P5 ;  /* 0xff800000448f7808 */ /* 0x000fc40006800000 */
[----:B------:R-:W-:Y:S02]  /*2f10*/  FSEL R167, R56, -INF , !P0 ;  /* 0xff80000038a77808 */ /* 0x000fe40004000000 */
[----:B------:R-:W-:Y:S02]  /*2f20*/  FSEL R162, R58, -INF , !P3 ;  /* 0xff8000003aa27808 */ /* 0x000fe40005800000 */
[----:B------:R-:W-:Y:S01]  /*2f30*/  FSEL R159, R57, -INF , !P4 ;  /* 0xff800000399f7808 */ /* 0x000fe20006000000 */
[----:B------:R-:W-:Y:S01]  /*2f40*/  BAR.SYNC.DEFER_BLOCKING 0x0 ;  /* 0x0000000000007b1d */ /* 0x000fe20000010000 */
[----:B------:R-:W-:Y:S02]  /*2f50*/  ISETP.GE.AND P5, PT, R212, 0x2, PT ;  /* 0x00000002d400780c */ /* 0x000fe40003fa6270 */
[----:B------:R-:W-:Y:S02]  /*2f60*/  ISETP.GE.AND P0, PT, R25, R2, PT ;  /* 0x000000021900720c */ /* 0x000fe40003f06270 */
[----:B------:R-:W-:-:S02]  /*2f70*/  ISETP.GE.AND P3, PT, R9, R228, PT ;  /* 0x000000e40900720c */ /* 0x000fc40003f66270 */
[----:B------:R-:W-:Y:S02]  /*2f80*/  ISETP.GE.AND P4, PT, R9, R2, PT ;  /* 0x000000020900720c */ /* 0x000fe40003f86270 */
[----:B------:R-:W-:Y:S02]  /*2f90*/  IADD3 R9, R3, 0x31, RZ ;  /* 0x0000003103097810 */ /* 0x000fe40007ffe0ff */
[----:B------:R-:W-:Y:S02]  /*2fa0*/  FSEL R8, R63, -INF , !P1 ;  /* 0xff8000003f087808 */ /* 0x000fe40004800000 */
[----:B------:R-:W-:Y:S02]  /*2fb0*/  FSEL R172, R59, -INF , !P6 ;  /* 0xff8000003bac7808 */ /* 0x000fe40007000000 */
[----:B------:R-:W-:Y:S02]  /*2fc0*/  FSEL R165, R72, -INF , !P2 ;  /* 0xff80000048a57808 */ /* 0x000fe40005000000 */
[----:B------:R-:W-:-:S02]  /*2fd0*/  FSEL R170, R75, -INF , !P0 ;  /* 0xff8000004baa7808 */ /* 0x000fc40004000000 */
[-C--:B------:R-:W-:Y:S02]  /*2fe0*/  ISETP.GE.AND P1, PT, R25, R228.reuse, PT ;  /* 0x000000e41900720c */ /* 0x080fe40003f26270 */
[C---:B------:R-:W-:Y:S02]  /*2ff0*/  ISETP.GE.AND P6, PT, R9.reuse, R228, PT ;  /* 0x000000e40900720c */ /* 0x040fe40003fc6270 */
[----:B------:R-:W-:Y:S02]  /*3000*/  ISETP.GE.AND P2, PT, R9, R2, PT ;  /* 0x000000020900720c */ /* 0x000fe40003f46270 */
[C---:B------:R-:W-:Y:S02]  /*3010*/  ISETP.GE.AND P0, PT, R3.reuse, R228, PT ;  /* 0x000000e40300720c */ /* 0x040fe40003f06270 */
[----:B------:R-:W-:Y:S02]  /*3020*/  IADD3 R9, R3, 0x39, RZ ;  /* 0x0000003903097810 */ /* 0x000fe40007ffe0ff */
[----:B------:R-:W-:-:S02]  /*3030*/  FSEL R161, R73, -INF , !P1 ;  /* 0xff80000049a17808 */ /* 0x000fc40004800000 */
[----:B------:R-:W-:Y:S02]  /*3040*/  FSEL R171, R48, -INF , !P3 ;  /* 0xff80000030ab7808 */ /* 0x000fe40005800000 */
[----:B------:R-:W-:Y:S02]  /*3050*/  FSEL R164, R50, -INF , !P4 ;  /* 0xff80000032a47808 */ /* 0x000fe40006000000 */
[----:B------:R-:W-:Y:S02]  /*3060*/  FSEL R20, R20, -INF , !P0 ;  /* 0xff80000014147808 */ /* 0x000fe40004000000 */
[-C--:B------:R-:W-:Y:S02]  /*3070*/  ISETP.GE.AND P1, PT, R11, R2.reuse, PT ;  /* 0x000000020b00720c */ /* 0x080fe40003f26270 */
        /* <DEDUP_REMOVED lines=10> */
[----:B------:R-:W-:Y:S01]  /*3120*/  IADD3 R25, R212, -0x2, RZ ;  /* 0xfffffffed4197810 */ /* 0x000fe20007ffe0ff */
[----:B------:R-:W-:Y:S01]  /*3130*/  BSSY B0, `(.L_x_84) ;  /* 0x0000036000007945 */ /* 0x000fe20003800000 */
[----:B------:R-:W-:Y:S02]  /*3140*/  ISETP.GE.AND P4, PT, R210, c[0x0][0x220], PT ;  /* 0x00008800d2007a0c */ /* 0x000fe40003f86270 */
[----:B------:R-:W-:Y:S01]  /*3150*/  SHF.R.S32.HI R10, RZ, 0x1f, R25 ;  /* 0x0000001fff0a7819 */ /* 0x000fe20000011419 */
[C---:B------:R-:W-:Y:S01]  /*3160*/  IMAD R3, R25.reuse, UR9, RZ ;  /* 0x0000000919037c24 */ /* 0x040fe2000f8e02ff */
[----:B------:R-:W-:Y:S01]  /*3170*/  ISETP.GE.AND P3, PT, R204, c[0x0][0x220], PT ;  /* 0x00008800cc007a0c */ /* 0x000fe20003f66270 */
[----:B------:R-:W-:Y:S01]  /*3180*/  IMAD.WIDE.U32 R24, R25, UR10, R208 ;  /* 0x0000000a19187c25 */ /* 0x000fe2000f8e00d0 */
[----:B------:R-:W-:-:S03]  /*3190*/  ISETP.GE.AND P1, PT, R203, c[0x0][0x220], PT ;  /* 0x00008800cb007a0c */ /* 0x000fc60003f26270 */
[----:B------:R-:W-:-:S04]  /*31a0*/  IMAD R3, R10, UR10, R3 ;  /* 0x0000000a0a037c24 */ /* 0x000fc8000f8e0203 */
[----:B------:R-:W-:Y:S01]  /*31b0*/  IMAD.IADD R3, R25, 0x1, R3 ;  /* 0x0000000119037824 */ /* 0x000fe200078e0203 */
[C---:B------:R-:W-:Y:S01]  /*31c0*/  @!P4 LEA R26, P6, R24.reuse, c[0x0][0x168], 0x1 ;  /* 0x00005a00181aca11 */ /* 0x040fe200078c08ff */
[----:B------:R1:W-:Y:S02]  /*31d0*/  @P4 STS.128 [R202+0xc000], RZ ;  /* 0x00c000ffca004388 */ /* 0x0003e40000000c00 */
[C---:B------:R-:W-:Y:S02]  /*31e0*/  @!P3 LEA R32, P2, R24.reuse, c[0x0][0x168], 0x1 ;  /* 0x00005a001820ba11 */ /* 0x040fe400078408ff */
[C---:B------:R-:W-:Y:S02]  /*31f0*/  @!P1 LEA R30, P0, R24.reuse, c[0x0][0x168], 0x1 ;  /* 0x00005a00181e9a11 */ /* 0x040fe400078008ff */
[C---:B------:R-:W-:Y:S02]  /*3200*/  @!P4 LEA.HI.X R27, R24.reuse, c[0x0][0x16c], R3, 0x1, P6 ;  /* 0x00005b00181bca11 */ /* 0x040fe400030f0c03 */
[----:B------:R-:W-:-:S02]  /*3210*/  IADD3 R10, P6, R24, UR11, RZ ;  /* 0x0000000b180a7c10 */ /* 0x000fc4000ffde0ff */
[C-C-:B------:R-:W-:Y:S01]  /*3220*/  @!P3 LEA.HI.X R33, R24.reuse, c[0x0][0x16c], R3.reuse, 0x1, P2 ;  /* 0x00005b001821ba11 */ /* 0x140fe200010f0c03 */
[----:B------:R-:W-:Y:S01]  /*3230*/  @!PT LDS RZ, [RZ] ;  /* 0x00000000fffff984 */ /* 0x000fe20000000800 */
[----:B------:R-:W-:Y:S01]  /*3240*/  @!PT LDS RZ, [RZ] ;  /* 0x00000000fffff984 */ /* 0x000fe20000000800 */
[----:B------:R-:W-:Y:S01]  /*3250*/  @!PT LDS RZ, [RZ] ;  /* 0x00000000fffff984 */ /* 0x000fe20000000800 */
[----:B------:R1:W-:Y:S01]  /*3260*/  @!P4 LDGSTS.E.BYPASS.LTC128B.128 [R202+0xc000], [R26.64] ;  /* 0x0c0000001acacfae */ /* 0x0003e2000b901d4c */
[----:B------:R-:W-:Y:S02]  /*3270*/  @!P1 LEA.HI.X R31, R24, c[0x0][0x16c], R3, 0x1, P0 ;  /* 0x00005b00181f9a11 */ /* 0x000fe400000f0c03 */
[C---:B------:R-:W-:Y:S01]  /*3280*/  @!P4 LEA R34, P2, R10.reuse, c[0x0][0x168], 0x1 ;  /* 0x00005a000a22ca11 */ /* 0x040fe200078408ff */
[----:B------:R1:W-:Y:S01]  /*3290*/  @P3 STS.128 [R202+0xe000], RZ ;  /* 0x00e000ffca003388 */ /* 0x0003e20000000c00 */
[----:B------:R-:W-:Y:S02]  /*32a0*/  IADD3.X R3, R3, UR6, RZ, P6, !PT ;  /* 0x0000000603037c10 */ /* 0x000fe4000b7fe4ff */
[C---:B------:R-:W-:Y:S01]  /*32b0*/  @!P3 LEA R24, P0, R10.reuse, c[0x0][0x168], 0x1 ;  /* 0x00005a000a18ba11 */ /* 0x040fe200078008ff */
[----:B------:R-:W-:Y:S01]  /*32c0*/  @!PT LDS RZ, [RZ] ;  /* 0x00000000fffff984 */ /* 0x000fe20000000800 */
[----:B------:R-:W-:Y:S01]  /*32d0*/  @!PT LDS RZ, [RZ] ;  /* 0x00000000fffff984 */ /* 0x000fe20000000800 */
[----:B------:R-:W-:Y:S01]  /*32e0*/  @!PT LDS RZ, [RZ] ;  /* 0x00000000fffff984 */ /* 0x000fe20000000800 */
[----:B------:R1:W-:Y:S01]  /*32f0*/  @!P3 LDGSTS.E.BYPASS.LTC128B.128 [R202+0xe000], [R32.64+0x80] ;  /* 0x0e00008020cabfae */ /* 0x0003e2000b901d4c */
[----:B------:R-:W-:-:S02]  /*3300*/  @!P4 LEA.HI.X R35, R10, c[0x0][0x16c], R3, 0x1, P2 ;  /* 0x00005b000a23ca11 */ /* 0x000fc400010f0c03 */
[----:B------:R-:W-:Y:S01]  /*3310*/  @!P3 LEA.HI.X R25, R10, c[0x0][0x16c], R3, 0x1, P0 ;  /* 0x00005b000a19ba11 */ /* 0x000fe200000f0c03 */
[----:B------:R1:W-:Y:S04]  /*3320*/  @P1 STS.128 [R202+0x10000], RZ ;  /* 0x010000ffca001388 */ /* 0x0003e80000000c00 */
[----:B------:R-:W-:Y:S01]  /*3330*/  @!PT LDS RZ, [RZ] ;  /* 0x00000000fffff984 */ /* 0x000fe20000000800 */
[----:B------:R-:W-:Y:S01]  /*3340*/  @!PT LDS RZ, [RZ] ;  /* 0x00000000fffff984 */ /* 0x000fe20000000800 */
[----:B------:R-:W-:Y:S01]  /*3350*/  @!PT LDS RZ, [RZ] ;  /* 0x00000000fffff984 */ /* 0x000fe20000000800 */
[----:B------:R1:W-:Y:S04]  /*3360*/  @!P1 LDGSTS.E.BYPASS.LTC128B.128 [R202+0x10000], [R30.64+0x100] ;  /* 0x100001001eca9fae */ /* 0x0003e8000b901d4c */
[----:B------:R1:W-:Y:S04]  /*3370*/  @P4 STS.128 [R202+0xd000], RZ ;  /* 0x00d000ffca004388 */ /* 0x0003e80000000c00 */
        /* <DEDUP_REMOVED lines=17> */
.L_x_85:
[----:B------:R-:W-:Y:S05]  /*3490*/  BSYNC B0 ;  /* 0x0000000000007941 */ /* 0x000fea0003800000 */
.L_x_84:
[----:B------:R-:W0:Y:S02]  /*34a0*/  LDGDEPBAR ;  /* 0x00000000000079af */ /* 0x000e240000000000 */
.L_x_83:
[----:B-1----:R-:W-:Y:S02]  /*34b0*/  FMNMX.FTZ R24, R20, R21, !PT ;  /* 0x0000001514187209 */ /* 0x002fe40007810000 */
        /* <DEDUP_REMOVED lines=83> */
[----:B------:R-:W2:Y:S01]  /*39f0*/  LDSM.16.MT88.4 R16, [R189+0x14800] ;  /* 0x01480000bd10783b */ /* 0x000ea20000004200 */
        /* <DEDUP_REMOVED lines=219> */
[----:B------:R-:W-:-:S04]  /*47b0*/  DEPBAR.LE SB0, 0x0 ;  /* 0x000080000000791a */ /* 0x000fc80000000000 */
[----:B------:R-:W-:Y:S01]  /*47c0*/  IADD3 R133, R212, -0x2, RZ ;  /* 0xfffffffed4857810 */ /* 0x000fe20007ffe0ff */
[----:B------:R-:W-:Y:S01]  /*47d0*/  BAR.SYNC.DEFER_BLOCKING 0x0 ;  /* 0x0000000000007b1d */ /* 0x000fe20000010000 */
[----:B------:R-:W-:Y:S02]  /*47e0*/  ISETP.GE.AND P3, PT, R210, c[0x0][0x220], PT ;  /* 0x00008800d2007a0c */ /* 0x000fe40003f66270 */
[----:B------:R-:W-:Y:S01]  /*47f0*/  ISETP.GE.AND P2, PT, R204, c[0x0][0x220], PT ;  /* 0x00008800cc007a0c */ /* 0x000fe20003f46270 */
[----:B------:R-:W-:Y:S01]  /*4800*/  IMAD R0, R133, UR8, RZ ;  /* 0x0000000885007c24 */ /* 0x000fe2000f8e02ff */
[----:B------:R-:W-:Y:S01]  /*4810*/  ISETP.GE.AND P1, PT, R203, c[0x0][0x220], PT ;  /* 0x00008800cb007a0c */ /* 0x000fe20003f26270 */
[----:B------:R-:W-:Y:S01]  /*4820*/  IMAD.WIDE.U32 R6, R133, UR14, R218 ;  /* 0x0000000e85067c25 */ /* 0x000fe2000f8e00da */
[----:B------:R-:W-:-:S05]  /*4830*/  SHF.R.S32.HI R5, RZ, 0x1f, R133 ;  /* 0x0000001fff057819 */ /* 0x000fca0000011485 */
[----:B------:R-:W-:Y:S01]  /*4840*/  IMAD R0, R5, UR14, R0 ;  /* 0x0000000e05007c24 */ /* 0x000fe2000f8e0200 */
[C---:B------:R-:W-:Y:S02]  /*4850*/  IADD3 R5, P5, R6.reuse, UR15, RZ ;  /* 0x0000000f06057c10 */ /* 0x040fe4000ffbe0ff */
[C---:B------:R-:W-:Y:S01]  /*4860*/  @!P3 LEA R8, P6, R6.reuse, c[0x0][0x170], 0x1 ;  /* 0x00005c000608ba11 */ /* 0x040fe200078c08ff */
[----:B------:R-:W-:Y:S01]  /*4870*/  IMAD.IADD R0, R7, 0x1, R0 ;  /* 0x0000000107007824 */ /* 0x000fe200078e0200 */
[C---:B------:R-:W-:Y:S02]  /*4880*/  @!P2 LEA R12, P4, R6.reuse, c[0x0][0x170], 0x1 ;  /* 0x00005c00060caa11 */ /* 0x040fe400078808ff */
[C---:B------:R-:W-:Y:S02]  /*4890*/  @!P1 LEA R10, P0, R6.reuse, c[0x0][0x170], 0x1 ;  /* 0x00005c00060a9a11 */ /* 0x040fe400078008ff */
[C-C-:B------:R-:W-:Y:S02]  /*48a0*/  @!P3 LEA.HI.X R9, R6.reuse, c[0x0][0x174], R0.reuse, 0x1, P6 ;  /* 0x00005d000609ba11 */ /* 0x140fe400030f0c00 */
[C-C-:B------:R-:W-:Y:S01]  /*48b0*/  @!P2 LEA.HI.X R13, R6.reuse, c[0x0][0x174], R0.reuse, 0x1, P4 ;  /* 0x00005d00060daa11 */ /* 0x140fe200020f0c00 */
[----:B------:R-:W-:Y:S01]  /*48c0*/  @P3 STS.128 [R202+0x12000], RZ ;  /* 0x012000ffca003388 */ /* 0x000fe20000000c00 */
[----:B------:R-:W-:-:S02]  /*48d0*/  @!P1 LEA.HI.X R11, R6, c[0x0][0x174], R0, 0x1, P0 ;  /* 0x00005d00060b9a11 */ /* 0x000fc400000f0c00 */
[C---:B------:R-:W-:Y:S01]  /*48e0*/  @!P3 LEA R6, P0, R5.reuse, c[0x0][0x170], 0x1 ;  /* 0x00005c000506ba11 */ /* 0x040fe200078008ff */
[----:B------:R-:W-:Y:S01]  /*48f0*/  @!PT LDS RZ, [RZ] ;  /* 0x00000000fffff984 */ /* 0x000fe20000000800 */
[----:B------:R-:W-:Y:S01]  /*4900*/  @!PT LDS RZ, [RZ] ;  /* 0x00000000fffff984 */ /* 0x000fe20000000800 */
[----:B------:R-:W-:Y:S01]  /*4910*/  @!PT LDS RZ, [RZ] ;  /* 0x00000000fffff984 */ /* 0x000fe20000000800 */
[----:B------:R1:W-:Y:S01]  /*4920*/  @!P3 LDGSTS.E.BYPASS.LTC128B.128 [R202+0x12000], [R8.64] ;  /* 0x1200000008cabfae */ /* 0x0003e2000b901d4c */
[----:B------:R-:W-:Y:S02]  /*4930*/  IADD3.X R0, R0, UR5, RZ, P5, !PT ;  /* 0x0000000500007c10 */ /* 0x000fe4000affe4ff */
[C---:B------:R-:W-:Y:S01]  /*4940*/  @!P2 LEA R16, P5, R5.reuse, c[0x0][0x170], 0x1 ;  /* 0x00005c000510aa11 */ /* 0x040fe200078a08ff */
[----:B------:R-:W-:Y:S01]  /*4950*/  @P2 STS.128 [R202+0x14000], RZ ;  /* 0x014000ffca002388 */ /* 0x000fe20000000c00 */
[C---:B------:R-:W-:Y:S02]  /*4960*/  @!P1 LEA R14, P4, R5.reuse, c[0x0][0x170], 0x1 ;  /* 0x00005c00050e9a11 */ /* 0x040fe400078808ff */
[C-C-:B------:R-:W-:Y:S01]  /*4970*/  @!P3 LEA.HI.X R7, R5.reuse, c[0x0][0x174], R0.reuse, 0x1, P0 ;  /* 0x00005d000507ba11 */ /* 0x140fe200000f0c00 */
[----:B------:R-:W-:Y:S01]  /*4980*/  @!PT LDS RZ, [RZ] ;  /* 0x00000000fffff984 */ /* 0x000fe20000000800 */
[----:B------:R-:W-:Y:S01]  /*4990*/  @!PT LDS RZ, [RZ] ;  /* 0x00000000fffff984 */ /* 0x000fe20000000800 */
[----:B------:R-:W-:Y:S01]  /*49a0*/  @!PT LDS RZ, [RZ] ;  /* 0x00000000fffff984 */ /* 0x000fe20000000800 */
[----:B------:R2:W-:Y:S01]  /*49b0*/  @!P2 LDGSTS.E.BYPASS.LTC128B.128 [R202+0x14000], [R12.64+0x80] ;  /* 0x140000800ccaafae */ /* 0x0005e2000b901d4c */
[----:B------:R-:W-:-:S02]  /*49c0*/  @!P2 LEA.HI.X R17, R5, c[0x0][0x174], R0, 0x1, P5 ;  /* 0x00005d000511aa11 */ /* 0x000fc400028f0c00 */
[----:B------:R-:W-:Y:S01]  /*49d0*/  @!P1 LEA.HI.X R15, R5, c[0x0][0x174], R0, 0x1, P4 ;  /* 0x00005d00050f9a11 */ /* 0x000fe200020f0c00 */
[----:B------:R-:W-:Y:S04]  /*49e0*/  @P1 STS.128 [R202+0x16000], RZ ;  /* 0x016000ffca001388 */ /* 0x000fe80000000c00 */
[----:B------:R-:W-:Y:S01]  /*49f0*/  @!PT LDS RZ, [RZ] ;  /* 0x00000000fffff984 */ /* 0x000fe20000000800 */
[----:B------:R-:W-:Y:S01]  /*4a00*/  @!PT LDS RZ, [RZ] ;  /* 0x00000000fffff984 */ /* 0x000fe20000000800 */
[----:B------:R-:W-:Y:S01]  /*4a10*/  @!PT LDS RZ, [RZ] ;  /* 0x00000000fffff984 */ /* 0x000fe20000000800 */
[----:B------:R1:W-:Y:S04]  /*4a20*/  @!P1 LDGSTS.E.BYPASS.LTC128B.128 [R202+0x16000], [R10.64+0x100] ;  /* 0x160001000aca9fae */ /* 0x0003e8000b901d4c */
[----:B------:R-:W-:Y:S04]  /*4a30*/  @P3 STS.128 [R202+0x13000], RZ ;  /* 0x013000ffca003388 */ /* 0x000fe80000000c00 */
[----:B------:R-:W-:Y:S01]  /*4a40*/  @!PT LDS RZ, [RZ] ;  /* 0x00000000fffff984 */ /* 0x000fe20000000800 */
[----:B------:R-:W-:Y:S01]  /*4a50*/  @!PT LDS RZ, [RZ] ;  /* 0x00000000fffff984 */ /* 0x000fe20000000800 */
[----:B------:R-:W-:Y:S01]  /*4a60*/  @!PT LDS RZ, [RZ] ;  /* 0x00000000fffff984 */ /* 0x000fe20000000800 */
[----:B------:R3:W-:Y:S04]  /*4a70*/  @!P3 LDGSTS.E.BYPASS.LTC128B.128 [R202+0x13000], [R6.64] ;  /* 0x1300000006cabfae */ /* 0x0007e8000b901d4c */
        /* <DEDUP_REMOVED lines=9> */
[----:B------:R2:W-:Y:S04]  /*4b10*/  @!P1 LDGSTS.E.BYPASS.LTC128B.128 [R202+0x17000], [R14.64+0x100] ;  /* 0x170001000eca9fae */ /* 0x0005e8000b901d4c */
[----:B------:R-:W-:Y:S04]  /*4b20*/  LDSM.16.M88.4 R164, [R198] ;  /* 0x00000000c6a4783b */ /* 0x000fe80000000200 */
[----:B------:R-:W5:Y:S04]  /*4b30*/  LDSM.16.M88.4 R28, [R197+0xc800] ;  /* 0x00c80000c51c783b */ /* 0x000f680000000200 */
[----:B------:R-:W4:Y:S04]  /*4b40*/  LDSM.16.M88.4 R136, [R197+0xc000] ;  /* 0x00c00000c588783b */ /* 0x000f280000000200 */
[----:B------:R-:W4:Y:S04]  /*4b50*/  LDSM.16.M88.4 R20, [R197+0xd000] ;  /* 0x00d00000c514783b */ /* 0x000f280000000200 */
[----:B------:R-:W-:Y:S04]  /*4b60*/  LDSM.16.M88.4 R144, [R196] ;  /* 0x00000000c490783b */ /* 0x000fe80000000200 */
[----:B---3--:R-:W3:Y:S04]  /*4b70*/  LDSM.16.M88.4 R4, [R187] ;  /* 0x00000000bb04783b */ /* 0x008ee80000000200 */
[----:B------:R-:W3:Y:S04]  /*4b80*/  LDSM.16.M88.4 R148, [R197+0xd800] ;  /* 0x00d80000c594783b */ /* 0x000ee80000000200 */
[----:B-1----:R-:W1:Y:S04]  /*4b90*/  LDSM.16.M88.4 R8, [R195] ;  /* 0x00000000c308783b */ /* 0x002e680000000200 */
[----:B------:R-:W1:Y:S04]  /*4ba0*/  LDSM.16.M88.4 R224, [R186] ;  /* 0x00000000bae0783b */ /* 0x000e680000000200 */
[----:B------:R-:W-:Y:S04]  /*4bb0*/  LDSM.16.M88.4 R156, [R194] ;  /* 0x00000000c29c783b */ /* 0x000fe80000000200 */
[----:B--2---:R-:W2:Y:S01]  /*4bc0*/  LDSM.16.M88.4 R12, [R191+0xc800] ;  /* 0x00c80000bf0c783b */ /* 0x004ea20000000200 */
[C---:B-----5:R-:W-:Y:S03]  /*4bd0*/  HMMA.16816.F32.BF16 R32, R164.reuse, R28, RZ ;  /* 0x0000001ca420723c */ /* 0x060fe600000418ff */
[----:B------:R-:W5:Y:S04]  /*4be0*/  LDSM.16.M88.4 R152, [R185] ;  /* 0x00000000b998783b */ /* 0x000f680000000200 */
[----:B----4-:R-:W4:Y:S01]  /*4bf0*/  LDSM.16.M88.4 R16, [R191+0xc000] ;  /* 0x00c00000bf10783b */ /* 0x010f220000000200 */
[C---:B------:R-:W-:Y:S03]  /*4c00*/  HMMA.16816.F32.BF16 R28, R164.reuse, R30, RZ ;  /* 0x0000001ea41c723c */ /* 0x040fe600000418ff */
[----:B------:R-:W1:Y:S04]  /*4c10*/  LDSM.16.M88.4 R220, [R191+0xd000] ;  /* 0x00d00000bfdc783b */ /* 0x000e680000000200 */
[----:B------:R-:W-:Y:S01]  /*4c20*/  LDSM.16.M88.4 R172, [R191+0xd800] ;  /* 0x00d80000bfac783b */ /* 0x000fe20000000200 */
[C---:B------:R-:W-:Y:S03]  /*4c30*/  HMMA.16816.F32.BF16 R140, R164.reuse, R136, RZ ;  /* 0x00000088a48c723c */ /* 0x040fe600000418ff */
[----:B------:R-:W-:Y:S04]  /*4c40*/  LDSM.16.M88.4 R160, [R184+0x1000] ;  /* 0x00100000b8a0783b */ /* 0x000fe80000000200 */
[----:B------:R-:W0:Y:S01]  /*4c50*/  LDGDEPBAR ;  /* 0x00000000000079af */ /* 0x000e220000000000 */
[C---:B------:R-:W-:Y:S08]  /*4c60*/  HMMA.16816.F32.BF16 R136, R164.reuse, R138, RZ ;  /* 0x0000008aa488723c */ /* 0x040ff000000418ff */
[C---:B------:R-:W-:Y:S08]  /*4c70*/  HMMA.16816.F32.BF16 R24, R164.reuse, R20, RZ ;  /* 0x00000014a418723c */ /* 0x040ff000000418ff */
[----:B------:R-:W-:Y:S08]  /*4c80*/  HMMA.16816.F32.BF16 R20, R164, R22, RZ ;  /* 0x00000016a414723c */ /* 0x000ff000000418ff */
[C---:B---3--:R-:W-:Y:S08]  /*4c90*/  HMMA.16816.F32.BF16 R32, R144.reuse, R4, R32 ;  /* 0x000000049020723c */ /* 0x048ff00000041820 */
[----:B------:R-:W-:Y:S01]  /*4ca0*/  HMMA.16816.F32.BF16 R28, R144, R6, R28 ;  /* 0x00000006901c723c */ /* 0x000fe2000004181c */
[----:B------:R-:W-:Y:S07]  /*4cb0*/  LDSM.16.M88.4 R4, [R184+0x800] ;  /* 0x00080000b804783b */ /* 0x000fee0000000200 */
[C---:B------:R-:W-:Y:S08]  /*4cc0*/  HMMA.16816.F32.BF16 R168, R164.reuse, R148, RZ ;  /* 0x00000094a4a8723c */ /* 0x040ff000000418ff */
[----:B------:R-:W-:Y:S01]  /*4cd0*/  HMMA.16816.F32.BF16 R164, R164, R150, RZ ;  /* 0x00000096a4a4723c */ /* 0x000fe200000418ff */
[----:B------:R-:W3:Y:S07]  /*4ce0*/  LDSM.16.M88.4 R148, [R193] ;  /* 0x00000000c194783b */ /* 0x000eee0000000200 */
[C---:B-1----:R-:W-:Y:S08]  /*4cf0*/  HMMA.16816.F32.BF16 R140, R144.reuse, R8, R140 ;  /* 0x00000008908c723c */ /* 0x042ff0000004188c */
[C---:B------:R-:W-:Y:S01]  /*4d00*/  HMMA.16816.F32.BF16 R136, R144.reuse, R10, R136 ;  /* 0x0000000a9088723c */ /* 0x040fe20000041888 */
[----:B------:R-:W1:Y:S07]  /*4d10*/  LDSM.16.M88.4 R8, [R184] ;  /* 0x00000000b808783b */ /* 0x000e6e0000000200 */
[C---:B------:R-:W-:Y:S08]  /*4d20*/  HMMA.16816.F32.BF16 R24, R144.reuse, R224, R24 ;  /* 0x000000e09018723c */ /* 0x040ff00000041818 */
[----:B------:R-:W-:Y:S01]  /*4d30*/  HMMA.16816.F32.BF16 R20, R144, R226, R20 ;  /* 0x000000e29014723c */ /* 0x000fe20000041814 */
[----:B------:R-:W-:Y:S07]  /*4d40*/  LDSM.16.M88.4 R224, [R197+0xf000] ;  /* 0x00f00000c5e0783b */ /* 0x000fee0000000200 */
[C---:B--2---:R-:W-:Y:S08]  /*4d50*/  HMMA.16816.F32.BF16 R32, R156.reuse, R12, R32 ;  /* 0x0000000c9c20723c */ /* 0x044ff00000041820 */
[----:B------:R-:W-:Y:S01]  /*4d60*/  HMMA.16816.F32.BF16 R28, R156, R14, R28 ;  /* 0x0000000e9c1c723c */ /* 0x000fe2000004181c */
[----:B------:R-:W-:Y:S07]  /*4d70*/  LDSM.16.M88.4 R12, [R197+0xe800] ;  /* 0x00e80000c50c783b */ /* 0x000fee0000000200 */
[C---:B-----5:R-:W-:Y:S08]  /*4d80*/  HMMA.16816.F32.BF16 R168, R144.reuse, R152, R168 ;  /* 0x0000009890a8723c */ /* 0x060ff000000418a8 */
[----:B------:R-:W-:Y:S01]  /*4d90*/  HMMA.16816.F32.BF16 R164, R144, R154, R164 ;  /* 0x0000009a90a4723c */ /* 0x000fe200000418a4 */
[----:B------:R-:W-:Y:S04]  /*4da0*/  LDSM.16.M88.4 R152, [R184+0x1800] ;  /* 0x00180000b898783b */ /* 0x000fe80000000200 */
[----:B------:R-:W-:Y:S03]  /*4db0*/  LDSM.16.M88.4 R144, [R197+0xe000] ;  /* 0x00e00000c590783b */ /* 0x000fe60000000200 */
[C---:B----4-:R-:W-:Y:S08]  /*4dc0*/  HMMA.16816.F32.BF16 R140, R156.reuse, R16, R140 ;  /* 0x000000109c8c723c */ /* 0x050ff0000004188c */
[C---:B------:R-:W-:Y:S01]  /*4dd0*/  HMMA.16816.F32.BF16 R136, R156.reuse, R18, R136 ;  /* 0x000000129c88723c */ /* 0x040fe20000041888 */
[----:B------:R-:W2:Y:S07]  /*4de0*/  LDSM.16.M88.4 R16, [R198+0x4000] ;  /* 0x00400000c610783b */ /* 0x000eae0000000200 */
[C---:B------:R-:W-:Y:S08]  /*4df0*/  HMMA.16816.F32.BF16 R24, R156.reuse, R220, R24 ;  /* 0x000000dc9c18723c */ /* 0x040ff00000041818 */
[----:B------:R-:W-:Y:S01]  /*4e00*/  HMMA.16816.F32.BF16 R20, R156, R222, R20 ;  /* 0x000000de9c14723c */ /* 0x000fe20000041814 */
[----:B------:R-:W-:Y:S07]  /*4e10*/  LDSM.16.M88.4 R220, [R197+0xf800] ;  /* 0x00f80000c5dc783b */ /* 0x000fee0000000200 */
[C---:B---3--:R-:W-:Y:S08]  /*4e20*/  HMMA.16816.F32.BF16 R32, R148.reuse, R4, R32 ;  /* 0x000000049420723c */ /* 0x048ff00000041820 */
[----:B------:R-:W-:Y:S01]  /*4e30*/  HMMA.16816.F32.BF16 R28, R148, R6, R28 ;  /* 0x00000006941c723c */ /* 0x000fe2000004181c */
[----:B------:R-:W-:Y:S07]  /*4e40*/  LDSM.16.M88.4 R4, [R182] ;  /* 0x00000000b604783b */ /* 0x000fee0000000200 */
[C---:B------:R-:W-:Y:S08]  /*4e50*/  HMMA.16816.F32.BF16 R168, R156.reuse, R172, R168 ;  /* 0x000000ac9ca8723c */ /* 0x040ff000000418a8 */
[----:B------:R-:W-:Y:S01]  /*4e60*/  HMMA.16816.F32.BF16 R164, R156, R174, R164 ;  /* 0x000000ae9ca4723c */ /* 0x000fe200000418a4 */
[----:B------:R-:W3:Y:S04]  /*4e70*/  LDSM.16.M88.4 R156, [R196+0x4000] ;  /* 0x00400000c49c783b */ /* 0x000ee80000000200 */
[----:B------:R-:W-:Y:S03]  /*4e80*/  LDSM.16.M88.4 R172, [R181] ;  /* 0x00000000b5ac783b */ /* 0x000fe60000000200 */
[C---:B-1----:R-:W-:Y:S08]  /*4e90*/  HMMA.16816.F32.BF16 R140, R148.reuse, R8, R140 ;  /* 0x00000008948c723c */ /* 0x042ff0000004188c */
[C---:B------:R-:W-:Y:S01]  /*4ea0*/  HMMA.16816.F32.BF16 R136, R148.reuse, R10, R136 ;  /* 0x0000000a9488723c */ /* 0x040fe20000041888 */
[----:B------:R-:W1:Y:S07]  /*4eb0*/  LDSM.16.M88.4 R8, [R183] ;  /* 0x00000000b708783b */ /* 0x000e6e0000000200 */
[C---:B------:R-:W-:Y:S08]  /*4ec0*/  HMMA.16816.F32.BF16 R24, R148.reuse, R160, R24 ;  /* 0x000000a09418723c */ /* 0x040ff00000041818 */
[----:B------:R-:W-:Y:S01]  /*4ed0*/  HMMA.16816.F32.BF16 R20, R148, R162, R20 ;  /* 0x000000a29414723c */ /* 0x000fe20000041814 */
[----:B------:R-:W-:Y:S07]  /*4ee0*/  LDSM.16.M88.4 R160, [R180] ;  /* 0x00000000b4a0783b */ /* 0x000fee0000000200 */
[C---:B--2---:R-:W-:Y:S08]  /*4ef0*/  HMMA.16816.F32.BF16 R32, R16.reuse, R12, R32 ;  /* 0x0000000c1020723c */ /* 0x044ff00000041820 */
[----:B------:R-:W-:Y:S01]  /*4f00*/  HMMA.16816.F32.BF16 R28, R16, R14, R28 ;  /* 0x0000000e101c723c */ /* 0x000fe2000004181c */
[----:B------:R-:W-:Y:S07]  /*4f10*/  LDSM.16.M88.4 R12, [R194+0x4000] ;  /* 0x00400000c20c783b */ /* 0x000fee0000000200 */
[C---:B------:R-:W-:Y:S08]  /*4f20*/  HMMA.16816.F32.BF16 R168, R148.reuse, R152, R168 ;  /* 0x0000009894a8723c */ /* 0x040ff000000418a8 */
[----:B------:R-:W-:Y:S01]  /*4f30*/  HMMA.16816.F32.BF16 R164, R148, R154, R164 ;  /* 0x0000009a94a4723c */ /* 0x000fe200000418a4 */
[----:B------:R-:W2:Y:S04]  /*4f40*/  LDSM.16.M88.4 R148, [R191+0xe800] ;  /* 0x00e80000bf94783b */ /* 0x000ea80000000200 */
[----:B------:R-:W4:Y:S03]  /*4f50*/  LDSM.16.M88.4 R152, [R191+0xe000] ;  /* 0x00e00000bf98783b */ /* 0x000f260000000200 */
[C---:B------:R-:W-:Y:S08]  /*4f60*/  HMMA.16816.F32.BF16 R140, R16.reuse, R144, R140 ;  /* 0x00000090108c723c */ /* 0x040ff0000004188c */
[C---:B------:R-:W-:Y:S01]  /*4f70*/  HMMA.16816.F32.BF16 R136, R16.reuse, R146, R136 ;  /* 0x000000921088723c */ /* 0x040fe20000041888 */
[----:B------:R-:W5:Y:S07]  /*4f80*/  LDSM.16.M88.4 R144, [R191+0xf000] ;  /* 0x00f00000bf90783b */ /* 0x000f6e0000000200 */
[C---:B------:R-:W-:Y:S08]  /*4f90*/  HMMA.16816.F32.BF16 R24, R16.reuse, R224, R24 ;  /* 0x000000e01018723c */ /* 0x040ff00000041818 */
[----:B------:R-:W-:Y:S01]  /*4fa0*/  HMMA.16816.F32.BF16 R20, R16, R226, R20 ;  /* 0x000000e21014723c */ /* 0x000fe20000041814 */
[----:B------:R-:W-:Y:S07]  /*4fb0*/  LDSM.16.M88.4 R224, [R184+0x3000] ;  /* 0x00300000b8e0783b */ /* 0x000fee0000000200 */
[C---:B---3--:R-:W-:Y:S08]  /*4fc0*/  HMMA.16816.F32.BF16 R32, R156.reuse, R4, R32 ;  /* 0x000000049c20723c */ /* 0x048ff00000041820 */
[----:B------:R-:W-:Y:S01]  /*4fd0*/  HMMA.16816.F32.BF16 R28, R156, R6, R28 ;  /* 0x000000069c1c723c */ /* 0x000fe2000004181c */
[----:B------:R-:W-:Y:S07]  /*4fe0*/  LDSM.16.M88.4 R4, [R184+0x2800] ;  /* 0x00280000b804783b */ /* 0x000fee0000000200 */
[C---:B------:R-:W-:Y:S08]  /*4ff0*/  HMMA.16816.F32.BF16 R168, R16.reuse, R220, R168 ;  /* 0x000000dc10a8723c */ /* 0x040ff000000418a8 */
[----:B------:R-:W-:Y:S01]  /*5000*/  HMMA.16816.F32.BF16 R164, R16, R222, R164 ;  /* 0x000000de10a4723c */ /* 0x000fe200000418a4 */
[----:B------:R-:W3:Y:S04]  /*5010*/  LDSM.16.M88.4 R220, [R193+0x4000] ;  /* 0x00400000c1dc783b */ /* 0x000ee80000000200 */
[----:B------:R-:W3:Y:S03]  /*5020*/  LDSM.16.M88.4 R16, [R191+0xf800] ;  /* 0x00f80000bf10783b */ /* 0x000ee60000000200 */
[C---:B-1----:R-:W-:Y:S08]  /*5030*/  HMMA.16816.F32.BF16 R140, R156.reuse, R8, R140 ;  /* 0x000000089c8c723c */ /* 0x042ff0000004188c */
[C---:B------:R-:W-:Y:S01]  /*5040*/  HMMA.16816.F32.BF16 R136, R156.reuse, R10, R136 ;  /* 0x0000000a9c88723c */ /* 0x040fe20000041888 */
[----:B------:R-:W1:Y:S07]  /*5050*/  LDSM.16.M88.4 R8, [R184+0x2000] ;  /* 0x00200000b808783b */ /* 0x000e6e0000000200 */
[C---:B------:R-:W-:Y:S08]  /*5060*/  HMMA.16816.F32.BF16 R24, R156.reuse, R172, R24 ;  /* 0x000000ac9c18723c */ /* 0x040ff00000041818 */
[----:B------:R-:W-:Y:S01]  /*5070*/  HMMA.16816.F32.BF16 R20, R156, R174, R20 ;  /* 0x000000ae9c14723c */ /* 0x000fe20000041814 */
[----:B------:R-:W-:Y:S07]  /*5080*/  LDSM.16.M88.4 R172, [R184+0x3800] ;  /* 0x00380000b8ac783b */ /* 0x000fee0000000200 */
[C---:B--2---:R-:W-:Y:S08]  /*5090*/  HMMA.16816.F32.BF16 R32, R12.reuse, R148, R32 ;  /* 0x000000940c20723c */ /* 0x044ff00000041820 */
[----:B------:R-:W-:Y:S01]  /*50a0*/  HMMA.16816.F32.BF16 R28, R12, R150, R28 ;  /* 0x000000960c1c723c */ /* 0x000fe2000004181c */
[----:B------:R-:W-:Y:S07]  /*50b0*/  LDSM.16.M88.4 R148, [R197+0x11000] ;  /* 0x01100000c594783b */ /* 0x000fee0000000200 */
[C---:B------:R-:W-:Y:S08]  /*50c0*/  HMMA.16816.F32.BF16 R168, R156.reuse, R160, R168 ;  /* 0x000000a09ca8723c */ /* 0x040ff000000418a8 */
[----:B------:R-:W-:Y:S01]  /*50d0*/  HMMA.16816.F32.BF16 R164, R156, R162, R164 ;  /* 0x000000a29ca4723c */ /* 0x000fe200000418a4 */
[----:B------:R-:W-:Y:S04]  /*50e0*/  LDSM.16.M88.4 R160, [R198+0x8000] ;  /* 0x00800000c6a0783b */ /* 0x000fe80000000200 */
[----:B------:R-:W-:Y:S03]  /*50f0*/  LDSM.16.M88.4 R156, [R197+0x10000] ;  /* 0x01000000c59c783b */ /* 0x000fe60000000200 */
[C---:B----4-:R-:W-:Y:S08]  /*5100*/  HMMA.16816.F32.BF16 R140, R12.reuse, R152, R140 ;  /* 0x000000980c8c723c */ /* 0x050ff0000004188c */
[C---:B------:R-:W-:Y:S01]  /*5110*/  HMMA.16816.F32.BF16 R136, R12.reuse, R154, R136 ;  /* 0x0000009a0c88723c */ /* 0x040fe20000041888 */
[----:B------:R-:W2:Y:S07]  /*5120*/  LDSM.16.M88.4 R152, [R197+0x10800] ;  /* 0x01080000c598783b */ /* 0x000eae0000000200 */
[C---:B-----5:R-:W-:Y:S08]  /*5130*/  HMMA.16816.F32.BF16 R24, R12.reuse, R144, R24 ;  /* 0x000000900c18723c */ /* 0x060ff00000041818 */
[----:B------:R-:W-:Y:S01]  /*5140*/  HMMA.16816.F32.BF16 R20, R12, R146, R20 ;  /* 0x000000920c14723c */ /* 0x000fe20000041814 */
[----:B------:R-:W-:Y:S07]  /*5150*/  LDSM.16.M88.4 R144, [R197+0x11800] ;  /* 0x01180000c590783b */ /* 0x000fee0000000200 */
[C---:B---3--:R-:W-:Y:S08]  /*5160*/  HMMA.16816.F32.BF16 R32, R220.reuse, R4, R32 ;  /* 0x00000004dc20723c */ /* 0x048ff00000041820 */
[----:B------:R-:W-:Y:S01]  /*5170*/  HMMA.16816.F32.BF16 R28, R220, R6, R28 ;  /* 0x00000006dc1c723c */ /* 0x000fe2000004181c */
[----:B------:R-:W-:Y:S07]  /*5180*/  LDSM.16.M88.4 R4, [R177] ;  /* 0x00000000b104783b */ /* 0x000fee0000000200 */
[C---:B------:R-:W-:Y:S08]  /*5190*/  HMMA.16816.F32.BF16 R168, R12.reuse, R16, R168 ;  /* 0x000000100ca8723c */ /* 0x040ff000000418a8 */
[----:B------:R-:W-:Y:S01]  /*51a0*/  HMMA.16816.F32.BF16 R164, R12, R18, R164 ;  /* 0x000000120ca4723c */ /* 0x000fe200000418a4 */
[----:B------:R-:W-:Y:S04]  /*51b0*/  LDSM.16.M88.4 R16, [R196+0x8000] ;  /* 0x00800000c410783b */ /* 0x000fe80000000200 */
[----:B------:R-:W-:Y:S03]  /*51c0*/  LDSM.16.M88.4 R12, [R179] ;  /* 0x00000000b30c783b */ /* 0x000fe60000000200 */
[C---:B-1----:R-:W-:Y:S08]  /*51d0*/  HMMA.16816.F32.BF16 R140, R220.reuse, R8, R140 ;  /* 0x00000008dc8c723c */ /* 0x042ff0000004188c */
[C---:B------:R-:W-:Y:S01]  /*51e0*/  HMMA.16816.F32.BF16 R136, R220.reuse, R10, R136 ;  /* 0x0000000adc88723c */ /* 0x040fe20000041888 */
[----:B------:R-:W1:Y:S07]  /*51f0*/  LDSM.16.M88.4 R8, [R178] ;  /* 0x00000000b208783b */ /* 0x000e6e0000000200 */
[C---:B------:R-:W-:Y:S08]  /*5200*/  HMMA.16816.F32.BF16 R24, R220.reuse, R224, R24 ;  /* 0x000000e0dc18723c */ /* 0x040ff00000041818 */
[----:B------:R-:W-:Y:S08]  /*5210*/  HMMA.16816.F32.BF16 R20, R220, R226, R20 ;  /* 0x000000e2dc14723c */ /* 0x000ff00000041814 */
[C---:B--2---:R-:W-:Y:S08]  /*5220*/  HMMA.16816.F32.BF16 R32, R160.reuse, R152, R32 ;  /* 0x00000098a020723c */ /* 0x044ff00000041820 */
[C---:B------:R-:W-:Y:S01]  /*5230*/  HMMA.16816.F32.BF16 R28, R160.reuse, R154, R28 ;  /* 0x0000009aa01c723c */ /* 0x040fe2000004181c */
[----:B------:R-:W-:Y:S07]  /*5240*/  LDSM.16.M88.4 R152, [R194+0x8000] ;  /* 0x00800000c298783b */ /* 0x000fee0000000200 */
[C---:B------:R-:W-:Y:S08]  /*5250*/  HMMA.16816.F32.BF16 R140, R160.reuse, R156, R140 ;  /* 0x0000009ca08c723c */ /* 0x040ff0000004188c */
[C---:B------:R-:W-:Y:S08]  /*5260*/  HMMA.16816.F32.BF16 R136, R160.reuse, R158, R136 ;  /* 0x0000009ea088723c */ /* 0x040ff00000041888 */
[C---:B------:R-:W-:Y:S01]  /*5270*/  HMMA.16816.F32.BF16 R156, R160.reuse, R148, R24 ;  /* 0x00000094a09c723c */ /* 0x040fe20000041818 */
[----:B------:R-:W2:Y:S07]  /*5280*/  LDSM.16.M88.4 R24, [R191+0x10000] ;  /* 0x01000000bf18783b */ /* 0x000eae0000000200 */
[----:B------:R-:W-:Y:S08]  /*5290*/  HMMA.16816.F32.BF16 R20, R160, R150, R20 ;  /* 0x00000096a014723c */ /* 0x000ff00000041814 */
[C---:B------:R-:W-:Y:S08]  /*52a0*/  HMMA.16816.F32.BF16 R168, R220.reuse, R172, R168 ;  /* 0x000000acdca8723c */ /* 0x040ff000000418a8 */
[----:B------:R-:W-:Y:S01]  /*52b0*/  HMMA.16816.F32.BF16 R164, R220, R174, R164 ;  /* 0x000000aedca4723c */ /* 0x000fe200000418a4 */
[----:B------:R-:W-:Y:S07]  /*52c0*/  LDSM.16.M88.4 R172, [R176] ;  /* 0x00000000b0ac783b */ /* 0x000fee0000000200 */
[C---:B-1----:R-:W-:Y:S08]  /*52d0*/  HMMA.16816.F32.BF16 R32, R16.reuse, R8, R32 ;  /* 0x000000081020723c */ /* 0x042ff00000041820 */
[C---:B------:R-:W-:Y:S01]  /*52e0*/  HMMA.16816.F32.BF16 R28, R16.reuse, R10, R28 ;  /* 0x0000000a101c723c */ /* 0x040fe2000004181c */
[----:B------:R-:W1:Y:S07]  /*52f0*/  LDSM.16.M88.4 R8, [R191+0x10800] ;  /* 0x01080000bf08783b */ /* 0x000e6e0000000200 */
[C---:B------:R-:W-:Y:S08]  /*5300*/  HMMA.16816.F32.BF16 R140, R16.reuse, R12, R140 ;  /* 0x0000000c108c723c */ /* 0x040ff0000004188c */
[C---:B------:R-:W-:Y:S01]  /*5310*/  HMMA.16816.F32.BF16 R136, R16.reuse, R14, R136 ;  /* 0x0000000e1088723c */ /* 0x040fe20000041888 */
[----:B------:R-:W-:Y:S07]  /*5320*/  LDSM.16.M88.4 R12, [R191+0x11800] ;  /* 0x01180000bf0c783b */ /* 0x000fee0000000200 */
[C---:B------:R-:W-:Y:S08]  /*5330*/  HMMA.16816.F32.BF16 R156, R16.reuse, R4, R156 ;  /* 0x00000004109c723c */ /* 0x040ff0000004189c */
[----:B------:R-:W-:Y:S01]  /*5340*/  HMMA.16816.F32.BF16 R148, R16, R6, R20 ;  /* 0x000000061094723c */ /* 0x000fe20000041814 */
[----:B------:R-:W-:Y:S04]  /*5350*/  LDSM.16.M88.4 R20, [R193+0x8000] ;  /* 0x00800000c114783b */ /* 0x000fe80000000200 */
[----:B------:R-:W3:Y:S03]  /*5360*/  LDSM.16.M88.4 R4, [R184+0x4000] ;  /* 0x00400000b804783b */ /* 0x000ee60000000200 */
[C---:B------:R-:W-:Y:S08]  /*5370*/  HMMA.16816.F32.BF16 R168, R160.reuse, R144, R168 ;  /* 0x00000090a0a8723c */ /* 0x040ff000000418a8 */
[----:B------:R-:W-:Y:S01]  /*5380*/  HMMA.16816.F32.BF16 R164, R160, R146, R164 ;  /* 0x00000092a0a4723c */ /* 0x000fe200000418a4 */
[----:B------:R-:W4:Y:S04]  /*5390*/  LDSM.16.M88.4 R144, [R191+0x11000] ;  /* 0x01100000bf90783b */ /* 0x000f280000000200 */
[----:B------:R-:W5:Y:S03]  /*53a0*/  LDSM.16.M88.4 R160, [R184+0x4800] ;  /* 0x00480000b8a0783b */ /* 0x000f660000000200 */
[C---:B--2---:R-:W-:Y:S08]  /*53b0*/  HMMA.16816.F32.BF16 R140, R152.reuse, R24, R140 ;  /* 0x00000018988c723c */ /* 0x044ff0000004188c */
[C---:B------:R-:W-:Y:S08]  /*53c0*/  HMMA.16816.F32.BF16 R136, R152.reuse, R26, R136 ;  /* 0x0000001a9888723c */ /* 0x040ff00000041888 */
[C---:B-1----:R-:W-:Y:S08]  /*53d0*/  HMMA.16816.F32.BF16 R32, R152.reuse, R8, R32 ;  /* 0x000000089820723c */ /* 0x042ff00000041820 */
[----:B------:R-:W-:Y:S01]  /*53e0*/  HMMA.16816.F32.BF16 R28, R152, R10, R28 ;  /* 0x0000000a981c723c */ /* 0x000fe2000004181c */
[----:B------:R-:W1:Y:S07]  /*53f0*/  LDSM.16.M88.4 R8, [R184+0x5000] ;  /* 0x00500000b808783b */ /* 0x000e6e0000000200 */
[C---:B------:R-:W-:Y:S08]  /*5400*/  HMMA.16816.F32.BF16 R168, R16.reuse, R172, R168 ;  /* 0x000000ac10a8723c */ /* 0x040ff000000418a8 */
[----:B------:R-:W-:Y:S08]  /*5410*/  HMMA.16816.F32.BF16 R164, R16, R174, R164 ;  /* 0x000000ae10a4723c */ /* 0x000ff000000418a4 */
[C---:B---3--:R-:W-:Y:S08]  /*5420*/  HMMA.16816.F32.BF16 R140, R20.reuse, R4, R140 ;  /* 0x00000004148c723c */ /* 0x048ff0000004188c */
[----:B------:R-:W-:Y:S01]  /*5430*/  HMMA.16816.F32.BF16 R136, R20, R6, R136 ;  /* 0x000000061488723c */ /* 0x000fe20000041888 */
[----:B------:R-:W2:Y:S01]  /*5440*/  LDSM.16.M88.4 R4, [R184+0x5800] ;  /* 0x00580000b804783b */ /* 0x000ea20000000200 */
[----:B------:R-:W-:-:S06]  /*5450*/  DEPBAR.LE SB0, 0x0 ;  /* 0x000080000000791a */ /* 0x000fcc0000000000 */
[C---:B----4-:R-:W-:Y:S08]  /*5460*/  HMMA.16816.F32.BF16 R156, R152.reuse, R144, R156 ;  /* 0x00000090989c723c */ /* 0x050ff0000004189c */
[C---:B------:R-:W-:Y:S08]  /*5470*/  HMMA.16816.F32.BF16 R148, R152.reuse, R146, R148 ;  /* 0x000000929894723c */ /* 0x040ff00000041894 */
[----:B------:R-:W-:Y:S07]  /*5480*/  HMMA.16816.F32.BF16 R168, R152, R12, R168 ;  /* 0x0000000c98a8723c */ /* 0x000fee00000418a8 */
[----:B------:R-:W-:Y:S01]  /*5490*/  IMAD R13, R133, 0x40, R216 ;  /* 0x00000040850d7824 */ /* 0x000fe200078e02d8 */
[----:B-----5:R-:W-:Y:S04]  /*54a0*/  HMMA.16816.F32.BF16 R32, R20, R160, R32 ;  /* 0x000000a01420723c */ /* 0x020fe80000041820 */
[----:B------:R-:W-:-:S04]  /*54b0*/  IADD3 R17, R13, 0x1, RZ ;  /* 0x000000010d117810 */ /* 0x000fc80007ffe0ff */
[----:B------:R-:W-:Y:S01]  /*54c0*/  HMMA.16816.F32.BF16 R164, R152, R14, R164 ;  /* 0x0000000e98a4723c */ /* 0x000fe200000418a4 */
[C---:B------:R-:W-:Y:S02]  /*54d0*/  ISETP.GE.AND P4, PT, R17.reuse, R228, PT ;  /* 0x000000e41100720c */ /* 0x040fe40003f86270 */
[----:B------:R-:W-:Y:S02]  /*54e0*/  ISETP.GE.AND P5, PT, R17, R2, PT ;  /* 0x000000021100720c */ /* 0x000fe40003fa6270 */
[----:B------:R-:W-:Y:S02]  /*54f0*/  FSEL R18, R141, -INF , !P4 ;  /* 0xff8000008d127808 */ /* 0x000fe40006000000 */
[C---:B------:R-:W-:Y:S01]  /*5500*/  IADD3 R15, R13.reuse, 0x8, RZ ;  /* 0x000000080d0f7810 */ /* 0x040fe20007ffe0ff */
[----:B------:R-:W-:Y:S01]  /*5510*/  HMMA.16816.F32.BF16 R28, R20, R162, R28 ;  /* 0x000000a2141c723c */ /* 0x000fe2000004181c */
[----:B------:R-:W-:Y:S01]  /*5520*/  IADD3 R17, R13, 0x10, RZ ;  /* 0x000000100d117810 */ /* 0x000fe20007ffe0ff */
[----:B------:R-:W-:Y:S01]  /*5530*/  BAR.SYNC.DEFER_BLOCKING 0x0 ;  /* 0x0000000000007b1d */ /* 0x000fe20000010000 */
[----:B------:R-:W-:-:S02]  /*5540*/  ISETP.GE.AND P6, PT, R15, R228, PT ;  /* 0x000000e40f00720c */ /* 0x000fc40003fc6270 */
[----:B------:R-:W-:Y:S02]  /*5550*/  ISETP.GE.AND P0, PT, R15, R2, PT ;  /* 0x000000020f00720c */ /* 0x000fe40003f06270 */
[----:B------:R-:W-:Y:S01]  /*5560*/  IADD3 R15, R13, 0x9, RZ ;  /* 0x000000090d0f7810 */ /* 0x000fe20007ffe0ff */
[C---:B-1----:R-:W-:Y:S01]  /*5570*/  HMMA.16816.F32.BF16 R156, R20.reuse, R8, R156 ;  /* 0x00000008149c723c */ /* 0x042fe2000004189c */
[----:B------:R-:W-:Y:S02]  /*5580*/  FSEL R16, R136, -INF , !P6 ;  /* 0xff80000088107808 */ /* 0x000fe40007000000 */
[C---:B------:R-:W-:Y:S02]  /*5590*/  ISETP.GE.AND P4, PT, R15.reuse, R228, PT ;  /* 0x000000e40f00720c */ /* 0x040fe40003f86270 */
[----:B------:R-:W-:Y:S02]  /*55a0*/  ISETP.GE.AND P6, PT, R15, R2, PT ;  /* 0x000000020f00720c */ /* 0x000fe40003fc6270 */
[----:B------:R-:W-:Y:S01]  /*55b0*/  IADD3 R15, R13, 0x11, RZ ;  /* 0x000000110d0f7810 */ /* 0x000fe20007ffe0ff */
[----:B------:R-:W-:Y:S01]  /*55c0*/  HMMA.16816.F32.BF16 R148, R20, R10, R148 ;  /* 0x0000000a1494723c */ /* 0x000fe20000041894 */
[----:B------:R-:W-:-:S02]  /*55d0*/  FSEL R12, R138, -INF , !P0 ;  /* 0xff8000008a0c7808 */ /* 0x000fc40004000000 */
[----:B------:R-:W-:Y:S02]  /*55e0*/  FSEL R14, R137, -INF , !P4 ;  /* 0xff800000890e7808 */ /* 0x000fe40006000000 */
[----:B------:R-:W-:Y:S02]  /*55f0*/  FSEL R8, R139, -INF , !P6 ;  /* 0xff8000008b087808 */ /* 0x000fe40007000000 */
[C---:B------:R-:W-:Y:S01]  /*5600*/  ISETP.GE.AND P0, PT, R17.reuse, R228, PT ;  /* 0x000000e41100720c */ /* 0x040fe20003f06270 */
[----:B--2---:R-:W-:Y:S01]  /*5610*/  HMMA.16816.F32.BF16 R168, R20, R4, R168 ;  /* 0x0000000414a8723c */ /* 0x004fe200000418a8 */
[----:B------:R-:W-:Y:S02]  /*5620*/  ISETP.GE.AND P4, PT, R17, R2, PT ;  /* 0x000000021100720c */ /* 0x000fe40003f86270 */
[----:B------:R-:W-:Y:S02]  /*5630*/  ISETP.GE.AND P6, PT, R15, R228, PT ;  /* 0x000000e40f00720c */ /* 0x000fe40003fc6270 */
[----:B------:R-:W-:-:S02]  /*5640*/  IADD3 R9, R13, 0x18, RZ ;  /* 0x000000180d097810 */ /* 0x000fc40007ffe0ff */
[----:B------:R-:W-:Y:S01]  /*5650*/  FSEL R138, R32, -INF , !P0 ;  /* 0xff800000208a7808 */ /* 0x000fe20004000000 */
[----:B------:R-:W-:Y:S01]  /*5660*/  HMMA.16816.F32.BF16 R164, R20, R6, R164 ;  /* 0x0000000614a4723c */ /* 0x000fe200000418a4 */
[----:B------:R-:W-:Y:S02]  /*5670*/  FSEL R34, R34, -INF , !P4 ;  /* 0xff80000022227808 */ /* 0x000fe40006000000 */
[----:B------:R-:W-:Y:S02]  /*5680*/  FSEL R136, R33, -INF , !P6 ;  /* 0xff80000021887808 */ /* 0x000fe40007000000 */
[----:B------:R-:W-:Y:S02]  /*5690*/  ISETP.GE.AND P0, PT, R15, R2, PT ;  /* 0x000000020f00720c */ /* 0x000fe40003f06270 */
[C---:B------:R-:W-:Y:S02]  /*56a0*/  ISETP.GE.AND P4, PT, R9.reuse, R228, PT ;  /* 0x000000e40900720c */ /* 0x040fe40003f86270 */
[----:B------:R-:W-:-:S02]  /*56b0*/  ISETP.GE.AND P6, PT, R9, R2, PT ;  /* 0x000000020900720c */ /* 0x000fc40003fc6270 */
[----:B------:R-:W-:Y:S02]  /*56c0*/  IADD3 R9, R13, 0x19, RZ ;  /* 0x000000190d097810 */ /* 0x000fe40007ffe0ff */
[----:B------:R-:W-:Y:S02]  /*56d0*/  FSEL R26, R35, -INF , !P0 ;  /* 0xff800000231a7808 */ /* 0x000fe40004000000 */
[----:B------:R-:W-:Y:S02]  /*56e0*/  ISETP.GE.AND P0, PT, R9, R228, PT ;  /* 0x000000e40900720c */ /* 0x000fe40003f06270 */
[----:B------:R-:W-:Y:S02]  /*56f0*/  IADD3 R11, R13, 0x20, RZ ;  /* 0x000000200d0b7810 */ /* 0x000fe40007ffe0ff */
[----:B------:R-:W-:Y:S02]  /*5700*/  FSEL R32, R28, -INF , !P4 ;  /* 0xff8000001c207808 */ /* 0x000fe40006000000 */
[----:B------:R-:W-:-:S02]  /*5710*/  FSEL R30, R30, -INF , !P6 ;  /* 0xff8000001e1e7808 */ /* 0x000fc40007000000 */
[----:B------:R-:W-:Y:S02]  /*5720*/  FSEL R28, R29, -INF , !P0 ;  /* 0xff8000001d1c7808 */ /* 0x000fe40004000000 */
[----:B------:R-:W-:Y:S02]  /*5730*/  ISETP.GE.AND P4, PT, R9, R2, PT ;  /* 0x000000020900720c */ /* 0x000fe40003f86270 */
[C---:B------:R-:W-:Y:S02]  /*5740*/  ISETP.GE.AND P6, PT, R11.reuse, R228, PT ;  /* 0x000000e40b00720c */ /* 0x040fe40003fc6270 */
[----:B------:R-:W-:Y:S02]  /*5750*/  ISETP.GE.AND P0, PT, R11, R2, PT ;  /* 0x000000020b00720c */ /* 0x000fe40003f06270 */
[C---:B------:R-:W-:Y:S02]  /*5760*/  IADD3 R9, R13.reuse, 0x21, RZ ;  /* 0x000000210d097810 */ /* 0x040fe40007ffe0ff */
[----:B------:R-:W-:-:S02]  /*5770*/  IADD3 R11, R13, 0x28, RZ ;  /* 0x000000280d0b7810 */ /* 0x000fc40007ffe0ff */
[----:B------:R-:W-:Y:S02]  /*5780*/  FSEL R24, R31, -INF , !P4 ;  /* 0xff8000001f187808 */ /* 0x000fe40006000000 */
[----:B------:R-:W-:Y:S02]  /*5790*/  FSEL R226, R156, -INF , !P6 ;  /* 0xff8000009ce27808 */ /* 0x000fe40007000000 */
[----:B------:R-:W-:Y:S02]  /*57a0*/  FSEL R220, R158, -INF , !P0 ;  /* 0xff8000009edc7808 */ /* 0x000fe40004000000 */
[C---:B------:R-:W-:Y:S02]  /*57b0*/  ISETP.GE.AND P4, PT, R9.reuse, R228, PT ;  /* 0x000000e40900720c */ /* 0x040fe40003f86270 */
[----:B------:R-:W-:Y:S02]  /*57c0*/  ISETP.GE.AND P6, PT, R9, R2, PT ;  /* 0x000000020900720c */ /* 0x000fe40003fc6270 */
[----:B------:R-:W-:-:S02]  /*57d0*/  ISETP.GE.AND P0, PT, R11, R228, PT ;  /* 0x000000e40b00720c */ /* 0x000fc40003f06270 */
        /* <DEDUP_REMOVED lines=9> */
[----:B------:R-:W-:Y:S02]  /*5870*/  ISETP.GE.AND P4, PT, R5, R228, PT ;  /* 0x000000e40500720c */ /* 0x000fe40003f86270 */
[----:B------:R-:W-:Y:S02]  /*5880*/  IADD3 R7, R13, 0x31, RZ ;  /* 0x000000310d077810 */ /* 0x000fe40007ffe0ff */
[----:B------:R-:W-:-:S02]  /*5890*/  FSEL R162, R168, -INF , !P4 ;  /* 0xff800000a8a27808 */ /* 0x000fc40006000000 */
[----:B------:R-:W-:Y:S02]  /*58a0*/  ISETP.GE.AND P4, PT, R7, R2, PT ;  /* 0x000000020700720c */ /* 0x000fe40003f86270 */
[----:B------:R-:W-:Y:S02]  /*58b0*/  FSEL R234, R149, -INF , !P6 ;  /* 0xff80000095ea7808 */ /* 0x000fe40007000000 */
[----:B------:R-:W-:Y:S02]  /*58c0*/  FSEL R152, R171, -INF , !P4 ;  /* 0xff800000ab987808 */ /* 0x000fe40006000000 */
[----:B------:R-:W-:Y:S02]  /*58d0*/  ISETP.GE.AND P4, PT, R13, R228, PT ;  /* 0x000000e40d00720c */ /* 0x000fe40003f86270 */
[----:B------:R-:W-:Y:S02]  /*58e0*/  FSEL R172, R151, -INF , !P0 ;  /* 0xff80000097ac7808 */ /* 0x000fe40004000000 */
[----:B------:R-:W-:-:S02]  /*58f0*/  FSEL R0, R140, -INF , !P4 ;  /* 0xff8000008c007808 */ /* 0x000fc40006000000 */
[----:B------:R-:W-:Y:S02]  /*5900*/  ISETP.GE.AND P4, PT, R212, 0x3, PT ;  /* 0x00000003d400780c */ /* 0x000fe40003f86270 */
[----:B------:R-:W-:Y:S02]  /*5910*/  ISETP.GE.AND P6, PT, R5, R2, PT ;  /* 0x000000020500720c */ /* 0x000fe40003fc6270 */
[----:B------:R-:W-:Y:S02]  /*5920*/  ISETP.GE.AND P0, PT, R7, R228, PT ;  /* 0x000000e40700720c */ /* 0x000fe40003f06270 */
[----:B------:R-:W-:Y:S02]  /*5930*/  IADD3 R5, R13, 0x38, RZ ;  /* 0x000000380d057810 */ /* 0x000fe40007ffe0ff */
[----:B------:R-:W-:Y:S02]  /*5940*/  FSEL R156, R170, -INF , !P6 ;  /* 0xff800000aa9c7808 */ /* 0x000fe40007000000 */
[----:B------:R-:W-:-:S02]  /*5950*/  FSEL R160, R169, -INF , !P0 ;  /* 0xff800000a9a07808 */ /* 0x000fc40004000000 */
[C---:B------:R-:W-:Y:S02]  /*5960*/  ISETP.GE.AND P6, PT, R5.reuse, R228, PT ;  /* 0x000000e40500720c */ /* 0x040fe40003fc6270 */
[----:B------:R-:W-:Y:S02]  /*5970*/  ISETP.GE.AND P0, PT, R5, R2, PT ;  /* 0x000000020500720c */ /* 0x000fe40003f06270 */
[----:B------:R-:W-:Y:S02]  /*5980*/  IADD3 R5, R13, 0x39, RZ ;  /* 0x000000390d057810 */ /* 0x000fe40007ffe0ff */
[----:B------:R-:W-:Y:S02]  /*5990*/  FSEL R4, R143, -INF , !P5 ;  /* 0xff8000008f047808 */ /* 0x000fe40006800000 */
[----:B------:R-:W-:Y:S02]  /*59a0*/  FSEL R158, R164, -INF , !P6 ;  /* 0xff800000a49e7808 */ /* 0x000fe40007000000 */
[----:B------:R-:W-:-:S02]  /*59b0*/  FSEL R154, R166, -INF , !P0 ;  /* 0xff800000a69a7808 */ /* 0x000fc40004000000 */
[----:B------:R-:W-:Y:S02]  /*59c0*/  ISETP.GE.AND P5, PT, R13, R2, PT ;  /* 0x000000020d00720c */ /* 0x000fe40003fa6270 */
[C---:B------:R-:W-:Y:S02]  /*59d0*/  ISETP.GE.AND P6, PT, R5.reuse, R228, PT ;  /* 0x000000e40500720c */ /* 0x040fe40003fc6270 */
[----:B------:R-:W-:Y:S02]  /*59e0*/  ISETP.GE.AND P0, PT, R5, R2, PT ;  /* 0x000000020500720c */ /* 0x000fe40003f06270 */
[----:B------:R-:W-:Y:S02]  /*59f0*/  FSEL R142, R142, -INF , !P5 ;  /* 0xff8000008e8e7808 */ /* 0x000fe40006800000 */
[----:B------:R-:W-:Y:S02]  /*5a00*/  FSEL R140, R165, -INF , !P6 ;  /* 0xff800000a58c7808 */ /* 0x000fe40007000000 */
[----:B------:R-:W-:Y:S01]  /*5a10*/  FSEL R150, R167, -INF , !P0 ;  /* 0xff800000a7967808 */ /* 0x000fe20004000000 */
[----:B------:R-:W-:Y:S05]  /*5a20*/  @!P4 BRA `(.L_x_87) ;  /* 0x000003800000c947 */ /* 0x000fea0003800000 */
[----:B------:R-:W-:Y:S01]  /*5a30*/  IADD3 R6, R212, -0x3, RZ ;  /* 0xfffffffdd4067810 */ /* 0x000fe20007ffe0ff */
[----:B------:R1:W-:Y:S01]  /*5a40*/  @P3 STS.128 [R202+0xc000], RZ ;  /* 0x00c000ffca003388 */ /* 0x0003e20000000c00 */
[----:B------:R-:W-:Y:S02]  /*5a50*/  BSSY B0, `(.L_x_88) ;  /* 0x0000034000007945 */ /* 0x000fe40003800000 */
[----:B------:R-:W-:Y:S01]  /*5a60*/  SHF.R.S32.HI R5, RZ, 0x1f, R6 ;  /* 0x0000001fff057819 */ /* 0x000fe20000011406 */
[----:B------:R-:W-:-:S04]  /*5a70*/  IMAD.WIDE.U32 R20, R6, c[0x0][0x198], RZ ;  /* 0x0000660006147a25 */ /* 0x000fc800078e00ff */
[----:B------:R-:W-:Y:S01]  /*5a80*/  IMAD R5, R5, c[0x0][0x198], RZ ;  /* 0x0000660005057a24 */ /* 0x000fe200078e02ff */
[----:B------:R-:W-:-:S03]  /*5a90*/  LEA R7, P5, R20, R206, 0x6 ;  /* 0x000000ce14077211 */ /* 0x000fc600078a30ff */
[----:B------:R-:W-:Y:S01]  /*5aa0*/  IMAD R5, R6, c[0x0][0x19c], R5 ;  /* 0x0000670006057a24 */ /* 0x000fe200078e0205 */
[----:B------:R-:W-:-:S03]  /*5ab0*/  @!P3 LEA R10, P0, R7, c[0x0][0x168], 0x1 ;  /* 0x00005a00070aba11 */ /* 0x000fc600078008ff */
[----:B------:R-:W-:-:S05]  /*5ac0*/  IMAD.IADD R5, R21, 0x1, R5 ;  /* 0x0000000115057824 */ /* 0x000fca00078e0205 */
[----:B------:R-:W-:Y:S02]  /*5ad0*/  LEA.HI.X R6, R20, R209, R5, 0x6, P5 ;  /* 0x000000d114067211 */ /* 0x000fe400028f3405 */
[C---:B------:R-:W-:Y:S02]  /*5ae0*/  @!P2 LEA R22, P5, R7.reuse, c[0x0][0x168], 0x1 ;  /* 0x00005a000716aa11 */ /* 0x040fe400078a08ff */
[C-C-:B------:R-:W-:Y:S02]  /*5af0*/  @!P3 LEA.HI.X R11, R7.reuse, c[0x0][0x16c], R6.reuse, 0x1, P0 ;  /* 0x00005b00070bba11 */ /* 0x140fe400000f0c06 */
[C---:B------:R-:W-:Y:S02]  /*5b00*/  @!P1 LEA R20, P0, R7.reuse, c[0x0][0x168], 0x1 ;  /* 0x00005a0007149a11 */ /* 0x040fe400078008ff */
[C---:B------:R-:W-:Y:S01]  /*5b10*/  IADD3 R5, P6, R7.reuse, UR11, RZ ;  /* 0x0000000b07057c10 */ /* 0x040fe2000ffde0ff */
[----:B------:R-:W-:Y:S01]  /*5b20*/  @!PT LDS RZ, [RZ] ;  /* 0x00000000fffff984 */ /* 0x000fe20000000800 */
[----:B------:R-:W-:Y:S01]  /*5b30*/  @!PT LDS RZ, [RZ] ;  /* 0x00000000fffff984 */ /* 0x000fe20000000800 */
[----:B------:R-:W-:Y:S01]  /*5b40*/  @!PT LDS RZ, [RZ] ;  /* 0x00000000fffff984 */ /* 0x000fe20000000800 */
[----:B------:R1:W-:Y:S01]  /*5b50*/  @!P3 LDGSTS.E.BYPASS.LTC128B.128 [R202+0xc000], [R10.64] ;  /* 0x0c0000000acabfae */ /* 0x0003e2000b901d4c */
[----:B------:R-:W-:-:S02]  /*5b60*/  @!P2 LEA.HI.X R23, R7, c[0x0][0x16c], R6, 0x1, P5 ;  /* 0x00005b000717aa11 */ /* 0x000fc400028f0c06 */
[----:B------:R-:W-:Y:S01]  /*5b70*/  @!P1 LEA.HI.X R21, R7, c[0x0][0x16c], R6, 0x1, P0 ;  /* 0x00005b0007159a11 */ /* 0x000fe200000f0c06 */
[----:B------:R1:W-:Y:S01]  /*5b80*/  @P2 STS.128 [R202+0xe000], RZ ;  /* 0x00e000ffca002388 */ /* 0x0003e20000000c00 */
[C---:B------:R-:W-:Y:S02]  /*5b90*/  @!P3 LEA R134, P5, R5.reuse, c[0x0][0x168], 0x1 ;  /* 0x00005a000586ba11 */ /* 0x040fe400078a08ff */
[----:B------:R-:W-:Y:S01]  /*5ba0*/  IADD3.X R6, R6, UR6, RZ, P6, !PT ;  /* 0x0000000606067c10 */ /* 0x000fe2000b7fe4ff */
[----:B------:R-:W-:Y:S01]  /*5bb0*/  @!PT LDS RZ, [RZ] ;  /* 0x00000000fffff984 */ /* 0x000fe20000000800 */
[----:B------:R-:W-:Y:S01]  /*5bc0*/  @!PT LDS RZ, [RZ] ;  /* 0x00000000fffff984 */ /* 0x000fe20000000800 */
[----:B------:R-:W-:Y:S01]  /*5bd0*/  @!PT LDS RZ, [RZ] ;  /* 0x00000000fffff984 */ /* 0x000fe20000000800 */
[----:B------:R1:W-:Y:S01]  /*5be0*/  @!P2 LDGSTS.E.BYPASS.LTC128B.128 [R202+0xe000], [R22.64+0x80] ;  /* 0x0e00008016caafae */ /* 0x0003e2000b901d4c */
[C---:B------:R-:W-:Y:S02]  /*5bf0*/  @!P2 LEA R144, P0, R5.reuse, c[0x0][0x168], 0x1 ;  /* 0x00005a000590aa11 */ /* 0x040fe400078008ff */
[C-C-:B------:R-:W-:Y:S01]  /*5c00*/  @!P3 LEA.HI.X R135, R5.reuse, c[0x0][0x16c], R6.reuse, 0x1, P5 ;  /* 0x00005b000587ba11 */ /* 0x140fe200028f0c06 */
[----:B------:R1:W-:Y:S01]  /*5c10*/  @P1 STS.128 [R202+0x10000], RZ ;  /* 0x010000ffca001388 */ /* 0x0003e20000000c00 */
[----:B------:R-:W-:-:S03]  /*5c20*/  @!P2 LEA.HI.X R145, R5, c[0x0][0x16c], R6, 0x1, P0 ;  /* 0x00005b000591aa11 */ /* 0x000fc600000f0c06 */
        /* <DEDUP_REMOVED lines=22> */
.L_x_89:
[----:B------:R-:W-:Y:S05]  /*5d90*/  BSYNC B0 ;  /* 0x0000000000007941 */ /* 0x000fea0003800000 */
.L_x_88:
[----:B------:R-:W0:Y:S02]  /*5da0*/  LDGDEPBAR ;  /* 0x00000000000079af */ /* 0x000e240000000000 */
.L_x_87:
[----:B------:R-:W-:Y:S01]  /*5db0*/  FMNMX.FTZ R5, R132, R0, !PT ;  /* 0x0000000084057209 */ /* 0x000fe20007810000 */
[----:B-1----:R-:W-:Y:S01]  /*5dc0*/  LDSM.16.MT88.4 R20, [R190+0x14800] ;  /* 0x01480000be14783b */ /* 0x002fe20000004200 */
        /* <DEDUP_REMOVED lines=49> */
[--C-:B------:R-:W-:Y:S01]  /*60e0*/  FFMA.FTZ R146, R16, c[0x0][0x23c], -R141.reuse ;  /* 0x00008f0010927a23 */ /* 0x100fe2000001088d */
[----:B------:R-:W-:Y:S01]  /*60f0*/  FSEL R6, R0, RZ, P0 ;  /* 0x000000ff00067208 */ /* 0x000fe20000000000 */
[----:B------:R-:W-:Y:S01]  /*6100*/  LDSM.16.MT88.4 R16, [R192+0x12000] ;  /* 0x01200000c010783b */ /* 0x000fe20000004200 */
[----:B------:R-:W-:Y:S01]  /*6110*/  FSEL R151, R151, RZ, P0 ;  /* 0x000000ff97977208 */ /* 0x000fe20000000000 */
[----:B------:R-:W-:-:S02]  /*6120*/  FFMA.FTZ R153, R138, c[0x0][0x23c], -R141 ;  /* 0x00008f008a997a23 */ /* 0x000fc4000001088d */
[----:B------:R-:W-:Y:S01]  /*6130*/  FADD.FTZ R6, R3, -R6 ;  /* 0x8000000603067221 */ /* 0x000fe20000010000 */
[----:B------:R-:W1:Y:S01]  /*6140*/  MUFU.EX2 R147, R147 ;  /* 0x0000009300937308 */ /* 0x000e620000000800 */
[--C-:B------:R-:W-:Y:S02]  /*6150*/  FFMA.FTZ R134, R12, c[0x0][0x23c], -R151.reuse ;  /* 0x00008f000c867a23 */ /* 0x100fe40000010897 */
[----:B------:R-:W2:Y:S01]  /*6160*/  LDSM.16.MT88.4 R12, [R190+0x12000] ;  /* 0x01200000be0c783b */ /* 0x000ea20000004200 */
[----:B------:R-:W-:Y:S02]  /*6170*/  FFMA.FTZ R135, R4, c[0x0][0x23c], -R151 ;  /* 0x00008f0004877a23 */ /* 0x000fe40000010897 */
[----:B------:R-:W-:Y:S02]  /*6180*/  FADD.FTZ R4, R132, -R5 ;  /* 0x8000000584047221 */ /* 0x000fe40000010000 */
[--C-:B------:R-:W-:Y:S01]  /*6190*/  FFMA.FTZ R144, R142, c[0x0][0x23c], -R151.reuse ;  /* 0x00008f008e907a23 */ /* 0x100fe20000010897 */
[----:B------:R-:W-:Y:S01]  /*61a0*/  MUFU.EX2 R146, R146 ;  /* 0x0000009200927308 */ /* 0x000fe20000000800 */
[----:B------:R-:W-:-:S02]  /*61b0*/  FFMA.FTZ R149, R8, c[0x0][0x23c], -R151 ;  /* 0x00008f0008957a23 */ /* 0x000fc40000010897 */
[----:B------:R-:W-:Y:S01]  /*61c0*/  FMUL.FTZ R132, R4, c[0x0][0x23c] ;  /* 0x00008f0004847a20 */ /* 0x000fe20000410000 */
[----:B------:R-:W3:Y:S01]  /*61d0*/  LDSM.16.MT88.4 R8, [R189+0x12000] ;  /* 0x01200000bd08783b */ /* 0x000ee20000004200 */
[----:B------:R-:W-:Y:S01]  /*61e0*/  FMUL.FTZ R3, R6, c[0x0][0x23c] ;  /* 0x00008f0006037a20 */ /* 0x000fe20000410000 */
[----:B-1----:R-:W-:Y:S02]  /*61f0*/  F2FP.BF16.PACK_AB R4, R147, R148 ;  /* 0x000000949304723e */ /* 0x002fe400000010ff */
[----:B------:R-:W1:Y:S01]  /*6200*/  MUFU.EX2 R145, R145 ;  /* 0x0000009100917308 */ /* 0x000e620000000800 */
[--C-:B------:R-:W-:Y:S02]  /*6210*/  FFMA.FTZ R164, R136, c[0x0][0x23c], -R141.reuse ;  /* 0x00008f0088a47a23 */ /* 0x100fe4000001088d */
[--C-:B------:R-:W-:Y:S01]  /*6220*/  FFMA.FTZ R155, R32, c[0x0][0x23c], -R141.reuse ;  /* 0x00008f00209b7a23 */ /* 0x100fe2000001088d */
[----:B------:R-:W-:Y:S01]  /*6230*/  LDSM.16.MT88.4 R136, [R190+0x12800] ;  /* 0x01280000be88783b */ /* 0x000fe20000004200 */
[----:B------:R-:W-:-:S02]  /*6240*/  FFMA.FTZ R166, R28, c[0x0][0x23c], -R141 ;  /* 0x00008f001ca67a23 */ /* 0x000fc4000001088d */
[--C-:B------:R-:W-:Y:S01]  /*6250*/  FFMA.FTZ R157, R34, c[0x0][0x23c], -R151.reuse ;  /* 0x00008f00229d7a23 */ /* 0x100fe20000010897 */
[----:B------:R-:W-:Y:S01]  /*6260*/  MUFU.EX2 R144, R144 ;  /* 0x0000009000907308 */ /* 0x000fe20000000800 */
[--C-:B------:R-:W-:Y:S01]  /*6270*/  FFMA.FTZ R168, R26, c[0x0][0x23c], -R151.reuse ;  /* 0x00008f001aa87a23 */ /* 0x100fe20000010897 */
[----:B------:R-:W-:Y:S01]  /*6280*/  LDSM.16.MT88.4 R32, [R189+0x12800] ;  /* 0x01280000bd20783b */ /* 0x000fe20000004200 */
[--C-:B------:R-:W-:Y:S02]  /*6290*/  FFMA.FTZ R159, R30, c[0x0][0x23c], -R151.reuse ;  /* 0x00008f001e9f7a23 */ /* 0x100fe40000010897 */
[----:B------:R-:W-:Y:S01]  /*62a0*/  FFMA.FTZ R170, R24, c[0x0][0x23c], -R151 ;  /* 0x00008f0018aa7a23 */ /* 0x000fe20000010897 */
[----:B------:R-:W-:Y:S01]  /*62b0*/  LDSM.16.MT88.4 R28, [R188+0x12800] ;  /* 0x01280000bc1c783b */ /* 0x000fe20000004200 */
[--C-:B------:R-:W-:Y:S01]  /*62c0*/  FFMA.FTZ R161, R226, c[0x0][0x23c], -R141.reuse ;  /* 0x00008f00e2a17a23 */ /* 0x100fe2000001088d */
[----:B------:R-:W4:Y:S01]  /*62d0*/  MUFU.EX2 R135, R135 ;  /* 0x0000008700877308 */ /* 0x000f220000000800 */
[----:B-1----:R-:W-:Y:S01]  /*62e0*/  F2FP.BF16.PACK_AB R6, R145, R146 ;  /* 0x000000929106723e */ /* 0x002fe200000010ff */
[----:B------:R-:W-:Y:S01]  /*62f0*/  LDSM.16.MT88.4 R24, [R192+0x14800] ;  /* 0x01480000c018783b */ /* 0x000fe20000004200 */
[----:B------:R-:W-:-:S02]  /*6300*/  FFMA.FTZ R163, R224, c[0x0][0x23c], -R141 ;  /* 0x00008f00e0a37a23 */ /* 0x000fc4000001088d */
[--C-:B------:R-:W-:Y:S02]  /*6310*/  FFMA.FTZ R226, R232, c[0x0][0x23c], -R141.reuse ;  /* 0x00008f00e8e27a23 */ /* 0x100fe4000001088d */
[----:B------:R-:W-:Y:S01]  /*6320*/  FFMA.FTZ R224, R234, c[0x0][0x23c], -R141 ;  /* 0x00008f00eae07a23 */ /* 0x000fe2000001088d */
[----:B------:R-:W-:Y:S01]  /*6330*/  MUFU.EX2 R134, R134 ;  /* 0x0000008600867308 */ /* 0x000fe20000000800 */
[--C-:B------:R-:W-:Y:S02]  /*6340*/  FFMA.FTZ R165, R220, c[0x0][0x23c], -R151.reuse ;  /* 0x00008f00dca57a23 */ /* 0x100fe40000010897 */
[--C-:B------:R-:W-:Y:S02]  /*6350*/  FFMA.FTZ R174, R174, c[0x0][0x23c], -R151.reuse ;  /* 0x00008f00aeae7a23 */ /* 0x100fe40000010897 */
[--C-:B------:R-:W-:Y:S02]  /*6360*/  FFMA.FTZ R167, R222, c[0x0][0x23c], -R151.reuse ;  /* 0x00008f00dea77a23 */ /* 0x100fe40000010897 */
[--C-:B------:R-:W-:Y:S01]  /*6370*/  FFMA.FTZ R172, R172, c[0x0][0x23c], -R151.reuse ;  /* 0x00008f00acac7a23 */ /* 0x100fe20000010897 */
[----:B------:R-:W1:Y:S01]  /*6380*/  MUFU.EX2 R149, R149 ;  /* 0x0000009500957308 */ /* 0x000e620000000800 */
[----:B----4-:R-:W-:Y:S01]  /*6390*/  F2FP.BF16.PACK_AB R5, R135, R144 ;  /* 0x000000908705723e */ /* 0x010fe200000010ff */
[----:B------:R-:W-:-:S02]  /*63a0*/  FFMA.FTZ R173, R152, c[0x0][0x23c], -R151 ;  /* 0x00008f0098ad7a23 */ /* 0x000fc40000010897 */
[--C-:B------:R-:W-:Y:S02]  /*63b0*/  FFMA.FTZ R156, R156, c[0x0][0x23c], -R151.reuse ;  /* 0x00008f009c9c7a23 */ /* 0x100fe40000010897 */
[----:B------:R-:W-:Y:S02]  /*63c0*/  FFMA.FTZ R152, R154, c[0x0][0x23c], -R151 ;  /* 0x00008f009a987a23 */ /* 0x000fe40000010897 */
[----:B------:R-:W4:Y:S01]  /*63d0*/  MUFU.EX2 R132, R132 ;  /* 0x0000008400847308 */ /* 0x000f220000000800 */
[--C-:B------:R-:W-:Y:S02]  /*63e0*/  FFMA.FTZ R162, R162, c[0x0][0x23c], -R141.reuse ;  /* 0x00008f00a2a27a23 */ /* 0x100fe4000001088d */
[--C-:B------:R-:W-:Y:S02]  /*63f0*/  FFMA.FTZ R169, R160, c[0x0][0x23c], -R141.reuse ;  /* 0x00008f00a0a97a23 */ /* 0x100fe4000001088d */
[--C-:B------:R-:W-:Y:S02]  /*6400*/  FFMA.FTZ R158, R158, c[0x0][0x23c], -R141.reuse ;  /* 0x00008f009e9e7a23 */ /* 0x100fe4000001088d */
[----:B------:R-:W-:Y:S01]  /*6410*/  FFMA.FTZ R171, R140, c[0x0][0x23c], -R141 ;  /* 0x00008f008cab7a23 */ /* 0x000fe2000001088d */
[----:B------:R-:W5:Y:S01]  /*6420*/  MUFU.EX2 R3, R3 ;  /* 0x0000000300037308 */ /* 0x000f620000000800 */
[----:B-1----:R-:W-:Y:S01]  /*6430*/  F2FP.BF16.PACK_AB R7, R149, R134 ;  /* 0x000000869507723e */ /* 0x002fe200000010ff */
[----:B------:R-:W-:Y:S01]  /*6440*/  FFMA.FTZ R151, R150, c[0x0][0x23c], -R151 ;  /* 0x00008f0096977a23 */ /* 0x000fe20000010897 */
[----:B------:R-:W-:Y:S01]  /*6450*/  LDSM.16.MT88.4 R140, [R190+0x13800] ;  /* 0x01380000be8c783b */ /* 0x000fe20000004200 */
[----:B----4-:R-:W-:-:S04]  /*6460*/  FMUL.FTZ R40, R40, R132 ;  /* 0x0000008428287220 */ /* 0x010fc80000410000 */
        /* <DEDUP_REMOVED lines=8> */
[-C--:B------:R-:W-:Y:S02]  /*64f0*/  FMUL.FTZ R47, R47, R3.reuse ;  /* 0x000000032f2f7220 */ /* 0x080fe40000410000 */
[-C--:B------:R-:W-:Y:S01]  /*6500*/  FMUL.FTZ R128, R128, R132.reuse ;  /* 0x0000008480807220 */ /* 0x080fe20000410000 */
[C---:B--2---:R-:W-:Y:S01]  /*6510*/  HMMA.16816.F32.BF16 R40, R4.reuse, R12, R40 ;  /* 0x0000000c0428723c */ /* 0x044fe20000041828 */
[-C--:B------:R-:W-:Y:S01]  /*6520*/  FMUL.FTZ R129, R129, R132.reuse ;  /* 0x0000008481817220 */ /* 0x080fe20000410000 */
[----:B------:R-:W-:Y:S01]  /*6530*/  MUFU.EX2 R155, R155 ;  /* 0x0000009b009b7308 */ /* 0x000fe20000000800 */
[-C--:B------:R-:W-:Y:S02]  /*6540*/  FMUL.FTZ R130, R130, R3.reuse ;  /* 0x0000000382827220 */ /* 0x080fe40000410000 */
[-C--:B------:R-:W-:Y:S02]  /*6550*/  FMUL.FTZ R131, R131, R3.reuse ;  /* 0x0000000383837220 */ /* 0x080fe40000410000 */
[-C--:B------:R-:W-:Y:S01]  /*6560*/  FMUL.FTZ R36, R36, R132.reuse ;  /* 0x0000008424247220 */ /* 0x080fe20000410000 */
[----:B------:R-:W-:Y:S01]  /*6570*/  HMMA.16816.F32.BF16 R44, R4, R14, R44 ;  /* 0x0000000e042c723c */ /* 0x000fe2000004182c */
[----:B------:R-:W2:Y:S01]  /*6580*/  LDSM.16.MT88.4 R12, [R192+0x14000] ;  /* 0x01400000c00c783b */ /* 0x000ea20000004200 */
        /* <DEDUP_REMOVED lines=19> */
[-C--:B------:R-:W-:Y:S02]  /*66c0*/  FMUL.FTZ R65, R65, R132.reuse ;  /* 0x0000008441417220 */ /* 0x080fe40000410000 */
        /* <DEDUP_REMOVED lines=9> */
[-C--:B------:R-:W-:Y:S02]  /*6760*/  FMUL.FTZ R71, R71, R3.reuse ;  /* 0x0000000347477220 */ /* 0x080fe40000410000 */
[C---:B--2---:R-:W-:Y:S01]  /*6770*/  HMMA.16816.F32.BF16 R64, R4.reuse, R12, R64 ;  /* 0x0000000c0440723c */ /* 0x044fe20000041840 */
[-C--:B------:R-:W-:Y:S02]  /*6780*/  FMUL.FTZ R56, R56, R132.reuse ;  /* 0x0000008438387220 */ /* 0x080fe40000410000 */
[-C--:B------:R-:W-:Y:S02]  /*6790*/  FMUL.FTZ R57, R57, R132.reuse ;  /* 0x0000008439397220 */ /* 0x080fe40000410000 */
[-C--:B------:R-:W-:Y:S01]  /*67a0*/  FMUL.FTZ R58, R58, R3.reuse ;  /* 0x000000033a3a7220 */ /* 0x080fe20000410000 */
[----:B------:R-:W-:Y:S01]  /*67b0*/  MUFU.EX2 R161, R161 ;  /* 0x000000a100a17308 */ /* 0x000fe20000000800 */
[----:B------:R-:W-:Y:S01]  /*67c0*/  FMUL.FTZ R59, R59, R3 ;  /* 0x000000033b3b7220 */ /* 0x000fe20000410000 */
[----:B------:R-:W-:Y:S01]  /*67d0*/  HMMA.16816.F32.BF16 R68, R4, R14, R68 ;  /* 0x0000000e0444723c */ /* 0x000fe20000041844 */
[----:B------:R-:W2:Y:S01]  /*67e0*/  LDSM.16.MT88.4 R12, [R188+0x14000] ;  /* 0x01400000bc0c783b */ /* 0x000ea20000004200 */
        /* <DEDUP_REMOVED lines=23> */
[-C--:B------:R-:W-:Y:S02]  /*6960*/  FMUL.FTZ R91, R91, R3.reuse ;  /* 0x000000035b5b7220 */ /* 0x080fe40000410000 */
        /* <DEDUP_REMOVED lines=71> */
[-C--:B------:R-:W-:Y:S02]  /*6de0*/  FMUL.FTZ R119, R119, R3.reuse ;  /* 0x0000000377777220 */ /* 0x080fe40000410000 */
[----:B------:R-:W-:Y:S01]  /*6df0*/  FFMA.FTZ R132, R217, R132, R148 ;  /* 0x00000084d9847223 */ /* 0x000fe20000010094 */
[----:B---3--:R-:W-:Y:S01]  /*6e00*/  HMMA.16816.F32.BF16 R120, R4, R8, R120 ;  /* 0x000000080478723c */ /* 0x008fe20000041878 */
[----:B------:R-:W-:-:S02]  /*6e10*/  FFMA.FTZ R144, R213, R3, R144 ;  /* 0x00000003d5907223 */ /* 0x000fc40000010090 */
[----:B------:R-:W-:Y:S01]  /*6e20*/  FADD.FTZ R147, R147, R132 ;  /* 0x0000008493937221 */ /* 0x000fe20000010000 */
[----:B------:R-:W-:Y:S01]  /*6e30*/  MOV R132, R230 ;  /* 0x000000e600847202 */ /* 0x000fe20000000f00 */
[----:B------:R-:W-:-:S03]  /*6e40*/  FADD.FTZ R135, R135, R144 ;  /* 0x0000009087877221 */ /* 0x000fc60000010000 */
[----:B------:R-:W-:Y:S01]  /*6e50*/  HMMA.16816.F32.BF16 R116, R4, R10, R116 ;  /* 0x0000000a0474723c */ /* 0x000fe20000041874 */
[----:B------:R-:W-:Y:S06]  /*6e60*/  LDSM.16.MT88.4 R8, [R188+0x14800] ;  /* 0x01480000bc08783b */ /* 0x000fec0000004200 */
[----:B-1----:R-:W-:Y:S02]  /*6e70*/  F2FP.BF16.PACK_AB R4, R164, R153 ;  /* 0x00000099a404723e */ /* 0x002fe400000010ff */
[----:B-----5:R-:W-:Y:S02]  /*6e80*/  F2FP.BF16.PACK_AB R5, R168, R157 ;  /* 0x0000009da805723e */ /* 0x020fe400000010ff */
[----:B------:R-:W-:-:S02]  /*6e90*/  F2FP.BF16.PACK_AB R6, R166, R155 ;  /* 0x0000009ba606723e */ /* 0x000fc400000010ff */
[----:B------:R-:W-:-:S07]  /*6ea0*/  F2FP.BF16.PACK_AB R7, R170, R159 ;  /* 0x0000009faa07723e */ /* 0x000fce00000010ff */
        /* <DEDUP_REMOVED lines=69> */
[----:B------:R-:W-:Y:S07]  /*7300*/  LDSM.16.MT88.4 R24, [R192+0x15800] ;  /* 0x01580000c018783b */ /* 0x000fee0000004200 */
[C---:B---3--:R-:W-:Y:S08]  /*7310*/  HMMA.16816.F32.BF16 R108, R4.reuse, R16, R108 ;  /* 0x00000010046c723c */ /* 0x048ff0000004186c */
[C---:B------:R-:W-:Y:S01]  /*7320*/  HMMA.16816.F32.BF16 R112, R4.reuse, R18, R112 ;  /* 0x000000120470723c */ /* 0x040fe20000041870 */
[----:B------:R-:W2:Y:S07]  /*7330*/  LDSM.16.MT88.4 R16, [R188+0x15800] ;  /* 0x01580000bc10783b */ /* 0x000eae0000004200 */
        /* <DEDUP_REMOVED lines=10> */
[C---:B--2---:R-:W-:Y:S07]  /*73e0*/  HMMA.16816.F32.BF16 R88, R4.reuse, R16, R88 ;  /* 0x000000100458723c */ /* 0x044fee0000041858 */
[----:B------:R-:W-:Y:S01]  /*73f0*/  FADD.FTZ R16, R134, R135 ;  /* 0x0000008786107221 */ /* 0x000fe20000010000 */
[----:B------:R-:W-:Y:S03]  /*7400*/  HMMA.16816.F32.BF16 R64, R4, R24, R64 ;  /* 0x000000180440723c */ /* 0x000fe60000041840 */
[----:B------:R-:W-:-:S04]  /*7410*/  FADD.FTZ R16, R149, R16 ;  /* 0x0000001095107221 */ /* 0x000fc80000010000 */
[----:B------:R-:W-:Y:S01]  /*7420*/  FADD.FTZ R157, R157, R16 ;  /* 0x000000109d9d7221 */ /* 0x000fe20000010000 */
[----:B------:R-:W-:Y:S01]  /*7430*/  HMMA.16816.F32.BF16 R68, R4, R26, R68 ;  /* 0x0000001a0444723c */ /* 0x000fe20000041844 */
[----:B------:R-:W2:Y:S02]  /*7440*/  LDSM.16.MT88.4 R24, [R189+0x17800] ;  /* 0x01780000bd18783b */ /* 0x000ea40000004200 */
[----:B------:R-:W-:-:S04]  /*7450*/  FADD.FTZ R168, R168, R157 ;  /* 0x0000009da8a87221 */ /* 0x000fc80000010000 */
[----:B------:R-:W-:Y:S01]  /*7460*/  FADD.FTZ R159, R159, R168 ;  /* 0x000000a89f9f7221 */ /* 0x000fe20000010000 */
[----:B-1----:R-:W-:Y:S03]  /*7470*/  HMMA.16816.F32.BF16 R96, R4, R12, R96 ;  /* 0x0000000c0460723c */ /* 0x002fe60000041860 */
[----:B------:R-:W-:-:S04]  /*7480*/  FADD.FTZ R170, R170, R159 ;  /* 0x0000009faaaa7221 */ /* 0x000fc80000010000 */
[----:B------:R-:W-:Y:S01]  /*7490*/  FADD.FTZ R165, R165, R170 ;  /* 0x000000aaa5a57221 */ /* 0x000fe20000010000 */
[----:B------:R-:W-:Y:S01]  /*74a0*/  HMMA.16816.F32.BF16 R100, R4, R14, R100 ;  /* 0x0000000e0464723c */ /* 0x000fe20000041864 */
[----:B------:R-:W1:Y:S02]  /*74b0*/  LDSM.16.MT88.4 R12, [R188+0x17800] ;  /* 0x01780000bc0c783b */ /* 0x000e640000004200 */
[----:B------:R-:W-:-:S05]  /*74c0*/  FADD.FTZ R174, R174, R165 ;  /* 0x000000a5aeae7221 */ /* 0x000fca0000010000 */
[C---:B---3--:R-:W-:Y:S07]  /*74d0*/  HMMA.16816.F32.BF16 R104, R4.reuse, R8, R104 ;  /* 0x000000080468723c */ /* 0x048fee0000041868 */
[----:B------:R-:W-:Y:S01]  /*74e0*/  FADD.FTZ R8, R146, R147 ;  /* 0x0000009392087221 */ /* 0x000fe20000010000 */
[----:B------:R-:W-:Y:S01]  /*74f0*/  HMMA.16816.F32.BF16 R40, R4, R140, R40 ;  /* 0x0000008c0428723c */ /* 0x000fe20000041828 */
[----:B------:R-:W-:Y:S02]  /*7500*/  FADD.FTZ R9, R167, R174 ;  /* 0x000000aea7097221 */ /* 0x000fe40000010000 */
[----:B------:R-:W-:-:S02]  /*7510*/  FADD.FTZ R8, R145, R8 ;  /* 0x0000000891087221 */ /* 0x000fc40000010000 */
[----:B------:R-:W-:Y:S02]  /*7520*/  FADD.FTZ R9, R172, R9 ;  /* 0x00000009ac097221 */ /* 0x000fe40000010000 */
        /* <DEDUP_REMOVED lines=11> */
[----:B------:R-:W-:Y:S03]  /*75e0*/  HMMA.16816.F32.BF16 R52, R4, R138, R52 ;  /* 0x0000008a0434723c */ /* 0x000fe60000041834 */
[----:B------:R-:W-:-:S04]  /*75f0*/  FADD.FTZ R226, R226, R161 ;  /* 0x000000a1e2e27221 */ /* 0x000fc80000010000 */
[----:B------:R-:W-:Y:S01]  /*7600*/  FADD.FTZ R3, R163, R226 ;  /* 0x000000e2a3037221 */ /* 0x000fe20000010000 */
[----:B------:R-:W-:Y:S03]  /*7610*/  HMMA.16816.F32.BF16 R56, R4, R32, R56 ;  /* 0x000000200438723c */ /* 0x000fe60000041838 */
[----:B------:R-:W-:-:S04]  /*7620*/  FADD.FTZ R3, R224, R3 ;  /* 0x00000003e0037221 */ /* 0x000fc80000010000 */
[----:B------:R-:W-:Y:S01]  /*7630*/  FADD.FTZ R162, R162, R3 ;  /* 0x00000003a2a27221 */ /* 0x000fe20000010000 */
[----:B------:R-:W-:Y:S01]  /*7640*/  HMMA.16816.F32.BF16 R60, R4, R34, R60 ;  /* 0x00000022043c723c */ /* 0x000fe2000004183c */
[----:B------:R-:W-:Y:S02]  /*7650*/  MOV R3, R0 ;  /* 0x0000000000037202 */ /* 0x000fe40000000f00 */
[----:B------:R-:W-:-:S04]  /*7660*/  FADD.FTZ R169, R169, R162 ;  /* 0x000000a2a9a97221 */ /* 0x000fc80000010000 */
        /* <DEDUP_REMOVED lines=17> */
[----:B------:R-:W-:Y:S01]  /*7780*/  BAR.SYNC.DEFER_BLOCKING 0x0 ;  /* 0x0000000000007b1d */ /* 0x000fe20000010000 */
[----:B------:R-:W-:-:S04]  /*7790*/  IMAD.WIDE.U32 R8, R229, c[0x0][0x1a0], RZ ;  /* 0x00006800e5087a25 */ /* 0x000fc800078e00ff */
[----:B------:R-:W-:Y:S01]  /*77a0*/  IMAD R4, R4, c[0x0][0x1a0], RZ ;  /* 0x0000680004047a24 */ /* 0x000fe200078e02ff */
[----:B------:R-:W-:-:S03]  /*77b0*/  LEA R5, P0, R8, R214, 0x6 ;  /* 0x000000d608057211 */ /* 0x000fc600078030ff */
[----:B------:R-:W-:Y:S01]  /*77c0*/  IMAD R3, R229, c[0x0][0x1a4], R4 ;  /* 0x00006900e5037a24 */ /* 0x000fe200078e0204 */
[C---:B------:R-:W-:Y:S02]  /*77d0*/  @!P3 LEA R6, P5, R5.reuse, c[0x0][0x170], 0x1 ;  /* 0x00005c000506ba11 */ /* 0x040fe400078a08ff */
[----:B------:R-:W-:Y:S01]  /*77e0*/  @!P2 LEA R10, P4, R5, c[0x0][0x170], 0x1 ;  /* 0x00005c00050aaa11 */ /* 0x000fe200078808ff */
[----:B------:R-:W-:-:S05]  /*77f0*/  IMAD.IADD R3, R9, 0x1, R3 ;  /* 0x0000000109037824 */ /* 0x000fca00078e0203 */
[----:B------:R-:W-:Y:S02]  /*7800*/  LEA.HI.X R4, R8, R219, R3, 0x6, P0 ;  /* 0x000000db08047211 */ /* 0x000fe400000f3403 */
[C---:B------:R-:W-:Y:S02]  /*7810*/  @!P1 LEA R8, P0, R5.reuse, c[0x0][0x170], 0x1 ;  /* 0x00005c0005089a11 */ /* 0x040fe400078008ff */
[C---:B------:R-:W-:Y:S02]  /*7820*/  IADD3 R3, P6, R5.reuse, UR15, RZ ;  /* 0x0000000f05037c10 */ /* 0x040fe4000ffde0ff */
[C-C-:B------:R-:W-:Y:S01]  /*7830*/  @!P3 LEA.HI.X R7, R5.reuse, c[0x0][0x174], R4.reuse, 0x1, P5 ;  /* 0x00005d000507ba11 */ /* 0x140fe200028f0c04 */
[----:B------:R-:W-:Y:S01]  /*7840*/  @P3 STS.128 [R202+0x12000], RZ ;  /* 0x012000ffca003388 */ /* 0x000fe20000000c00 */
[C-C-:B------:R-:W-:Y:S02]  /*7850*/  @!P2 LEA.HI.X R11, R5.reuse, c[0x0][0x174], R4.reuse, 0x1, P4 ;  /* 0x00005d00050baa11 */ /* 0x140fe400020f0c04 */
[----:B------:R-:W-:Y:S01]  /*7860*/  @!P1 LEA.HI.X R9, R5, c[0x0][0x174], R4, 0x1, P0 ;  /* 0x00005d0005099a11 */ /* 0x000fe200000f0c04 */
[----:B------:R-:W-:Y:S01]  /*7870*/  @!PT LDS RZ, [RZ] ;  /* 0x00000000fffff984 */ /* 0x000fe20000000800 */
[----:B------:R-:W-:Y:S01]  /*7880*/  @!PT LDS RZ, [RZ] ;  /* 0x00000000fffff984 */ /* 0x000fe20000000800 */
[----:B------:R-:W-:Y:S01]  /*7890*/  @!PT LDS RZ, [RZ] ;  /* 0x00000000fffff984 */ /* 0x000fe20000000800 */
[----:B------:R1:W-:Y:S01]  /*78a0*/  @!P3 LDGSTS.E.BYPASS.LTC128B.128 [R202+0x12000], [R6.64] ;  /* 0x1200000006cabfae */ /* 0x0003e2000b901d4c */
[----:B------:R-:W-:-:S02]  /*78b0*/  @!P3 LEA R16, P5, R3, c[0x0][0x170], 0x1 ;  /* 0x00005c000310ba11 */ /* 0x000fc400078a08ff */
[----:B------:R-:W-:Y:S01]  /*78c0*/  IADD3.X R4, R4, UR5, RZ, P6, !PT ;  /* 0x0000000504047c10 */ /* 0x000fe2000b7fe4ff */
[----:B------:R-:W-:Y:S01]  /*78d0*/  @P2 STS.128 [R202+0x14000], RZ ;  /* 0x014000ffca002388 */ /* 0x000fe20000000c00 */
[C---:B------:R-:W-:Y:S02]  /*78e0*/  @!P2 LEA R22, P4, R3.reuse, c[0x0][0x170], 0x1 ;  /* 0x00005c000316aa11 */ /* 0x040fe400078808ff */
[C---:B------:R-:W-:Y:S01]  /*78f0*/  @!P1 LEA R20, P0, R3.reuse, c[0x0][0x170], 0x1 ;  /* 0x00005c0003149a11 */ /* 0x040fe200078008ff */
[----:B------:R-:W-:Y:S01]  /*7900*/  @!PT LDS RZ, [RZ] ;  /* 0x00000000fffff984 */ /* 0x000fe20000000800 */
[----:B------:R-:W-:Y:S01]  /*7910*/  @!PT LDS RZ, [RZ] ;  /* 0x00000000fffff984 */ /* 0x000fe20000000800 */
[----:B------:R-:W-:Y:S01]  /*7920*/  @!PT LDS RZ, [RZ] ;  /* 0x00000000fffff984 */ /* 0x000fe20000000800 */
[----:B------:R2:W-:Y:S01]  /*7930*/  @!P2 LDGSTS.E.BYPASS.LTC128B.128 [R202+0x14000], [R10.64+0x80] ;  /* 0x140000800acaafae */ /* 0x0005e2000b901d4c */
[C-C-:B------:R-:W-:Y:S02]  /*7940*/  @!P3 LEA.HI.X R17, R3.reuse, c[0x0][0x174], R4.reuse, 0x1, P5 ;  /* 0x00005d000311ba11 */ /* 0x140fe400028f0c04 */
[C-C-:B------:R-:W-:Y:S01]  /*7950*/  @!P2 LEA.HI.X R23, R3.reuse, c[0x0][0x174], R4.reuse, 0x1, P4 ;  /* 0x00005d000317aa11 */ /* 0x140fe200020f0c04 */
[----:B------:R-:W-:Y:S01]  /*7960*/  @P1 STS.128 [R202+0x16000], RZ ;  /* 0x016000ffca001388 */ /* 0x000fe20000000c00 */
[----:B------:R-:W-:Y:S01]  /*7970*/  @!P1 LEA.HI.X R21, R3, c[0x0][0x174], R4, 0x1, P0 ;  /* 0x00005d0003159a11 */ /* 0x000fe200000f0c04 */
[----:B------:R-:W-:-:S02]  /*7980*/  IMAD R3, R229, 0x40, R216 ;  /* 0x00000040e5037824 */ /* 0x000fc400078e02d8 */
[----:B------:R-:W-:Y:S01]  /*7990*/  @!PT LDS RZ, [RZ] ;  /* 0x00000000fffff984 */ /* 0x000fe20000000800 */
[----:B------:R-:W-:Y:S01]  /*79a0*/  @!PT LDS RZ, [RZ] ;  /* 0x00000000fffff984 */ /* 0x000fe20000000800 */
[----:B------:R-:W-:Y:S01]  /*79b0*/  @!PT LDS RZ, [RZ] ;  /* 0x00000000fffff984 */ /* 0x000fe20000000800 */
[----:B------:R2:W-:Y:S03]  /*79c0*/  @!P1 LDGSTS.E.BYPASS.LTC128B.128 [R202+0x16000], [R8.64+0x100] ;  /* 0x1600010008ca9fae */ /* 0x0005e6000b901d4c */
[C---:B------:R-:W-:Y:S01]  /*79d0*/  ISETP.GE.AND P6, PT, R3.reuse, R228, PT ;  /* 0x000000e40300720c */ /* 0x040fe20003fc6270 */
        /* <DEDUP_REMOVED lines=16> */
[----:B------:R-:W3:Y:S04]  /*7ae0*/  LDSM.16.M88.4 R12, [R197+0xc000] ;  /* 0x00c00000c50c783b */ /* 0x000ee80000000200 */
[----:B------:R-:W5:Y:S04]  /*7af0*/  LDSM.16.M88.4 R140, [R197+0xd000] ;  /* 0x00d00000c58c783b */ /* 0x000f680000000200 */
[----:B------:R-:W2:Y:S04]  /*7b00*/  LDSM.16.M88.4 R148, [R197+0xc800] ;  /* 0x00c80000c594783b */ /* 0x000ea80000000200 */
[----:B------:R-:W-:Y:S04]  /*7b10*/  LDSM.16.M88.4 R168, [R196] ;  /* 0x00000000c4a8783b */ /* 0x000fe80000000200 */
[----:B-1----:R-:W1:Y:S04]  /*7b20*/  LDSM.16.M88.4 R4, [R195] ;  /* 0x00000000c304783b */ /* 0x002e680000000200 */
[----:B------:R-:W1:Y:S04]  /*7b30*/  LDSM.16.M88.4 R156, [R197+0xd800] ;  /* 0x00d80000c59c783b */ /* 0x000e680000000200 */
[----:B------:R-:W1:Y:S04]  /*7b40*/  LDSM.16.M88.4 R132, [R187] ;  /* 0x00000000bb84783b */ /* 0x000e680000000200 */
[----:B------:R-:W1:Y:S04]  /*7b50*/  LDSM.16.M88.4 R32, [R186] ;  /* 0x00000000ba20783b */ /* 0x000e680000000200 */
[----:B------:R-:W-:Y:S04]  /*7b60*/  LDSM.16.M88.4 R160, [R194] ;  /* 0x00000000c2a0783b */ /* 0x000fe80000000200 */
[----:B------:R-:W1:Y:S01]  /*7b70*/  LDSM.16.M88.4 R28, [R191+0xc000] ;  /* 0x00c00000bf1c783b */ /* 0x000e620000000200 */
[C---:B---3--:R-:W-:Y:S03]  /*7b80*/  HMMA.16816.F32.BF16 R16, R172.reuse, R12, RZ ;  /* 0x0000000cac10723c */ /* 0x048fe600000418ff */
[----:B------:R-:W3:Y:S04]  /*7b90*/  LDSM.16.M88.4 R220, [R185] ;  /* 0x00000000b9dc783b */ /* 0x000ee80000000200 */
[----:B----4-:R-:W4:Y:S01]  /*7ba0*/  LDSM.16.M88.4 R20, [R191+0xc800] ;  /* 0x00c80000bf14783b */ /* 0x010f220000000200 */
[C---:B------:R-:W-:Y:S03]  /*7bb0*/  HMMA.16816.F32.BF16 R12, R172.reuse, R14, RZ ;  /* 0x0000000eac0c723c */ /* 0x040fe600000418ff */
[----:B--2---:R-:W2:Y:S04]  /*7bc0*/  LDSM.16.M88.4 R8, [R191+0xd000] ;  /* 0x00d00000bf08783b */ /* 0x004ea80000000200 */
[----:B------:R-:W-:Y:S01]  /*7bd0*/  LDSM.16.M88.4 R24, [R193] ;  /* 0x00000000c118783b */ /* 0x000fe20000000200 */
[C---:B-----5:R-:W-:Y:S03]  /*7be0*/  HMMA.16816.F32.BF16 R144, R172.reuse, R140, RZ ;  /* 0x0000008cac90723c */ /* 0x060fe600000418ff */
[----:B------:R-:W-:Y:S04]  /*7bf0*/  LDSM.16.M88.4 R224, [R191+0xd800] ;  /* 0x00d80000bfe0783b */ /* 0x000fe80000000200 */
[----:B------:R-:W-:Y:S01]  /*7c00*/  LDSM.16.M88.4 R164, [R184+0x1800] ;  /* 0x00180000b8a4783b */ /* 0x000fe20000000200 */
[C---:B------:R-:W-:Y:S03]  /*7c10*/  HMMA.16816.F32.BF16 R152, R172.reuse, R148, RZ ;  /* 0x00000094ac98723c */ /* 0x040fe600000418ff */
[----:B------:R-:W0:Y:S05]  /*7c20*/  LDGDEPBAR ;  /* 0x00000000000079af */ /* 0x000e2a0000000000 */
[C---:B------:R-:W-:Y:S08]  /*7c30*/  HMMA.16816.F32.BF16 R140, R172.reuse, R142, RZ ;  /* 0x0000008eac8c723c */ /* 0x040ff000000418ff */
[----:B------:R-:W-:Y:S08]  /*7c40*/  HMMA.16816.F32.BF16 R148, R172, R150, RZ ;  /* 0x00000096ac94723c */ /* 0x000ff000000418ff */
[C---:B-1----:R-:W-:Y:S08]  /*7c50*/  HMMA.16816.F32.BF16 R16, R168.reuse, R4, R16 ;  /* 0x00000004a810723c */ /* 0x042ff00000041810 */
[----:B------:R-:W-:Y:S01]  /*7c60*/  HMMA.16816.F32.BF16 R12, R168, R6, R12 ;  /* 0x00000006a80c723c */ /* 0x000fe2000004180c */
[----:B------:R-:W1:Y:S07]  /*7c70*/  LDSM.16.M88.4 R4, [R184] ;  /* 0x00000000b804783b */ /* 0x000e6e0000000200 */
[----:B------:R-:W-:Y:S08]  /*7c80*/  HMMA.16816.F32.BF16 R136, R172, R156, RZ ;  /* 0x0000009cac88723c */ /* 0x000ff000000418ff */
[C---:B------:R-:W-:Y:S08]  /*7c90*/  HMMA.16816.F32.BF16 R152, R168.reuse, R132, R152 ;  /* 0x00000084a898723c */ /* 0x040ff00000041898 */
[C---:B------:R-:W-:Y:S08]  /*7ca0*/  HMMA.16816.F32.BF16 R144, R168.reuse, R32, R144 ;  /* 0x00000020a890723c */ /* 0x040ff00000041890 */
[----:B------:R-:W-:Y:S01]  /*7cb0*/  HMMA.16816.F32.BF16 R140, R168, R34, R140 ;  /* 0x00000022a88c723c */ /* 0x000fe2000004188c */
[----:B------:R-:W-:Y:S07]  /*7cc0*/  LDSM.16.M88.4 R32, [R184+0x1000] ;  /* 0x00100000b820783b */ /* 0x000fee0000000200 */
[----:B------:R-:W-:Y:S01]  /*7cd0*/  HMMA.16816.F32.BF16 R172, R172, R158, RZ ;  /* 0x0000009eacac723c */ /* 0x000fe200000418ff */
[----:B------:R-:W-:Y:S07]  /*7ce0*/  LDSM.16.M88.4 R156, [R198+0x4000] ;  /* 0x00400000c69c783b */ /* 0x000fee0000000200 */
[----:B------:R-:W-:Y:S01]  /*7cf0*/  HMMA.16816.F32.BF16 R148, R168, R134, R148 ;  /* 0x00000086a894723c */ /* 0x000fe20000041894 */
[----:B------:R-:W5:Y:S07]  /*7d00*/  LDSM.16.M88.4 R132, [R184+0x800] ;  /* 0x00080000b884783b */ /* 0x000f6e0000000200 */
[C---:B------:R-:W-:Y:S08]  /*7d10*/  HMMA.16816.F32.BF16 R16, R160.reuse, R28, R16 ;  /* 0x0000001ca010723c */ /* 0x040ff00000041810 */
[----:B------:R-:W-:Y:S01]  /*7d20*/  HMMA.16816.F32.BF16 R12, R160, R30, R12 ;  /* 0x0000001ea00c723c */ /* 0x000fe2000004180c */
[----:B------:R-:W1:Y:S07]  /*7d30*/  LDSM.16.M88.4 R28, [R197+0xe000] ;  /* 0x00e00000c51c783b */ /* 0x000e6e0000000200 */
[----:B---3--:R-:W-:Y:S08]  /*7d40*/  HMMA.16816.F32.BF16 R136, R168, R220, R136 ;  /* 0x000000dca888723c */ /* 0x008ff00000041888 */
[C---:B----4-:R-:W-:Y:S08]  /*7d50*/  HMMA.16816.F32.BF16 R152, R160.reuse, R20, R152 ;  /* 0x00000014a098723c */ /* 0x050ff00000041898 */
[C---:B--2---:R-:W-:Y:S08]  /*7d60*/  HMMA.16816.F32.BF16 R144, R160.reuse, R8, R144 ;  /* 0x00000008a090723c */ /* 0x044ff00000041890 */
[----:B------:R-:W-:Y:S01]  /*7d70*/  HMMA.16816.F32.BF16 R140, R160, R10, R140 ;  /* 0x0000000aa08c723c */ /* 0x000fe2000004188c */
[----:B------:R-:W-:Y:S07]  /*7d80*/  LDSM.16.M88.4 R8, [R197+0xf000] ;  /* 0x00f00000c508783b */ /* 0x000fee0000000200 */
[----:B------:R-:W-:Y:S01]  /*7d90*/  HMMA.16816.F32.BF16 R172, R168, R222, R172 ;  /* 0x000000dea8ac723c */ /* 0x000fe200000418ac */
[----:B------:R-:W-:Y:S04]  /*7da0*/  LDSM.16.M88.4 R168, [R196+0x4000] ;  /* 0x00400000c4a8783b */ /* 0x000fe80000000200 */
[----:B------:R-:W-:Y:S03]  /*7db0*/  LDSM.16.M88.4 R220, [R197+0xf800] ;  /* 0x00f80000c5dc783b */ /* 0x000fe60000000200 */
[----:B------:R-:W-:Y:S01]  /*7dc0*/  HMMA.16816.F32.BF16 R148, R160, R22, R148 ;  /* 0x00000016a094723c */ /* 0x000fe20000041894 */
[----:B------:R-:W2:Y:S07]  /*7dd0*/  LDSM.16.M88.4 R20, [R197+0xe800] ;  /* 0x00e80000c514783b */ /* 0x000eae0000000200 */
[C---:B-1----:R-:W-:Y:S08]  /*7de0*/  HMMA.16816.F32.BF16 R16, R24.reuse, R4, R16 ;  /* 0x000000041810723c */ /* 0x042ff00000041810 */
[----:B------:R-:W-:Y:S01]  /*7df0*/  HMMA.16816.F32.BF16 R12, R24, R6, R12 ;  /* 0x00000006180c723c */ /* 0x000fe2000004180c */
[----:B------:R-:W1:Y:S07]  /*7e00*/  LDSM.16.M88.4 R4, [R183] ;  /* 0x00000000b704783b */ /* 0x000e6e0000000200 */
[----:B------:R-:W-:Y:S08]  /*7e10*/  HMMA.16816.F32.BF16 R136, R160, R224, R136 ;  /* 0x000000e0a088723c */ /* 0x000ff00000041888 */
[C---:B-----5:R-:W-:Y:S08]  /*7e20*/  HMMA.16816.F32.BF16 R152, R24.reuse, R132, R152 ;  /* 0x000000841898723c */ /* 0x060ff00000041898 */
[C---:B------:R-:W-:Y:S08]  /*7e30*/  HMMA.16816.F32.BF16 R144, R24.reuse, R32, R144 ;  /* 0x000000201890723c */ /* 0x040ff00000041890 */
[----:B------:R-:W-:Y:S01]  /*7e40*/  HMMA.16816.F32.BF16 R140, R24, R34, R140 ;  /* 0x00000022188c723c */ /* 0x000fe2000004188c */
[----:B------:R-:W-:Y:S07]  /*7e50*/  LDSM.16.M88.4 R32, [R181] ;  /* 0x00000000b520783b */ /* 0x000fee0000000200 */
[----:B------:R-:W-:Y:S01]  /*7e60*/  HMMA.16816.F32.BF16 R172, R160, R226, R172 ;  /* 0x000000e2a0ac723c */ /* 0x000fe200000418ac */
[----:B------:R-:W-:Y:S04]  /*7e70*/  LDSM.16.M88.4 R160, [R194+0x4000] ;  /* 0x00400000c2a0783b */ /* 0x000fe80000000200 */
[----:B------:R-:W-:Y:S03]  /*7e80*/  LDSM.16.M88.4 R224, [R180] ;  /* 0x00000000b4e0783b */ /* 0x000fe60000000200 */
[----:B------:R-:W-:Y:S01]  /*7e90*/  HMMA.16816.F32.BF16 R148, R24, R134, R148 ;  /* 0x000000861894723c */ /* 0x000fe20000041894 */
[----:B------:R-:W3:Y:S07]  /*7ea0*/  LDSM.16.M88.4 R132, [R182] ;  /* 0x00000000b684783b */ /* 0x000eee0000000200 */
[C---:B------:R-:W-:Y:S08]  /*7eb0*/  HMMA.16816.F32.BF16 R16, R156.reuse, R28, R16 ;  /* 0x0000001c9c10723c */ /* 0x040ff00000041810 */
[----:B------:R-:W-:Y:S01]  /*7ec0*/  HMMA.16816.F32.BF16 R12, R156, R30, R12 ;  /* 0x0000001e9c0c723c */ /* 0x000fe2000004180c */
[----:B------:R-:W4:Y:S07]  /*7ed0*/  LDSM.16.M88.4 R28, [R191+0xe000] ;  /* 0x00e00000bf1c783b */ /* 0x000f2e0000000200 */
[----:B------:R-:W-:Y:S08]  /*7ee0*/  HMMA.16816.F32.BF16 R136, R24, R164, R136 ;  /* 0x000000a41888723c */ /* 0x000ff00000041888 */
[C---:B--2---:R-:W-:Y:S08]  /*7ef0*/  HMMA.16816.F32.BF16 R152, R156.reuse, R20, R152 ;  /* 0x000000149c98723c */ /* 0x044ff00000041898 */
[C---:B------:R-:W-:Y:S08]  /*7f00*/  HMMA.16816.F32.BF16 R144, R156.reuse, R8, R144 ;  /* 0x000000089c90723c */ /* 0x040ff00000041890 */
        /* <DEDUP_REMOVED lines=9> */
[----:B------:R-:W1:Y:S07]  /*7fa0*/  LDSM.16.M88.4 R4, [R184+0x2000] ;  /* 0x00200000b804783b */ /* 0x000e6e0000000200 */
[----:B------:R-:W-:Y:S08]  /*7fb0*/  HMMA.16816.F32.BF16 R136, R156, R220, R136 ;  /* 0x000000dc9c88723c */ /* 0x000ff00000041888 */
[C---:B---3--:R-:W-:Y:S08]  /*7fc0*/  HMMA.16816.F32.BF16 R152, R168.reuse, R132, R152 ;  /* 0x00000084a898723c */ /* 0x048ff00000041898 */
[C---:B------:R-:W-:Y:S08]  /*7fd0*/  HMMA.16816.F32.BF16 R144, R168.reuse, R32, R144 ;  /* 0x00000020a890723c */ /* 0x040ff00000041890 */
[----:B------:R-:W-:Y:S01]  /*7fe0*/  HMMA.16816.F32.BF16 R140, R168, R34, R140 ;  /* 0x00000022a88c723c */ /* 0x000fe2000004188c */
[----:B------:R-:W-:Y:S07]  /*7ff0*/  LDSM.16.M88.4 R32, [R197+0x10000] ;  /* 0x01000000c520783b */ /* 0x000fee0000000200 */
[----:B------:R-:W-:Y:S01]  /*8000*/  HMMA.16816.F32.BF16 R172, R156, R222, R172 ;  /* 0x000000de9cac723c */ /* 0x000fe200000418ac */
[----:B------:R-:W3:Y:S04]  /*8010*/  LDSM.16.M88.4 R156, [R184+0x2800] ;  /* 0x00280000b89c783b */ /* 0x000ee80000000200 */
[----:B------:R-:W-:Y:S03]  /*8020*/  LDSM.16.M88.4 R220, [R198+0x8000] ;  /* 0x00800000c6dc783b */ /* 0x000fe60000000200 */
[----:B------:R-:W-:Y:S01]  /*8030*/  HMMA.16816.F32.BF16 R148, R168, R134, R148 ;  /* 0x00000086a894723c */ /* 0x000fe20000041894 */
[----:B------:R-:W5:Y:S07]  /*8040*/  LDSM.16.M88.4 R132, [R184+0x3000] ;  /* 0x00300000b884783b */ /* 0x000f6e0000000200 */
[C---:B----4-:R-:W-:Y:S08]  /*8050*/  HMMA.16816.F32.BF16 R16, R160.reuse, R28, R16 ;  /* 0x0000001ca010723c */ /* 0x050ff00000041810 */
        /* <DEDUP_REMOVED lines=16> */
[C---:B---3--:R-:W-:Y:S08]  /*8160*/  HMMA.16816.F32.BF16 R152, R24.reuse, R156, R152 ;  /* 0x0000009c1898723c */ /* 0x048ff00000041898 */
[C---:B-----5:R-:W-:Y:S08]  /*8170*/  HMMA.16816.F32.BF16 R144, R24.reuse, R132, R144 ;  /* 0x000000841890723c */ /* 0x060ff00000041890 */
[----:B------:R-:W-:Y:S01]  /*8180*/  HMMA.16816.F32.BF16 R140, R24, R134, R140 ;  /* 0x00000086188c723c */ /* 0x000fe2000004188c */
[----:B------:R-:W-:Y:S07]  /*8190*/  LDSM.16.M88.4 R132, [R194+0x8000] ;  /* 0x00800000c284783b */ /* 0x000fee0000000200 */
[----:B------:R-:W-:Y:S01]  /*81a0*/  HMMA.16816.F32.BF16 R172, R160, R166, R172 ;  /* 0x000000a6a0ac723c */ /* 0x000fe200000418ac */
[----:B------:R-:W3:Y:S04]  /*81b0*/  LDSM.16.M88.4 R164, [R178] ;  /* 0x00000000b2a4783b */ /* 0x000ee80000000200 */
[----:B------:R-:W5:Y:S03]  /*81c0*/  LDSM.16.M88.4 R160, [R177] ;  /* 0x00000000b1a0783b */ /* 0x000f660000000200 */
[----:B------:R-:W-:Y:S01]  /*81d0*/  HMMA.16816.F32.BF16 R148, R24, R158, R148 ;  /* 0x0000009e1894723c */ /* 0x000fe20000041894 */
[----:B------:R-:W-:Y:S07]  /*81e0*/  LDSM.16.M88.4 R156, [R176] ;  /* 0x00000000b09c783b */ /* 0x000fee0000000200 */
[C---:B------:R-:W-:Y:S08]  /*81f0*/  HMMA.16816.F32.BF16 R16, R220.reuse, R32, R16 ;  /* 0x00000020dc10723c */ /* 0x040ff00000041810 */
[----:B------:R-:W-:Y:S01]  /*8200*/  HMMA.16816.F32.BF16 R12, R220, R34, R12 ;  /* 0x00000022dc0c723c */ /* 0x000fe2000004180c */
[----:B------:R-:W1:Y:S07]  /*8210*/  LDSM.16.M88.4 R32, [R191+0x10000] ;  /* 0x01000000bf20783b */ /* 0x000e6e0000000200 */
[----:B----4-:R-:W-:Y:S08]  /*8220*/  HMMA.16816.F32.BF16 R136, R24, R28, R136 ;  /* 0x0000001c1888723c */ /* 0x010ff00000041888 */
[C---:B--2---:R-:W-:Y:S08]  /*8230*/  HMMA.16816.F32.BF16 R152, R220.reuse, R20, R152 ;  /* 0x00000014dc98723c */ /* 0x044ff00000041898 */
[C---:B------:R-:W-:Y:S08]  /*8240*/  HMMA.16816.F32.BF16 R144, R220.reuse, R8, R144 ;  /* 0x00000008dc90723c */ /* 0x040ff00000041890 */
[----:B------:R-:W-:Y:S01]  /*8250*/  HMMA.16816.F32.BF16 R140, R220, R10, R140 ;  /* 0x0000000adc8c723c */ /* 0x000fe2000004188c */
[----:B------:R-:W-:Y:S07]  /*8260*/  LDSM.16.M88.4 R8, [R193+0x8000] ;  /* 0x00800000c108783b */ /* 0x000fee0000000200 */
[----:B------:R-:W-:Y:S01]  /*8270*/  HMMA.16816.F32.BF16 R172, R24, R30, R172 ;  /* 0x0000001e18ac723c */ /* 0x000fe200000418ac */
[----:B------:R-:W2:Y:S04]  /*8280*/  LDSM.16.M88.4 R28, [R191+0x10800] ;  /* 0x01080000bf1c783b */ /* 0x000ea80000000200 */
[----:B------:R-:W4:Y:S03]  /*8290*/  LDSM.16.M88.4 R24, [R191+0x11000] ;  /* 0x01100000bf18783b */ /* 0x000f260000000200 */
[----:B------:R-:W-:Y:S01]  /*82a0*/  HMMA.16816.F32.BF16 R148, R220, R22, R148 ;  /* 0x00000016dc94723c */ /* 0x000fe20000041894 */
[----:B------:R-:W-:Y:S07]  /*82b0*/  LDSM.16.M88.4 R20, [R191+0x11800] ;  /* 0x01180000bf14783b */ /* 0x000fee0000000200 */
[C---:B-1----:R-:W-:Y:S08]  /*82c0*/  HMMA.16816.F32.BF16 R16, R168.reuse, R4, R16 ;  /* 0x00000004a810723c */ /* 0x042ff00000041810 */
[----:B------:R-:W-:Y:S01]  /*82d0*/  HMMA.16816.F32.BF16 R12, R168, R6, R12 ;  /* 0x00000006a80c723c */ /* 0x000fe2000004180c */
[----:B------:R-:W1:Y:S07]  /*82e0*/  LDSM.16.M88.4 R4, [R184+0x4000] ;  /* 0x00400000b804783b */ /* 0x000e6e0000000200 */
[----:B------:R-:W-:Y:S08]  /*82f0*/  HMMA.16816.F32.BF16 R136, R220, R224, R136 ;  /* 0x000000e0dc88723c */ /* 0x000ff00000041888 */
[C---:B---3--:R-:W-:Y:S08]  /*8300*/  HMMA.16816.F32.BF16 R152, R168.reuse, R164, R152 ;  /* 0x000000a4a898723c */ /* 0x048ff00000041898 */
[C---:B-----5:R-:W-:Y:S08]  /*8310*/  HMMA.16816.F32.BF16 R144, R168.reuse, R160, R144 ;  /* 0x000000a0a890723c */ /* 0x060ff00000041890 */
[----:B------:R-:W-:Y:S01]  /*8320*/  HMMA.16816.F32.BF16 R140, R168, R162, R140 ;  /* 0x000000a2a88c723c */ /* 0x000fe2000004188c */
[----:B------:R-:W3:Y:S07]  /*8330*/  LDSM.16.M88.4 R160, [R184+0x4800] ;  /* 0x00480000b8a0783b */ /* 0x000eee0000000200 */
[----:B------:R-:W-:Y:S08]  /*8340*/  HMMA.16816.F32.BF16 R172, R220, R226, R172 ;  /* 0x000000e2dcac723c */ /* 0x000ff000000418ac */
[----:B------:R-:W-:Y:S08]  /*8350*/  HMMA.16816.F32.BF16 R148, R168, R166, R148 ;  /* 0x000000a6a894723c */ /* 0x000ff00000041894 */
[C---:B------:R-:W-:Y:S08]  /*8360*/  HMMA.16816.F32.BF16 R16, R132.reuse, R32, R16 ;  /* 0x000000208410723c */ /* 0x040ff00000041810 */
[----:B------:R-:W-:Y:S08]  /*8370*/  HMMA.16816.F32.BF16 R12, R132, R34, R12 ;  /* 0x00000022840c723c */ /* 0x000ff0000004180c */
[----:B------:R-:W-:Y:S08]  /*8380*/  HMMA.16816.F32.BF16 R136, R168, R156, R136 ;  /* 0x0000009ca888723c */ /* 0x000ff00000041888 */
[C---:B--2---:R-:W-:Y:S07]  /*8390*/  HMMA.16816.F32.BF16 R152, R132.reuse, R28, R152 ;  /* 0x0000001c8498723c */ /* 0x044fee0000041898 */
[----:B------:R-:W-:Y:S01]  /*83a0*/  IADD3 R29, R3, 0x21, RZ ;  /* 0x00000021031d7810 */ /* 0x000fe20007ffe0ff */
[C---:B----4-:R-:W-:Y:S08]  /*83b0*/  HMMA.16816.F32.BF16 R144, R132.reuse, R24, R144 ;  /* 0x000000188490723c */ /* 0x050ff00000041890 */
[----:B------:R-:W-:Y:S01]  /*83c0*/  HMMA.16816.F32.BF16 R140, R132, R26, R140 ;  /* 0x0000001a848c723c */ /* 0x000fe2000004188c */
[----:B------:R-:W2:Y:S07]  /*83d0*/  LDSM.16.M88.4 R24, [R184+0x5000] ;  /* 0x00500000b818783b */ /* 0x000eae0000000200 */
[----:B------:R-:W-:Y:S08]  /*83e0*/  HMMA.16816.F32.BF16 R172, R168, R158, R172 ;  /* 0x0000009ea8ac723c */ /* 0x000ff000000418ac */
[----:B------:R-:W-:Y:S08]  /*83f0*/  HMMA.16816.F32.BF16 R148, R132, R30, R148 ;  /* 0x0000001e8494723c */ /* 0x000ff00000041894 */
[C---:B-1----:R-:W-:Y:S08]  /*8400*/  HMMA.16816.F32.BF16 R16, R8.reuse, R4, R16 ;  /* 0x000000040810723c */ /* 0x042ff00000041810 */
[----:B------:R-:W-:Y:S01]  /*8410*/  HMMA.16816.F32.BF16 R12, R8, R6, R12 ;  /* 0x00000006080c723c */ /* 0x000fe2000004180c */
[----:B------:R-:W1:Y:S01]  /*8420*/  LDSM.16.M88.4 R4, [R184+0x5800] ;  /* 0x00580000b804783b */ /* 0x000e620000000200 */
[----:B------:R-:W-:-:S06]  /*8430*/  DEPBAR.LE SB0, 0x0 ;  /* 0x000080000000791a */ /* 0x000fcc0000000000 */
[----:B------:R-:W-:Y:S07]  /*8440*/  HMMA.16816.F32.BF16 R136, R132, R20, R136 ;  /* 0x000000148488723c */ /* 0x000fee0000041888 */
[----:B------:R-:W-:Y:S01]  /*8450*/  IADD3 R21, R3, 0x1, RZ ;  /* 0x0000000103157810 */ /* 0x000fe20007ffe0ff */
[----:B---3--:R-:W-:Y:S01]  /*8460*/  HMMA.16816.F32.BF16 R152, R8, R160, R152 ;  /* 0x000000a00898723c */ /* 0x008fe20000041898 */
[----:B------:R-:W-:Y:S01]  /*8470*/  FSEL R16, R16, -INF , !P6 ;  /* 0xff80000010107808 */ /* 0x000fe20007000000 */
[----:B------:R-:W-:Y:S01]  /*8480*/  BAR.SYNC.DEFER_BLOCKING 0x0 ;  /* 0x0000000000007b1d */ /* 0x000fe20000010000 */
[----:B------:R-:W-:-:S02]  /*8490*/  ISETP.GE.AND P4, PT, R21, R228, PT ;  /* 0x000000e41500720c */ /* 0x000fc40003f86270 */
[-C--:B------:R-:W-:Y:S02]  /*84a0*/  ISETP.GE.AND P0, PT, R21, R2.reuse, PT ;  /* 0x000000021500720c */ /* 0x080fe40003f06270 */
[----:B------:R-:W-:Y:S01]  /*84b0*/  FSEL R30, R17, -INF , !P4 ;  /* 0xff800000111e7808 */ /* 0x000fe20006000000 */
[----:B------:R-:W-:Y:S01]  /*84c0*/  HMMA.16816.F32.BF16 R172, R132, R22, R172 ;  /* 0x0000001684ac723c */ /* 0x000fe200000418ac */
[C---:B------:R-:W-:Y:S02]  /*84d0*/  ISETP.GE.AND P4, PT, R3.reuse, R2, PT ;  /* 0x000000020300720c */ /* 0x040fe40003f86270 */
[C---:B------:R-:W-:Y:S02]  /*84e0*/  IADD3 R21, R3.reuse, 0x10, RZ ;  /* 0x0000001003157810 */ /* 0x040fe40007ffe0ff */
[----:B------:R-:W-:Y:S02]  /*84f0*/  FSEL R17, R18, -INF , !P4 ;  /* 0xff80000012117808 */ /* 0x000fe40006000000 */
[----:B------:R-:W-:Y:S01]  /*8500*/  IADD3 R23, R3, 0x8, RZ ;  /* 0x0000000803177810 */ /* 0x000fe20007ffe0ff */
[----:B------:R-:W-:Y:S01]  /*8510*/  HMMA.16816.F32.BF16 R148, R8, R162, R148 ;  /* 0x000000a20894723c */ /* 0x000fe20000041894 */
[----:B------:R-:W-:-:S02]  /*8520*/  FSEL R19, R19, -INF , !P0 ;  /* 0xff80000013137808 */ /* 0x000fc40004000000 */
[C---:B------:R-:W-:Y:S02]  /*8530*/  ISETP.GE.AND P5, PT, R23.reuse, R228, PT ;  /* 0x000000e41700720c */ /* 0x040fe40003fa6270 */
[----:B------:R-:W-:Y:S02]  /*8540*/  ISETP.GE.AND P6, PT, R23, R2, PT ;  /* 0x000000021700720c */ /* 0x000fe40003fc6270 */
[----:B------:R-:W-:Y:S01]  /*8550*/  IADD3 R23, R3, 0x9, RZ ;  /* 0x0000000903177810 */ /* 0x000fe20007ffe0ff */
[----:B--2---:R-:W-:Y:S01]  /*8560*/  HMMA.16816.F32.BF16 R144, R8, R24, R144 ;  /* 0x000000180890723c */ /* 0x004fe20000041890 */
[----:B------:R-:W-:Y:S02]  /*8570*/  FSEL R12, R12, -INF , !P5 ;  /* 0xff8000000c0c7808 */ /* 0x000fe40006800000 */
[C---:B------:R-:W-:Y:S02]  /*8580*/  ISETP.GE.AND P5, PT, R23.reuse, R228, PT ;  /* 0x000000e41700720c */ /* 0x040fe40003fa6270 */
[----:B------:R-:W-:-:S02]  /*8590*/  ISETP.GE.AND P4, PT, R23, R2, PT ;  /* 0x000000021700720c */ /* 0x000fc40003f86270 */
[----:B------:R-:W-:Y:S01]  /*85a0*/  IADD3 R23, R3, 0x11, RZ ;  /* 0x0000001103177810 */ /* 0x000fe20007ffe0ff */
[C---:B------:R-:W-:Y:S01]  /*85b0*/  HMMA.16816.F32.BF16 R140, R8.reuse, R26, R140 ;  /* 0x0000001a088c723c */ /* 0x040fe2000004188c */
[----:B------:R-:W-:Y:S02]  /*85c0*/  FSEL R18, R13, -INF , !P5 ;  /* 0xff8000000d127808 */ /* 0x000fe40006800000 */
[----:B------:R-:W-:Y:S02]  /*85d0*/  FSEL R13, R14, -INF , !P6 ;  /* 0xff8000000e0d7808 */ /* 0x000fe40007000000 */
[C---:B------:R-:W-:Y:S02]  /*85e0*/  ISETP.GE.AND P5, PT, R21.reuse, R228, PT ;  /* 0x000000e41500720c */ /* 0x040fe40003fa6270 */
[----:B------:R-:W-:Y:S01]  /*85f0*/  ISETP.GE.AND P0, PT, R21, R2, PT ;  /* 0x000000021500720c */ /* 0x000fe20003f06270 */
[----:B-1----:R-:W-:Y:S01]  /*8600*/  HMMA.16816.F32.BF16 R136, R8, R4, R136 ;  /* 0x000000040888723c */ /* 0x002fe20000041888 */
[----:B------:R-:W-:-:S02]  /*8610*/  ISETP.GE.AND P6, PT, R23, R228, PT ;  /* 0x000000e41700720c */ /* 0x000fc40003fc6270 */
[----:B------:R-:W-:Y:S02]  /*8620*/  IADD3 R21, R3, 0x18, RZ ;  /* 0x0000001803157810 */ /* 0x000fe40007ffe0ff */
[----:B------:R-:W-:Y:S02]  /*8630*/  FSEL R28, R152, -INF , !P5 ;  /* 0xff800000981c7808 */ /* 0x000fe40006800000 */
[----:B------:R-:W-:Y:S01]  /*8640*/  FSEL R24, R153, -INF , !P6 ;  /* 0xff80000099187808 */ /* 0x000fe20007000000 */
[----:B------:R-:W-:Y:S01]  /*8650*/  HMMA.16816.F32.BF16 R172, R8, R6, R172 ;  /* 0x0000000608ac723c */ /* 0x000fe200000418ac */
[C---:B------:R-:W-:Y:S02]  /*8660*/  ISETP.GE.AND P5, PT, R21.reuse, R228, PT ;  /* 0x000000e41500720c */ /* 0x040fe40003fa6270 */
[----:B------:R-:W-:Y:S02]  /*8670*/  ISETP.GE.AND P6, PT, R21, R2, PT ;  /* 0x000000021500720c */ /* 0x000fe40003fc6270 */
[----:B------:R-:W-:-:S02]  /*8680*/  IADD3 R21, R3, 0x19, RZ ;  /* 0x0000001903157810 */ /* 0x000fc40007ffe0ff */
[----:B------:R-:W-:Y:S02]  /*8690*/  FSEL R15, R15, -INF , !P4 ;  /* 0xff8000000f0f7808 */ /* 0x000fe40006000000 */
[----:B------:R-:W-:Y:S02]  /*86a0*/  FSEL R22, R148, -INF , !P5 ;  /* 0xff80000094167808 */ /* 0x000fe40006800000 */
[----:B------:R-:W-:Y:S02]  /*86b0*/  ISETP.GE.AND P4, PT, R23, R2, PT ;  /* 0x000000021700720c */ /* 0x000fe40003f86270 */
[----:B------:R-:W-:Y:S02]  /*86c0*/  ISETP.GE.AND P5, PT, R21, R228, PT ;  /* 0x000000e41500720c */ /* 0x000fe40003fa6270 */
[----:B------:R-:W-:Y:S02]  /*86d0*/  IADD3 R23, R3, 0x20, RZ ;  /* 0x0000002003177810 */ /* 0x000fe40007ffe0ff */
[----:B------:R-:W-:-:S02]  /*86e0*/  FSEL R25, R155, -INF , !P4 ;  /* 0xff8000009b197808 */ /* 0x000fc40006000000 */
[----:B------:R-:W-:Y:S02]  /*86f0*/  FSEL R20, R149, -INF , !P5 ;  /* 0xff80000095147808 */ /* 0x000fe40006800000 */
[C---:B------:R-:W-:Y:S02]  /*8700*/  ISETP.GE.AND P4, PT, R23.reuse, R228, PT ;  /* 0x000000e41700720c */ /* 0x040fe40003f86270 */
[----:B------:R-:W-:Y:S02]  /*8710*/  ISETP.GE.AND P5, PT, R23, R2, PT ;  /* 0x000000021700720c */ /* 0x000fe40003fa6270 */
[----:B------:R-:W-:Y:S02]  /*8720*/  FSEL R23, R150, -INF , !P6 ;  /* 0xff80000096177808 */ /* 0x000fe40007000000 */
[----:B------:R-:W-:Y:S02]  /*8730*/  ISETP.GE.AND P6, PT, R29, R228, PT ;  /* 0x000000e41d00720c */ /* 0x000fe40003fc6270 */
[----:B------:R-:W-:-:S02]  /*8740*/  IADD3 R5, R3, 0x28, RZ ;  /* 0x0000002803057810 */ /* 0x000fc40007ffe0ff */
[----:B------:R-:W-:Y:S02]  /*8750*/  FSEL R164, R144, -INF , !P4 ;  /* 0xff80000090a47808 */ /* 0x000fe40006000000 */
[----:B------:R-:W-:Y:S02]  /*8760*/  FSEL R166, R145, -INF , !P6 ;  /* 0xff80000091a67808 */ /* 0x000fe40007000000 */
[C---:B------:R-:W-:Y:S02]  /*8770*/  ISETP.GE.AND P4, PT, R5.reuse, R228, PT ;  /* 0x000000e40500720c */ /* 0x040fe40003f86270 */
[----:B------:R-:W-:Y:S02]  /*8780*/  ISETP.GE.AND P6, PT, R5, R2, PT ;  /* 0x000000020500720c */ /* 0x000fe40003fc6270 */
[----:B------:R-:W-:Y:S02]  /*8790*/  IADD3 R5, R3, 0x29, RZ ;  /* 0x0000002903057810 */ /* 0x000fe40007ffe0ff */
[----:B------:R-:W-:-:S02]  /*87a0*/  FSEL R27, R154, -INF , !P0 ;  /* 0xff8000009a1b7808 */ /* 0x000fc40004000000 */
[----:B------:R-:W-:Y:S02]  /*87b0*/  FSEL R170, R140, -INF , !P4 ;  /* 0xff8000008caa7808 */ /* 0x000fe40006000000 */
[----:B------:R-:W-:Y:S02]  /*87c0*/  ISETP.GE.AND P0, PT, R21, R2, PT ;  /* 0x000000021500720c */ /* 0x000fe40003f06270 */
[----:B------:R-:W-:Y:S02]  /*87d0*/  ISETP.GE.AND P4, PT, R5, R228, PT ;  /* 0x000000e40500720c */ /* 0x000fe40003f86270 */
[----:B------:R-:W-:Y:S02]  /*87e0*/  IADD3 R7, R3, 0x30, RZ ;  /* 0x0000003003077810 */ /* 0x000fe40007ffe0ff */
[----:B------:R-:W-:Y:S02]  /*87f0*/  FSEL R21, R151, -INF , !P0 ;  /* 0xff80000097157808 */ /* 0x000fe40004000000 */
[----:B------:R-:W-:-:S02]  /*8800*/  FSEL R168, R141, -INF , !P4 ;  /* 0xff8000008da87808 */ /* 0x000fc40006000000 */
[-C--:B------:R-:W-:Y:S02]  /*8810*/  ISETP.GE.AND P0, PT, R29, R2.reuse, PT ;  /* 0x000000021d00720c */ /* 0x080fe40003f06270 */
[-C--:B------:R-:W-:Y:S02]  /*8820*/  ISETP.GE.AND P4, PT, R7, R2.reuse, PT ;  /* 0x000000020700720c */ /* 0x080fe40003f86270 */
[----:B------:R-:W-:Y:S02]  /*8830*/  FSEL R169, R146, -INF , !P5 ;  /* 0xff80000092a97808 */ /* 0x000fe40006800000 */
[----:B------:R-:W-:Y:S02]  /*8840*/  FSEL R167, R147, -INF , !P0 ;  /* 0xff80000093a77808 */ /* 0x000fe40004000000 */
[----:B------:R-:W-:Y:S02]  /*8850*/  FSEL R151, R138, -INF , !P4 ;  /* 0xff8000008a977808 */ /* 0x000fe40006000000 */
[----:B------:R-:W-:-:S02]  /*8860*/  ISETP.GE.AND P5, PT, R5, R2, PT ;  /* 0x000000020500720c */ /* 0x000fc40003fa6270 */
[----:B------:R-:W-:Y:S02]  /*8870*/  ISETP.GE.AND P0, PT, R7, R228, PT ;  /* 0x000000e40700720c */ /* 0x000fe40003f06270 */
[----:B------:R-:W-:Y:S02]  /*8880*/  ISETP.GE.AND P4, PT, R212, 0x4, PT ;  /* 0x00000004d400780c */ /* 0x000fe40003f86270 */
[C---:B------:R-:W-:Y:S02]  /*8890*/  IADD3 R5, R3.reuse, 0x31, RZ ;  /* 0x0000003103057810 */ /* 0x040fe40007ffe0ff */
[C---:B------:R-:W-:Y:S02]  /*88a0*/  IADD3 R7, R3.reuse, 0x38, RZ ;  /* 0x0000003803077810 */ /* 0x040fe40007ffe0ff */
[----:B------:R-:W-:Y:S02]  /*88b0*/  IADD3 R3, R3, 0x39, RZ ;  /* 0x0000003903037810 */ /* 0x000fe40007ffe0ff */
[----:B------:R-:W-:-:S02]  /*88c0*/  FSEL R165, R142, -INF , !P6 ;  /* 0xff8000008ea57808 */ /* 0x000fc40007000000 */
[----:B------:R-:W-:Y:S02]  /*88d0*/  FSEL R163, R143, -INF , !P5 ;  /* 0xff8000008fa37808 */ /* 0x000fe40006800000 */
[----:B------:R-:W-:Y:S02]  /*88e0*/  FSEL R154, R136, -INF , !P0 ;  /* 0xff800000889a7808 */ /* 0x000fe40004000000 */
[-C--:B------:R-:W-:Y:S02]  /*88f0*/  ISETP.GE.AND P6, PT, R5, R228.reuse, PT ;  /* 0x000000e40500720c */ /* 0x080fe40003fc6270 */
[-C--:B------:R-:W-:Y:S02]  /*8900*/  ISETP.GE.AND P5, PT, R7, R228.reuse, PT ;  /* 0x000000e40700720c */ /* 0x080fe40003fa6270 */
[----:B------:R-:W-:Y:S02]  /*8910*/  ISETP.GE.AND P0, PT, R3, R228, PT ;  /* 0x000000e40300720c */ /* 0x000fe40003f06270 */
        /* <DEDUP_REMOVED lines=18> */
[C---:B------:R-:W-:Y:S02]  /*8a40*/  @!P3 LEA R6, P0, R4.reuse, c[0x0][0x168], 0x1 ;  /* 0x00005a000406ba11 */ /* 0x040fe400078008ff */
[----:B------:R-:W-:Y:S01]  /*8a50*/  IADD3 R2, P6, R4, UR11, RZ ;  /* 0x0000000b04027c10 */ /* 0x000fe2000ffde0ff */
[----:B------:R-:W-:-:S05]  /*8a60*/  IMAD.IADD R3, R9, 0x1, R3 ;  /* 0x0000000109037824 */ /* 0x000fca00078e0203 */
[----:B------:R-:W-:Y:S02]  /*8a70*/  LEA.HI.X R3, R8, R209, R3, 0x6, P5 ;  /* 0x000000d108037211 */ /* 0x000fe400028f3403 */
[C---:B------:R-:W-:Y:S02]  /*8a80*/  @!P2 LEA R10, P5, R4.reuse, c[0x0][0x168], 0x1 ;  /* 0x00005a00040aaa11 */ /* 0x040fe400078a08ff */
[C-C-:B------:R-:W-:Y:S02]  /*8a90*/  @!P3 LEA.HI.X R7, R4.reuse, c[0x0][0x16c], R3.reuse, 0x1, P0 ;  /* 0x00005b000407ba11 */ /* 0x140fe400000f0c03 */
[C---:B------:R-:W-:Y:S02]  /*8aa0*/  @!P1 LEA R8, P0, R4.reuse, c[0x0][0x168], 0x1 ;  /* 0x00005a0004089a11 */ /* 0x040fe400078008ff */
[C-C-:B------:R-:W-:Y:S01]  /*8ab0*/  @!P2 LEA.HI.X R11, R4.reuse, c[0x0][0x16c], R3.reuse, 0x1, P5 ;  /* 0x00005b00040baa11 */ /* 0x140fe200028f0c03 */
[----:B------:R-:W-:Y:S01]  /*8ac0*/  @!PT LDS RZ, [RZ] ;  /* 0x00000000fffff984 */ /* 0x000fe20000000800 */
[----:B------:R-:W-:Y:S01]  /*8ad0*/  @!PT LDS RZ, [RZ] ;  /* 0x00000000fffff984 */ /* 0x000fe20000000800 */
[----:B------:R-:W-:Y:S01]  /*8ae0*/  @!PT LDS RZ, [RZ] ;  /* 0x00000000fffff984 */ /* 0x000fe20000000800 */
[----:B------:R1:W-:Y:S01]  /*8af0*/  @!P3 LDGSTS.E.BYPASS.LTC128B.128 [R202+0xc000], [R6.64] ;  /* 0x0c00000006cabfae */ /* 0x0003e2000b901d4c */
[----:B------:R-:W-:-:S02]  /*8b00*/  @!P1 LEA.HI.X R9, R4, c[0x0][0x16c], R3, 0x1, P0 ;  /* 0x00005b0004099a11 */ /* 0x000fc400000f0c03 */
        /* <DEDUP_REMOVED lines=8> */
[C-C-:B------:R-:W-:Y:S02]  /*8b90*/  @!P3 LEA.HI.X R33, R2.reuse, c[0x0][0x16c], R3.reuse, 0x1, P5 ;  /* 0x00005b000221ba11 */ /* 0x140fe400028f0c03 */
        /* <DEDUP_REMOVED lines=24> */
.L_x_92:
[----:B------:R-:W-:Y:S05]  /*8d20*/  BSYNC B0 ;  /* 0x0000000000007941 */ /* 0x000fea0003800000 */
.L_x_91:
[----:B------:R-:W0:Y:S02]  /*8d30*/  LDGDEPBAR ;  /* 0x00000000000079af */ /* 0x000e240000000000 */
.L_x_90:
[----:B------:R-:W-:Y:S01]  /*8d40*/  FMNMX.FTZ R3, R230, R16, !PT ;  /* 0x00000010e6037209 */ /* 0x000fe20007810000 */
[----:B-1----:R-:W-:Y:S01]  /*8d50*/  LDSM.16.MT88.4 R8, [R189+0x12000] ;  /* 0x01200000bd08783b */ /* 0x002fe20000004200 */
        /* <DEDUP_REMOVED lines=33> */
[----:B------:R-:W-:Y:S01]  /*8f70*/  @P4 IADD3 R212, R212, -0x4, RZ ;  /* 0xfffffffcd4d44810 */ /* 0x000fe20007ffe0ff */
[----:B------:R-:W1:Y:S04]  /*8f80*/  SHFL.BFLY PT, R5, R4, 0x2, 0x1f ;  /* 0x0c401f0004057f89 */ /* 0x000e6800000e0000 */
[----:B------:R-:W2:Y:S01]  /*8f90*/  SHFL.BFLY PT, R2, R7, 0x2, 0x1f ;  /* 0x0c401f0007027f89 */ /* 0x000ea200000e0000 */
[----:B-1----:R-:W-:-:S02]  /*8fa0*/  FMNMX.FTZ R5, R4, R5, !PT ;  /* 0x0000000504057209 */ /* 0x002fc40007810000 */
[----:B--2---:R-:W-:-:S03]  /*8fb0*/  FMNMX.FTZ R2, R7, R2, !PT ;  /* 0x0000000207027209 */ /* 0x004fc60007810000 */
[----:B------:R-:W1:Y:S04]  /*8fc0*/  SHFL.BFLY PT, R132, R5, 0x1, 0x1f ;  /* 0x0c201f0005847f89 */ /* 0x000e6800000e0000 */
[----:B------:R-:W2:Y:S01]  /*8fd0*/  SHFL.BFLY PT, R3, R2, 0x1, 0x1f ;  /* 0x0c201f0002037f89 */ /* 0x000ea200000e0000 */
[----:B-1----:R-:W-:Y:S02]  /*8fe0*/  FMNMX.FTZ R132, R5, R132, !PT ;  /* 0x0000008405847209 */ /* 0x002fe40007810000 */
[----:B--2---:R-:W-:-:S03]  /*8ff0*/  FMNMX.FTZ R3, R2, R3, !PT ;  /* 0x0000000302037209 */ /* 0x004fc60007810000 */
[C---:B------:R-:W-:Y:S01]  /*9000*/  FMUL.FTZ R153, R132.reuse, c[0x0][0x23c] ;  /* 0x00008f0084997a20 */ /* 0x040fe20000410000 */
[C---:B------:R-:W-:Y:S02]  /*9010*/  FSETP.NEU.FTZ.AND P1, PT, R132.reuse, -INF , PT ;  /* 0xff8000008400780b */ /* 0x040fe40003f3d000 */
[C---:B------:R-:W-:Y:S01]  /*9020*/  FSETP.NEU.FTZ.AND P0, PT, R3.reuse, -INF , PT ;  /* 0xff8000000300780b */ /* 0x040fe20003f1d000 */
[----:B------:R-:W-:Y:S01]  /*9030*/  FMUL.FTZ R150, R3, c[0x0][0x23c] ;  /* 0x00008f0003967a20 */ /* 0x000fe20000410000 */
[----:B------:R-:W-:Y:S02]  /*9040*/  FSEL R153, R153, RZ, P1 ;  /* 0x000000ff99997208 */ /* 0x000fe40000800000 */
[----:B------:R-:W-:Y:S02]  /*9050*/  FSEL R5, R132, RZ, P1 ;  /* 0x000000ff84057208 */ /* 0x000fe40000800000 */
[----:B------:R-:W-:Y:S01]  /*9060*/  FSEL R150, R150, RZ, P0 ;  /* 0x000000ff96967208 */ /* 0x000fe20000000000 */
[----:B------:R-:W-:-:S02]  /*9070*/  FFMA.FTZ R144, R12, c[0x0][0x23c], -R153 ;  /* 0x00008f000c907a23 */ /* 0x000fc40000010899 */
[----:B------:R-:W-:Y:S01]  /*9080*/  FADD.FTZ R4, R230, -R5 ;  /* 0x80000005e6047221 */ /* 0x000fe20000010000 */
[----:B------:R-:W-:Y:S01]  /*9090*/  FSEL R5, R3, RZ, P0 ;  /* 0x000000ff03057208 */ /* 0x000fe20000000000 */
[--C-:B------:R-:W-:Y:S02]  /*90a0*/  FFMA.FTZ R2, R13, c[0x0][0x23c], -R150.reuse ;  /* 0x00008f000d027a23 */ /* 0x100fe40000010896 */
[----:B------:R-:W-:Y:S01]  /*90b0*/  FFMA.FTZ R147, R15, c[0x0][0x23c], -R150 ;  /* 0x00008f000f937a23 */ /* 0x000fe20000010896 */
[----:B------:R-:W-:Y:S01]  /*90c0*/  MUFU.EX2 R144, R144 ;  /* 0x0000009000907308 */ /* 0x000fe20000000800 */
[----:B------:R-:W1:Y:S01]  /*90d0*/  LDSM.16.MT88.4 R12, [R190+0x12000] ;  /* 0x01200000be0c783b */ /* 0x000e620000004200 */
[----:B------:R-:W-:Y:S02]  /*90e0*/  FADD.FTZ R5, R0, -R5 ;  /* 0x8000000500057221 */ /* 0x000fe40000010000 */
[--C-:B------:R-:W-:Y:S02]  /*90f0*/  FFMA.FTZ R146, R16, c[0x0][0x23c], -R153.reuse ;  /* 0x00008f0010927a23 */ /* 0x100fe40000010899 */
[----:B------:R-:W-:-:S02]  /*9100*/  FFMA.FTZ R145, R30, c[0x0][0x23c], -R153 ;  /* 0x00008f001e917a23 */ /* 0x000fc40000010899 */
[--C-:B------:R-:W-:Y:S01]  /*9110*/  FFMA.FTZ R135, R18, c[0x0][0x23c], -R153.reuse ;  /* 0x00008f0012877a23 */ /* 0x100fe20000010899 */
[----:B------:R-:W-:Y:S01]  /*9120*/  MUFU.EX2 R2, R2 ;  /* 0x0000000200027308 */ /* 0x000fe20000000800 */
[--C-:B------:R-:W-:Y:S02]  /*9130*/  FFMA.FTZ R134, R17, c[0x0][0x23c], -R150.reuse ;  /* 0x00008f0011867a23 */ /* 0x100fe40000010896 */
[----:B------:R-:W-:Y:S02]  /*9140*/  FFMA.FTZ R133, R19, c[0x0][0x23c], -R150 ;  /* 0x00008f0013857a23 */ /* 0x000fe40000010896 */
[----:B------:R-:W-:Y:S01]  /*9150*/  FMUL.FTZ R148, R4, c[0x0][0x23c] ;  /* 0x00008f0004947a20 */ /* 0x000fe20000410000 */
[----:B------:R-:W2:Y:S01]  /*9160*/  LDSM.16.MT88.4 R16, [R192+0x12000] ;  /* 0x01200000c010783b */ /* 0x000ea20000004200 */
[----:B------:R-:W-:Y:S01]  /*9170*/  FMUL.FTZ R0, R5, c[0x0][0x23c] ;  /* 0x00008f0005007a20 */ /* 0x000fe20000410000 */
[----:B------:R-:W-:Y:S01]  /*9180*/  MUFU.EX2 R146, R146 ;  /* 0x0000009200927308 */ /* 0x000fe20000000800 */
[----:B------:R-:W-:-:S02]  /*9190*/  FFMA.FTZ R155, R28, c[0x0][0x23c], -R153 ;  /* 0x00008f001c9b7a23 */ /* 0x000fc40000010899 */
[--C-:B------:R-:W-:Y:S01]  /*91a0*/  FFMA.FTZ R156, R24, c[0x0][0x23c], -R153.reuse ;  /* 0x00008f00189c7a23 */ /* 0x100fe20000010899 */
[----:B------:R-:W-:Y:S01]  /*91b0*/  LDSM.16.MT88.4 R28, [R188+0x12800] ;  /* 0x01280000bc1c783b */ /* 0x000fe20000004200 */
[--C-:B------:R-:W-:Y:S02]  /*91c0*/  FFMA.FTZ R157, R22, c[0x0][0x23c], -R153.reuse ;  /* 0x00008f00169d7a23 */ /* 0x100fe40000010899 */
[--C-:B------:R-:W-:Y:S01]  /*91d0*/  FFMA.FTZ R158, R20, c[0x0][0x23c], -R153.reuse ;  /* 0x00008f00149e7a23 */ /* 0x100fe20000010899 */
[----:B------:R-:W3:Y:S01]  /*91e0*/  MUFU.EX2 R145, R145 ;  /* 0x0000009100917308 */ /* 0x000ee20000000800 */
[--C-:B------:R-:W-:Y:S02]  /*91f0*/  FFMA.FTZ R159, R27, c[0x0][0x23c], -R150.reuse ;  /* 0x00008f001b9f7a23 */ /* 0x100fe40000010896 */
[--C-:B------:R-:W-:Y:S02]  /*9200*/  FFMA.FTZ R162, R25, c[0x0][0x23c], -R150.reuse ;  /* 0x00008f0019a27a23 */ /* 0x100fe40000010896 */
[--C-:B------:R-:W-:Y:S01]  /*9210*/  FFMA.FTZ R160, R23, c[0x0][0x23c], -R150.reuse ;  /* 0x00008f0017a07a23 */ /* 0x100fe20000010896 */
[----:B------:R-:W-:Y:S01]  /*9220*/  LDSM.16.MT88.4 R24, [R192+0x14800] ;  /* 0x01480000c018783b */ /* 0x000fe20000004200 */
[----:B------:R-:W-:Y:S01]  /*9230*/  FFMA.FTZ R161, R21, c[0x0][0x23c], -R150 ;  /* 0x00008f0015a17a23 */ /* 0x000fe20000010896 */
[----:B------:R-:W4:Y:S01]  /*9240*/  MUFU.EX2 R135, R135 ;  /* 0x0000008700877308 */ /* 0x000f220000000800 */
[--C-:B------:R-:W-:Y:S01]  /*9250*/  FFMA.FTZ R171, R166, c[0x0][0x23c], -R153.reuse ;  /* 0x00008f00a6ab7a23 */ /* 0x100fe20000010899 */
[----:B------:R-:W-:Y:S01]  /*9260*/  LDSM.16.MT88.4 R20, [R190+0x14800] ;  /* 0x01480000be14783b */ /* 0x000fe20000004200 */
[----:B------:R-:W-:-:S02]  /*9270*/  FFMA.FTZ R166, R170, c[0x0][0x23c], -R153 ;  /* 0x00008f00aaa67a23 */ /* 0x000fc40000010899 */
[--C-:B------:R-:W-:Y:S02]  /*9280*/  FFMA.FTZ R173, R168, c[0x0][0x23c], -R153.reuse ;  /* 0x00008f00a8ad7a23 */ /* 0x100fe40000010899 */
[----:B------:R-:W-:Y:S01]  /*9290*/  FFMA.FTZ R164, R164, c[0x0][0x23c], -R153 ;  /* 0x00008f00a4a47a23 */ /* 0x000fe20000010899 */
[----:B------:R-:W-:Y:S01]  /*92a0*/  MUFU.EX2 R134, R134 ;  /* 0x0000008600867308 */ /* 0x000fe20000000800 */
[----:B---3--:R-:W-:Y:S01]  /*92b0*/  F2FP.BF16.PACK_AB R4, R145, R146 ;  /* 0x000000929104723e */ /* 0x008fe200000010ff */
[--C-:B------:R-:W-:Y:S02]  /*92c0*/  FFMA.FTZ R168, R169, c[0x0][0x23c], -R150.reuse ;  /* 0x00008f00a9a87a23 */ /* 0x100fe40000010896 */
[--C-:B------:R-:W-:Y:S02]  /*92d0*/  FFMA.FTZ R167, R167, c[0x0][0x23c], -R150.reuse ;  /* 0x00008f00a7a77a23 */ /* 0x100fe40000010896 */
[--C-:B------:R-:W-:Y:S02]  /*92e0*/  FFMA.FTZ R165, R165, c[0x0][0x23c], -R150.reuse ;  /* 0x00008f00a5a57a23 */ /* 0x100fe40000010896 */
[----:B------:R-:W3:Y:S01]  /*92f0*/  MUFU.EX2 R133, R133 ;  /* 0x0000008500857308 */ /* 0x000ee20000000800 */
[----:B----4-:R-:W-:Y:S01]  /*9300*/  F2FP.BF16.PACK_AB R6, R135, R144 ;  /* 0x000000908706723e */ /* 0x010fe200000010ff */
[----:B------:R-:W-:-:S02]  /*9310*/  FFMA.FTZ R170, R163, c[0x0][0x23c], -R150 ;  /* 0x00008f00a3aa7a23 */ /* 0x000fc40000010896 */
[--C-:B------:R-:W-:Y:S02]  /*9320*/  FFMA.FTZ R163, R152, c[0x0][0x23c], -R153.reuse ;  /* 0x00008f0098a37a23 */ /* 0x100fe40000010899 */
[--C-:B------:R-:W-:Y:S02]  /*9330*/  FFMA.FTZ R154, R154, c[0x0][0x23c], -R153.reuse ;  /* 0x00008f009a9a7a23 */ /* 0x100fe40000010899 */
[----:B------:R-:W4:Y:S01]  /*9340*/  MUFU.EX2 R147, R147 ;  /* 0x0000009300937308 */ /* 0x000f220000000800 */
[--C-:B------:R-:W-:Y:S02]  /*9350*/  FFMA.FTZ R152, R142, c[0x0][0x23c], -R153.reuse ;  /* 0x00008f008e987a23 */ /* 0x100fe40000010899 */
[--C-:B------:R-:W-:Y:S02]  /*9360*/  FFMA.FTZ R151, R151, c[0x0][0x23c], -R150.reuse ;  /* 0x00008f0097977a23 */ /* 0x100fe40000010896 */
[--C-:B------:R-:W-:Y:S02]  /*9370*/  FFMA.FTZ R172, R143, c[0x0][0x23c], -R150.reuse ;  /* 0x00008f008fac7a23 */ /* 0x100fe40000010896 */
[----:B------:R-:W-:Y:S01]  /*9380*/  FFMA.FTZ R169, R141, c[0x0][0x23c], -R150 ;  /* 0x00008f008da97a23 */ /* 0x000fe20000010896 */
[----:B------:R-:W5:Y:S01]  /*9390*/  MUFU.EX2 R148, R148 ;  /* 0x0000009400947308 */ /* 0x000f620000000800 */
[----:B---3--:R-:W-:Y:S01]  /*93a0*/  F2FP.BF16.PACK_AB R5, R133, R134 ;  /* 0x000000868505723e */ /* 0x008fe200000010ff */
[----:B------:R-:W-:-:S02]  /*93b0*/  FFMA.FTZ R153, R140, c[0x0][0x23c], -R153 ;  /* 0x00008f008c997a23 */ /* 0x000fc40000010899 */
[----:B------:R-:W-:Y:S01]  /*93c0*/  FFMA.FTZ R150, R149, c[0x0][0x23c], -R150 ;  /* 0x00008f0095967a23 */ /* 0x000fe20000010896 */
[----:B------:R-:W-:Y:S03]  /*93d0*/  LDSM.16.MT88.4 R140, [R190+0x13800] ;  /* 0x01380000be8c783b */ /* 0x000fe60000004200 */
[----:B------:R-:W3:Y:S01]  /*93e0*/  MUFU.EX2 R0, R0 ;  /* 0x0000000000007308 */ /* 0x000ee20000000800 */
[----:B----4-:R-:W-:Y:S01]  /*93f0*/  F2FP.BF16.PACK_AB R7, R147, R2 ;  /* 0x000000029307723e */ /* 0x010fe200000010ff */
[----:B-----5:R-:W-:-:S06]  /*9400*/  FMUL.FTZ R40, R40, R148 ;  /* 0x0000009428287220 */ /* 0x020fcc0000410000 */
[----:B------:R-:W-:Y:S01]  /*9410*/  MUFU.EX2 R155, R155 ;  /* 0x0000009b009b7308 */ /* 0x000fe20000000800 */
[-C--:B------:R-:W-:Y:S02]  /*9420*/  FMUL.FTZ R41, R41, R148.reuse ;  /* 0x0000009429297220 */ /* 0x080fe40000410000 */
[-C--:B------:R-:W-:Y:S02]  /*9430*/  FMUL.FTZ R44, R44, R148.reuse ;  /* 0x000000942c2c7220 */ /* 0x080fe40000410000 */
[----:B------:R-:W-:Y:S02]  /*9440*/  FMUL.FTZ R45, R45, R148 ;  /* 0x000000942d2d7220 */ /* 0x000fe40000410000 */
[-C--:B---3--:R-:W-:Y:S01]  /*9450*/  FMUL.FTZ R42, R42, R0.reuse ;  /* 0x000000002a2a7220 */ /* 0x088fe20000410000 */
[----:B------:R-:W3:Y:S01]  /*9460*/  MUFU.EX2 R156, R156 ;  /* 0x0000009c009c7308 */ /* 0x000ee20000000800 */
[-C--:B------:R-:W-:Y:S02]  /*9470*/  FMUL.FTZ R43, R43, R0.reuse ;  /* 0x000000002b2b7220 */ /* 0x080fe40000410000 */
[----:B------:R-:W-:-:S02]  /*9480*/  FMUL.FTZ R46, R46, R0 ;  /* 0x000000002e2e7220 */ /* 0x000fc40000410000 */
[----:B------:R-:W-:Y:S02]  /*9490*/  FMUL.FTZ R47, R47, R0 ;  /* 0x000000002f2f7220 */ /* 0x000fe40000410000 */
[-C--:B------:R-:W-:Y:S01]  /*94a0*/  FMUL.FTZ R128, R128, R148.reuse ;  /* 0x0000009480807220 */ /* 0x080fe20000410000 */
[C---:B-1----:R-:W-:Y:S01]  /*94b0*/  HMMA.16816.F32.BF16 R40, R4.reuse, R12, R40 ;  /* 0x0000000c0428723c */ /* 0x042fe20000041828 */
[----:B------:R-:W-:Y:S01]  /*94c0*/  FMUL.FTZ R129, R129, R148 ;  /* 0x0000009481817220 */ /* 0x000fe20000410000 */
[----:B------:R-:W-:Y:S01]  /*94d0*/  MUFU.EX2 R157, R157 ;  /* 0x0000009d009d7308 */ /* 0x000fe20000000800 */
[-C--:B------:R-:W-:Y:S02]  /*94e0*/  FMUL.FTZ R130, R130, R0.reuse ;  /* 0x0000000082827220 */ /* 0x080fe40000410000 */
[----:B------:R-:W-:Y:S02]  /*94f0*/  FMUL.FTZ R131, R131, R0 ;  /* 0x0000000083837220 */ /* 0x000fe40000410000 */
[-C--:B------:R-:W-:Y:S01]  /*9500*/  FMUL.FTZ R36, R36, R148.reuse ;  /* 0x0000009424247220 */ /* 0x080fe20000410000 */
[----:B------:R-:W-:Y:S01]  /*9510*/  HMMA.16816.F32.BF16 R44, R4, R14, R44 ;  /* 0x0000000e042c723c */ /* 0x000fe2000004182c */
[----:B------:R-:W1:Y:S01]  /*9520*/  LDSM.16.MT88.4 R12, [R192+0x14000] ;  /* 0x01400000c00c783b */ /* 0x000e620000004200 */
[----:B------:R-:W-:Y:S01]  /*9530*/  FMUL.FTZ R37, R37, R148 ;  /* 0x0000009425257220 */ /* 0x000fe20000410000 */
[----:B------:R-:W-:Y:S01]  /*9540*/  MUFU.EX2 R158, R158 ;  /* 0x0000009e009e7308 */ /* 0x000fe20000000800 */
        /* <DEDUP_REMOVED lines=10> */
[----:B------:R-:W-:Y:S01]  /*95f0*/  FMUL.FTZ R53, R53, R148 ;  /* 0x0000009435357220 */ /* 0x000fe20000410000 */
[----:B------:R-:W2:Y:S01]  /*9600*/  LDSM.16.MT88.4 R16, [R188+0x12000] ;  /* 0x01200000bc10783b */ /* 0x000ea20000004200 */
[-C--:B------:R-:W-:Y:S01]  /*9610*/  FMUL.FTZ R54, R54, R0.reuse ;  /* 0x0000000036367220 */ /* 0x080fe20000410000 */
[----:B------:R-:W4:Y:S01]  /*9620*/  MUFU.EX2 R162, R162 ;  /* 0x000000a200a27308 */ /* 0x000f220000000800 */
[----:B------:R-:W-:-:S02]  /*9630*/  FMUL.FTZ R55, R55, R0 ;  /* 0x0000000037377220 */ /* 0x000fc40000410000 */
[-C--:B------:R-:W-:Y:S01]  /*9640*/  FMUL.FTZ R64, R64, R148.reuse ;  /* 0x0000009440407220 */ /* 0x080fe20000410000 */
[C---:B------:R-:W-:Y:S01]  /*9650*/  HMMA.16816.F32.BF16 R48, R4.reuse, R8, R48 ;  /* 0x000000080430723c */ /* 0x040fe20000041830 */
[----:B------:R-:W-:Y:S02]  /*9660*/  FMUL.FTZ R65, R65, R148 ;  /* 0x0000009441417220 */ /* 0x000fe40000410000 */
        /* <DEDUP_REMOVED lines=9> */
[----:B------:R-:W-:Y:S02]  /*9700*/  FMUL.FTZ R71, R71, R0 ;  /* 0x0000000047477220 */ /* 0x000fe40000410000 */
[C---:B-1----:R-:W-:Y:S01]  /*9710*/  HMMA.16816.F32.BF16 R64, R4.reuse, R12, R64 ;  /* 0x0000000c0440723c */ /* 0x042fe20000041840 */
[-C--:B------:R-:W-:Y:S02]  /*9720*/  FMUL.FTZ R56, R56, R148.reuse ;  /* 0x0000009438387220 */ /* 0x080fe40000410000 */
[----:B------:R-:W-:Y:S02]  /*9730*/  FMUL.FTZ R57, R57, R148 ;  /* 0x0000009439397220 */ /* 0x000fe40000410000 */
[-C--:B------:R-:W-:Y:S01]  /*9740*/  FMUL.FTZ R58, R58, R0.reuse ;  /* 0x000000003a3a7220 */ /* 0x080fe20000410000 */
[----:B------:R-:W-:Y:S01]  /*9750*/  MUFU.EX2 R164, R164 ;  /* 0x000000a400a47308 */ /* 0x000fe20000000800 */
[----:B------:R-:W-:Y:S01]  /*9760*/  FMUL.FTZ R59, R59, R0 ;  /* 0x000000003b3b7220 */ /* 0x000fe20000410000 */
[----:B------:R-:W-:Y:S01]  /*9770*/  HMMA.16816.F32.BF16 R68, R4, R14, R68 ;  /* 0x0000000e0444723c */ /* 0x000fe20000041844 */
[----:B------:R-:W1:Y:S01]  /*9780*/  LDSM.16.MT88.4 R12, [R188+0x14000] ;  /* 0x01400000bc0c783b */ /* 0x000e620000004200 */
[----:B------:R-:W-:-:S02]  /*9790*/  FMUL.FTZ R60, R60, R148 ;  /* 0x000000943c3c7220 */ /* 0x000fc40000410000 */
[----:B------:R-:W-:Y:S02]  /*97a0*/  FMUL.FTZ R61, R61, R148 ;  /* 0x000000943d3d7220 */ /* 0x000fe40000410000 */
[-C--:B------:R-:W-:Y:S01]  /*97b0*/  FMUL.FTZ R62, R62, R0.reuse ;  /* 0x000000003e3e7220 */ /* 0x080fe20000410000 */
[----:B------:R-:W1:Y:S01]  /*97c0*/  MUFU.EX2 R171, R171 ;  /* 0x000000ab00ab7308 */ /* 0x000e620000000800 */
[----:B------:R-:W-:Y:S02]  /*97d0*/  FMUL.FTZ R63, R63, R0 ;  /* 0x000000003f3f7220 */ /* 0x000fe40000410000 */
[-C--:B------:R-:W-:Y:S01]  /*97e0*/  FMUL.FTZ R72, R72, R148.reuse ;  /* 0x0000009448487220 */ /* 0x080fe20000410000 */
[----:B--2---:R-:W-:Y:S01]  /*97f0*/  HMMA.16816.F32.BF16 R56, R4, R16, R56 ;  /* 0x000000100438723c */ /* 0x004fe20000041838 */
[----:B------:R-:W-:Y:S02]  /*9800*/  FMUL.FTZ R73, R73, R148 ;  /* 0x0000009449497220 */ /* 0x000fe40000410000 */
[-C--:B------:R-:W-:Y:S01]  /*9810*/  FMUL.FTZ R74, R74, R0.reuse ;  /* 0x000000004a4a7220 */ /* 0x080fe20000410000 */
[----:B------:R-:W-:Y:S01]  /*9820*/  MUFU.EX2 R166, R166 ;  /* 0x000000a600a67308 */ /* 0x000fe20000000800 */
[----:B------:R-:W-:-:S02]  /*9830*/  FMUL.FTZ R75, R75, R0 ;  /* 0x000000004b4b7220 */ /* 0x000fc40000410000 */
[-C--:B------:R-:W-:Y:S01]  /*9840*/  FMUL.FTZ R76, R76, R148.reuse ;  /* 0x000000944c4c7220 */ /* 0x080fe20000410000 */
[C---:B------:R-:W-:Y:S01]  /*9850*/  HMMA.16816.F32.BF16 R60, R4.reuse, R18, R60 ;  /* 0x00000012043c723c */ /* 0x040fe2000004183c */
[----:B------:R-:W-:Y:S01]  /*9860*/  FMUL.FTZ R77, R77, R148 ;  /* 0x000000944d4d7220 */ /* 0x000fe20000410000 */
[----:B------:R-:W2:Y:S01]  /*9870*/  LDSM.16.MT88.4 R16, [R189+0x14000] ;  /* 0x01400000bd10783b */ /* 0x000ea20000004200 */
        /* <DEDUP_REMOVED lines=8> */
[----:B------:R-:W-:Y:S02]  /*9900*/  FMUL.FTZ R91, R91, R0 ;  /* 0x000000005b5b7220 */ /* 0x000fe40000410000 */
        /* <DEDUP_REMOVED lines=72> */
[----:B------:R-:W-:Y:S01]  /*9d90*/  FFMA.FTZ R146, R217, R148, R146 ;  /* 0x00000094d9927223 */ /* 0x000fe20000010092 */
[----:B-----5:R-:W-:Y:S01]  /*9da0*/  HMMA.16816.F32.BF16 R120, R4, R8, R120 ;  /* 0x000000080478723c */ /* 0x020fe20000041878 */
[----:B------:R-:W-:-:S02]  /*9db0*/  FFMA.FTZ R0, R213, R0, R134 ;  /* 0x00000000d5007223 */ /* 0x000fc40000010086 */
[----:B------:R-:W-:Y:S02]  /*9dc0*/  FADD.FTZ R145, R145, R146 ;  /* 0x0000009291917221 */ /* 0x000fe40000010000 */
[----:B------:R-:W-:Y:S02]  /*9dd0*/  FADD.FTZ R133, R133, R0 ;  /* 0x0000000085857221 */ /* 0x000fe40000010000 */
[----:B------:R-:W-:Y:S01]  /*9de0*/  FADD.FTZ R0, R144, R145 ;  /* 0x0000009190007221 */ /* 0x000fe20000010000 */
[----:B------:R-:W-:Y:S01]  /*9df0*/  HMMA.16816.F32.BF16 R116, R4, R10, R116 ;  /* 0x0000000a0474723c */ /* 0x000fe20000041874 */
[----:B------:R-:W-:Y:S01]  /*9e00*/  LDSM.16.MT88.4 R8, [R188+0x14800] ;  /* 0x01480000bc08783b */ /* 0x000fe20000004200 */
[----:B------:R-:W-:Y:S01]  /*9e10*/  FADD.FTZ R2, R2, R133 ;  /* 0x0000008502027221 */ /* 0x000fe20000010000 */
[----:B------:R-:W-:Y:S01]  /*9e20*/  MOV R133, R229 ;  /* 0x000000e500857202 */ /* 0x000fe20000000f00 */
[----:B------:R-:W-:Y:S02]  /*9e30*/  FADD.FTZ R0, R135, R0 ;  /* 0x0000000087007221 */ /* 0x000fe40000010000 */
[----:B------:R-:W-:Y:S01]  /*9e40*/  FADD.FTZ R2, R147, R2 ;  /* 0x0000000293027221 */ /* 0x000fe20000010000 */
[----:B---3--:R-:W-:Y:S01]  /*9e50*/  F2FP.BF16.PACK_AB R4, R156, R155 ;  /* 0x0000009b9c04723e */ /* 0x008fe200000010ff */
        /* <DEDUP_REMOVED lines=33> */
[C---:B---3--:R-:W-:Y:S08]  /*a070*/  HMMA.16816.F32.BF16 R104, R4.reuse, R24, R104 ;  /* 0x000000180468723c */ /* 0x048ff00000041868 */
[C---:B------:R-:W-:Y:S01]  /*a080*/  HMMA.16816.F32.BF16 R124, R4.reuse, R26, R124 ;  /* 0x0000001a047c723c */ /* 0x040fe2000004187c */
[----:B------:R-:W3:Y:S07]  /*a090*/  LDSM.16.MT88.4 R24, [R192+0x15000] ;  /* 0x01500000c018783b */ /* 0x000eee0000004200 */
[C---:B----4-:R-:W-:Y:S08]  /*a0a0*/  HMMA.16816.F32.BF16 R108, R4.reuse, R20, R108 ;  /* 0x00000014046c723c */ /* 0x050ff0000004186c */
[C---:B------:R-:W-:Y:S01]  /*a0b0*/  HMMA.16816.F32.BF16 R112, R4.reuse, R22, R112 ;  /* 0x000000160470723c */ /* 0x040fe20000041870 */
[----:B------:R-:W-:Y:S07]  /*a0c0*/  LDSM.16.MT88.4 R20, [R190+0x15000] ;  /* 0x01500000be14783b */ /* 0x000fee0000004200 */
[C---:B--2---:R-:W-:Y:S08]  /*a0d0*/  HMMA.16816.F32.BF16 R120, R4.reuse, R16, R120 ;  /* 0x000000100478723c */ /* 0x044ff00000041878 */
[----:B------:R-:W-:Y:S01]  /*a0e0*/  HMMA.16816.F32.BF16 R116, R4, R18, R116 ;  /* 0x000000120474723c */ /* 0x000fe20000041874 */
[----:B------:R-:W2:Y:S06]  /*a0f0*/  LDSM.16.MT88.4 R16, [R189+0x15000] ;  /* 0x01500000bd10783b */ /* 0x000eac0000004200 */
        /* <DEDUP_REMOVED lines=10> */
[C---:B---3--:R-:W-:Y:S08]  /*a1a0*/  HMMA.16816.F32.BF16 R64, R4.reuse, R24, R64 ;  /* 0x000000180440723c */ /* 0x048ff00000041840 */
        /* <DEDUP_REMOVED lines=23> */
[C---:B--2---:R-:W-:Y:S08]  /*a320*/  HMMA.16816.F32.BF16 R108, R4.reuse, R16, R108 ;  /* 0x00000010046c723c */ /* 0x044ff0000004186c */
        /* <DEDUP_REMOVED lines=18> */
[C---:B------:R-:W-:Y:S08]  /*a450*/  HMMA.16816.F32.BF16 R40, R4.reuse, R140, R40 ;  /* 0x0000008c0428723c */ /* 0x040ff00000041828 */
[C---:B--2---:R-:W-:Y:S07]  /*a460*/  HMMA.16816.F32.BF16 R104, R4.reuse, R8, R104 ;  /* 0x000000080468723c */ /* 0x044fee0000041868 */
        /* <DEDUP_REMOVED lines=33> */
[C---:B---3--:R-:W-:Y:S08]  /*a680*/  HMMA.16816.F32.BF16 R108, R4.reuse, R24, R108 ;  /* 0x00000018046c723c */ /* 0x048ff0000004186c */
[C---:B------:R-:W-:Y:S08]  /*a690*/  HMMA.16816.F32.BF16 R112, R4.reuse, R26, R112 ;  /* 0x0000001a0470723c */ /* 0x040ff00000041870 */
[C---:B-1----:R-:W-:Y:S08]  /*a6a0*/  HMMA.16816.F32.BF16 R120, R4.reuse, R12, R120 ;  /* 0x0000000c0478723c */ /* 0x042ff00000041878 */
[----:B------:R-:W-:Y:S01]  /*a6b0*/  HMMA.16816.F32.BF16 R116, R4, R14, R116 ;  /* 0x0000000e0474723c */ /* 0x000fe20000041874 */
[----:B------:R-:W-:Y:S05]  /*a6c0*/  @!UPT UIADD3 URZ, URZ, URZ, URZ ;  /* 0x0000003f3f3ff290 */ /* 0x000fea000fffe03f */
[----:B------:R-:W-:Y:S11]  /*a6d0*/  @P4 BRA `(.L_x_93) ;  /* 0x0000001000004947 */ /* 0x000ff60003800000 */
.L_x_86:
[----:B------:R-:W-:-:S07]  /*a6e0*/  IADD3 R212, R133, -0x1, RZ ;  /* 0xffffffff85d47810 */ /* 0x000fce0007ffe0ff */
.L_x_93:
[----:B------:R-:W-:-:S13]  /*a6f0*/  ISETP.GE.AND P0, PT, R212, RZ, PT ;  /* 0x000000ffd400720c */ /* 0x000fda0003f06270 */
[----:B------:R-:W-:Y:S05]  /*a700*/  @!P0 BRA `(.L_x_94) ;  /* 0x00002a9000008947 */ /* 0x000fea0003800000 */
[----:B------:R-:W-:Y:S01]  /*a710*/  IMAD.MOV.U32 R0, RZ, RZ, R3 ;  /* 0x000000ffff007224 */ /* 0x000fe200078e0003 */
[----:B------:R-:W-:Y:S01]  /*a720*/  ISETP.GE.AND P4, PT, R210, c[0x0][0x220], PT ;  /* 0x00008800d2007a0c */ /* 0x000fe20003f86270 */
[----:B------:R-:W-:Y:S01]  /*a730*/  IMAD.MOV.U32 R133, RZ, RZ, R132 ;  /* 0x000000ffff857224 */ /* 0x000fe200078e0084 */
[----:B------:R-:W-:Y:S01]  /*a740*/  ISETP.GE.AND P3, PT, R204, c[0x0][0x220], PT ;  /* 0x00008800cc007a0c */ /* 0x000fe20003f66270 */
[----:B------:R-:W-:Y:S01]  /*a750*/  IMAD.MOV.U32 R215, RZ, RZ, R219 ;  /* 0x000000ffffd77224 */ /* 0x000fe200078e00db */
[----:B------:R-:W-:Y:S01]  /*a760*/  ISETP.GE.AND P2, PT, R203, c[0x0][0x220], PT ;  /* 0x00008800cb007a0c */ /* 0x000fe20003f46270 */
[----:B------:R-:W-:Y:S05]  /*a770*/  BRA `(.L_x_95) ;  /* 0x0000036000007947 */ /* 0x000fea0003800000 */
.L_x_97:
[----:B------:R1:W-:Y:S01]  /*a780*/  @P4 STS.128 [R202+0xc000], RZ ;  /* 0x00c000ffca004388 */ /* 0x0003e20000000c00 */
[----:B------:R-:W-:Y:S04]  /*a790*/  IADD3 R2, R212, -0x1, RZ ;  /* 0xffffffffd4027810 */ /* 0x000fe80007ffe0ff */
[----:B------:R-:W-:Y:S01]  /*a7a0*/  SHF.R.S32.HI R3, RZ, 0x1f, R2 ;  /* 0x0000001fff037819 */ /* 0x000fe20000011402 */
[----:B------:R-:W-:Y:S04]  /*a7b0*/  IMAD.WIDE.U32 R134, R2, c[0x0][0x198], RZ ;  /* 0x0000660002867a25 */ /* 0x000fe800078e00ff */
[----:B------:R-:W-:Y:S01]  /*a7c0*/  IMAD R3, R3, c[0x0][0x198], RZ ;  /* 0x0000660003037a24 */ /* 0x000fe200078e02ff */
[----:B------:R-:W-:Y:S03]  /*a7d0*/  LEA R132, P1, R134, R206, 0x6 ;  /* 0x000000ce86847211 */ /* 0x000fe600078230ff */
[----:B------:R-:W-:Y:S01]  /*a7e0*/  IMAD R3, R2, c[0x0][0x19c], R3 ;  /* 0x0000670002037a24 */ /* 0x000fe200078e0203 */
[C---:B------:R-:W-:Y:S02]  /*a7f0*/  @!P4 LEA R140, P0, R132.reuse, c[0x0][0x168], 0x1 ;  /* 0x00005a00848cca11 */ /* 0x040fe400078008ff */
[----:B------:R-:W-:Y:S01]  /*a800*/  @!P3 LEA R136, P6, R132, c[0x0][0x168], 0x1 ;  /* 0x00005a008488ba11 */ /* 0x000fe200078c08ff */
[----:B------:R-:W-:Y:S05]  /*a810*/  IMAD.IADD R3, R135, 0x1, R3 ;  /* 0x0000000187037824 */ /* 0x000fea00078e0203 */
[----:B------:R-:W-:Y:S02]  /*a820*/  LEA.HI.X R3, R134, R209, R3, 0x6, P1 ;  /* 0x000000d186037211 */ /* 0x000fe400008f3403 */
[C---:B------:R-:W-:Y:S02]  /*a830*/  IADD3 R2, P1, R132.reuse, UR11, RZ ;  /* 0x0000000b84027c10 */ /* 0x040fe4000ff3e0ff */
[C-C-:B------:R-:W-:Y:S02]  /*a840*/  @!P4 LEA.HI.X R141, R132.reuse, c[0x0][0x16c], R3.reuse, 0x1, P0 ;  /* 0x00005b00848dca11 */ /* 0x140fe400000f0c03 */
[C-C-:B------:R-:W-:Y:S02]  /*a850*/  @!P3 LEA.HI.X R137, R132.reuse, c[0x0][0x16c], R3.reuse, 0x1, P6 ;  /* 0x00005b008489ba11 */ /* 0x140fe400030f0c03 */
[----:B------:R-:W-:Y:S01]  /*a860*/  @!P2 LEA R134, P0, R132, c[0x0][0x168], 0x1 ;  /* 0x00005a008486aa11 */ /* 0x000fe200078008ff */
[----:B------:R-:W-:Y:S01]  /*a870*/  @!PT LDS RZ, [RZ] ;  /* 0x00000000fffff984 */ /* 0x000fe20000000800 */
[----:B------:R-:W-:Y:S01]  /*a880*/  @!PT LDS RZ, [RZ] ;  /* 0x00000000fffff984 */ /* 0x000fe20000000800 */
[----:B------:R-:W-:Y:S01]  /*a890*/  @!PT LDS RZ, [RZ] ;  /* 0x00000000fffff984 */ /* 0x000fe20000000800 */
[----:B------:R1:W-:Y:S01]  /*a8a0*/  @!P4 LDGSTS.E.BYPASS.LTC128B.128 [R202+0xc000], [R140.64] ;  /* 0x0c0000008ccacfae */ /* 0x0003e2000b901d4c */
[----:B------:R-:W-:Y:S02]  /*a8b0*/  @!P4 LEA R138, P6, R2, c[0x0][0x168], 0x1 ;  /* 0x00005a00028aca11 */ /* 0x000fe400078c08ff */
        /* <DEDUP_REMOVED lines=11> */
[C-C-:B------:R-:W-:Y:S02]  /*a970*/  @!P3 LEA.HI.X R145, R2.reuse, c[0x0][0x16c], R3.reuse, 0x1, P1 ;  /* 0x00005b000291ba11 */ /* 0x140fe400008f0c03 */
[----:B------:R-:W-:Y:S01]  /*a980*/  @!P2 LEA.HI.X R143, R2, c[0x0][0x16c], R3, 0x1, P0 ;  /* 0x00005b00028faa11 */ /* 0x000fe200000f0c03 */
        /* <DEDUP_REMOVED lines=18> */
[----:B------:R1:W-:Y:S04]  /*aab0*/  @!P2 LDGSTS.E.BYPASS.LTC128B.128 [R202+0x11000], [R142.64+0x100] ;  /* 0x110001008ecaafae */ /* 0x0003e8000b901d4c */
[----:B------:R-:W0:Y:S01]  /*aac0*/  LDGDEPBAR ;  /* 0x00000000000079af */ /* 0x000e220000000000 */
[----:B------:R-:W-:-:S05]  /*aad0*/  BRA `(.L_x_96) ;  /* 0x00000d4000007947 */ /* 0x000fca0003800000 */
.L_x_95:
[----:B------:R-:W-:Y:S04]  /*aae0*/  DEPBAR.LE SB0, 0x0 ;  /* 0x000080000000791a */ /* 0x000fe80000000000 */
[----:B------:R-:W-:Y:S01]  /*aaf0*/  BAR.SYNC.DEFER_BLOCKING 0x0 ;  /* 0x0000000000007b1d */ /* 0x000fe20000010000 */
[----:B------:R-:W-:Y:S01]  /*ab00*/  SHF.R.S32.HI R2, RZ, 0x1f, R212 ;  /* 0x0000001fff027819 */ /* 0x000fe200000114d4 */
[C---:B------:R-:W-:Y:S02]  /*ab10*/  IMAD R135, R212.reuse, UR8, RZ ;  /* 0x00000008d4877c24 */ /* 0x040fe4000f8e02ff */
[----:B------:R-:W-:Y:S04]  /*ab20*/  IMAD.WIDE.U32 R224, R212, UR14, R214 ;  /* 0x0000000ed4e07c25 */ /* 0x000fe8000f8e00d6 */
[----:B------:R-:W-:Y:S01]  /*ab30*/  IMAD R135, R2, UR14, R135 ;  /* 0x0000000e02877c24 */ /* 0x000fe2000f8e0287 */
[C---:B------:R-:W-:Y:S02]  /*ab40*/  @!P4 LEA R228, P1, R224.reuse, c[0x0][0x170], 0x1 ;  /* 0x00005c00e0e4ca11 */ /* 0x040fe400078208ff */
[C---:B------:R-:W-:Y:S01]  /*ab50*/  @!P3 LEA R222, P0, R224.reuse, c[0x0][0x170], 0x1 ;  /* 0x00005c00e0deba11 */ /* 0x040fe200078008ff */
[----:B------:R-:W-:Y:S01]  /*ab60*/  IMAD.IADD R132, R225, 0x1, R135 ;  /* 0x00000001e1847824 */ /* 0x000fe200078e0287 */
[C---:B------:R-:W-:Y:S02]  /*ab70*/  @!P2 LEA R220, P5, R224.reuse, c[0x0][0x170], 0x1 ;  /* 0x00005c00e0dcaa11 */ /* 0x040fe400078a08ff */
[C---:B------:R-:W-:Y:S02]  /*ab80*/  IADD3 R3, P6, R224.reuse, UR15, RZ ;  /* 0x0000000fe0037c10 */ /* 0x040fe4000ffde0ff */
[C-C-:B------:R-:W-:Y:S02]  /*ab90*/  @!P4 LEA.HI.X R229, R224.reuse, c[0x0][0x174], R132.reuse, 0x1, P1 ;  /* 0x00005d00e0e5ca11 */ /* 0x140fe400008f0c84 */
[C-C-:B------:R-:W-:Y:S02]  /*aba0*/  @!P3 LEA.HI.X R223, R224.reuse, c[0x0][0x174], R132.reuse, 0x1, P0 ;  /* 0x00005d00e0dfba11 */ /* 0x140fe400000f0c84 */
[----:B------:R-:W-:Y:S02]  /*abb0*/  @!P2 LEA.HI.X R221, R224, c[0x0][0x174], R132, 0x1, P5 ;  /* 0x00005d00e0ddaa11 */ /* 0x000fe400028f0c84 */
[----:B------:R-:W-:Y:S01]  /*abc0*/  IADD3.X R2, R132, UR5, RZ, P6, !PT ;  /* 0x0000000584027c10 */ /* 0x000fe2000b7fe4ff */
[----:B------:R-:W-:Y:S01]  /*abd0*/  @P4 STS.128 [R202+0x12000], RZ ;  /* 0x012000ffca004388 */ /* 0x000fe20000000c00 */
[C---:B------:R-:W-:Y:S02]  /*abe0*/  @!P4 LEA R226, P6, R3.reuse, c[0x0][0x170], 0x1 ;  /* 0x00005c0003e2ca11 */ /* 0x040fe400078c08ff */
[C---:B------:R-:W-:Y:S01]  /*abf0*/  @!P3 LEA R218, P1, R3.reuse, c[0x0][0x170], 0x1 ;  /* 0x00005c0003daba11 */ /* 0x040fe200078208ff */
[----:B------:R-:W-:Y:S01]  /*ac00*/  @!PT LDS RZ, [RZ] ;  /* 0x00000000fffff984 */ /* 0x000fe20000000800 */
[----:B------:R-:W-:Y:S01]  /*ac10*/  @!PT LDS RZ, [RZ] ;  /* 0x00000000fffff984 */ /* 0x000fe20000000800 */
[----:B------:R-:W-:Y:S01]  /*ac20*/  @!PT LDS RZ, [RZ] ;  /* 0x00000000fffff984 */ /* 0x000fe20000000800 */
[----:B------:R1:W-:Y:S01]  /*ac30*/  @!P4 LDGSTS.E.BYPASS.LTC128B.128 [R202+0x12000], [R228.64] ;  /* 0x12000000e4cacfae */ /* 0x0003e2000b901d4c */
[C-C-:B------:R-:W-:Y:S02]  /*ac40*/  @!P4 LEA.HI.X R227, R3.reuse, c[0x0][0x174], R2.reuse, 0x1, P6 ;  /* 0x00005d0003e3ca11 */ /* 0x140fe400030f0c02 */
[C-C-:B------:R-:W-:Y:S01]  /*ac50*/  @!P3 LEA.HI.X R219, R3.reuse, c[0x0][0x174], R2.reuse, 0x1, P1 ;  /* 0x00005d0003dbba11 */ /* 0x140fe200008f0c02 */
[----:B------:R-:W-:Y:S01]  /*ac60*/  @P3 STS.128 [R202+0x14000], RZ ;  /* 0x014000ffca003388 */ /* 0x000fe20000000c00 */
[C---:B------:R-:W-:Y:S02]  /*ac70*/  @!P2 LEA R134, P0, R3.reuse, c[0x0][0x170], 0x1 ;  /* 0x00005c000386aa11 */ /* 0x040fe400078008ff */
[----:B------:R-:W-:Y:S01]  /*ac80*/  ISETP.GT.AND P5, PT, R212, RZ, PT ;  /* 0x000000ffd400720c */ /* 0x000fe20003fa4270 */
[----:B------:R-:W-:Y:S01]  /*ac90*/  @!PT LDS RZ, [RZ] ;  /* 0x00000000fffff984 */ /* 0x000fe20000000800 */
[----:B------:R-:W-:Y:S01]  /*aca0*/  @!PT LDS RZ, [RZ] ;  /* 0x00000000fffff984 */ /* 0x000fe20000000800 */
[----:B------:R-:W-:Y:S01]  /*acb0*/  @!PT LDS RZ, [RZ] ;  /* 0x00000000fffff984 */ /* 0x000fe20000000800 */
[----:B------:R1:W-:Y:S01]  /*acc0*/  @!P3 LDGSTS.E.BYPASS.LTC128B.128 [R202+0x14000], [R222.64+0x80] ;  /* 0x14000080decabfae */ /* 0x0003e2000b901d4c */
[----:B------:R-:W-:Y:S03]  /*acd0*/  @!P2 LEA.HI.X R135, R3, c[0x0][0x174], R2, 0x1, P0 ;  /* 0x00005d000387aa11 */ /* 0x000fe600000f0c02 */
        /* <DEDUP_REMOVED lines=180> */
.L_x_96:
[----:B------:R-:W-:Y:S01]  /*b820*/  FMNMX.FTZ R2, R4, R133, !PT ;  /* 0x0000008504027209 */ /* 0x000fe20007810000 */
[----:B-1----:R-:W-:Y:S01]  /*b830*/  LDSM.16.MT88.4 R140, [R190+0x12000] ;  /* 0x01200000be8c783b */ /* 0x002fe20000004200 */
        /* <DEDUP_REMOVED lines=34> */
[----:B------:R-:W-:Y:S02]  /*ba60*/  FMNMX.FTZ R136, R33, R2, !PT ;  /* 0x0000000221887209 */ /* 0x000fe40007810000 */
        /* <DEDUP_REMOVED lines=371> */
.L_x_94:
[----:B------:R-:W1:Y:S01]  /*d1a0*/  SHFL.BFLY PT, R2, R217, 0x2, 0x1f ;  /* 0x0c401f00d9027f89 */ /* 0x000e6200000e0000 */
[C---:B------:R-:W-:Y:S01]  /*d1b0*/  ISETP.NE.AND P0, PT, R200.reuse, -0x1, PT ;  /* 0xffffffffc800780c */ /* 0x040fe20003f05270 */
[----:B------:R-:W-:Y:S01]  /*d1c0*/  BSSY B0, `(.L_x_98) ;  /* 0x000014c000007945 */ /* 0x000fe20003800000 */
[----:B------:R-:W-:Y:S01]  /*d1d0*/  MOV R12, 0x3f800000 ;  /* 0x3f800000000c7802 */ /* 0x000fe20000000f00 */
[----:B------:R-:W2:Y:S04]  /*d1e0*/  SHFL.BFLY PT, R0, R213, 0x2, 0x1f ;  /* 0x0c401f00d5007f89 */ /* 0x000ea800000e0000 */
[----:B------:R-:W3:Y:S06]  /*d1f0*/  S2R R6, SR_TID.X ;  /* 0x0000000000067919 */ /* 0x000eec0000002100 */
[----:B------:R-:W-:-:S04]  /*d200*/  @P0 IMAD.WIDE.U32 R14, R200, c[0x0][0x1e8], RZ ;  /* 0x00007a00c80e0a25 */ /* 0x000fc800078e00ff */
[----:B------:R-:W-:Y:S01]  /*d210*/  @P0 IMAD R10, R200, c[0x0][0x1ec], R15 ;  /* 0x00007b00c80a0a24 */ /* 0x000fe200078e020f */
[----:B------:R-:W-:Y:S01]  /*d220*/  @P0 MOV R11, R14 ;  /* 0x0000000e000b0202 */ /* 0x000fe20000000f00 */
[----:B-1----:R-:W-:Y:S02]  /*d230*/  FADD.FTZ R9, R2, R217 ;  /* 0x000000d902097221 */ /* 0x002fe40000010000 */
[----:B------:R-:W1:Y:S01]  /*d240*/  S2R R2, SR_CTAID.Y ;  /* 0x0000000000027919 */ /* 0x000e620000002600 */
[----:B--2---:R-:W-:-:S03]  /*d250*/  FADD.FTZ R0, R0, R213 ;  /* 0x000000d500007221 */ /* 0x004fc60000010000 */
[----:B------:R-:W2:Y:S01]  /*d260*/  SHFL.BFLY PT, R8, R9, 0x1, 0x1f ;  /* 0x0c201f0009087f89 */ /* 0x000ea200000e0000 */
[----:B---3--:R-:W-:-:S03]  /*d270*/  SHF.R.S32.HI R5, RZ, 0x1f, R6 ;  /* 0x0000001fff057819 */ /* 0x008fc60000011406 */
[----:B------:R-:W3:Y:S01]  /*d280*/  SHFL.BFLY PT, R7, R0, 0x1, 0x1f ;  /* 0x0c201f0000077f89 */ /* 0x000ee200000e0000 */
[----:B------:R-:W-:-:S04]  /*d290*/  LEA.HI R4, R5, R6, RZ, 0x5 ;  /* 0x0000000605047211 */ /* 0x000fc800078f28ff */
[----:B------:R-:W-:Y:S01]  /*d2a0*/  LOP3.LUT R13, R4, 0xffffffe0, RZ, 0xc0, !PT ;  /* 0xffffffe0040d7812 */ /* 0x000fe200078ec0ff */
[----:B-1----:R-:W-:-:S04]  /*d2b0*/  @!P0 IMAD.WIDE.U32 R14, R2, c[0x0][0x1e0], RZ ;  /* 0x00007800020e8a25 */ /* 0x002fc800078e00ff */
[----:B--2---:R-:W-:Y:S01]  /*d2c0*/  FADD.FTZ R8, R9, R8 ;  /* 0x0000000809087221 */ /* 0x004fe20000010000 */
[----:B------:R-:W-:Y:S02]  /*d2d0*/  @!P0 SHF.R.S32.HI R9, RZ, 0x1f, R2 ;  /* 0x0000001fff098819 */ /* 0x000fe40000011402 */
[----:B------:R-:W-:Y:S01]  /*d2e0*/  @!P0 MOV R11, R14 ;  /* 0x0000000e000b8202 */ /* 0x000fe20000000f00 */
[----:B---3--:R-:W-:Y:S01]  /*d2f0*/  FADD.FTZ R7, R0, R7 ;  /* 0x0000000700077221 */ /* 0x008fe20000010000 */
[----:B------:R-:W-:Y:S01]  /*d300*/  FSETP.NE.FTZ.AND P5, PT, R8, RZ, PT ;  /* 0x000000ff0800720b */ /* 0x000fe20003fb5000 */
[----:B------:R-:W-:Y:S01]  /*d310*/  @!P0 IMAD R9, R9, c[0x0][0x1e0], RZ ;  /* 0x0000780009098a24 */ /* 0x000fe200078e02ff */
[----:B------:R-:W-:Y:S01]  /*d320*/  IADD3 R0, -R13, R6, RZ ;  /* 0x000000060d007210 */ /* 0x000fe20007ffe1ff */
[----:B------:R-:W1:Y:S01]  /*d330*/  LDC.U8 R14, c[0x0][0x329] ;  /* 0x0000ca40ff0e7b82 */ /* 0x000e620000000000 */
[----:B------:R-:W-:Y:S01]  /*d340*/  FSETP.NE.FTZ.AND P4, PT, R7, RZ, PT ;  /* 0x000000ff0700720b */ /* 0x000fe20003f95000 */
[----:B------:R-:W-:Y:S01]  /*d350*/  @!P0 IMAD R9, R2, c[0x0][0x1e4], R9 ;  /* 0x0000790002098a24 */ /* 0x000fe200078e0209 */
[----:B------:R-:W-:-:S02]  /*d360*/  MOV R13, 0x3f800000 ;  /* 0x3f800000000d7802 */ /* 0x000fc40000000f00 */
[----:B------:R-:W-:Y:S02]  /*d370*/  LOP3.LUT P6, RZ, R0, 0x3, RZ, 0xc0, !PT ;  /* 0x0000000300ff7812 */ /* 0x000fe400078cc0ff */
[----:B------:R-:W-:Y:S02]  /*d380*/  LEA.HI R0, R5, R6, RZ, 0x2 ;  /* 0x0000000605007211 */ /* 0x000fe400078f10ff */
[----:B------:R-:W-:Y:S01]  /*d390*/  @!P0 IADD3 R10, R15, R9, RZ ;  /* 0x000000090f0a8210 */ /* 0x000fe20007ffe0ff */
[----:B------:R-:W2:Y:S01]  /*d3a0*/  @P5 MUFU.RCP R12, R8 ;  /* 0x00000008000c5308 */ /* 0x000ea20000001000 */
[----:B------:R-:W-:-:S07]  /*d3b0*/  SHF.R.S32.HI R9, RZ, 0x1f, R0 ;  /* 0x0000001fff097819 */ /* 0x000fce0000011400 */
[----:B------:R-:W3:Y:S01]  /*d3c0*/  @P4 MUFU.RCP R13, R7 ;  /* 0x00000007000d4308 */ /* 0x000ee20000001000 */
[----:B--2---:R-:W-:-:S07]  /*d3d0*/  FMUL.FTZ R128, R12, R128 ;  /* 0x000000800c807220 */ /* 0x004fce0000410000 */
[----:B------:R-:W2:Y:S01]  /*d3e0*/  @P5 MUFU.LG2 R8, R8 ;  /* 0x0000000800085308 */ /* 0x000ea20000000c00 */
[C---:B------:R-:W-:Y:S02]  /*d3f0*/  FMUL.FTZ R129, R12.reuse, R129 ;  /* 0x000000810c817220 */ /* 0x040fe40000410000 */
[C---:B------:R-:W-:Y:S02]  /*d400*/  FMUL.FTZ R36, R12.reuse, R36 ;  /* 0x000000240c247220 */ /* 0x040fe40000410000 */
[C---:B------:R-:W-:Y:S01]  /*d410*/  FMUL.FTZ R37, R12.reuse, R37 ;  /* 0x000000250c257220 */ /* 0x040fe20000410000 */
[----:B------:R-:W-:Y:S01]  /*d420*/  F2FP.BF16.PACK_AB R128, R129, R128 ;  /* 0x000000808180723e */ /* 0x000fe200000010ff */
[C---:B------:R-:W-:Y:S01]  /*d430*/  FMUL.FTZ R40, R12.reuse, R40 ;  /* 0x000000280c287220 */ /* 0x040fe20000410000 */
[----:B------:R-:W4:Y:S01]  /*d440*/  @P4 MUFU.LG2 R7, R7 ;  /* 0x0000000700074308 */ /* 0x000f220000000c00 */
        /* <DEDUP_REMOVED lines=64> */
[----:B------:R-:W-:Y:S01]  /*d850*/  SHF.R.S32.HI R12, RZ, 0x2, R0 ;  /* 0x00000002ff0c7819 */ /* 0x000fe20000011400 */
[----:B---3--:R-:W-:Y:S01]  /*d860*/  FMUL.FTZ R131, R13, R131 ;  /* 0x000000830d837220 */ /* 0x008fe20000410000 */
[----:B------:R-:W-:Y:S01]  /*d870*/  F2FP.BF16.PACK_AB R120, R121, R120 ;  /* 0x000000787978723e */ /* 0x000fe200000010ff */
[----:B------:R-:W-:Y:S01]  /*d880*/  FMUL.FTZ R130, R13, R130 ;  /* 0x000000820d827220 */ /* 0x000fe20000410000 */
[----:B------:R-:W-:Y:S01]  /*d890*/  LEA.HI R9, R9, R12, RZ, 0x3 ;  /* 0x0000000c09097211 */ /* 0x000fe200078f18ff */
[----:B------:R-:W-:Y:S01]  /*d8a0*/  FMUL.FTZ R39, R13, R39 ;  /* 0x000000270d277220 */ /* 0x000fe20000410000 */
[----:B------:R-:W-:Y:S01]  /*d8b0*/  F2FP.BF16.PACK_AB R116, R117, R116 ;  /* 0x000000747574723e */ /* 0x000fe200000010ff */
[----:B------:R-:W-:Y:S01]  /*d8c0*/  FMUL.FTZ R38, R13, R38 ;  /* 0x000000260d267220 */ /* 0x000fe20000410000 */
[----:B------:R-:W-:Y:S01]  /*d8d0*/  LOP3.LUT R9, R9, 0xfffffff8, RZ, 0xc0, !PT ;  /* 0xfffffff809097812 */ /* 0x000fe200078ec0ff */
[----:B------:R-:W-:Y:S01]  /*d8e0*/  FMUL.FTZ R43, R13, R43 ;  /* 0x0000002b0d2b7220 */ /* 0x000fe20000410000 */
[----:B------:R-:W-:Y:S01]  /*d8f0*/  F2FP.BF16.PACK_AB R130, R131, R130 ;  /* 0x000000828382723e */ /* 0x000fe200000010ff */
[C---:B------:R-:W-:Y:S01]  /*d900*/  FMUL.FTZ R42, R13.reuse, R42 ;  /* 0x0000002a0d2a7220 */ /* 0x040fe20000410000 */
[----:B------:R-:W-:Y:S01]  /*d910*/  IADD3 R9, R12, -R9, RZ ;  /* 0x800000090c097210 */ /* 0x000fe20007ffe0ff */
        /* <DEDUP_REMOVED lines=63> */
[----:B------:R-:W-:Y:S01]  /*dd10*/  LOP3.LUT R13, R0, 0x3ffffffc, RZ, 0xc0, !PT ;  /* 0x3ffffffc000d7812 */ /* 0x000fe200078ec0ff */
[----:B------:R-:W-:Y:S01]  /*dd20*/  IMAD.SHL.U32 R12, R9, 0x40, RZ ;  /* 0x00000040090c7824 */ /* 0x000fe200078e00ff */
[----:B------:R-:W-:Y:S02]  /*dd30*/  SHF.R.S32.HI R0, RZ, 0x5, R4 ;  /* 0x00000005ff007819 */ /* 0x000fe40000011404 */
[----:B------:R-:W-:Y:S02]  /*dd40*/  IADD3 R13, -R13, R6, RZ ;  /* 0x000000060d0d7210 */ /* 0x000fe40007ffe1ff */
[----:B------:R-:W-:-:S02]  /*dd50*/  LOP3.LUT R12, R12, 0x1c0, RZ, 0xc0, !PT ;  /* 0x000001c00c0c7812 */ /* 0x000fc400078ec0ff */
[----:B------:R-:W-:Y:S02]  /*dd60*/  LOP3.LUT R4, R9, 0x1, RZ, 0xc0, !PT ;  /* 0x0000000109047812 */ /* 0x000fe400078ec0ff */
[----:B------:R-:W-:Y:S02]  /*dd70*/  LEA R13, R0, R13, 0x9 ;  /* 0x0000000d000d7211 */ /* 0x000fe400078e48ff */
[----:B------:R-:W-:Y:S02]  /*dd80*/  LEA.HI R12, R12, R12, RZ, 0x1d ;  /* 0x0000000c0c0c7211 */ /* 0x000fe400078fe8ff */
[----:B------:R-:W-:Y:S02]  /*dd90*/  ISETP.NE.U32.AND P3, PT, R4, 0x1, PT ;  /* 0x000000010400780c */ /* 0x000fe40003f65070 */
[----:B------:R-:W-:Y:S02]  /*dda0*/  LEA R12, R13, R12, 0x1 ;  /* 0x0000000c0d0c7211 */ /* 0x000fe400078e08ff */
[----:B------:R-:W-:-:S02]  /*ddb0*/  R2P PR, R9, 0x6 ;  /* 0x0000000609007804 */ /* 0x000fc40000000000 */
[----:B------:R-:W-:Y:S01]  /*ddc0*/  SHF.L.U32 R13, R12, 0x1, RZ ;  /* 0x000000010c0d7819 */ /* 0x000fe200000006ff */
[----:B------:R-:W-:Y:S01]  /*ddd0*/  IMAD.MOV.U32 R12, RZ, RZ, 0x40 ;  /* 0x00000040ff0c7424 */ /* 0x000fe200078e00ff */
[----:B------:R-:W-:Y:S02]  /*dde0*/  MOV R4, 0x20 ;  /* 0x0000002000047802 */ /* 0x000fe40000000f00 */
[C---:B------:R-:W-:Y:S01]  /*ddf0*/  IADD3 R9, R13.reuse, -0x10, RZ ;  /* 0xfffffff00d097810 */ /* 0x040fe20007ffe0ff */
[----:B------:R-:W-:Y:S01]  /*de00*/  STS [R13], R128 ;  /* 0x000000800d007388 */ /* 0x000fe20000000800 */
[----:B------:R-:W-:Y:S02]  /*de10*/  SEL R4, R4, 0xffffffe0, !P1 ;  /* 0xffffffe004047807 */ /* 0x000fe40004800000 */
[----:B------:R-:W-:Y:S01]  /*de20*/  @P3 IADD3 R9, R13, 0x10, RZ ;  /* 0x000000100d093810 */ /* 0x000fe20007ffe0ff */
[----:B------:R-:W-:Y:S01]  /*de30*/  STS [R13+0x400], R130 ;  /* 0x000400820d007388 */ /* 0x000fe20000000800 */
[----:B------:R-:W-:-:S02]  /*de40*/  SEL R12, R12, 0xffffffc0, !P2 ;  /* 0xffffffc00c0c7807 */ /* 0x000fc40005000000 */
[C---:B------:R-:W-:Y:S01]  /*de50*/  IADD3 R15, R13.reuse, R4, RZ ;  /* 0x000000040d0f7210 */ /* 0x040fe20007ffe0ff */
[----:B------:R-:W-:Y:S01]  /*de60*/  STS [R9], R36 ;  /* 0x0000002409007388 */ /* 0x000fe20000000800 */
[-C--:B------:R-:W-:Y:S02]  /*de70*/  IADD3 R17, R4, R9.reuse, RZ ;  /* 0x0000000904117210 */ /* 0x080fe40007ffe0ff */
[-C--:B------:R-:W-:Y:S01]  /*de80*/  IADD3 R19, R13, R12.reuse, RZ ;  /* 0x0000000c0d137210 */ /* 0x080fe20007ffe0ff */
[----:B------:R-:W-:Y:S01]  /*de90*/  STS [R9+0x400], R38 ;  /* 0x0004002609007388 */ /* 0x000fe20000000800 */
[----:B------:R-:W-:Y:S01]  /*dea0*/  IADD3 R23, R12, R9, RZ ;  /* 0x000000090c177210 */ /* 0x000fe20007ffe0ff */
[----:B------:R-:W-:Y:S01]  /*deb0*/  IMAD.IADD R25, R17, 0x1, R12 ;  /* 0x0000000111197824 */ /* 0x000fe200078e020c */
[----:B------:R-:W-:Y:S01]  /*dec0*/  IADD3 R21, R15, R12, RZ ;  /* 0x0000000c0f157210 */ /* 0x000fe20007ffe0ff */
[----:B------:R-:W-:Y:S01]  /*ded0*/  STS [R15], R40 ;  /* 0x000000280f007388 */ /* 0x000fe20000000800 */
[----:B------:R-:W-:Y:S01]  /*dee0*/  F2FP.BF16.PACK_AB R122, R123, R122 ;  /* 0x0000007a7b7a723e */ /* 0x000fe200000010ff */
[----:B------:R-:W3:Y:S01]  /*def0*/  LDC.U8 R12, c[0x0][0x328] ;  /* 0x0000ca00ff0c7b82 */ /* 0x000ee20000000000 */
[----:B------:R-:W-:Y:S01]  /*df00*/  F2FP.BF16.PACK_AB R118, R119, R118 ;  /* 0x000000767776723e */ /* 0x000fe200000010ff */
[----:B------:R-:W-:Y:S01]  /*df10*/  STS [R15+0x400], R42 ;  /* 0x0004002a0f007388 */ /* 0x000fe20000000800 */
[----:B-1----:R-:W-:-:S02]  /*df20*/  ISETP.NE.AND P1, PT, R14, RZ, PT ;  /* 0x000000ff0e00720c */ /* 0x002fc40003f25270 */
[----:B------:R-:W-:Y:S01]  /*df30*/  SHF.R.S32.HI R71, RZ, 0x1f, R0 ;  /* 0x0000001fff477819 */ /* 0x000fe20000011400 */
[----:B------:R-:W-:Y:S03]  /*df40*/  STS [R17], R44 ;  /* 0x0000002c11007388 */ /* 0x000fe60000000800 */
[----:B------:R-:W-:Y:S01]  /*df50*/  LEA.HI R71, R71, R0, RZ, 0x3 ;  /* 0x0000000047477211 */ /* 0x000fe200078f18ff */
[----:B------:R-:W-:Y:S03]  /*df60*/  STS [R17+0x400], R46 ;  /* 0x0004002e11007388 */ /* 0x000fe60000000800 */
[----:B------:R-:W-:Y:S01]  /*df70*/  LOP3.LUT R71, R71, 0xffffff8, RZ, 0xc0, !PT ;  /* 0x0ffffff847477812 */ /* 0x000fe200078ec0ff */
[----:B------:R-:W-:Y:S02]  /*df80*/  STS [R19], R48 ;  /* 0x0000003013007388 */ /* 0x000fe40000000800 */
[----:B------:R-:W-:-:S02]  /*df90*/  @P1 MOV R63, c[0x0][0x210] ;  /* 0x00008400003f1a02 */ /* 0x000fc40000000f00 */
[----:B------:R-:W-:Y:S01]  /*dfa0*/  STS [R19+0x400], R50 ;  /* 0x0004003213007388 */ /* 0x000fe20000000800 */
[----:B------:R-:W-:Y:S02]  /*dfb0*/  @P1 MOV R65, 0x1 ;  /* 0x0000000100411802 */ /* 0x000fe40000000f00 */
[----:B------:R-:W-:Y:S01]  /*dfc0*/  @P1 IMAD R63, R63, c[0x0][0x214], RZ ;  /* 0x000085003f3f1a24 */ /* 0x000fe200078e02ff */
[----:B------:R-:W-:Y:S01]  /*dfd0*/  STS [R23], R52 ;  /* 0x0000003417007388 */ /* 0x000fe20000000800 */
[----:B------:R-:W-:Y:S02]  /*dfe0*/  IADD3 R71, R0, -R71, RZ ;  /* 0x8000004700477210 */ /* 0x000fe40007ffe0ff */
[----:B---3--:R-:W-:Y:S01]  /*dff0*/  ISETP.NE.AND P2, PT, R12, RZ, PT ;  /* 0x000000ff0c00720c */ /* 0x008fe20003f45270 */
[----:B------:R-:W-:Y:S01]  /*e000*/  STS [R23+0x400], R54 ;  /* 0x0004003617007388 */ /* 0x000fe20000000800 */
[----:B------:R-:W-:Y:S02]  /*e010*/  MOV R0, 0x7f800000 ;  /* 0x7f80000000007802 */ /* 0x000fe40000000f00 */
[----:B------:R-:W-:Y:S01]  /*e020*/  ISETP.NE.OR P3, PT, R14, RZ, !P2 ;  /* 0x000000ff0e00720c */ /* 0x000fe20005765670 */
[----:B------:R-:W-:Y:S04]  /*e030*/  STS [R21], R56 ;  /* 0x0000003815007388 */ /* 0x000fe80000000800 */
[----:B------:R-:W-:Y:S04]  /*e040*/  STS [R21+0x400], R58 ;  /* 0x0004003a15007388 */ /* 0x000fe80000000800 */
[----:B------:R-:W-:Y:S04]  /*e050*/  STS [R25], R60 ;  /* 0x0000003c19007388 */ /* 0x000fe80000000800 */
[----:B------:R-:W-:Y:S01]  /*e060*/  STS [R25+0x400], R62 ;  /* 0x0004003e19007388 */ /* 0x000fe20000000800 */
[----:B------:R-:W-:-:S03]  /*e070*/  @!P3 IMAD R67, R2, c[0x0][0x214], RZ ;  /* 0x000085000243ba24 */ /* 0x000fc600078e02ff */
[----:B------:R-:W-:Y:S02]  /*e080*/  STS [R13+0x4000], R64 ;  /* 0x004000400d007388 */ /* 0x000fe40000000800 */
[----:B------:R-:W-:Y:S02]  /*e090*/  @!P3 SEL R67, R67, R200, !P0 ;  /* 0x000000c84343b207 */ /* 0x000fe40004000000 */
[----:B------:R-:W-:Y:S04]  /*e0a0*/  STS [R13+0x4400], R66 ;  /* 0x004400420d007388 */ /* 0x000fe80000000800 */
[----:B------:R-:W-:Y:S04]  /*e0b0*/  STS [R9+0x4000], R68 ;  /* 0x0040004409007388 */ /* 0x000fe80000000800 */
[----:B------:R-:W-:Y:S04]  /*e0c0*/  STS [R9+0x4400], R70 ;  /* 0x0044004609007388 */ /* 0x000fe80000000800 */
[----:B------:R1:W-:Y:S04]  /*e0d0*/  STS [R15+0x4000], R72 ;  /* 0x004000480f007388 */ /* 0x0003e80000000800 */
[----:B------:R-:W-:Y:S04]  /*e0e0*/  STS [R15+0x4400], R74 ;  /* 0x0044004a0f007388 */ /* 0x000fe80000000800 */
[----:B------:R-:W-:Y:S04]  /*e0f0*/  STS [R17+0x4000], R76 ;  /* 0x0040004c11007388 */ /* 0x000fe80000000800 */
[----:B------:R-:W-:Y:S04]  /*e100*/  STS [R17+0x4400], R78 ;  /* 0x0044004e11007388 */ /* 0x000fe80000000800 */
[----:B------:R-:W-:Y:S04]  /*e110*/  STS [R19+0x4000], R80 ;  /* 0x0040005013007388 */ /* 0x000fe80000000800 */
[----:B------:R-:W-:Y:S04]  /*e120*/  STS [R19+0x4400], R82 ;  /* 0x0044005213007388 */ /* 0x000fe80000000800 */
[----:B------:R-:W-:Y:S01]  /*e130*/  STS [R23+0x4000], R84 ;  /* 0x0040005417007388 */ /* 0x000fe20000000800 */
[----:B-1----:R-:W-:-:S02]  /*e140*/  CS2R R72, SRZ ;  /* 0x0000000000487805 */ /* 0x002fc4000001ff00 */
[----:B------:R-:W-:Y:S01]  /*e150*/  @!P3 SHF.R.S32.HI R73, RZ, 0x1f, R67 ;  /* 0x0000001fff49b819 */ /* 0x000fe20000011443 */
[----:B------:R-:W-:Y:S01]  /*e160*/  STS [R23+0x4400], R86 ;  /* 0x0044005617007388 */ /* 0x000fe20000000800 */
[----:B------:R-:W-:Y:S01]  /*e170*/  @!P3 MOV R72, R67 ;  /* 0x000000430048b202 */ /* 0x000fe20000000f00 */
[----:B--2---:R-:W-:Y:S02]  /*e180*/  @P5 FMUL.FTZ R67, R8, 0.69314718246459960938 ;  /* 0x3f31721808435820 */ /* 0x004fe40000410000 */
[----:B------:R-:W-:Y:S01]  /*e190*/  STS [R21+0x4000], R88 ;  /* 0x0040005815007388 */ /* 0x000fe20000000800 */
[----:B----4-:R-:W-:Y:S02]  /*e1a0*/  @P4 FMUL.FTZ R8, R7, 0.69314718246459960938 ;  /* 0x3f31721807084820 */ /* 0x010fe40000410000 */
[----:B------:R-:W-:Y:S01]  /*e1b0*/  @P5 FFMA.FTZ R0, R132, c[0x0][0x238], R67 ;  /* 0x00008e0084005a23 */ /* 0x000fe20000010043 */
[----:B------:R-:W-:Y:S04]  /*e1c0*/  STS [R21+0x4400], R90 ;  /* 0x0044005a15007388 */ /* 0x000fe80000000800 */
[----:B------:R-:W-:Y:S04]  /*e1d0*/  STS [R25+0x4000], R92 ;  /* 0x0040005c19007388 */ /* 0x000fe80000000800 */
[----:B------:R-:W-:Y:S04]  /*e1e0*/  STS [R25+0x4400], R94 ;  /* 0x0044005e19007388 */ /* 0x000fe80000000800 */
[----:B------:R-:W-:Y:S04]  /*e1f0*/  STS [R13+0x8000], R96 ;  /* 0x008000600d007388 */ /* 0x000fe80000000800 */
[----:B------:R-:W-:Y:S04]  /*e200*/  STS [R13+0x8400], R98 ;  /* 0x008400620d007388 */ /* 0x000fe80000000800 */
[----:B------:R-:W-:Y:S04]  /*e210*/  STS [R9+0x8000], R100 ;  /* 0x0080006409007388 */ /* 0x000fe80000000800 */
[----:B------:R1:W-:Y:S04]  /*e220*/  STS [R9+0x8400], R102 ;  /* 0x0084006609007388 */ /* 0x0003e80000000800 */
[----:B------:R2:W-:Y:S04]  /*e230*/  STS [R15+0x8000], R104 ;  /* 0x008000680f007388 */ /* 0x0005e80000000800 */
[----:B------:R2:W-:Y:S04]  /*e240*/  STS [R15+0x8400], R106 ;  /* 0x0084006a0f007388 */ /* 0x0005e80000000800 */
[----:B------:R2:W-:Y:S04]  /*e250*/  STS [R17+0x8000], R124 ;  /* 0x0080007c11007388 */ /* 0x0005e80000000800 */
[----:B------:R2:W-:Y:S04]  /*e260*/  STS [R17+0x8400], R126 ;  /* 0x0084007e11007388 */ /* 0x0005e80000000800 */
[----:B------:R2:W-:Y:S04]  /*e270*/  STS [R19+0x8000], R108 ;  /* 0x0080006c13007388 */ /* 0x0005e80000000800 */
[----:B------:R2:W-:Y:S01]  /*e280*/  STS [R19+0x8400], R110 ;  /* 0x0084006e13007388 */ /* 0x0005e20000000800 */
[----:B-1----:R-:W-:-:S03]  /*e290*/  @!P1 MOV R9, c[0x0][0x214] ;  /* 0x0000850000099a02 */ /* 0x002fc60000000f00 */
[----:B------:R2:W-:Y:S01]  /*e2a0*/  STS [R23+0x8000], R112 ;  /* 0x0080007017007388 */ /* 0x0005e20000000800 */
[----:B------:R-:W-:-:S03]  /*e2b0*/  @!P1 SEL R63, R9, c[0x0][0x234], !P2 ;  /* 0x00008d00093f9a07 */ /* 0x000fc60005000000 */
[----:B------:R2:W-:Y:S02]  /*e2c0*/  STS [R23+0x8400], R114 ;  /* 0x0084007217007388 */ /* 0x0005e40000000800 */
[----:B------:R-:W-:Y:S02]  /*e2d0*/  @!P1 IMAD R65, R63, c[0x0][0x1c0], RZ ;  /* 0x000070003f419a24 */ /* 0x000fe400078e02ff */
[----:B------:R2:W-:Y:S02]  /*e2e0*/  STS [R21+0x8000], R120 ;  /* 0x0080007815007388 */ /* 0x0005e40000000800 */
[----:B------:R-:W-:Y:S02]  /*e2f0*/  IMAD R65, R2, R65, RZ ;  /* 0x0000004102417224 */ /* 0x000fe400078e02ff */
[----:B------:R2:W-:Y:S03]  /*e300*/  STS [R21+0x8400], R122 ;  /* 0x0084007a15007388 */ /* 0x0005e60000000800 */
[----:B------:R-:W-:Y:S01]  /*e310*/  SEL R65, R65, RZ, P3 ;  /* 0x000000ff41417207 */ /* 0x000fe20001800000 */
[----:B------:R2:W-:Y:S04]  /*e320*/  STS [R25+0x8000], R116 ;  /* 0x0080007419007388 */ /* 0x0005e80000000800 */
[----:B------:R2:W-:Y:S04]  /*e330*/  STS [R25+0x8400], R118 ;  /* 0x0084007619007388 */ /* 0x0005e80000000800 */
[----:B------:R-:W-:Y:S06]  /*e340*/  BAR.SYNC.DEFER_BLOCKING 0x0 ;  /* 0x0000000000007b1d */ /* 0x000fec0000010000 */
[----:B------:R-:W1:Y:S04]  /*e350*/  S2R R4, SR_TID.X ;  /* 0x0000000000047919 */ /* 0x000e680000002100 */
[----:B------:R-:W3:Y:S04]  /*e360*/  S2R R60, SR_CTAID.X ;  /* 0x00000000003c7919 */ /* 0x000ee80000002500 */
[----:B------:R-:W4:Y:S04]  /*e370*/  S2R R62, SR_CTAID.Z ;  /* 0x00000000003e7919 */ /* 0x000f280000002700 */
[----:B------:R2:W2:Y:S04]  /*e380*/  LDS.128 R52, [R202] ;  /* 0x00000000ca347984 */ /* 0x0004a80000000c00 */
[----:B------:R2:W2:Y:S01]  /*e390*/  LDS.128 R48, [R202+0x1000] ;  /* 0x00100000ca307984 */ /* 0x0004a20000000c00 */
[----:B-1----:R-:W-:-:S03]  /*e3a0*/  SHF.R.S32.HI R61, RZ, 0x1f, R4 ;  /* 0x0000001fff3d7819 */ /* 0x002fc60000011404 */
[----:B------:R1:W1:Y:S01]  /*e3b0*/  LDS.128 R44, [R202+0x2000] ;  /* 0x00200000ca2c7984 */ /* 0x0002620000000c00 */
[----:B------:R-:W-:-:S03]  /*e3c0*/  LEA.HI R9, R61, R4, RZ, 0x5 ;  /* 0x000000043d097211 */ /* 0x000fc600078f28ff */
[----:B------:R1:W1:Y:S01]  /*e3d0*/  LDS.128 R40, [R202+0x3000] ;  /* 0x00300000ca287984 */ /* 0x0002620000000c00 */
[----:B------:R-:W-:Y:S01]  /*e3e0*/  LOP3.LUT R69, R9, 0xffffffe0, RZ, 0xc0, !PT ;  /* 0xffffffe009457812 */ /* 0x000fe200078ec0ff */
[----:B----4-:R-:W-:Y:S02]  /*e3f0*/  IMAD R65, R62, R63, R65 ;  /* 0x0000003f3e417224 */ /* 0x010fe400078e0241 */
[----:B------:R4:W1:Y:S01]  /*e400*/  LDS.128 R36, [R202+0x4000] ;  /* 0x00400000ca247984 */ /* 0x0008620000000c00 */
[----:B------:R-:W-:Y:S01]  /*e410*/  @P1 MOV R9, c[0x0][0x210] ;  /* 0x0000840000091a02 */ /* 0x000fe20000000f00 */
[----:B------:R-:W-:Y:S01]  /*e420*/  @!P1 IMAD.MOV.U32 R9, RZ, RZ, 0x1 ;  /* 0x00000001ff099424 */ /* 0x000fe200078e00ff */
[----:B------:R-:W-:Y:S01]  /*e430*/  IADD3 R2, -R69, R4, RZ ;  /* 0x0000000445027210 */ /* 0x000fe20007ffe1ff */
[----:B------:R4:W1:Y:S01]  /*e440*/  LDS.128 R32, [R202+0x5000] ;  /* 0x00500000ca207984 */ /* 0x0008620000000c00 */
[----:B------:R-:W-:Y:S02]  /*e450*/  SHF.R.S32.HI R66, RZ, 0x1f, R65 ;  /* 0x0000001fff427819 */ /* 0x000fe40000011441 */
[----:B------:R-:W-:Y:S01]  /*e460*/  SHF.R.S32.HI R69, RZ, 0x1f, R2 ;  /* 0x0000001fff457819 */ /* 0x000fe20000011402 */
[----:B------:R4:W1:Y:S01]  /*e470*/  LDS.128 R28, [R202+0x6000] ;  /* 0x00600000ca1c7984 */ /* 0x0008620000000c00 */
[----:B------:R-:W-:Y:S01]  /*e480*/  MOV R63, 0x7f800000 ;  /* 0x7f800000003f7802 */ /* 0x000fe20000000f00 */
[----:B------:R-:W-:Y:S01]  /*e490*/  @P4 FFMA.FTZ R63, R3, c[0x0][0x238], R8 ;  /* 0x00008e00033f4a23 */ /* 0x000fe20000010008 */
[----:B------:R-:W-:Y:S01]  /*e4a0*/  LEA.HI R69, R69, R2, RZ, 0x2 ;  /* 0x0000000245457211 */ /* 0x000fe200078f10ff */
[----:B------:R4:W1:Y:S01]  /*e4b0*/  LDS.128 R24, [R202+0x7000] ;  /* 0x00700000ca187984 */ /* 0x0008620000000c00 */
[----:B---3--:R-:W-:-:S02]  /*e4c0*/  IMAD R2, R60, R9, RZ ;  /* 0x000000093c027224 */ /* 0x008fc400078e02ff */
[----:B------:R-:W-:Y:S01]  /*e4d0*/  SHF.R.S32.HI R64, RZ, 0x2, R69 ;  /* 0x00000002ff407819 */ /* 0x000fe20000011445 */
[----:B------:R4:W3:Y:S02]  /*e4e0*/  LDS.128 R20, [R202+0x8000] ;  /* 0x00800000ca147984 */ /* 0x0008e40000000c00 */
[----:B------:R-:W-:Y:S02]  /*e4f0*/  SHF.L.U32 R2, R2, 0x7, RZ ;  /* 0x0000000702027819 */ /* 0x000fe400000006ff */
[----:B------:R4:W1:Y:S01]  /*e500*/  LDS.128 R16, [R202+0x9000] ;  /* 0x00900000ca107984 */ /* 0x0008620000000c00 */
[----:B------:R-:W-:Y:S02]  /*e510*/  LEA R64, R71, R64, 0x4 ;  /* 0x0000004047407211 */ /* 0x000fe400078e20ff */
[----:B------:R-:W-:Y:S01]  /*e520*/  SHF.R.S32.HI R7, RZ, 0x1f, R2 ;  /* 0x0000001fff077819 */ /* 0x000fe20000011402 */
[----:B------:R4:W1:Y:S01]  /*e530*/  LDS.128 R12, [R202+0xa000] ;  /* 0x00a00000ca0c7984 */ /* 0x0008620000000c00 */
[----:B------:R-:W-:-:S03]  /*e540*/  IADD3 R2, P1, P0, R2, R72, R65 ;  /* 0x0000004802027210 */ /* 0x000fc6000783e041 */
[----:B------:R4:W1:Y:S01]  /*e550*/  LDS.128 R56, [R202+0xb000] ;  /* 0x00b00000ca387984 */ /* 0x0008620000000c00 */
[----:B------:R-:W-:Y:S01]  /*e560*/  IADD3.X R7, R7, R73, R66, P1, P0 ;  /* 0x0000004907077210 */ /* 0x000fe20000fe0442 */
[----:B------:R-:W-:Y:S05]  /*e570*/  @P6 BRA `(.L_x_99) ;  /* 0x0000010000006947 */ /* 0x000fea0003800000 */
[----:B--2---:R-:W-:Y:S01]  /*e580*/  IMAD R3, R60, -0x80, R205 ;  /* 0xffffff803c037824 */ /* 0x004fe200078e02cd */
[----:B------:R-:W-:-:S04]  /*e590*/  IADD3 R8, R64, 0x8, RZ ;  /* 0x0000000840087810 */ /* 0x000fc80007ffe0ff */
[-C--:B------:R-:W-:Y:S02]  /*e5a0*/  ISETP.GE.AND P3, PT, R64, R3.reuse, PT ;  /* 0x000000034000720c */ /* 0x080fe40003f66270 */
[----:B------:R-:W-:-:S11]  /*e5b0*/  ISETP.GE.AND P2, PT, R8, R3, PT ;  /* 0x000000030800720c */ /* 0x000fd60003f46270 */
[-C--:B------:R-:W-:Y:S02]  /*e5c0*/  @!P3 IMAD R64, R64, R9.reuse, RZ ;  /* 0x000000094040b224 */ /* 0x080fe400078e02ff */
[----:B------:R-:W-:-:S03]  /*e5d0*/  @!P2 IMAD R8, R8, R9, RZ ;  /* 0x000000090808a224 */ /* 0x000fc600078e02ff */
[-C--:B------:R-:W-:Y:S02]  /*e5e0*/  @!P3 IADD3 R3, P1, R64, R2.reuse, RZ ;  /* 0x000000024003b210 */ /* 0x080fe40007f3e0ff */
[----:B------:R-:W-:Y:S02]  /*e5f0*/  @!P2 IADD3 R2, P0, R8, R2, RZ ;  /* 0x000000020802a210 */ /* 0x000fe40007f1e0ff */
        /* <DEDUP_REMOVED lines=8> */
.L_x_99:
[----:B--2---:R-:W-:Y:S05]  /*e680*/  BSYNC B0 ;  /* 0x0000000000007941 */ /* 0x004fea0003800000 */
.L_x_98:
[----:B------:R-:W-:Y:S01]  /*e690*/  LEA.HI R5, R5, R6, RZ, 0x3 ;  /* 0x0000000605057211 */ /* 0x000fe200078f18ff */
[----:B------:R-:W-:Y:S01]  /*e6a0*/  IMAD R60, R60, -0x80, R205 ;  /* 0xffffff803c3c7824 */ /* 0x000fe200078e02cd */
[----:B------:R-:W-:Y:S01]  /*e6b0*/  IADD3 R8, P0, R210, R11, RZ ;  /* 0x0000000bd2087210 */ /* 0x000fe20007f1e0ff */
[----:B------:R-:W-:Y:S01]  /*e6c0*/  BSSY B0, `(.L_x_100) ;  /* 0x000001c000007945 */ /* 0x000fe20003800000 */
[----:B------:R-:W-:Y:S02]  /*e6d0*/  SHF.R.S32.HI R3, RZ, 0x1f, R210 ;  /* 0x0000001fff037819 */ /* 0x000fe400000114d2 */
[----:B------:R-:W-:-:S02]  /*e6e0*/  SHF.R.S32.HI R5, RZ, 0x3, R5 ;  /* 0x00000003ff057819 */ /* 0x000fc40000011405 */
[----:B------:R-:W-:Y:S01]  /*e6f0*/  LEA.HI R4, R61, R4, RZ, 0x3 ;  /* 0x000000043d047211 */ /* 0x000fe200078f18ff */
[----:B------:R-:W-:Y:S01]  /*e700*/  IMAD.X R9, R3, 0x1, R10, P0 ;  /* 0x0000000103097824 */ /* 0x000fe200000e060a */
[----:B------:R-:W-:Y:S02]  /*e710*/  ISETP.GE.AND P0, PT, R5, R60, PT ;  /* 0x0000003c0500720c */ /* 0x000fe40003f06270 */
[----:B------:R-:W-:Y:S01]  /*e720*/  SHF.R.S32.HI R0, RZ, 0x1f, R62 ;  /* 0x0000001fff007819 */ /* 0x000fe2000001143e */
[----:B------:R-:W-:Y:S01]  /*e730*/  IMAD.WIDE.U32 R8, R62, c[0x0][0x1f0], R8 ;  /* 0x00007c003e087a25 */ /* 0x000fe200078e0008 */
[----:B------:R-:W-:-:S03]  /*e740*/  SHF.R.S32.HI R4, RZ, 0x3, R4 ;  /* 0x00000003ff047819 */ /* 0x000fc60000011404 */
[----:B------:R-:W-:Y:S01]  /*e750*/  IMAD R3, R0, c[0x0][0x1f0], RZ ;  /* 0x00007c0000037a24 */ /* 0x000fe200078e02ff */
[----:B------:R-:W-:-:S03]  /*e760*/  SHF.R.S32.HI R5, RZ, 0x1f, R4 ;  /* 0x0000001fff057819 */ /* 0x000fc60000011404 */
[----:B------:R-:W-:Y:S02]  /*e770*/  IMAD R3, R62, c[0x0][0x1f4], R3 ;  /* 0x00007d003e037a24 */ /* 0x000fe400078e0203 */
[----:B------:R-:W-:-:S04]  /*e780*/  IMAD.WIDE R6, R201, 0x80, R4 ;  /* 0x00000080c9067825 */ /* 0x000fc800078e0204 */
[----:B------:R-:W-:Y:S01]  /*e790*/  IMAD.IADD R11, R9, 0x1, R3 ;  /* 0x00000001090b7824 */ /* 0x000fe200078e0203 */
[----:B------:R-:W-:Y:S05]  /*e7a0*/  @P0 BRA `(.L_x_101) ;  /* 0x000000d000000947 */ /* 0x000fea0003800000 */
[----:B------:R-:W-:Y:S01]  /*e7b0*/  IMAD R0, R7, c[0x0][0x1e8], RZ ;  /* 0x00007a0007007a24 */ /* 0x000fe200078e02ff */
[----:B------:R-:W-:Y:S01]  /*e7c0*/  ISETP.GE.AND P3, PT, R210, c[0x0][0x220], PT ;  /* 0x00008800d2007a0c */ /* 0x000fe20003f66270 */
[----:B------:R-:W-:Y:S01]  /*e7d0*/  IMAD.MOV.U32 R10, RZ, RZ, R8 ;  /* 0x000000ffff0a7224 */ /* 0x000fe200078e0008 */
[----:B------:R-:W-:Y:S01]  /*e7e0*/  ISETP.GE.AND P2, PT, R204, c[0x0][0x220], PT ;  /* 0x00008800cc007a0c */ /* 0x000fe20003f46270 */
[C---:B------:R-:W-:Y:S01]  /*e7f0*/  IMAD R0, R6.reuse, c[0x0][0x1ec], R0 ;  /* 0x00007b0006007a24 */ /* 0x040fe200078e0200 */
[----:B------:R-:W-:Y:S01]  /*e800*/  ISETP.GE.AND P1, PT, R203, c[0x0][0x220], PT ;  /* 0x00008800cb007a0c */ /* 0x000fe20003f26270 */
[----:B------:R-:W-:-:S04]  /*e810*/  IMAD.WIDE.U32 R2, R6, c[0x0][0x1e8], R10 ;  /* 0x00007a0006027a25 */ /* 0x000fc800078e000a */
[----:B------:R-:W-:Y:S01]  /*e820*/  IMAD.IADD R0, R3, 0x1, R0 ;  /* 0x0000000103007824 */ /* 0x000fe200078e0200 */
[----:B------:R-:W-:-:S04]  /*e830*/  LEA R60, P0, R2, c[0x0][0x1d0], 0x1 ;  /* 0x00007400023c7a11 */ /* 0x000fc800078008ff */
[----:B------:R-:W-:-:S05]  /*e840*/  LEA.HI.X R61, R2, c[0x0][0x1d4], R0, 0x1, P0 ;  /* 0x00007500023d7a11 */ /* 0x000fca00000f0c00 */
[----:B------:R2:W-:Y:S04]  /*e850*/  @!P3 STG.E.128 [R60.64], R52 ;  /* 0x000000343c00b986 */ /* 0x0005e8000c101d0c */
[----:B-1----:R2:W-:Y:S04]  /*e860*/  @!P2 STG.E.128 [R60.64+0x80], R36 ;  /* 0x000080243c00a986 */ /* 0x0025e8000c101d0c */
[----:B---3--:R2:W-:Y:S02]  /*e870*/  @!P1 STG.E.128 [R60.64+0x100], R20 ;  /* 0x000100143c009986 */ /* 0x0085e4000c101d0c */
.L_x_101:
[----:B------:R-:W-:Y:S05]  /*e880*/  BSYNC B0 ;  /* 0x0000000000007941 */ /* 0x000fea0003800000 */
.L_x_100:
[----:B------:R-:W-:Y:S01]  /*e890*/  IADD3 R0, R4, 0x20, RZ ;  /* 0x0000002004007810 */ /* 0x000fe20007ffe0ff */
[----:B------:R-:W-:Y:S03]  /*e8a0*/  BSSY B0, `(.L_x_102) ;  /* 0x0000013000007945 */ /* 0x000fe60003800000 */
[----:B------:R-:W-:-:S13]  /*e8b0*/  ISETP.GE.AND P0, PT, R0, R199, PT ;  /* 0x000000c70000720c */ /* 0x000fda0003f06270 */
[----:B------:R-:W-:Y:S05]  /*e8c0*/  @P0 BRA `(.L_x_103) ;  /* 0x0000010000000947 */ /* 0x000fea0003800000 */
[----:B------:R-:W-:Y:S01]  /*e8d0*/  IADD3 R2, P0, R6, 0x20, RZ ;  /* 0x0000002006027810 */ /* 0x000fe20007f1e0ff */
[----:B--23--:R-:W-:Y:S01]  /*e8e0*/  IMAD.MOV.U32 R20, RZ, RZ, R8 ;  /* 0x000000ffff147224 */ /* 0x00cfe200078e0008 */
[----:B------:R-:W-:Y:S02]  /*e8f0*/  MOV R21, R11 ;  /* 0x0000000b00157202 */ /* 0x000fe40000000f00 */
[----:B------:R-:W-:Y:S01]  /*e900*/  ISETP.GE.AND P2, PT, R210, c[0x0][0x220], PT ;  /* 0x00008800d2007a0c */ /* 0x000fe20003f46270 */
[----:B------:R-:W-:Y:S01]  /*e910*/  IMAD.X R0, RZ, RZ, R7, P0 ;  /* 0x000000ffff007224 */ /* 0x000fe200000e0607 */
[----:B------:R-:W-:Y:S01]  /*e920*/  ISETP.GE.AND P1, PT, R204, c[0x0][0x220], PT ;  /* 0x00008800cc007a0c */ /* 0x000fe20003f26270 */
[----:B------:R-:W-:Y:S01]  /*e930*/  IMAD.WIDE.U32 R20, R2, c[0x0][0x1e8], R20 ;  /* 0x00007a0002147a25 */ /* 0x000fe200078e0014 */
[----:B------:R-:W-:-:S03]  /*e940*/  ISETP.GE.AND P0, PT, R203, c[0x0][0x220], PT ;  /* 0x00008800cb007a0c */ /* 0x000fc60003f06270 */
[----:B------:R-:W-:-:S04]  /*e950*/  IMAD R3, R0, c[0x0][0x1e8], RZ ;  /* 0x00007a0000037a24 */ /* 0x000fc800078e02ff */
[----:B------:R-:W-:Y:S01]  /*e960*/  IMAD R3, R2, c[0x0][0x1ec], R3 ;  /* 0x00007b0002037a24 */ /* 0x000fe200078e0203 */
[----:B------:R-:W-:-:S03]  /*e970*/  LEA R2, P3, R20, c[0x0][0x1d0], 0x1 ;  /* 0x0000740014027a11 */ /* 0x000fc600078608ff */
[----:B------:R-:W-:-:S05]  /*e980*/  IMAD.IADD R3, R21, 0x1, R3 ;  /* 0x0000000115037824 */ /* 0x000fca00078e0203 */
[----:B------:R-:W-:-:S05]  /*e990*/  LEA.HI.X R3, R20, c[0x0][0x1d4], R3, 0x1, P3 ;  /* 0x0000750014037a11 */ /* 0x000fca00018f0c03 */
[----:B------:R2:W-:Y:S04]  /*e9a0*/  @!P2 STG.E.128 [R2.64], R48 ;  /* 0x000000300200a986 */ /* 0x0005e8000c101d0c */
[----:B-1----:R2:W-:Y:S04]  /*e9b0*/  @!P1 STG.E.128 [R2.64+0x80], R32 ;  /* 0x0000802002009986 */ /* 0x0025e8000c101d0c */
[----:B------:R2:W-:Y:S02]  /*e9c0*/  @!P0 STG.E.128 [R2.64+0x100], R16 ;  /* 0x0001001002008986 */ /* 0x0005e4000c101d0c */
.L_x_103:
[----:B------:R-:W-:Y:S05]  /*e9d0*/  BSYNC B0 ;  /* 0x0000000000007941 */ /* 0x000fea0003800000 */
.L_x_102:
[----:B------:R-:W-:Y:S01]  /*e9e0*/  IADD3 R0, R4, 0x40, RZ ;  /* 0x0000004004007810 */ /* 0x000fe20007ffe0ff */
[----:B------:R-:W-:Y:S03]  /*e9f0*/  BSSY B0, `(.L_x_104) ;  /* 0x0000013000007945 */ /* 0x000fe60003800000 */
[----:B------:R-:W-:-:S13]  /*ea00*/  ISETP.GE.AND P0, PT, R0, R199, PT ;  /* 0x000000c70000720c */ /* 0x000fda0003f06270 */
[----:B------:R-:W-:Y:S05]  /*ea10*/  @P0 BRA `(.L_x_105) ;  /* 0x0000010000000947 */ /* 0x000fea0003800000 */
[----:B--2---:R-:W-:Y:S01]  /*ea20*/  IADD3 R2, P0, R6, 0x40, RZ ;  /* 0x0000004006027810 */ /* 0x004fe20007f1e0ff */
[----:B-1----:R-:W-:Y:S01]  /*ea30*/  IMAD.MOV.U32 R16, RZ, RZ, R8 ;  /* 0x000000ffff107224 */ /* 0x002fe200078e0008 */
        /* <DEDUP_REMOVED lines=12> */
[----:B------:R1:W-:Y:S04]  /*eb00*/  @!P1 STG.E.128 [R2.64+0x80], R28 ;  /* 0x0000801c02009986 */ /* 0x0003e8000c101d0c */
[----:B------:R1:W-:Y:S02]  /*eb10*/  @!P0 STG.E.128 [R2.64+0x100], R12 ;  /* 0x0001000c02008986 */ /* 0x0003e4000c101d0c */
.L_x_105:
[----:B------:R-:W-:Y:S05]  /*eb20*/  BSYNC B0 ;  /* 0x0000000000007941 */ /* 0x000fea0003800000 */
.L_x_104:
[----:B------:R-:W-:-:S04]  /*eb30*/  IADD3 R4, R4, 0x60, RZ ;  /* 0x0000006004047810 */ /* 0x000fc80007ffe0ff */
[----:B------:R-:W-:-:S13]  /*eb40*/  ISETP.GE.AND P0, PT, R4, R199, PT ;  /* 0x000000c70400720c */ /* 0x000fda0003f06270 */
[----:B------:R-:W-:Y:S05]  /*eb50*/  @P0 EXIT ;  /* 0x000000000000094d */ /* 0x000fea0003800000 */
[----:B------:R-:W-:Y:S01]  /*eb60*/  IADD3 R0, P0, R6, 0x60, RZ ;  /* 0x0000006006007810 */ /* 0x000fe20007f1e0ff */
[----:B------:R-:W-:Y:S01]  /*eb70*/  IMAD.MOV.U32 R4, RZ, RZ, R8 ;  /* 0x000000ffff047224 */ /* 0x000fe200078e0008 */
[----:B------:R-:W-:Y:S02]  /*eb80*/  MOV R5, R11 ;  /* 0x0000000b00057202 */ /* 0x000fe40000000f00 */
[----:B------:R-:W-:Y:S01]  /*eb90*/  ISETP.GE.AND P1, PT, R210, c[0x0][0x220], PT ;  /* 0x00008800d2007a0c */ /* 0x000fe20003f26270 */
[----:B------:R-:W-:Y:S01]  /*eba0*/  IMAD.X R6, RZ, RZ, R7, P0 ;  /* 0x000000ffff067224 */ /* 0x000fe200000e0607 */
[----:B------:R-:W-:Y:S01]  /*ebb0*/  ISETP.GE.AND P0, PT, R204, c[0x0][0x220], PT ;  /* 0x00008800cc007a0c */ /* 0x000fe20003f06270 */
[----:B------:R-:W-:-:S04]  /*ebc0*/  IMAD.WIDE.U32 R4, R0, c[0x0][0x1e8], R4 ;  /* 0x00007a0000047a25 */ /* 0x000fc800078e0004 */
[----:B-12---:R-:W-:Y:S01]  /*ebd0*/  IMAD R3, R6, c[0x0][0x1e8], RZ ;  /* 0x00007a0006037a24 */ /* 0x006fe200078e02ff */
[----:B------:R-:W-:-:S03]  /*ebe0*/  LEA R2, P2, R4, c[0x0][0x1d0], 0x1 ;  /* 0x0000740004027a11 */ /* 0x000fc600078408ff */
[----:B------:R-:W-:-:S04]  /*ebf0*/  IMAD R3, R0, c[0x0][0x1ec], R3 ;  /* 0x00007b0000037a24 */ /* 0x000fc800078e0203 */
[----:B------:R-:W-:-:S05]  /*ec00*/  IMAD.IADD R3, R5, 0x1, R3 ;  /* 0x0000000105037824 */ /* 0x000fca00078e0203 */
[----:B------:R-:W-:-:S05]  /*ec10*/  LEA.HI.X R3, R4, c[0x0][0x1d4], R3, 0x1, P2 ;  /* 0x0000750004037a11 */ /* 0x000fca00010f0c03 */
[----:B------:R1:W-:Y:S01]  /*ec20*/  @!P0 STG.E.128 [R2.64+0x80], R24 ;  /* 0x0000801802008986 */ /* 0x0003e2000c101d0c */
[----:B------:R-:W-:-:S03]  /*ec30*/  ISETP.GE.AND P0, PT, R203, c[0x0][0x220], PT ;  /* 0x00008800cb007a0c */ /* 0x000fc60003f06270 */
[----:B------:R1:W-:Y:S10]  /*ec40*/  @!P1 STG.E.128 [R2.64], R40 ;  /* 0x0000002802009986 */ /* 0x0003f4000c101d0c */
[----:B------:R-:W-:Y:S05]  /*ec50*/  @P0 EXIT ;  /* 0x000000000000094d */ /* 0x000fea0003800000 */
[----:B------:R-:W-:Y:S01]  /*ec60*/  STG.E.128 [R2.64+0x100], R56 ;  /* 0x0001003802007986 */ /* 0x000fe2000c101d0c */
[----:B------:R-:W-:Y:S05]  /*ec70*/  EXIT ;  /* 0x000000000000794d */ /* 0x000fea0003800000 */
.L_x_64:
[----:B------:R-:W2:Y:S01]  /*ec80*/  LDC.U8 R5, c[0x0][0x329] ;  /* 0x0000ca40ff057b82 */ /* 0x000ea20000000000 */
[----:B------:R-:W-:Y:S01]  /*ec90*/  ISETP.NE.AND P3, PT, R200, -0x1, PT ;  /* 0xffffffffc800780c */ /* 0x000fe20003f65270 */
[----:B------:R-:W-:Y:S01]  /*eca0*/  BSSY B0, `(.L_x_106) ;  /* 0x0000043000007945 */ /* 0x000fe20003800000 */
[----:B-1----:R-:W-:-:S02]  /*ecb0*/  SHF.R.S32.HI R8, RZ, 0x1f, R3 ;  /* 0x0000001fff087819 */ /* 0x002fc40000011403 */
[----:B------:R-:W-:Y:S02]  /*ecc0*/  IADD3 R205, -R6, R205, RZ ;  /* 0x000000cd06cd7210 */ /* 0x000fe40007ffe1ff */
[----:B------:R-:W-:Y:S01]  /*ecd0*/  LEA.HI R8, R8, R3, RZ, 0x3 ;  /* 0x0000000308087211 */ /* 0x000fe200078f18ff */
[----:B------:R-:W1:Y:S01]  /*ece0*/  LDC.U8 R2, c[0x0][0x328] ;  /* 0x0000ca00ff027b82 */ /* 0x000e620000000000 */
[----:B------:R-:W-:Y:S02]  /*ecf0*/  SHF.R.S32.HI R11, RZ, 0x1f, R14 ;  /* 0x0000001fff0b7819 */ /* 0x000fe4000001140e */
[----:B------:R-:W-:Y:S02]  /*ed00*/  LOP3.LUT R10, R8, 0xfffffff8, RZ, 0xc0, !PT ;  /* 0xfffffff8080a7812 */ /* 0x000fe400078ec0ff */
[----:B------:R-:W-:Y:S01]  /*ed10*/  SHF.R.S32.HI R8, RZ, 0x3, R8 ;  /* 0x00000003ff087819 */ /* 0x000fe20000011408 */
[----:B------:R-:W-:-:S04]  /*ed20*/  @P3 IMAD.WIDE.U32 R16, R200, c[0x0][0x1e8], RZ ;  /* 0x00007a00c8103a25 */ /* 0x000fc800078e00ff */
[----:B------:R-:W-:-:S04]  /*ed30*/  @!P3 IMAD.WIDE.U32 R12, R0, c[0x0][0x1e0], RZ ;  /* 0x00007800000cba25 */ /* 0x000fc800078e00ff */
[----:B------:R-:W-:Y:S01]  /*ed40*/  @P3 IMAD R9, R200, c[0x0][0x1ec], R17 ;  /* 0x00007b00c8093a24 */ /* 0x000fe200078e0211 */
[----:B------:R-:W-:Y:S01]  /*ed50*/  @!P3 MOV R16, R12 ;  /* 0x0000000c0010b202 */ /* 0x000fe20000000f00 */
[----:B------:R-:W-:Y:S01]  /*ed60*/  IMAD.IADD R3, R3, 0x1, -R10 ;  /* 0x0000000103037824 */ /* 0x000fe200078e0a0a */
[----:B--2---:R-:W-:Y:S01]  /*ed70*/  ISETP.NE.AND P1, PT, R5, RZ, PT ;  /* 0x000000ff0500720c */ /* 0x004fe20003f25270 */
[----:B------:R-:W-:Y:S01]  /*ed80*/  IMAD R11, R11, c[0x0][0x1f0], RZ ;  /* 0x00007c000b0b7a24 */ /* 0x000fe200078e02ff */
[----:B-1----:R-:W-:-:S04]  /*ed90*/  ISETP.NE.AND P0, PT, R2, RZ, PT ;  /* 0x000000ff0200720c */ /* 0x002fc80003f05270 */
[----:B------:R-:W-:-:S07]  /*eda0*/  ISETP.NE.OR P2, PT, R5, RZ, !P0 ;  /* 0x000000ff0500720c */ /* 0x000fce0004745670 */
[----:B------:R-:W-:Y:S01]  /*edb0*/  @P1 IMAD.MOV.U32 R4, RZ, RZ, c[0x0][0x210] ;  /* 0x00008400ff041624 */ /* 0x000fe200078e00ff */
[----:B------:R-:W-:Y:S01]  /*edc0*/  @!P3 SHF.R.S32.HI R5, RZ, 0x1f, R0 ;  /* 0x0000001fff05b819 */ /* 0x000fe20000011400 */
[----:B------:R-:W-:Y:S02]  /*edd0*/  @!P1 IMAD.MOV.U32 R2, RZ, RZ, c[0x0][0x214] ;  /* 0x00008500ff029624 */ /* 0x000fe400078e00ff */
[----:B------:R-:W-:Y:S02]  /*ede0*/  @P1 IMAD R4, R4, c[0x0][0x214], RZ ;  /* 0x0000850004041a24 */ /* 0x000fe400078e02ff */
[----:B------:R-:W-:Y:S01]  /*edf0*/  @P1 IMAD.MOV.U32 R7, RZ, RZ, 0x1 ;  /* 0x00000001ff071424 */ /* 0x000fe200078e00ff */
[----:B------:R-:W-:Y:S01]  /*ee00*/  @!P1 SEL R4, R2, c[0x0][0x234], !P0 ;  /* 0x00008d0002049a07 */ /* 0x000fe20004000000 */
[----:B------:R-:W-:Y:S01]  /*ee10*/  @!P3 IMAD R5, R5, c[0x0][0x1e0], RZ ;  /* 0x000078000505ba24 */ /* 0x000fe200078e02ff */
[----:B------:R-:W-:-:S03]  /*ee20*/  ISETP.NE.OR P0, PT, R200, -0x1, P2 ;  /* 0xffffffffc800780c */ /* 0x000fc60001705670 */
[----:B------:R-:W-:Y:S02]  /*ee30*/  @!P1 IMAD R7, R4, c[0x0][0x1c0], RZ ;  /* 0x0000700004079a24 */ /* 0x000fe400078e02ff */
[C---:B------:R-:W-:Y:S02]  /*ee40*/  @!P3 IMAD R2, R0.reuse, c[0x0][0x1e4], R5 ;  /* 0x000079000002ba24 */ /* 0x040fe400078e0205 */
[C---:B------:R-:W-:Y:S02]  /*ee50*/  IMAD R7, R0.reuse, R7, RZ ;  /* 0x0000000700077224 */ /* 0x040fe400078e02ff */
[----:B------:R-:W-:Y:S02]  /*ee60*/  @!P3 IMAD.IADD R9, R13, 0x1, R2 ;  /* 0x000000010d09b824 */ /* 0x000fe400078e0202 */
[----:B------:R-:W-:Y:S01]  /*ee70*/  CS2R R12, SRZ ;  /* 0x00000000000c7805 */ /* 0x000fe2000001ff00 */
[----:B------:R-:W-:Y:S01]  /*ee80*/  SEL R7, R7, RZ, P2 ;  /* 0x000000ff07077207 */ /* 0x000fe20001000000 */
[----:B------:R-:W-:-:S02]  /*ee90*/  @!P0 IMAD R200, R0, c[0x0][0x214], RZ ;  /* 0x0000850000c88a24 */ /* 0x000fc400078e02ff */
[----:B------:R-:W-:Y:S02]  /*eea0*/  IMAD.SHL.U32 R0, R3, 0x8, RZ ;  /* 0x0000000803007824 */ /* 0x000fe400078e00ff */
[----:B------:R-:W-:Y:S01]  /*eeb0*/  @P1 IMAD.MOV.U32 R5, RZ, RZ, c[0x0][0x210] ;  /* 0x00008400ff051624 */ /* 0x000fe200078e00ff */
[----:B------:R-:W-:Y:S01]  /*eec0*/  @!P2 SHF.R.S32.HI R13, RZ, 0x1f, R200 ;  /* 0x0000001fff0da819 */ /* 0x000fe200000114c8 */
[----:B------:R-:W-:Y:S01]  /*eed0*/  @!P1 IMAD.MOV.U32 R5, RZ, RZ, 0x1 ;  /* 0x00000001ff059424 */ /* 0x000fe200078e00ff */
[----:B------:R-:W-:Y:S01]  /*eee0*/  @!P2 MOV R12, R200 ;  /* 0x000000c8000ca202 */ /* 0x000fe20000000f00 */
[----:B------:R-:W-:Y:S01]  /*eef0*/  IMAD R7, R14, R4, R7 ;  /* 0x000000040e077224 */ /* 0x000fe200078e0207 */
[----:B------:R-:W-:Y:S01]  /*ef00*/  ISETP.GE.AND P2, PT, R8, R205, PT ;  /* 0x000000cd0800720c */ /* 0x000fe20003f46270 */
[----:B------:R-:W-:Y:S01]  /*ef10*/  IMAD R4, R6, R5, RZ ;  /* 0x0000000506047224 */ /* 0x000fe200078e02ff */
[----:B------:R-:W-:Y:S01]  /*ef20*/  IADD3 R16, P0, R0, R16, RZ ;  /* 0x0000001000107210 */ /* 0x000fe20007f1e0ff */
[----:B------:R-:W-:Y:S01]  /*ef30*/  IMAD R2, R14, c[0x0][0x1f4], R11 ;  /* 0x00007d000e027a24 */ /* 0x000fe200078e020b */
[----:B------:R-:W-:-:S02]  /*ef40*/  IADD3 R6, R0, 0x80, RZ ;  /* 0x0000008000067810 */ /* 0x000fc40007ffe0ff */
[----:B------:R-:W-:Y:S02]  /*ef50*/  LEA.HI.X.SX32 R17, R0, R9, 0x1, P0 ;  /* 0x0000000900117211 */ /* 0x000fe400000f0eff */
[----:B------:R-:W-:Y:S02]  /*ef60*/  SHF.R.S32.HI R10, RZ, 0x1f, R4 ;  /* 0x0000001fff0a7819 */ /* 0x000fe40000011404 */
[----:B------:R-:W-:Y:S01]  /*ef70*/  IADD3 R4, P1, P0, R4, R12, R7 ;  /* 0x0000000c04047210 */ /* 0x000fe2000783e007 */
[----:B------:R-:W-:Y:S01]  /*ef80*/  IMAD.WIDE.U32 R14, R14, c[0x0][0x1f0], R16 ;  /* 0x00007c000e0e7a25 */ /* 0x000fe200078e0010 */
[--C-:B------:R-:W-:Y:S02]  /*ef90*/  SHF.R.S32.HI R9, RZ, 0x1f, R8.reuse ;  /* 0x0000001fff097819 */ /* 0x100fe40000011408 */
[----:B------:R-:W-:Y:S01]  /*efa0*/  SHF.R.S32.HI R7, RZ, 0x1f, R7 ;  /* 0x0000001fff077819 */ /* 0x000fe20000011407 */
[----:B------:R-:W-:Y:S02]  /*efb0*/  IMAD.IADD R21, R2, 0x1, R15 ;  /* 0x0000000102157824 */ /* 0x000fe400078e020f */
[----:B------:R-:W-:Y:S01]  /*efc0*/  IMAD.WIDE R18, R201, 0x80, R8 ;  /* 0x00000080c9127825 */ /* 0x000fe200078e0208 */
[----:B------:R-:W-:-:S02]  /*efd0*/  IADD3.X R10, R10, R13, R7, P1, P0 ;  /* 0x0000000d0a0a7210 */ /* 0x000fc40000fe0407 */
[----:B------:R-:W-:Y:S01]  /*efe0*/  IADD3 R7, R0, 0x40, RZ ;  /* 0x0000004000077810 */ /* 0x000fe20007ffe0ff */
[----:B------:R-:W-:Y:S05]  /*eff0*/  @P2 BRA `(.L_x_107) ;  /* 0x000000d000002947 */ /* 0x000fea0003800000 */
[----:B------:R-:W-:Y:S01]  /*f000*/  IMAD R11, R19, c[0x0][0x1e8], RZ ;  /* 0x00007a00130b7a24 */ /* 0x000fe200078e02ff */
[----:B------:R-:W-:Y:S01]  /*f010*/  ISETP.GE.AND P2, PT, R0, c[0x0][0x220], PT ;  /* 0x0000880000007a0c */ /* 0x000fe20003f46270 */
[----:B------:R-:W-:Y:S01]  /*f020*/  IMAD.MOV.U32 R20, RZ, RZ, R14 ;  /* 0x000000ffff147224 */ /* 0x000fe200078e000e */
[----:B------:R-:W-:Y:S01]  /*f030*/  ISETP.GE.AND P1, PT, R7, c[0x0][0x220], PT ;  /* 0x0000880007007a0c */ /* 0x000fe20003f26270 */
[----:B------:R-:W-:Y:S01]  /*f040*/  IMAD R2, R18, c[0x0][0x1ec], R11 ;  /* 0x00007b0012027a24 */ /* 0x000fe200078e020b */
[----:B------:R-:W-:Y:S01]  /*f050*/  ISETP.GE.AND P0, PT, R6, c[0x0][0x220], PT ;  /* 0x0000880006007a0c */ /* 0x000fe20003f06270 */
[----:B------:R-:W-:-:S04]  /*f060*/  IMAD.WIDE.U32 R12, R18, c[0x0][0x1e8], R20 ;  /* 0x00007a00120c7a25 */ /* 0x000fc800078e0014 */
[----:B------:R-:W-:Y:S01]  /*f070*/  IMAD.IADD R2, R13, 0x1, R2 ;  /* 0x000000010d027824 */ /* 0x000fe200078e0202 */
[----:B------:R-:W-:-:S04]  /*f080*/  LEA R16, P3, R12, c[0x0][0x1d0], 0x1 ;  /* 0x000074000c107a11 */ /* 0x000fc800078608ff */
[----:B------:R-:W-:-:S05]  /*f090*/  LEA.HI.X R17, R12, c[0x0][0x1d4], R2, 0x1, P3 ;  /* 0x000075000c117a11 */ /* 0x000fca00018f0c02 */
[----:B------:R1:W-:Y:S04]  /*f0a0*/  @!P2 STG.E.128 [R16.64], RZ ;  /* 0x000000ff1000a986 */ /* 0x0003e8000c101d0c */
[----:B------:R1:W-:Y:S04]  /*f0b0*/  @!P1 STG.E.128 [R16.64+0x80], RZ ;  /* 0x000080ff10009986 */ /* 0x0003e8000c101d0c */
[----:B------:R1:W-:Y:S02]  /*f0c0*/  @!P0 STG.E.128 [R16.64+0x100], RZ ;  /* 0x000100ff10008986 */ /* 0x0003e4000c101d0c */
.L_x_107:
[----:B------:R-:W-:Y:S05]  /*f0d0*/  BSYNC B0 ;  /* 0x0000000000007941 */ /* 0x000fea0003800000 */
.L_x_106:
[----:B------:R-:W-:Y:S01]  /*f0e0*/  IADD3 R12, R8, 0x20, RZ ;  /* 0x00000020080c7810 */ /* 0x000fe20007ffe0ff */
[----:B------:R-:W-:Y:S03]  /*f0f0*/  BSSY B0, `(.L_x_108) ;  /* 0x0000013000007945 */ /* 0x000fe60003800000 */
[----:B------:R-:W-:-:S13]  /*f100*/  ISETP.GE.AND P0, PT, R12, R205, PT ;  /* 0x000000cd0c00720c */ /* 0x000fda0003f06270 */
[----:B------:R-:W-:Y:S05]  /*f110*/  @P0 BRA `(.L_x_109) ;  /* 0x0000010000000947 */ /* 0x000fea0003800000 */
[----:B------:R-:W-:Y:S01]  /*f120*/  IADD3 R11, P0, R18, 0x20, RZ ;  /* 0x00000020120b7810 */ /* 0x000fe20007f1e0ff */
[----:B-1----:R-:W-:Y:S01]  /*f130*/  IMAD.MOV.U32 R16, RZ, RZ, R14 ;  /* 0x000000ffff107224 */ /* 0x002fe200078e000e */
[----:B------:R-:W-:Y:S02]  /*f140*/  MOV R17, R21 ;  /* 0x0000001500117202 */ /* 0x000fe40000000f00 */
[----:B------:R-:W-:Y:S01]  /*f150*/  ISETP.GE.AND P2, PT, R0, c[0x0][0x220], PT ;  /* 0x0000880000007a0c */ /* 0x000fe20003f46270 */
[----:B------:R-:W-:Y:S01]  /*f160*/  IMAD.X R2, RZ, RZ, R19, P0 ;  /* 0x000000ffff027224 */ /* 0x000fe200000e0613 */
[----:B------:R-:W-:Y:S01]  /*f170*/  ISETP.GE.AND P1, PT, R7, c[0x0][0x220], PT ;  /* 0x0000880007007a0c */ /* 0x000fe20003f26270 */
[----:B------:R-:W-:Y:S01]  /*f180*/  IMAD.WIDE.U32 R16, R11, c[0x0][0x1e8], R16 ;  /* 0x00007a000b107a25 */ /* 0x000fe200078e0010 */
[----:B------:R-:W-:-:S03]  /*f190*/  ISETP.GE.AND P0, PT, R6, c[0x0][0x220], PT ;  /* 0x0000880006007a0c */ /* 0x000fc60003f06270 */
[----:B------:R-:W-:Y:S01]  /*f1a0*/  IMAD R2, R2, c[0x0][0x1e8], RZ ;  /* 0x00007a0002027a24 */ /* 0x000fe200078e02ff */
[----:B------:R-:W-:-:S03]  /*f1b0*/  LEA R22, P3, R16, c[0x0][0x1d0], 0x1 ;  /* 0x0000740010167a11 */ /* 0x000fc600078608ff */
[----:B------:R-:W-:-:S04]  /*f1c0*/  IMAD R2, R11, c[0x0][0x1ec], R2 ;  /* 0x00007b000b027a24 */ /* 0x000fc800078e0202 */
[----:B------:R-:W-:-:S05]  /*f1d0*/  IMAD.IADD R2, R17, 0x1, R2 ;  /* 0x0000000111027824 */ /* 0x000fca00078e0202 */
[----:B------:R-:W-:-:S05]  /*f1e0*/  LEA.HI.X R23, R16, c[0x0][0x1d4], R2, 0x1, P3 ;  /* 0x0000750010177a11 */ /* 0x000fca00018f0c02 */
[----:B------:R1:W-:Y:S04]  /*f1f0*/  @!P2 STG.E.128 [R22.64], RZ ;  /* 0x000000ff1600a986 */ /* 0x0003e8000c101d0c */
[----:B------:R1:W-:Y:S04]  /*f200*/  @!P1 STG.E.128 [R22.64+0x80], RZ ;  /* 0x000080ff16009986 */ /* 0x0003e8000c101d0c */
[----:B------:R1:W-:Y:S02]  /*f210*/  @!P0 STG.E.128 [R22.64+0x100], RZ ;  /* 0x000100ff16008986 */ /* 0x0003e4000c101d0c */
.L_x_109:
[----:B------:R-:W-:Y:S05]  /*f220*/  BSYNC B0 ;  /* 0x0000000000007941 */ /* 0x000fea0003800000 */
.L_x_108:
[----:B------:R-:W-:Y:S01]  /*f230*/  IADD3 R2, R8, 0x40, RZ ;  /* 0x0000004008027810 */ /* 0x000fe20007ffe0ff */
[----:B------:R-:W-:Y:S03]  /*f240*/  BSSY B0, `(.L_x_110) ;  /* 0x0000013000007945 */ /* 0x000fe60003800000 */
[----:B------:R-:W-:-:S13]  /*f250*/  ISETP.GE.AND P0, PT, R2, R205, PT ;  /* 0x000000cd0200720c */ /* 0x000fda0003f06270 */
[----:B------:R-:W-:Y:S05]  /*f260*/  @P0 BRA `(.L_x_111) ;  /* 0x0000010000000947 */ /* 0x000fea0003800000 */
[----:B-1----:R-:W-:Y:S01]  /*f270*/  IADD3 R16, P0, R18, 0x40, RZ ;  /* 0x0000004012107810 */ /* 0x002fe20007f1e0ff */
[----:B------:R-:W-:Y:S01]  /*f280*/  IMAD.MOV.U32 R22, RZ, RZ, R14 ;  /* 0x000000ffff167224 */ /* 0x000fe200078e000e */
        /* <DEDUP_REMOVED lines=11> */
[----:B------:R1:W-:Y:S04]  /*f340*/  @!P2 STG.E.128 [R16.64], RZ ;  /* 0x000000ff1000a986 */ /* 0x0003e8000c101d0c */
[----:B------:R1:W-:Y:S04]  /*f350*/  @!P1 STG.E.128 [R16.64+0x80], RZ ;  /* 0x000080ff10009986 */ /* 0x0003e8000c101d0c */
[----:B------:R1:W-:Y:S02]  /*f360*/  @!P0 STG.E.128 [R16.64+0x100], RZ ;  /* 0x000100ff10008986 */ /* 0x0003e4000c101d0c */
.L_x_111:
[----:B------:R-:W-:Y:S05]  /*f370*/  BSYNC B0 ;  /* 0x0000000000007941 */ /* 0x000fea0003800000 */
.L_x_110:
[----:B-1----:R-:W-:Y:S01]  /*f380*/  IADD3 R16, R8, 0x60, RZ ;  /* 0x0000006008107810 */ /* 0x002fe20007ffe0ff */
[----:B------:R-:W-:Y:S03]  /*f390*/  BSSY B0, `(.L_x_112) ;  /* 0x0000012000007945 */ /* 0x000fe60003800000 */
[----:B------:R-:W-:-:S13]  /*f3a0*/  ISETP.GE.AND P0, PT, R16, R205, PT ;  /* 0x000000cd1000720c */ /* 0x000fda0003f06270 */
        /* <DEDUP_REMOVED lines=16> */
.L_x_113:
[----:B------:R-:W-:Y:S05]  /*f4b0*/  BSYNC B0 ;  /* 0x0000000000007941 */ /* 0x000fea0003800000 */
.L_x_112:
[----:B------:R-:W-:-:S04]  /*f4c0*/  ISETP.NE.AND P6, PT, R3, RZ, PT ;  /* 0x000000ff0300720c */ /* 0x000fc80003fc5270 */
[-C--:B------:R-:W-:Y:S02]  /*f4d0*/  ISETP.GE.OR P5, PT, R8, R205.reuse, P6 ;  /* 0x000000cd0800720c */ /* 0x080fe400037a6670 */
[-C--:B------:R-:W-:Y:S02]  /*f4e0*/  ISETP.GE.OR P4, PT, R12, R205.reuse, P6 ;  /* 0x000000cd0c00720c */ /* 0x080fe40003786670 */
[-C--:B------:R-:W-:Y:S02]  /*f4f0*/  ISETP.GE.OR P3, PT, R2, R205.reuse, P6 ;  /* 0x000000cd0200720c */ /* 0x080fe40003766670 */
[----:B------:R-:W-:-:S07]  /*f500*/  ISETP.GE.OR P6, PT, R16, R205, P6 ;  /* 0x000000cd1000720c */ /* 0x000fce00037c6670 */
[-C--:B------:R-:W-:Y:S02]  /*f510*/  @!P5 IMAD R11, R8, R5.reuse, RZ ;  /* 0x00000005080bd224 */ /* 0x080fe400078e02ff */
[-C--:B------:R-:W-:Y:S02]  /*f520*/  @!P4 IMAD R13, R12, R5.reuse, RZ ;  /* 0x000000050c0dc224 */ /* 0x080fe400078e02ff */
[----:B------:R-:W-:Y:S01]  /*f530*/  @!P3 IMAD R9, R2, R5, RZ ;  /* 0x000000050209b224 */ /* 0x000fe200078e02ff */
[-C--:B-1----:R-:W-:Y:S02]  /*f540*/  @!P5 IADD3 R6, P0, R11, R4.reuse, RZ ;  /* 0x000000040b06d210 */ /* 0x082fe40007f1e0ff */
[----:B------:R-:W-:Y:S02]  /*f550*/  @!P4 IADD3 R3, P1, R13, R4, RZ ;  /* 0x000000040d03c210 */ /* 0x000fe40007f3e0ff */
[----:B------:R-:W-:Y:S02]  /*f560*/  @!P5 LEA.HI.X.SX32 R11, R11, R10, 0x1, P0 ;  /* 0x0000000a0b0bd211 */ /* 0x000fe400000f0eff */
[----:B------:R-:W-:-:S02]  /*f570*/  @!P5 LEA R12, P2, R6, c[0x0][0x200], 0x2 ;  /* 0x00008000060cda11 */ /* 0x000fc400078410ff */
[----:B------:R-:W-:Y:S02]  /*f580*/  @!P3 IADD3 R7, P0, R9, R4, RZ ;  /* 0x000000040907b210 */ /* 0x000fe40007f1e0ff */
[-C--:B------:R-:W-:Y:S02]  /*f590*/  @!P4 LEA.HI.X.SX32 R0, R13, R10.reuse, 0x1, P1 ;  /* 0x0000000a0d00c211 */ /* 0x080fe400008f0eff */
[----:B------:R-:W-:Y:S02]  /*f5a0*/  @!P4 LEA R8, P1, R3, c[0x0][0x200], 0x2 ;  /* 0x000080000308ca11 */ /* 0x000fe400078210ff */
[----:B------:R-:W-:Y:S01]  /*f5b0*/  @!P5 LEA.HI.X R13, R6, c[0x0][0x204], R11, 0x2, P2 ;  /* 0x00008100060dda11 */ /* 0x000fe200010f140b */
[----:B------:R-:W-:Y:S01]  /*f5c0*/  @!P4 IMAD.MOV.U32 R11, RZ, RZ, 0x7f800000 ;  /* 0x7f800000ff0bc424 */ /* 0x000fe200078e00ff */
        /* <DEDUP_REMOVED lines=10> */
[----:B------:R-:W-:-:S05]  /*f670*/  IMAD R5, R16, R5, RZ ;  /* 0x0000000510057224 */ /* 0x000fca00078e02ff */
[----:B------:R-:W-:-:S04]  /*f680*/  IADD3 R4, P0, R5, R4, RZ ;  /* 0x0000000405047210 */ /* 0x000fc80007f1e0ff */
[----:B------:R-:W-:Y:S02]  /*f690*/  LEA.HI.X.SX32 R5, R5, R10, 0x1, P0 ;  /* 0x0000000a05057211 */ /* 0x000fe400000f0eff */
[----:B------:R-:W-:-:S04]  /*f6a0*/  LEA R2, P0, R4, c[0x0][0x200], 0x2 ;  /* 0x0000800004027a11 */ /* 0x000fc800078010ff */
[----:B-1----:R-:W-:Y:S01]  /*f6b0*/  LEA.HI.X R3, R4, c[0x0][0x204], R5, 0x2, P0 ;  /* 0x0000810004037a11 */ /* 0x002fe200000f1405 */
[----:B------:R-:W-:-:S05]  /*f6c0*/  IMAD.MOV.U32 R5, RZ, RZ, 0x7f800000 ;  /* 0x7f800000ff057424 */ /* 0x000fca00078e00ff */
[----:B------:R-:W-:Y:S01]  /*f6d0*/  STG.E [R2.64], R5 ;  /* 0x0000000502007986 */ /* 0x000fe2000c10190c */
[----:B------:R-:W-:Y:S05]  /*f6e0*/  EXIT ;  /* 0x000000000000794d */ /* 0x000fea0003800000 */
.L_x_114:
        /* <DEDUP_REMOVED lines=9> */
.L_x_684:


//--------------------- .text._ZN5flash16flash_fwd_kernelI23Flash_fwd_kernel_traitsILi192ELi128ELi64ELi8ELb0ELb0EN7cutlass10bfloat16_tE19Flash_kernel_traitsILi192ELi128ELi64ELi8ES3_EELb0ELb1ELb0ELb0ELb0ELb0ELb1ELb0EEEvNS_16Flash_fwd_paramsE --------------------------
	.section	.text._ZN5flash16flash_fwd_kernelI23Flash_fwd_kernel_traitsILi192ELi128ELi64ELi8ELb0ELb0EN7cutlass10bfloat16_tE19Flash_kernel_traitsILi192ELi128ELi64ELi8ES3_EELb0ELb1ELb0ELb0ELb0ELb0ELb1ELb0EEEvNS_16Flash_fwd_paramsE,"ax",@progbits
	.sectioninfo	@"SHI_REGISTERS=255"
	.align	128
        .global         _ZN5flash16flash_fwd_kernelI23Flash_fwd_kernel_traitsILi192ELi128ELi64ELi8ELb0ELb0EN7cutlass10bfloat16_tE19Flash_kernel_traitsILi192ELi128ELi64ELi8ES3_EELb0ELb1ELb0ELb0ELb0ELb0ELb1ELb0EEEvNS_16Flash_fwd_paramsE
        .type           _ZN5flash16flash_fwd_kernelI23Flash_fwd_kernel_traitsILi192ELi128ELi64ELi8ELb0ELb0EN7cutlass10bfloat16_tE19Flash_kernel_traitsILi192ELi128ELi64ELi8ES3_EELb0ELb1ELb0ELb0ELb0ELb0ELb1ELb0EEEvNS_16Flash_fwd_paramsE,@function
        .size           _ZN5flash16flash_fwd_kernelI23Flash_fwd_kernel_traitsILi192ELi128ELi64ELi8ELb0ELb0EN7cutlass10bfloat16_tE19Flash_kernel_traitsILi192ELi128ELi64ELi8ES3_EELb0ELb1ELb0ELb0ELb0ELb0ELb1ELb0EEEvNS_16Flash_fwd_paramsE,(.L_x_685 - _ZN5flash16flash_fwd_kernelI23Flash_fwd_kernel_traitsILi192ELi128ELi64ELi8ELb0ELb0EN7cutlass10bfloat16_tE19Flash_kernel_traitsILi192ELi128ELi64ELi8ES3_EELb0ELb1ELb0ELb0ELb0ELb0ELb1ELb0EEEvNS_16Flash_fwd_paramsE)
        .other          _ZN5flash16flash_fwd_kernelI23Flash_fwd_kernel_traitsILi192ELi128ELi64ELi8ELb0ELb0EN7cutlass10bfloat16_tE19Flash_kernel_traitsILi192ELi128ELi64ELi8ES3_EELb0ELb1ELb0ELb0ELb0ELb0ELb1ELb0EEEvNS_16Flash_fwd_paramsE,@"STO_CUDA_ENTRY STV_DEFAULT"
_ZN5flash16flash_fwd_kernelI23Flash_fwd_kernel_traitsILi192ELi128ELi64ELi8ELb0ELb0EN7cutlass10bfloat16_tE19Flash_kernel_traitsILi192ELi128ELi64ELi8ES3_EELb0ELb1ELb0ELb0ELb0ELb0ELb1ELb0EEEvNS_16Flash_fwd_paramsE:
.text._ZN5flash16flash_fwd_kernelI23Flash_fwd_kernel_traitsILi192ELi128ELi64ELi8ELb0ELb0EN7cutlass10bfloat16_tE19Flash_kernel_traitsILi192ELi128ELi64ELi8ES3_EELb0ELb1ELb0ELb0ELb0ELb0ELb1ELb0EEEvNS_16Flash_fwd_paramsE:
        /* <DEDUP_REMOVED lines=33> */
.L_x_115:
[----:B-1-34-:R-:W-:Y:S02]  /*0210*/  MOV R5, c[0x0][0x218] ;  /* 0x0000860000057a02 */ /* 0x01afe40000000f00 */
.L_x_116:
        /* <DEDUP_REMOVED lines=49> */
.L_x_118:
        /* <DEDUP_REMOVED lines=40> */
.L_x_119:
        /* <DEDUP_REMOVED lines=108> */
.L_x_121:
[----:B------:R-:W-:Y:S05]  /*0e70*/  BSYNC B0 ;  /* 0x0000000000007941 */ /* 0x000fea0003800000 */
.L_x_120:
        /* <DEDUP_REMOVED lines=37> */
.L_x_123:
[----:B------:R-:W-:Y:S05]  /*10d0*/  BSYNC B0 ;  /* 0x0000000000007941 */ /* 0x000fea0003800000 */
.L_x_122:
        /* <DEDUP_REMOVED lines=37> */
.L_x_125:
[----:B------:R-:W-:Y:S05]  /*1330*/  BSYNC B0 ;  /* 0x0000000000007941 */ /* 0x000fea0003800000 */
.L_x_124:
        /* <DEDUP_REMOVED lines=40> */
.L_x_127:
[----:B------:R-:W-:Y:S05]  /*15c0*/  BSYNC B0 ;  /* 0x0000000000007941 */ /* 0x000fea0003800000 */
.L_x_126:
        /* <DEDUP_REMOVED lines=36> */
.L_x_129:
[----:B------:R-:W-:Y:S05]  /*1810*/  BSYNC B0 ;  /* 0x0000000000007941 */ /* 0x000fea0003800000 */
.L_x_128:
        /* <DEDUP_REMOVED lines=37> */
.L_x_131:
[----:B------:R-:W-:Y:S05]  /*1a70*/  BSYNC B0 ;  /* 0x0000000000007941 */ /* 0x000fea0003800000 */
.L_x_130:
        /* <DEDUP_REMOVED lines=44> */
.L_x_133:
[----:B------:R-:W-:Y:S05]  /*1d40*/  BSYNC B0 ;  /* 0x0000000000007941 */ /* 0x000fea0003800000 */
.L_x_132:
        /* <DEDUP_REMOVED lines=36> */
.L_x_135:
[----:B------:R-:W-:Y:S05]  /*1f90*/  BSYNC B0 ;  /* 0x0000000000007941 */ /* 0x000fea0003800000 */
.L_x_134:
        /* <DEDUP_REMOVED lines=20> */
[----:B------:R-:W-:Y:S02]  /*20e0*/  IMAD.SHL.U32 R205, R205, 0x2, RZ ;  /* 0x00000002cdcd7824 */ /* 0x000fe400078e00ff */
[----:B------:R-:W-:Y:S01]  /*20f0*/  IADD3 R135, R3, c[0x0][0x2e8], RZ ;  /* 0x0000ba0003877a10 */ /* 0x000fe20007ffe0ff */
[----:B------:R-:W-:Y:S02]  /*2100*/  IMAD R3, R233, 0x40, R134 ;  /* 0x00000040e9037824 */ /* 0x000fe400078e0286 */
[----:B------:R-:W1:Y:S01]  /*2110*/  LDSM.16.M88.4 R64, [R205+0xc000] ;  /* 0x00c00000cd40783b */ /* 0x000e620000000200 */
[----:B------:R-:W-:-:S02]  /*2120*/  IADD3 R2, R205, 0xc000, RZ ;  /* 0x0000c000cd027810 */ /* 0x000fc40007ffe0ff */
[----:B------:R-:W-:Y:S01]  /*2130*/  IADD3 R203, R205, 0xc020, RZ ;  /* 0x0000c020cdcb7810 */ /* 0x000fe20007ffe0ff */
[----:B------:R-:W5:Y:S01]  /*2140*/  LDSM.16.M88.4 R56, [R205+0xc800] ;  /* 0x00c80000cd38783b */ /* 0x000f620000000200 */
[----:B------:R-:W-:Y:S01]  /*2150*/  @P1 IADD3 R203, R2, -0x20, RZ ;  /* 0xffffffe002cb1810 */ /* 0x000fe20007ffe0ff */
[----:B------:R-:W-:Y:S01]  /*2160*/  IMAD.MOV.U32 R2, RZ, RZ, 0x40 ;  /* 0x00000040ff027424 */ /* 0x000fe200078e00ff */
[----:B------:R-:W-:Y:S01]  /*2170*/  IADD3 R6, R3, 0x8, RZ ;  /* 0x0000000803067810 */ /* 0x000fe20007ffe0ff */
[----:B------:R-:W-:Y:S01]  /*2180*/  LDSM.16.M88.4 R48, [R205+0xd000] ;  /* 0x00d00000cd30783b */ /* 0x000fe20000000200 */
[C---:B------:R-:W-:Y:S02]  /*2190*/  IADD3 R195, R203.reuse, 0x800, RZ ;  /* 0x00000800cbc37810 */ /* 0x040fe40007ffe0ff */
[----:B------:R-:W-:Y:S01]  /*21a0*/  SEL R2, R2, 0xffffffc0, !P2 ;  /* 0xffffffc002027807 */ /* 0x000fe20005000000 */
[----:B------:R-:W2:Y:S01]  /*21b0*/  LDSM.16.M88.4 R84, [R203] ;  /* 0x00000000cb54783b */ /* 0x000ea20000000200 */
[----:B------:R-:W-:-:S02]  /*21c0*/  IADD3 R194, R203, 0x1000, RZ ;  /* 0x00001000cbc27810 */ /* 0x000fc40007ffe0ff */
[----:B------:R-:W-:Y:S01]  /*21d0*/  IADD3 R193, R203, 0x1800, RZ ;  /* 0x00001800cbc17810 */ /* 0x000fe20007ffe0ff */
[----:B------:R-:W3:Y:S01]  /*21e0*/  LDSM.16.M88.4 R8, [R205+0xd800] ;  /* 0x00d80000cd08783b */ /* 0x000ee20000000200 */
[----:B------:R-:W-:Y:S01]  /*21f0*/  IMAD.IADD R199, R205, 0x1, R2 ;  /* 0x00000001cdc77824 */ /* 0x000fe200078e0202 */
[C---:B------:R-:W-:Y:S01]  /*2200*/  IADD3 R191, R203.reuse, 0x2000, RZ ;  /* 0x00002000cbbf7810 */ /* 0x040fe20007ffe0ff */
[----:B------:R-:W-:Y:S01]  /*2210*/  IMAD.IADD R192, R2, 0x1, R203 ;  /* 0x0000000102c07824 */ /* 0x000fe200078e02cb */
[----:B------:R-:W4:Y:S01]  /*2220*/  LDSM.16.M88.4 R24, [R203+0x800] ;  /* 0x00080000cb18783b */ /* 0x000f220000000200 */
[C---:B------:R-:W-:Y:S02]  /*2230*/  IADD3 R190, R203.reuse, 0x2800, RZ ;  /* 0x00002800cbbe7810 */ /* 0x040fe40007ffe0ff */
[C---:B------:R-:W-:Y:S01]  /*2240*/  IADD3 R189, R203.reuse, 0x3000, RZ ;  /* 0x00003000cbbd7810 */ /* 0x040fe20007ffe0ff */
[----:B------:R-:W2:Y:S01]  /*2250*/  LDSM.16.M88.4 R76, [R199+0xc000] ;  /* 0x00c00000c74c783b */ /* 0x000ea20000000200 */
[----:B------:R-:W-:-:S02]  /*2260*/  IADD3 R188, R203, 0x3800, RZ ;  /* 0x00003800cbbc7810 */ /* 0x000fc40007ffe0ff */
[C---:B------:R-:W-:Y:S01]  /*2270*/  IADD3 R187, R203.reuse, 0x4000, RZ ;  /* 0x00004000cbbb7810 */ /* 0x040fe20007ffe0ff */
[----:B---3--:R-:W3:Y:S01]  /*2280*/  LDSM.16.M88.4 R20, [R203+0x1000] ;  /* 0x00100000cb14783b */ /* 0x008ee20000000200 */
[C---:B------:R-:W-:Y:S02]  /*2290*/  IADD3 R186, R203.reuse, 0x4800, RZ ;  /* 0x00004800cbba7810 */ /* 0x040fe40007ffe0ff */
[C---:B------:R-:W-:Y:S01]  /*22a0*/  IADD3 R185, R203.reuse, 0x5000, RZ ;  /* 0x00005000cbb97810 */ /* 0x040fe20007ffe0ff */
[----:B------:R-:W2:Y:S01]  /*22b0*/  LDSM.16.M88.4 R80, [R203+0x1800] ;  /* 0x00180000cb50783b */ /* 0x000ea20000000200 */
[----:B------:R-:W-:-:S03]  /*22c0*/  IADD3 R184, R203, 0x5800, RZ ;  /* 0x00005800cbb87810 */ /* 0x000fc60007ffe0ff */
[----:B------:R-:W3:Y:S01]  /*22d0*/  LDSM.16.M88.4 R72, [R199+0xc800] ;  /* 0x00c80000c748783b */ /* 0x000ee20000000200 */
[C---:B-1----:R-:W-:Y:S03]  /*22e0*/  HMMA.16816.F32.BF16 R16, R12.reuse, R64, RZ ;  /* 0x000000400c10723c */ /* 0x042fe600000418ff */
[----:B------:R-:W-:Y:S04]  /*22f0*/  LDSM.16.M88.4 R28, [R192] ;  /* 0x00000000c01c783b */ /* 0x000fe80000000200 */
[----:B------:R-:W-:Y:S01]  /*2300*/  LDSM.16.M88.4 R68, [R199+0xd000] ;  /* 0x00d00000c744783b */ /* 0x000fe20000000200 */
[C---:B------:R-:W-:Y:S03]  /*2310*/  HMMA.16816.F32.BF16 R64, R12.reuse, R66, RZ ;  /* 0x000000420c40723c */ /* 0x040fe600000418ff */
[----:B------:R-:W-:Y:S05]  /*2320*/  LDSM.16.M88.4 R36, [R199+0xd800] ;  /* 0x00d80000c724783b */ /* 0x000fea0000000200 */
[C---:B-----5:R-:W-:Y:S08]  /*2330*/  HMMA.16816.F32.BF16 R60, R12.reuse, R56, RZ ;  /* 0x000000380c3c723c */ /* 0x060ff000000418ff */
[----:B------:R-:W-:Y:S08]  /*2340*/  HMMA.16816.F32.BF16 R56, R12, R58, RZ ;  /* 0x0000003a0c38723c */ /* 0x000ff000000418ff */
[C---:B--2---:R-:W-:Y:S08]  /*2350*/  HMMA.16816.F32.BF16 R16, R32.reuse, R84, R16 ;  /* 0x000000542010723c */ /* 0x044ff00000041810 */
[----:B------:R-:W-:Y:S01]  /*2360*/  HMMA.16816.F32.BF16 R64, R32, R86, R64 ;  /* 0x000000562040723c */ /* 0x000fe20000041840 */
[----:B------:R-:W-:Y:S07]  /*2370*/  LDSM.16.M88.4 R84, [R205+0xe000] ;  /* 0x00e00000cd54783b */ /* 0x000fee0000000200 */
[C---:B------:R-:W-:Y:S08]  /*2380*/  HMMA.16816.F32.BF16 R52, R12.reuse, R48, RZ ;  /* 0x000000300c34723c */ /* 0x040ff000000418ff */
[C---:B------:R-:W-:Y:S08]  /*2390*/  HMMA.16816.F32.BF16 R48, R12.reuse, R50, RZ ;  /* 0x000000320c30723c */ /* 0x040ff000000418ff */
[C---:B------:R-:W-:Y:S08]  /*23a0*/  HMMA.16816.F32.BF16 R44, R12.reuse, R8, RZ ;  /* 0x000000080c2c723c */ /* 0x040ff000000418ff */
[----:B------:R-:W-:Y:S01]  /*23b0*/  HMMA.16816.F32.BF16 R12, R12, R10, RZ ;  /* 0x0000000a0c0c723c */ /* 0x000fe200000418ff */
[----:B------:R-:W1:Y:S07]  /*23c0*/  LDSM.16.M88.4 R8, [R201] ;  /* 0x00000000c908783b */ /* 0x000e6e0000000200 */
[C---:B----4-:R-:W-:Y:S08]  /*23d0*/  HMMA.16816.F32.BF16 R60, R32.reuse, R24, R60 ;  /* 0x00000018203c723c */ /* 0x050ff0000004183c */
[----:B------:R-:W-:Y:S01]  /*23e0*/  HMMA.16816.F32.BF16 R56, R32, R26, R56 ;  /* 0x0000001a2038723c */ /* 0x000fe20000041838 */
[----:B------:R-:W2:Y:S07]  /*23f0*/  LDSM.16.M88.4 R24, [R192+0x800] ;  /* 0x00080000c018783b */ /* 0x000eae0000000200 */
[C---:B------:R-:W-:Y:S08]  /*2400*/  HMMA.16816.F32.BF16 R16, R40.reuse, R76, R16 ;  /* 0x0000004c2810723c */ /* 0x040ff00000041810 */
[----:B------:R-:W-:Y:S01]  /*2410*/  HMMA.16816.F32.BF16 R64, R40, R78, R64 ;  /* 0x0000004e2840723c */ /* 0x000fe20000041840 */
[----:B------:R-:W-:Y:S07]  /*2420*/  LDSM.16.M88.4 R76, [R205+0xe800] ;  /* 0x00e80000cd4c783b */ /* 0x000fee0000000200 */
[C---:B---3--:R-:W-:Y:S08]  /*2430*/  HMMA.16816.F32.BF16 R52, R32.reuse, R20, R52 ;  /* 0x000000142034723c */ /* 0x048ff00000041834 */
[C---:B------:R-:W-:Y:S01]  /*2440*/  HMMA.16816.F32.BF16 R48, R32.reuse, R22, R48 ;  /* 0x000000162030723c */ /* 0x040fe20000041830 */
[----:B------:R-:W-:Y:S07]  /*2450*/  LDSM.16.M88.4 R20, [R192+0x1000] ;  /* 0x00100000c014783b */ /* 0x000fee0000000200 */
[C---:B------:R-:W-:Y:S08]  /*2460*/  HMMA.16816.F32.BF16 R44, R32.reuse, R80, R44 ;  /* 0x00000050202c723c */ /* 0x040ff0000004182c */
[----:B------:R-:W-:Y:S01]  /*2470*/  HMMA.16816.F32.BF16 R32, R32, R82, R12 ;  /* 0x000000522020723c */ /* 0x000fe2000004180c */
[----:B------:R-:W3:Y:S04]  /*2480*/  LDSM.16.M88.4 R80, [R206+0x4000] ;  /* 0x00400000ce50783b */ /* 0x000ee80000000200 */
[----:B------:R-:W4:Y:S03]  /*2490*/  LDSM.16.M88.4 R12, [R192+0x1800] ;  /* 0x00180000c00c783b */ /* 0x000f260000000200 */
[C---:B------:R-:W-:Y:S08]  /*24a0*/  HMMA.16816.F32.BF16 R60, R40.reuse, R72, R60 ;  /* 0x00000048283c723c */ /* 0x040ff0000004183c */
[----:B------:R-:W-:Y:S01]  /*24b0*/  HMMA.16816.F32.BF16 R56, R40, R74, R56 ;  /* 0x0000004a2838723c */ /* 0x000fe20000041838 */
[----:B------:R-:W-:Y:S07]  /*24c0*/  LDSM.16.M88.4 R72, [R205+0xf000] ;  /* 0x00f00000cd48783b */ /* 0x000fee0000000200 */
[C---:B-1----:R-:W-:Y:S08]  /*24d0*/  HMMA.16816.F32.BF16 R16, R8.reuse, R28, R16 ;  /* 0x0000001c0810723c */ /* 0x042ff00000041810 */
[----:B------:R-:W-:Y:S01]  /*24e0*/  HMMA.16816.F32.BF16 R64, R8, R30, R64 ;  /* 0x0000001e0840723c */ /* 0x000fe20000041840 */
[----:B------:R-:W-:Y:S07]  /*24f0*/  LDSM.16.M88.4 R28, [R203+0x2800] ;  /* 0x00280000cb1c783b */ /* 0x000fee0000000200 */
[C---:B------:R-:W-:Y:S08]  /*2500*/  HMMA.16816.F32.BF16 R52, R40.reuse, R68, R52 ;  /* 0x000000442834723c */ /* 0x040ff00000041834 */
[C---:B------:R-:W-:Y:S01]  /*2510*/  HMMA.16816.F32.BF16 R48, R40.reuse, R70, R48 ;  /* 0x000000462830723c */ /* 0x040fe20000041830 */
[----:B------:R-:W-:Y:S07]  /*2520*/  LDSM.16.M88.4 R68, [R205+0xf800] ;  /* 0x00f80000cd44783b */ /* 0x000fee0000000200 */
[C---:B------:R-:W-:Y:S08]  /*2530*/  HMMA.16816.F32.BF16 R44, R40.reuse, R36, R44 ;  /* 0x00000024282c723c */ /* 0x040ff0000004182c */
[----:B------:R-:W-:Y:S01]  /*2540*/  HMMA.16816.F32.BF16 R40, R40, R38, R32 ;  /* 0x000000262828723c */ /* 0x000fe20000041820 */
[----:B------:R-:W-:Y:S04]  /*2550*/  LDSM.16.M88.4 R36, [R204+0x4000] ;  /* 0x00400000cc24783b */ /* 0x000fe80000000200 */
[----:B------:R-:W1:Y:S03]  /*2560*/  LDSM.16.M88.4 R32, [R203+0x2000] ;  /* 0x00200000cb20783b */ /* 0x000e660000000200 */
[C---:B--2---:R-:W-:Y:S08]  /*2570*/  HMMA.16816.F32.BF16 R60, R8.reuse, R24, R60 ;  /* 0x00000018083c723c */ /* 0x044ff0000004183c */
[----:B------:R-:W-:Y:S01]  /*2580*/  HMMA.16816.F32.BF16 R56, R8, R26, R56 ;  /* 0x0000001a0838723c */ /* 0x000fe20000041838 */
[----:B------:R-:W-:Y:S07]  /*2590*/  LDSM.16.M88.4 R24, [R203+0x3000] ;  /* 0x00300000cb18783b */ /* 0x000fee0000000200 */
[C---:B---3--:R-:W-:Y:S08]  /*25a0*/  HMMA.16816.F32.BF16 R16, R80.reuse, R84, R16 ;  /* 0x000000545010723c */ /* 0x048ff00000041810 */
[----:B------:R-:W-:Y:S08]  /*25b0*/  HMMA.16816.F32.BF16 R64, R80, R86, R64 ;  /* 0x000000565040723c */ /* 0x000ff00000041840 */
[C---:B------:R-:W-:Y:S08]  /*25c0*/  HMMA.16816.F32.BF16 R52, R8.reuse, R20, R52 ;  /* 0x000000140834723c */ /* 0x040ff00000041834 */
[C---:B------:R-:W-:Y:S01]  /*25d0*/  HMMA.16816.F32.BF16 R48, R8.reuse, R22, R48 ;  /* 0x000000160830723c */ /* 0x040fe20000041830 */
[----:B------:R-:W-:Y:S07]  /*25e0*/  LDSM.16.M88.4 R20, [R203+0x3800] ;  /* 0x00380000cb14783b */ /* 0x000fee0000000200 */
[C---:B----4-:R-:W-:Y:S08]  /*25f0*/  HMMA.16816.F32.BF16 R44, R8.reuse, R12, R44 ;  /* 0x0000000c082c723c */ /* 0x050ff0000004182c */
[----:B------:R-:W-:Y:S01]  /*2600*/  HMMA.16816.F32.BF16 R40, R8, R14, R40 ;  /* 0x0000000e0828723c */ /* 0x000fe20000041828 */
[----:B------:R-:W-:Y:S04]  /*2610*/  LDSM.16.M88.4 R12, [R202+0x4000] ;  /* 0x00400000ca0c783b */ /* 0x000fe80000000200 */
[----:B------:R-:W2:Y:S03]  /*2620*/  LDSM.16.M88.4 R8, [R199+0xe000] ;  /* 0x00e00000c708783b */ /* 0x000ea60000000200 */
        /* <DEDUP_REMOVED lines=13> */
[C---:B------:R-:W-:Y:S08]  /*2700*/  HMMA.16816.F32.BF16 R60, R36.reuse, R28, R60 ;  /* 0x0000001c243c723c */ /* 0x040ff0000004183c */
[----:B------:R-:W-:Y:S01]  /*2710*/  HMMA.16816.F32.BF16 R56, R36, R30, R56 ;  /* 0x0000001e2438723c */ /* 0x000fe20000041838 */
[----:B------:R-:W3:Y:S07]  /*2720*/  LDSM.16.M88.4 R28, [R199+0xf800] ;  /* 0x00f80000c71c783b */ /* 0x000eee0000000200 */
[C---:B--2---:R-:W-:Y:S08]  /*2730*/  HMMA.16816.F32.BF16 R16, R12.reuse, R8, R16 ;  /* 0x000000080c10723c */ /* 0x044ff00000041810 */
[----:B------:R-:W-:Y:S01]  /*2740*/  HMMA.16816.F32.BF16 R64, R12, R10, R64 ;  /* 0x0000000a0c40723c */ /* 0x000fe20000041840 */
[----:B------:R-:W-:Y:S07]  /*2750*/  LDSM.16.M88.4 R8, [R192+0x3000] ;  /* 0x00300000c008783b */ /* 0x000fee0000000200 */
[C---:B------:R-:W-:Y:S08]  /*2760*/  HMMA.16816.F32.BF16 R52, R36.reuse, R24, R52 ;  /* 0x000000182434723c */ /* 0x040ff00000041834 */
[C---:B------:R-:W-:Y:S01]  /*2770*/  HMMA.16816.F32.BF16 R48, R36.reuse, R26, R48 ;  /* 0x0000001a2430723c */ /* 0x040fe20000041830 */
[----:B------:R-:W-:Y:S07]  /*2780*/  LDSM.16.M88.4 R24, [R192+0x2800] ;  /* 0x00280000c018783b */ /* 0x000fee0000000200 */
[C---:B------:R-:W-:Y:S08]  /*2790*/  HMMA.16816.F32.BF16 R44, R36.reuse, R20, R44 ;  /* 0x00000014242c723c */ /* 0x040ff0000004182c */
[----:B------:R-:W-:Y:S01]  /*27a0*/  HMMA.16816.F32.BF16 R80, R36, R22, R80 ;  /* 0x000000162450723c */ /* 0x000fe20000041850 */
[----:B------:R-:W2:Y:S04]  /*27b0*/  LDSM.16.M88.4 R20, [R205+0x10000] ;  /* 0x01000000cd14783b */ /* 0x000ea80000000200 */
[----:B------:R-:W-:Y:S03]  /*27c0*/  LDSM.16.M88.4 R36, [R204+0x8000] ;  /* 0x00800000cc24783b */ /* 0x000fe60000000200 */
[C---:B-1----:R-:W-:Y:S08]  /*27d0*/  HMMA.16816.F32.BF16 R16, R68.reuse, R40, R16 ;  /* 0x000000284410723c */ /* 0x042ff00000041810 */
[----:B------:R-:W-:Y:S01]  /*27e0*/  HMMA.16816.F32.BF16 R64, R68, R42, R64 ;  /* 0x0000002a4440723c */ /* 0x000fe20000041840 */
[----:B------:R-:W-:Y:S07]  /*27f0*/  LDSM.16.M88.4 R40, [R205+0x10800] ;  /* 0x01080000cd28783b */ /* 0x000fee0000000200 */
[C---:B------:R-:W-:Y:S08]  /*2800*/  HMMA.16816.F32.BF16 R52, R12.reuse, R72, R52 ;  /* 0x000000480c34723c */ /* 0x040ff00000041834 */
[C---:B------:R-:W-:Y:S08]  /*2810*/  HMMA.16816.F32.BF16 R60, R12.reuse, R76, R60 ;  /* 0x0000004c0c3c723c */ /* 0x040ff0000004183c */
[C---:B------:R-:W-:Y:S08]  /*2820*/  HMMA.16816.F32.BF16 R56, R12.reuse, R78, R56 ;  /* 0x0000004e0c38723c */ /* 0x040ff00000041838 */
[C---:B------:R-:W-:Y:S01]  /*2830*/  HMMA.16816.F32.BF16 R72, R12.reuse, R74, R48 ;  /* 0x0000004a0c48723c */ /* 0x040fe20000041830 */
[----:B------:R-:W1:Y:S07]  /*2840*/  LDSM.16.M88.4 R48, [R203+0x4000] ;  /* 0x00400000cb30783b */ /* 0x000e6e0000000200 */
[C---:B---3--:R-:W-:Y:S08]  /*2850*/  HMMA.16816.F32.BF16 R44, R12.reuse, R28, R44 ;  /* 0x0000001c0c2c723c */ /* 0x048ff0000004182c */
[----:B------:R-:W-:Y:S01]  /*2860*/  HMMA.16816.F32.BF16 R80, R12, R30, R80 ;  /* 0x0000001e0c50723c */ /* 0x000fe20000041850 */
[----:B------:R-:W3:Y:S04]  /*2870*/  LDSM.16.M88.4 R12, [R192+0x3800] ;  /* 0x00380000c00c783b */ /* 0x000ee80000000200 */
[----:B------:R-:W-:Y:S03]  /*2880*/  LDSM.16.M88.4 R28, [R199+0x10000] ;  /* 0x01000000c71c783b */ /* 0x000fe60000000200 */
[C---:B--2---:R-:W-:Y:S08]  /*2890*/  HMMA.16816.F32.BF16 R16, R32.reuse, R20, R16 ;  /* 0x000000142010723c */ /* 0x044ff00000041810 */
[----:B------:R-:W-:Y:S01]  /*28a0*/  HMMA.16816.F32.BF16 R64, R32, R22, R64 ;  /* 0x000000162040723c */ /* 0x000fe20000041840 */
[----:B------:R-:W-:Y:S07]  /*28b0*/  LDSM.16.M88.4 R20, [R192+0x4000] ;  /* 0x00400000c014783b */ /* 0x000fee0000000200 */
[C---:B------:R-:W-:Y:S08]  /*28c0*/  HMMA.16816.F32.BF16 R60, R68.reuse, R24, R60 ;  /* 0x00000018443c723c */ /* 0x040ff0000004183c */
[----:B------:R-:W-:Y:S01]  /*28d0*/  HMMA.16816.F32.BF16 R56, R68, R26, R56 ;  /* 0x0000001a4438723c */ /* 0x000fe20000041838 */
[----:B------:R-:W2:Y:S07]  /*28e0*/  LDSM.16.M88.4 R24, [R202+0x8000] ;  /* 0x00800000ca18783b */ /* 0x000eae0000000200 */
[----:B-1----:R-:W-:Y:S08]  /*28f0*/  HMMA.16816.F32.BF16 R16, R36, R48, R16 ;  /* 0x000000302410723c */ /* 0x002ff00000041810 */
[----:B---3--:R-:W-:Y:S01]  /*2900*/  HMMA.16816.F32.BF16 R76, R68, R12, R44 ;  /* 0x0000000c444c723c */ /* 0x008fe2000004182c */
[----:B------:R-:W1:Y:S07]  /*2910*/  LDSM.16.M88.4 R44, [R203+0x4800] ;  /* 0x00480000cb2c783b */ /* 0x000e6e0000000200 */
[----:B------:R-:W-:Y:S08]  /*2920*/  HMMA.16816.F32.BF16 R64, R36, R50, R64 ;  /* 0x000000322440723c */ /* 0x000ff00000041840 */
[C---:B------:R-:W-:Y:S08]  /*2930*/  HMMA.16816.F32.BF16 R52, R68.reuse, R8, R52 ;  /* 0x000000084434723c */ /* 0x040ff00000041834 */
[----:B------:R-:W-:Y:S01]  /*2940*/  HMMA.16816.F32.BF16 R72, R68, R10, R72 ;  /* 0x0000000a4448723c */ /* 0x000fe20000041848 */
[----:B------:R-:W3:Y:S07]  /*2950*/  LDSM.16.M88.4 R8, [R201+0x8000] ;  /* 0x00800000c908783b */ /* 0x000eee0000000200 */
[C---:B------:R-:W-:Y:S08]  /*2960*/  HMMA.16816.F32.BF16 R60, R32.reuse, R40, R60 ;  /* 0x00000028203c723c */ /* 0x040ff0000004183c */
[----:B------:R-:W-:Y:S01]  /*2970*/  HMMA.16816.F32.BF16 R56, R32, R42, R56 ;  /* 0x0000002a2038723c */ /* 0x000fe20000041838 */
[----:B------:R-:W4:Y:S07]  /*2980*/  LDSM.16.M88.4 R40, [R199+0x10800] ;  /* 0x01080000c728783b */ /* 0x000f2e0000000200 */
[C---:B--2---:R-:W-:Y:S08]  /*2990*/  HMMA.16816.F32.BF16 R16, R24.reuse, R28, R16 ;  /* 0x0000001c1810723c */ /* 0x044ff00000041810 */
[----:B------:R-:W-:Y:S01]  /*29a0*/  HMMA.16816.F32.BF16 R64, R24, R30, R64 ;  /* 0x0000001e1840723c */ /* 0x000fe20000041840 */
[----:B------:R-:W2:Y:S07]  /*29b0*/  LDSM.16.M88.4 R28, [R205+0x11000] ;  /* 0x01100000cd1c783b */ /* 0x000eae0000000200 */
[C---:B-1----:R-:W-:Y:S08]  /*29c0*/  HMMA.16816.F32.BF16 R60, R36.reuse, R44, R60 ;  /* 0x0000002c243c723c */ /* 0x042ff0000004183c */
[----:B------:R-:W-:Y:S01]  /*29d0*/  HMMA.16816.F32.BF16 R56, R36, R46, R56 ;  /* 0x0000002e2438723c */ /* 0x000fe20000041838 */
[----:B------:R-:W-:Y:S07]  /*29e0*/  LDSM.16.M88.4 R44, [R203+0x5000] ;  /* 0x00500000cb2c783b */ /* 0x000fee0000000200 */
[----:B---3--:R-:W-:Y:S08]  /*29f0*/  HMMA.16816.F32.BF16 R16, R8, R20, R16 ;  /* 0x000000140810723c */ /* 0x008ff00000041810 */
[----:B------:R-:W-:Y:S01]  /*2a00*/  HMMA.16816.F32.BF16 R80, R68, R14, R80 ;  /* 0x0000000e4450723c */ /* 0x000fe20000041850 */
[----:B------:R-:W1:Y:S07]  /*2a10*/  LDSM.16.M88.4 R12, [R192+0x4800] ;  /* 0x00480000c00c783b */ /* 0x000e6e0000000200 */
[----:B------:R-:W-:Y:S01]  /*2a20*/  HMMA.16816.F32.BF16 R64, R8, R22, R64 ;  /* 0x000000160840723c */ /* 0x000fe20000041840 */
[----:B------:R-:W3:Y:S07]  /*2a30*/  LDSM.16.M88.4 R20, [R205+0x11800] ;  /* 0x01180000cd14783b */ /* 0x000eee0000000200 */
[----:B----4-:R-:W-:Y:S01]  /*2a40*/  HMMA.16816.F32.BF16 R60, R24, R40, R60 ;  /* 0x00000028183c723c */ /* 0x010fe2000004183c */
[----:B------:R-:W-:-:S02]  /*2a50*/  FMUL.FTZ R48, R16, c[0x0][0x2ec] ;  /* 0x0000bb0010307a20 */ /* 0x000fc40000410000 */
[----:B------:R-:W-:-:S04]  /*2a60*/  FMUL.FTZ R49, R19, c[0x0][0x2ec] ;  /* 0x0000bb0013317a20 */ /* 0x000fc80000410000 */
[----:B------:R-:W-:Y:S01]  /*2a70*/  FMUL.FTZ R41, R17, c[0x0][0x2ec] ;  /* 0x0000bb0011297a20 */ /* 0x000fe20000410000 */
[C---:B--2---:R-:W-:Y:S01]  /*2a80*/  HMMA.16816.F32.BF16 R52, R32.reuse, R28, R52 ;  /* 0x0000001c2034723c */ /* 0x044fe20000041834 */
[----:B------:R-:W-:Y:S01]  /*2a90*/  FMUL.FTZ R40, R18, c[0x0][0x2ec] ;  /* 0x0000bb0012287a20 */ /* 0x000fe20000410000 */
[----:B------:R-:W-:Y:S01]  /*2aa0*/  MUFU.TANH R49, R49 ;  /* 0x0000003100317308 */ /* 0x000fe20000002400 */
[----:B------:R-:W2:Y:S05]  /*2ab0*/  LDSM.16.M88.4 R16, [R199+0x11000] ;  /* 0x01100000c710783b */ /* 0x000eaa0000000200 */
[----:B------:R-:W-:Y:S01]  /*2ac0*/  HMMA.16816.F32.BF16 R72, R32, R30, R72 ;  /* 0x0000001e2048723c */ /* 0x000fe20000041848 */
[----:B------:R-:W4:Y:S01]  /*2ad0*/  LDSM.16.M88.4 R28, [R192+0x5000] ;  /* 0x00500000c01c783b */ /* 0x000f220000000200 */
[----:B------:R-:W5:Y:S06]  /*2ae0*/  MUFU.TANH R41, R41 ;  /* 0x0000002900297308 */ /* 0x000f6c0000002400 */
[----:B------:R-:W-:Y:S02]  /*2af0*/  HMMA.16816.F32.BF16 R56, R24, R42, R56 ;  /* 0x0000002a1838723c */ /* 0x000fe40000041838 */
[----:B------:R-:W-:Y:S05]  /*2b00*/  MUFU.TANH R48, R48 ;  /* 0x0000003000307308 */ /* 0x000fea0000002400 */
[----:B------:R-:W-:Y:S01]  /*2b10*/  FMUL.FTZ R42, R64, c[0x0][0x2ec] ;  /* 0x0000bb00402a7a20 */ /* 0x000fe20000410000 */
[----:B-1----:R-:W-:Y:S01]  /*2b20*/  HMMA.16816.F32.BF16 R60, R8, R12, R60 ;  /* 0x0000000c083c723c */ /* 0x002fe2000004183c */
[----:B------:R-:W-:Y:S01]  /*2b30*/  FMUL.FTZ R43, R65, c[0x0][0x2ec] ;  /* 0x0000bb00412b7a20 */ /* 0x000fe20000410000 */
[----:B------:R-:W-:Y:S06]  /*2b40*/  MUFU.TANH R40, R40 ;  /* 0x0000002800287308 */ /* 0x000fec0000002400 */
[C---:B------:R-:W-:Y:S02]  /*2b50*/  HMMA.16816.F32.BF16 R52, R36.reuse, R44, R52 ;  /* 0x0000002c2434723c */ /* 0x040fe40000041834 */
[----:B------:R-:W1:Y:S05]  /*2b60*/  MUFU.TANH R42, R42 ;  /* 0x0000002a002a7308 */ /* 0x000e6a0000002400 */
[----:B------:R-:W-:Y:S01]  /*2b70*/  FMUL.FTZ R44, R66, c[0x0][0x2ec] ;  /* 0x0000bb00422c7a20 */ /* 0x000fe20000410000 */
[----:B------:R-:W-:Y:S01]  /*2b80*/  HMMA.16816.F32.BF16 R72, R36, R46, R72 ;  /* 0x0000002e2448723c */ /* 0x000fe20000041848 */
[----:B------:R-:W-:Y:S01]  /*2b90*/  FMUL.FTZ R45, R67, c[0x0][0x2ec] ;  /* 0x0000bb00432d7a20 */ /* 0x000fe20000410000 */
[----:B------:R-:W-:Y:S06]  /*2ba0*/  MUFU.TANH R43, R43 ;  /* 0x0000002b002b7308 */ /* 0x000fec0000002400 */
[----:B------:R-:W-:Y:S01]  /*2bb0*/  HMMA.16816.F32.BF16 R56, R8, R14, R56 ;  /* 0x0000000e0838723c */ /* 0x000fe20000041838 */
[----:B------:R-:W1:Y:S01]  /*2bc0*/  LDSM.16.M88.4 R12, [R203+0x5800] ;  /* 0x00580000cb0c783b */ /* 0x000e620000000200 */
[----:B------:R-:W-:Y:S01]  /*2bd0*/  FMUL.FTZ R46, R60, c[0x0][0x2ec] ;  /* 0x0000bb003c2e7a20 */ /* 0x000fe20000410000 */
[----:B------:R-:W1:Y:S01]  /*2be0*/  MUFU.TANH R44, R44 ;  /* 0x0000002c002c7308 */ /* 0x000e620000002400 */
[----:B------:R-:W-:-:S02]  /*2bf0*/  FMUL.FTZ R50, R62, c[0x0][0x2ec] ;  /* 0x0000bb003e327a20 */ /* 0x000fc40000410000 */
[----:B------:R-:W-:Y:S02]  /*2c00*/  FMUL.FTZ R47, R61, c[0x0][0x2ec] ;  /* 0x0000bb003d2f7a20 */ /* 0x000fe40000410000 */
[----:B---3--:R-:W-:Y:S01]  /*2c10*/  HMMA.16816.F32.BF16 R76, R32, R20, R76 ;  /* 0x00000014204c723c */ /* 0x008fe2000004184c */
[----:B------:R-:W-:Y:S02]  /*2c20*/  FMUL.FTZ R60, R63, c[0x0][0x2ec] ;  /* 0x0000bb003f3c7a20 */ /* 0x000fe40000410000 */
[----:B------:R-:W3:Y:S05]  /*2c30*/  MUFU.TANH R45, R45 ;  /* 0x0000002d002d7308 */ /* 0x000eea0000002400 */
[C---:B--2---:R-:W-:Y:S03]  /*2c40*/  HMMA.16816.F32.BF16 R52, R24.reuse, R16, R52 ;  /* 0x000000101834723c */ /* 0x044fe60000041834 */
[----:B------:R-:W2:Y:S05]  /*2c50*/  MUFU.TANH R46, R46 ;  /* 0x0000002e002e7308 */ /* 0x000eaa0000002400 */
[----:B------:R-:W-:Y:S01]  /*2c60*/  HMMA.16816.F32.BF16 R72, R24, R18, R72 ;  /* 0x000000121848723c */ /* 0x000fe20000041848 */
[----:B------:R-:W2:Y:S01]  /*2c70*/  LDSM.16.M88.4 R16, [R199+0x11800] ;  /* 0x01180000c710783b */ /* 0x000ea20000000200 */
[----:B------:R-:W-:Y:S01]  /*2c80*/  FMUL.FTZ R51, R56, c[0x0][0x2ec] ;  /* 0x0000bb0038337a20 */ /* 0x000fe20000410000 */
[----:B------:R-:W1:Y:S05]  /*2c90*/  MUFU.TANH R50, R50 ;  /* 0x0000003200327308 */ /* 0x000e6a0000002400 */
[----:B------:R-:W-:Y:S01]  /*2ca0*/  HMMA.16816.F32.BF16 R80, R32, R22, R80 ;  /* 0x000000162050723c */ /* 0x000fe20000041850 */
[----:B------:R-:W3:Y:S01]  /*2cb0*/  LDSM.16.M88.4 R20, [R192+0x5800] ;  /* 0x00580000c014783b */ /* 0x000ee20000000200 */
[----:B------:R-:W-:-:S04]  /*2cc0*/  DEPBAR.LE SB0, 0x0 ;  /* 0x000080000000791a */ /* 0x000fc80000000000 */
[----:B------:R-:W-:Y:S01]  /*2cd0*/  MUFU.TANH R51, R51 ;  /* 0x0000003300337308 */ /* 0x000fe20000002400 */
[----:B------:R-:W-:Y:S01]  /*2ce0*/  FMUL.FTZ R32, R59, c[0x0][0x2ec] ;  /* 0x0000bb003b207a20 */ /* 0x000fe20000410000 */
[----:B----4-:R-:W-:Y:S06]  /*2cf0*/  HMMA.16816.F32.BF16 R52, R8, R28, R52 ;  /* 0x0000001c0834723c */ /* 0x010fec0000041834 */
[----:B------:R-:W-:Y:S01]  /*2d00*/  MUFU.TANH R32, R32 ;  /* 0x0000002000207308 */ /* 0x000fe20000002400 */
[----:B------:R-:W-:Y:S01]  /*2d10*/  FMUL.FTZ R28, R57, c[0x0][0x2ec] ;  /* 0x0000bb00391c7a20 */ /* 0x000fe20000410000 */
[----:B-1----:R-:W-:Y:S01]  /*2d20*/  HMMA.16816.F32.BF16 R76, R36, R12, R76 ;  /* 0x0000000c244c723c */ /* 0x002fe2000004184c */
[----:B------:R-:W-:-:S05]  /*2d30*/  FMUL.FTZ R29, R58, c[0x0][0x2ec] ;  /* 0x0000bb003a1d7a20 */ /* 0x000fca0000410000 */
[----:B------:R-:W-:Y:S01]  /*2d40*/  MUFU.TANH R28, R28 ;  /* 0x0000001c001c7308 */ /* 0x000fe20000002400 */
[C---:B------:R-:W-:Y:S01]  /*2d50*/  IADD3 R13, R135.reuse, 0x8, RZ ;  /* 0x00000008870d7810 */ /* 0x040fe20007ffe0ff */
[----:B------:R-:W-:Y:S01]  /*2d60*/  HMMA.16816.F32.BF16 R80, R36, R14, R80 ;  /* 0x0000000e2450723c */ /* 0x000fe20000041850 */
[-C--:B------:R-:W-:Y:S02]  /*2d70*/  IMNMX R135, R135, R4.reuse, PT ;  /* 0x0000000487877217 */ /* 0x080fe40003800200 */
[----:B------:R-:W-:Y:S02]  /*2d80*/  IMNMX R2, R13, R4, PT ;  /* 0x000000040d027217 */ /* 0x000fe40003800200 */
[----:B------:R-:W-:Y:S01]  /*2d90*/  IADD3 R4, R3, 0x1, RZ ;  /* 0x0000000103047810 */ /* 0x000fe20007ffe0ff */
[----:B------:R-:W1:Y:S01]  /*2da0*/  MUFU.TANH R29, R29 ;  /* 0x0000001d001d7308 */ /* 0x000e620000002400 */
[-C--:B------:R-:W-:Y:S01]  /*2db0*/  ISETP.GE.AND P3, PT, R6, R135.reuse, PT ;  /* 0x000000870600720c */ /* 0x080fe20003f66270 */
[----:B------:R-:W-:Y:S01]  /*2dc0*/  HMMA.16816.F32.BF16 R72, R8, R30, R72 ;  /* 0x0000001e0848723c */ /* 0x000fe20000041848 */
[-C--:B------:R-:W-:Y:S01]  /*2dd0*/  ISETP.GE.AND P6, PT, R4, R135.reuse, PT ;  /* 0x000000870400720c */ /* 0x080fe20003fc6270 */
[----:B------:R-:W-:Y:S01]  /*2de0*/  FMUL.FTZ R52, R52, c[0x0][0x2ec] ;  /* 0x0000bb0034347a20 */ /* 0x000fe20000410000 */
[-C--:B------:R-:W-:Y:S01]  /*2df0*/  ISETP.GE.AND P2, PT, R4, R2.reuse, PT ;  /* 0x000000020400720c */ /* 0x080fe20003f46270 */
[----:B------:R-:W-:Y:S01]  /*2e00*/  FMUL.FTZ R55, R55, c[0x0][0x2ec] ;  /* 0x0000bb0037377a20 */ /* 0x000fe20000410000 */
[----:B------:R-:W-:Y:S01]  /*2e10*/  IADD3 R4, R3, 0x10, RZ ;  /* 0x0000001003047810 */ /* 0x000fe20007ffe0ff */
[----:B------:R-:W4:Y:S01]  /*2e20*/  MUFU.TANH R169, R52 ;  /* 0x0000003400a97308 */ /* 0x000f220000002400 */
[----:B-----5:R-:W-:Y:S01]  /*2e30*/  FSEL R41, R41, -INF , !P6 ;  /* 0xff80000029297808 */ /* 0x020fe20007000000 */
[C---:B--2---:R-:W-:Y:S01]  /*2e40*/  HMMA.16816.F32.BF16 R76, R24.reuse, R16, R76 ;  /* 0x00000010184c723c */ /* 0x044fe2000004184c */
[C---:B------:R-:W-:Y:S01]  /*2e50*/  ISETP.GE.AND P1, PT, R4.reuse, R135, PT ;  /* 0x000000870400720c */ /* 0x040fe20003f26270 */
[----:B------:R-:W-:Y:S01]  /*2e60*/  FMUL.FTZ R53, R53, c[0x0][0x2ec] ;  /* 0x0000bb0035357a20 */ /* 0x000fe20000410000 */
[-C--:B------:R-:W-:Y:S01]  /*2e70*/  ISETP.GE.AND P6, PT, R4, R2.reuse, PT ;  /* 0x000000020400720c */ /* 0x080fe20003fc6270 */
[----:B------:R-:W-:Y:S01]  /*2e80*/  FMUL.FTZ R54, R54, c[0x0][0x2ec] ;  /* 0x0000bb0036367a20 */ /* 0x000fe20000410000 */
[C---:B------:R-:W-:Y:S01]  /*2e90*/  IADD3 R12, R3.reuse, 0x9, RZ ;  /* 0x00000009030c7810 */ /* 0x040fe20007ffe0ff */
[----:B------:R-:W-:Y:S01]  /*2ea0*/  MUFU.TANH R47, R47 ;  /* 0x0000002f002f7308 */ /* 0x000fe20000002400 */
[----:B------:R-:W-:Y:S01]  /*2eb0*/  IADD3 R4, R3, 0x11, RZ ;  /* 0x0000001103047810 */ /* 0x000fe20007ffe0ff */
[----:B------:R-:W-:Y:S01]  /*2ec0*/  HMMA.16816.F32.BF16 R80, R24, R18, R80 ;  /* 0x000000121850723c */ /* 0x000fe20000041850 */
[----:B------:R-:W-:-:S02]  /*2ed0*/  ISETP.GE.AND P0, PT, R6, R2, PT ;  /* 0x000000020600720c */ /* 0x000fc40003f06270 */
[----:B------:R-:W-:Y:S02]  /*2ee0*/  FSEL R6, R49, -INF , !P2 ;  /* 0xff80000031067808 */ /* 0x000fe40005000000 */
[----:B------:R-:W-:Y:S01]  /*2ef0*/  FSEL R31, R42, -INF , !P3 ;  /* 0xff8000002a1f7808 */ /* 0x000fe20005800000 */
[----:B------:R-:W-:Y:S01]  /*2f00*/  MUFU.TANH R60, R60 ;  /* 0x0000003c003c7308 */ /* 0x000fe20000002400 */
[-C--:B------:R-:W-:Y:S01]  /*2f10*/  ISETP.GE.AND P5, PT, R12, R135.reuse, PT ;  /* 0x000000870c00720c */ /* 0x080fe20003fa6270 */
[----:B------:R-:W-:Y:S01]  /*2f20*/  FMUL.FTZ R72, R72, c[0x0][0x2ec] ;  /* 0x0000bb0048487a20 */ /* 0x000fe20000410000 */
[C---:B------:R-:W-:Y:S01]  /*2f30*/  ISETP.GE.AND P2, PT, R4.reuse, R135, PT ;  /* 0x000000870400720c */ /* 0x040fe20003f46270 */
[----:B------:R-:W-:Y:S01]  /*2f40*/  FMUL.FTZ R73, R73, c[0x0][0x2ec] ;  /* 0x0000bb0049497a20 */ /* 0x000fe20000410000 */
[-C--:B------:R-:W-:Y:S01]  /*2f50*/  ISETP.GE.AND P3, PT, R4, R2.reuse, PT ;  /* 0x000000020400720c */ /* 0x080fe20003f66270 */
[----:B------:R-:W-:Y:S01]  /*2f60*/  FMUL.FTZ R74, R74, c[0x0][0x2ec] ;  /* 0x0000bb004a4a7a20 */ /* 0x000fe20000410000 */
[C---:B------:R-:W-:Y:S01]  /*2f70*/  IADD3 R4, R3.reuse, 0x18, RZ ;  /* 0x0000001803047810 */ /* 0x040fe20007ffe0ff */
[----:B------:R-:W2:Y:S01]  /*2f80*/  MUFU.TANH R167, R72 ;  /* 0x0000004800a77308 */ /* 0x000ea20000002400 */
[----:B------:R-:W-:Y:S01]  /*2f90*/  ISETP.GE.AND P4, PT, R12, R2, PT ;  /* 0x000000020c00720c */ /* 0x000fe20003f86270 */
[----:B---3--:R-:W-:Y:S01]  /*2fa0*/  HMMA.16816.F32.BF16 R76, R8, R20, R76 ;  /* 0x00000014084c723c */ /* 0x008fe2000004184c */
[----:B------:R-:W-:Y:S01]  /*2fb0*/  IADD3 R12, R3, 0x19, RZ ;  /* 0x00000019030c7810 */ /* 0x000fe20007ffe0ff */
[----:B------:R-:W-:Y:S01]  /*2fc0*/  FMUL.FTZ R75, R75, c[0x0][0x2ec] ;  /* 0x0000bb004b4b7a20 */ /* 0x000fe20000410000 */
[----:B------:R-:W-:-:S02]  /*2fd0*/  FSEL R44, R44, -INF , !P0 ;  /* 0xff8000002c2c7808 */ /* 0x000fc40004000000 */
[----:B------:R-:W-:Y:S01]  /*2fe0*/  FSEL R43, R43, -INF , !P5 ;  /* 0xff8000002b2b7808 */ /* 0x000fe20006800000 */
[----:B------:R-:W-:Y:S01]  /*2ff0*/  MUFU.TANH R174, R55 ;  /* 0x0000003700ae7308 */ /* 0x000fe20000002400 */
[CC--:B------:R-:W-:Y:S01]  /*3000*/  ISETP.GE.AND P0, PT, R4.reuse, R135.reuse, PT ;  /* 0x000000870400720c */ /* 0x0c0fe20003f06270 */
[----:B------:R-:W-:Y:S01]  /*3010*/  HMMA.16816.F32.BF16 R20, R8, R22, R80 ;  /* 0x000000160814723c */ /* 0x000fe20000041850 */
[----:B------:R-:W-:Y:S02]  /*3020*/  ISETP.GE.AND P5, PT, R4, R2, PT ;  /* 0x000000020400720c */ /* 0x000fe40003fa6270 */
[----:B------:R-:W-:Y:S02]  /*3030*/  FSEL R4, R45, -INF , !P4 ;  /* 0xff8000002d047808 */ /* 0x000fe40006000000 */
[----:B------:R-:W-:Y:S01]  /*3040*/  FSEL R17, R46, -INF , !P1 ;  /* 0xff8000002e117808 */ /* 0x000fe20004800000 */
[----:B------:R-:W-:Y:S01]  /*3050*/  MUFU.TANH R161, R53 ;  /* 0x0000003500a17308 */ /* 0x000fe20000002400 */
[----:B------:R-:W-:-:S02]  /*3060*/  ISETP.GE.AND P4, PT, R12, R135, PT ;  /* 0x000000870c00720c */ /* 0x000fc40003f86270 */
[-C--:B------:R-:W-:Y:S02]  /*3070*/  ISETP.GE.AND P1, PT, R12, R2.reuse, PT ;  /* 0x000000020c00720c */ /* 0x080fe40003f26270 */
[C---:B------:R-:W-:Y:S02]  /*3080*/  IADD3 R12, R3.reuse, 0x20, RZ ;  /* 0x00000020030c7810 */ /* 0x040fe40007ffe0ff */
[----:B------:R-:W-:Y:S01]  /*3090*/  FSEL R14, R50, -INF , !P6 ;  /* 0xff800000320e7808 */ /* 0x000fe20007000000 */
[----:B------:R-:W-:Y:S01]  /*30a0*/  MUFU.TANH R164, R54 ;  /* 0x0000003600a47308 */ /* 0x000fe20000002400 */
[----:B------:R-:W-:Y:S01]  /*30b0*/  IADD3 R8, R3, 0x28, RZ ;  /* 0x0000002803087810 */ /* 0x000fe20007ffe0ff */
[----:B------:R-:W-:Y:S01]  /*30c0*/  FMUL.FTZ R79, R79, c[0x0][0x2ec] ;  /* 0x0000bb004f4f7a20 */ /* 0x000fe20000410000 */
[-C--:B------:R-:W-:Y:S01]  /*30d0*/  ISETP.GE.AND P6, PT, R12, R135.reuse, PT ;  /* 0x000000870c00720c */ /* 0x080fe20003fc6270 */
[----:B------:R-:W-:Y:S01]  /*30e0*/  FMUL.FTZ R76, R76, c[0x0][0x2ec] ;  /* 0x0000bb004c4c7a20 */ /* 0x000fe20000410000 */
[----:B------:R-:W-:Y:S01]  /*30f0*/  IADD3 R11, R3, 0x29, RZ ;  /* 0x00000029030b7810 */ /* 0x000fe20007ffe0ff */
[----:B------:R-:W-:Y:S01]  /*3100*/  FMUL.FTZ R77, R77, c[0x0][0x2ec] ;  /* 0x0000bb004d4d7a20 */ /* 0x000fe20000410000 */
[----:B-1----:R-:W-:Y:S01]  /*3110*/  FSEL R10, R29, -INF , !P5 ;  /* 0xff8000001d0a7808 */ /* 0x002fe20006800000 */
[----:B------:R-:W1:Y:S01]  /*3120*/  MUFU.TANH R142, R79 ;  /* 0x0000004f008e7308 */ /* 0x000e620000002400 */
[----:B------:R-:W-:Y:S01]  /*3130*/  FSEL R9, R28, -INF , !P4 ;  /* 0xff8000001c097808 */ /* 0x000fe20006000000 */
[----:B------:R-:W-:Y:S01]  /*3140*/  FMUL.FTZ R78, R78, c[0x0][0x2ec] ;  /* 0x0000bb004e4e7a20 */ /* 0x000fe20000410000 */
[-C--:B------:R-:W-:Y:S01]  /*3150*/  ISETP.GE.AND P5, PT, R8, R135.reuse, PT ;  /* 0x000000870800720c */ /* 0x080fe20003fa6270 */
[----:B------:R-:W-:Y:S01]  /*3160*/  FMUL.FTZ R20, R20, c[0x0][0x2ec] ;  /* 0x0000bb0014147a20 */ /* 0x000fe20000410000 */
[-C--:B------:R-:W-:Y:S01]  /*3170*/  ISETP.GE.AND P4, PT, R8, R2.reuse, PT ;  /* 0x000000020800720c */ /* 0x080fe20003f86270 */
[----:B------:R-:W-:Y:S01]  /*3180*/  FMUL.FTZ R21, R21, c[0x0][0x2ec] ;  /* 0x0000bb0015157a20 */ /* 0x000fe20000410000 */
[----:B------:R-:W-:Y:S01]  /*3190*/  FSEL R8, R32, -INF , !P1 ;  /* 0xff80000020087808 */ /* 0x000fe20004800000 */
[----:B------:R-:W-:Y:S01]  /*31a0*/  MUFU.TANH R163, R73 ;  /* 0x0000004900a37308 */ /* 0x000fe20000002400 */
[----:B----4-:R-:W-:Y:S01]  /*31b0*/  FSEL R169, R169, -INF , !P6 ;  /* 0xff800000a9a97808 */ /* 0x010fe20007000000 */
[----:B------:R-:W-:Y:S01]  /*31c0*/  FMUL.FTZ R22, R22, c[0x0][0x2ec] ;  /* 0x0000bb0016167a20 */ /* 0x000fe20000410000 */
[----:B------:R-:W-:Y:S01]  /*31d0*/  ISETP.GE.AND P1, PT, R11, R135, PT ;  /* 0x000000870b00720c */ /* 0x000fe20003f26270 */
[----:B------:R-:W-:Y:S01]  /*31e0*/  FMUL.FTZ R23, R23, c[0x0][0x2ec] ;  /* 0x0000bb0017177a20 */ /* 0x000fe20000410000 */
[----:B------:R-:W-:-:S02]  /*31f0*/  ISETP.GE.AND P6, PT, R11, R2, PT ;  /* 0x000000020b00720c */ /* 0x000fc40003fc6270 */
[C---:B------:R-:W-:Y:S01]  /*3200*/  IADD3 R11, R3.reuse, 0x31, RZ ;  /* 0x00000031030b7810 */ /* 0x040fe20007ffe0ff */
[----:B------:R-:W3:Y:S01]  /*3210*/  MUFU.TANH R168, R74 ;  /* 0x0000004a00a87308 */ /* 0x000ee20000002400 */
[----:B------:R-:W-:Y:S02]  /*3220*/  IADD3 R16, R3, 0x21, RZ ;  /* 0x0000002103107810 */ /* 0x000fe40007ffe0ff */
[----:B--2---:R-:W-:Y:S02]  /*3230*/  FSEL R167, R167, -INF , !P5 ;  /* 0xff800000a7a77808 */ /* 0x004fe40006800000 */
[----:B------:R-:W-:Y:S02]  /*3240*/  FSEL R13, R51, -INF , !P0 ;  /* 0xff800000330d7808 */ /* 0x000fe40004000000 */
[-C--:B------:R-:W-:Y:S01]  /*3250*/  ISETP.GE.AND P5, PT, R11, R2.reuse, PT ;  /* 0x000000020b00720c */ /* 0x080fe20003fa6270 */
[----:B------:R-:W2:Y:S01]  /*3260*/  MUFU.TANH R172, R75 ;  /* 0x0000004b00ac7308 */ /* 0x000ea20000002400 */
[----:B------:R-:W-:-:S02]  /*3270*/  ISETP.GE.AND P0, PT, R16, R2, PT ;  /* 0x000000021000720c */ /* 0x000fc40003f06270 */
[----:B------:R-:W-:Y:S02]  /*3280*/  FSEL R15, R47, -INF , !P2 ;  /* 0xff8000002f0f7808 */ /* 0x000fe40005000000 */
[----:B------:R-:W-:Y:S02]  /*3290*/  ISETP.GE.AND P2, PT, R12, R2, PT ;  /* 0x000000020c00720c */ /* 0x000fe40003f46270 */
[----:B-1----:R-:W-:Y:S01]  /*32a0*/  FSEL R142, R142, -INF , !P5 ;  /* 0xff8000008e8e7808 */ /* 0x002fe20006800000 */
[----:B------:R-:W1:Y:S01]  /*32b0*/  MUFU.TANH R173, R76 ;  /* 0x0000004c00ad7308 */ /* 0x000e620000002400 */
[----:B------:R-:W-:Y:S02]  /*32c0*/  FSEL R12, R60, -INF , !P3 ;  /* 0xff8000003c0c7808 */ /* 0x000fe40005800000 */
[----:B------:R-:W-:Y:S02]  /*32d0*/  FSEL R174, R174, -INF , !P0 ;  /* 0xff800000aeae7808 */ /* 0x000fe40004000000 */
[----:B------:R-:W-:-:S02]  /*32e0*/  ISETP.GE.AND P5, PT, R133, 0x2, PT ;  /* 0x000000028500780c */ /* 0x000fc40003fa6270 */
[-C--:B------:R-:W-:Y:S01]  /*32f0*/  ISETP.GE.AND P3, PT, R16, R135.reuse, PT ;  /* 0x000000871000720c */ /* 0x080fe20003f66270 */
[----:B------:R-:W-:Y:S01]  /*3300*/  MUFU.TANH R171, R77 ;  /* 0x0000004d00ab7308 */ /* 0x000fe20000002400 */
[----:B------:R-:W-:Y:S02]  /*3310*/  ISETP.GE.AND P0, PT, R11, R135, PT ;  /* 0x000000870b00720c */ /* 0x000fe40003f06270 */
[C---:B------:R-:W-:Y:S02]  /*3320*/  IADD3 R16, R3.reuse, 0x30, RZ ;  /* 0x0000003003107810 */ /* 0x040fe40007ffe0ff */
[----:B------:R-:W-:Y:S02]  /*3330*/  IADD3 R11, R3, 0x38, RZ ;  /* 0x00000038030b7810 */ /* 0x000fe40007ffe0ff */
[----:B------:R-:W-:Y:S01]  /*3340*/  FSEL R164, R164, -INF , !P2 ;  /* 0xff800000a4a47808 */ /* 0x000fe20005000000 */
[----:B------:R-:W4:Y:S01]  /*3350*/  MUFU.TANH R166, R78 ;  /* 0x0000004e00a67308 */ /* 0x000f220000002400 */
[----:B------:R-:W-:-:S02]  /*3360*/  FSEL R161, R161, -INF , !P3 ;  /* 0xff800000a1a17808 */ /* 0x000fc40005800000 */
[----:B---3--:R-:W-:Y:S02]  /*3370*/  FSEL R168, R168, -INF , !P4 ;  /* 0xff800000a8a87808 */ /* 0x008fe40006000000 */
[----:B------:R-:W-:Y:S02]  /*3380*/  FSEL R163, R163, -INF , !P1 ;  /* 0xff800000a3a37808 */ /* 0x000fe40004800000 */
[CC--:B------:R-:W-:Y:S01]  /*3390*/  ISETP.GE.AND P2, PT, R16.reuse, R135.reuse, PT ;  /* 0x000000871000720c */ /* 0x0c0fe20003f46270 */
[----:B------:R-:W3:Y:S01]  /*33a0*/  MUFU.TANH R143, R20 ;  /* 0x00000014008f7308 */ /* 0x000ee20000002400 */
[-C--:B------:R-:W-:Y:S02]  /*33b0*/  ISETP.GE.AND P3, PT, R16, R2.reuse, PT ;  /* 0x000000021000720c */ /* 0x080fe40003f66270 */
[C---:B------:R-:W-:Y:S02]  /*33c0*/  ISETP.GE.AND P4, PT, R11.reuse, R135, PT ;  /* 0x000000870b00720c */ /* 0x040fe40003f86270 */
[----:B------:R-:W-:-:S02]  /*33d0*/  ISETP.GE.AND P1, PT, R11, R2, PT ;  /* 0x000000020b00720c */ /* 0x000fc40003f26270 */
[----:B------:R-:W-:Y:S01]  /*33e0*/  IADD3 R11, R3, 0x39, RZ ;  /* 0x00000039030b7810 */ /* 0x000fe20007ffe0ff */
[----:B------:R-:W-:Y:S01]  /*33f0*/  MUFU.TANH R141, R21 ;  /* 0x00000015008d7308 */ /* 0x000fe20000002400 */
[----:B--2---:R-:W-:Y:S02]  /*3400*/  FSEL R172, R172, -INF , !P6 ;  /* 0xff800000acac7808 */ /* 0x004fe40007000000 */
[----:B-1----:R-:W-:Y:S02]  /*3410*/  FSEL R173, R173, -INF , !P2 ;  /* 0xff800000adad7808 */ /* 0x002fe40005000000 */
[----:B----4-:R-:W-:Y:S02]  /*3420*/  FSEL R166, R166, -INF , !P3 ;  /* 0xff800000a6a67808 */ /* 0x010fe40005800000 */
[----:B------:R-:W-:Y:S01]  /*3430*/  FSEL R171, R171, -INF , !P0 ;  /* 0xff800000abab7808 */ /* 0x000fe20004000000 */
[----:B------:R-:W1:Y:S01]  /*3440*/  MUFU.TANH R140, R22 ;  /* 0x00000016008c7308 */ /* 0x000e620000002400 */
[----:B------:R-:W-:Y:S01]  /*3450*/  BAR.SYNC.DEFER_BLOCKING 0x0 ;  /* 0x0000000000007b1d */ /* 0x000fe20000010000 */
[----:B------:R-:W-:-:S02]  /*3460*/  ISETP.GE.AND P6, PT, R3, R135, PT ;  /* 0x000000870300720c */ /* 0x000fc40003fc6270 */
[-C--:B------:R-:W-:Y:S02]  /*3470*/  ISETP.GE.AND P2, PT, R3, R2.reuse, PT ;  /* 0x000000020300720c */ /* 0x080fe40003f46270 */
[C---:B------:R-:W-:Y:S02]  /*3480*/  ISETP.GE.AND P3, PT, R11.reuse, R135, PT ;  /* 0x000000870b00720c */ /* 0x040fe40003f66270 */
[----:B------:R-:W2:Y:S01]  /*3490*/  MUFU.TANH R162, R23 ;  /* 0x0000001700a27308 */ /* 0x000ea20000002400 */
[----:B------:R-:W-:Y:S02]  /*34a0*/  ISETP.GE.AND P0, PT, R11, R2, PT ;  /* 0x000000020b00720c */ /* 0x000fe40003f06270 */
[----:B---3--:R-:W-:Y:S02]  /*34b0*/  FSEL R143, R143, -INF , !P4 ;  /* 0xff8000008f8f7808 */ /* 0x008fe40006000000 */
[----:B------:R-:W-:Y:S02]  /*34c0*/  FSEL R48, R48, -INF , !P6 ;  /* 0xff80000030307808 */ /* 0x000fe40007000000 */
[----:B------:R-:W-:-:S02]  /*34d0*/  FSEL R40, R40, -INF , !P2 ;  /* 0xff80000028287808 */ /* 0x000fc40005000000 */
[----:B-1----:R-:W-:Y:S02]  /*34e0*/  FSEL R140, R140, -INF , !P1 ;  /* 0xff8000008c8c7808 */ /* 0x002fe40004800000 */
[----:B------:R-:W-:Y:S02]  /*34f0*/  FSEL R141, R141, -INF , !P3 ;  /* 0xff8000008d8d7808 */ /* 0x000fe40005800000 */
[----:B--2---:R-:W-:Y:S01]  /*3500*/  FSEL R162, R162, -INF , !P0 ;  /* 0xff800000a2a27808 */ /* 0x004fe20004000000 */
        /* <DEDUP_REMOVED lines=56> */
.L_x_138:
[----:B------:R-:W-:Y:S05]  /*3890*/  BSYNC B0 ;  /* 0x0000000000007941 */ /* 0x000fea0003800000 */
.L_x_137:
[----:B------:R-:W0:Y:S02]  /*38a0*/  LDGDEPBAR ;  /* 0x00000000000079af */ /* 0x000e240000000000 */
.L_x_136:
        /* <DEDUP_REMOVED lines=45> */
[----:B------:R-:W-:Y:S04]  /*3b80*/  LDSM.16.MT88.4 R64, [R196+0x14000] ;  /* 0x01400000c440783b */ /* 0x000fe80000004200 */
[----:B------:R-:W-:Y:S04]  /*3b90*/  LDSM.16.MT88.4 R72, [R200+0x16000] ;  /* 0x01600000c848783b */ /* 0x000fe80000004200 */
[----:B------:R-:W-:Y:S04]  /*3ba0*/  LDSM.16.MT88.4 R80, [R198+0x16000] ;  /* 0x01600000c650783b */ /* 0x000fe80000004200 */
[----:B------:R-:W-:Y:S01]  /*3bb0*/  LDSM.16.MT88.4 R88, [R197+0x16000] ;  /* 0x01600000c558783b */ /* 0x000fe20000004200 */
[----:B-1----:R-:W-:-:S03]  /*3bc0*/  FMNMX.FTZ R132, R11, R132, !PT ;  /* 0x000000840b847209 */ /* 0x002fc60007810000 */
[----:B------:R-:W-:Y:S01]  /*3bd0*/  LDSM.16.MT88.4 R20, [R200+0x12800] ;  /* 0x01280000c814783b */ /* 0x000fe20000004200 */
[----:B--2---:R-:W-:Y:S01]  /*3be0*/  FMNMX.FTZ R3, R16, R3, !PT ;  /* 0x0000000310037209 */ /* 0x004fe20007810000 */
[C---:B------:R-:W-:Y:S01]  /*3bf0*/  FMUL.FTZ R170, R132.reuse, c[0x0][0x23c] ;  /* 0x00008f0084aa7a20 */ /* 0x040fe20000410000 */
[----:B------:R-:W-:Y:S01]  /*3c00*/  FSETP.NEU.FTZ.AND P0, PT, R132, -INF , PT ;  /* 0xff8000008400780b */ /* 0x000fe20003f1d000 */
[----:B------:R-:W-:Y:S02]  /*3c10*/  LDSM.16.MT88.4 R136, [R198+0x12800] ;  /* 0x01280000c688783b */ /* 0x000fe40000004200 */
        /* <DEDUP_REMOVED lines=9> */
[--C-:B------:R-:W-:Y:S01]  /*3cb0*/  FFMA.FTZ R154, R40, c[0x0][0x23c], -R165.reuse ;  /* 0x00008f00289a7a23 */ /* 0x100fe200000108a5 */
[----:B------:R-:W-:Y:S01]  /*3cc0*/  LDSM.16.MT88.4 R48, [R198+0x14000] ;  /* 0x01400000c630783b */ /* 0x000fe20000004200 */
[----:B------:R-:W-:Y:S01]  /*3cd0*/  FFMA.FTZ R155, R31, c[0x0][0x23c], -R170 ;  /* 0x00008f001f9b7a23 */ /* 0x000fe200000108aa */
[----:B------:R-:W-:Y:S01]  /*3ce0*/  MUFU.EX2 R152, R152 ;  /* 0x0000009800987308 */ /* 0x000fe20000000800 */
[--C-:B------:R-:W-:Y:S01]  /*3cf0*/  FFMA.FTZ R159, R6, c[0x0][0x23c], -R165.reuse ;  /* 0x00008f00069f7a23 */ /* 0x100fe200000108a5 */
[----:B------:R-:W1:Y:S01]  /*3d00*/  LDSM.16.MT88.4 R40, [R200+0x14000] ;  /* 0x01400000c828783b */ /* 0x000e620000004200 */
[----:B------:R-:W-:-:S02]  /*3d10*/  FFMA.FTZ R156, R44, c[0x0][0x23c], -R165 ;  /* 0x00008f002c9c7a23 */ /* 0x000fc400000108a5 */
[--C-:B------:R-:W-:Y:S01]  /*3d20*/  FFMA.FTZ R151, R4, c[0x0][0x23c], -R165.reuse ;  /* 0x00008f0004977a23 */ /* 0x100fe200000108a5 */
[----:B------:R-:W-:Y:S01]  /*3d30*/  LDSM.16.MT88.4 R28, [R196+0x12800] ;  /* 0x01280000c41c783b */ /* 0x000fe20000004200 */
[--C-:B------:R-:W-:Y:S01]  /*3d40*/  FFMA.FTZ R153, R17, c[0x0][0x23c], -R170.reuse ;  /* 0x00008f0011997a23 */ /* 0x100fe200000108aa */
[----:B------:R-:W2:Y:S01]  /*3d50*/  MUFU.EX2 R157, R157 ;  /* 0x0000009d009d7308 */ /* 0x000ea20000000800 */
[--C-:B------:R-:W-:Y:S01]  /*3d60*/  FFMA.FTZ R144, R9, c[0x0][0x23c], -R170.reuse ;  /* 0x00008f0009907a23 */ /* 0x100fe200000108aa */
[----:B------:R-:W3:Y:S01]  /*3d70*/  LDSM.16.MT88.4 R4, [R196+0x16000] ;  /* 0x01600000c404783b */ /* 0x000ee20000004200 */
[--C-:B------:R-:W-:Y:S02]  /*3d80*/  FFMA.FTZ R149, R10, c[0x0][0x23c], -R165.reuse ;  /* 0x00008f000a957a23 */ /* 0x100fe400000108a5 */
[--C-:B------:R-:W-:Y:S01]  /*3d90*/  FFMA.FTZ R0, R8, c[0x0][0x23c], -R165.reuse ;  /* 0x00008f0008007a23 */ /* 0x100fe200000108a5 */
[----:B------:R-:W-:Y:S01]  /*3da0*/  LDSM.16.MT88.4 R16, [R197+0x14800] ;  /* 0x01480000c510783b */ /* 0x000fe20000004200 */
[--C-:B------:R-:W-:Y:S01]  /*3db0*/  FFMA.FTZ R146, R15, c[0x0][0x23c], -R170.reuse ;  /* 0x00008f000f927a23 */ /* 0x100fe200000108aa */
[----:B------:R-:W-:Y:S01]  /*3dc0*/  MUFU.EX2 R155, R155 ;  /* 0x0000009b009b7308 */ /* 0x000fe20000000800 */
[----:B------:R-:W-:Y:S01]  /*3dd0*/  FFMA.FTZ R147, R13, c[0x0][0x23c], -R170 ;  /* 0x00008f000d937a23 */ /* 0x000fe200000108aa */
[----:B------:R-:W4:Y:S01]  /*3de0*/  LDSM.16.MT88.4 R8, [R200+0x14800] ;  /* 0x01480000c808783b */ /* 0x000f220000004200 */
[----:B------:R-:W-:-:S02]  /*3df0*/  FFMA.FTZ R150, R14, c[0x0][0x23c], -R165 ;  /* 0x00008f000e967a23 */ /* 0x000fc400000108a5 */
[----:B------:R-:W-:Y:S02]  /*3e00*/  FFMA.FTZ R145, R12, c[0x0][0x23c], -R165 ;  /* 0x00008f000c917a23 */ /* 0x000fe400000108a5 */
[----:B------:R-:W5:Y:S01]  /*3e10*/  LDSM.16.MT88.4 R12, [R196+0x14800] ;  /* 0x01480000c40c783b */ /* 0x000f620000004200 */
[----:B------:R-:W1:Y:S01]  /*3e20*/  MUFU.EX2 R148, R148 ;  /* 0x0000009400947308 */ /* 0x000e620000000800 */
[----:B--2---:R-:W-:Y:S01]  /*3e30*/  F2FP.BF16.PACK_AB R96, R152, R157 ;  /* 0x0000009d9860723e */ /* 0x004fe200000010ff */
[--C-:B------:R-:W-:Y:S02]  /*3e40*/  FFMA.FTZ R158, R169, c[0x0][0x23c], -R170.reuse ;  /* 0x00008f00a99e7a23 */ /* 0x100fe400000108aa */
[--C-:B------:R-:W-:Y:S02]  /*3e50*/  FFMA.FTZ R160, R167, c[0x0][0x23c], -R170.reuse ;  /* 0x00008f00a7a07a23 */ /* 0x100fe400000108aa */
[--C-:B------:R-:W-:Y:S02]  /*3e60*/  FFMA.FTZ R161, R161, c[0x0][0x23c], -R170.reuse ;  /* 0x00008f00a1a17a23 */ /* 0x100fe400000108aa */
[----:B------:R-:W-:Y:S01]  /*3e70*/  MUFU.EX2 R154, R154 ;  /* 0x0000009a009a7308 */ /* 0x000fe20000000800 */
[----:B------:R-:W-:-:S02]  /*3e80*/  FFMA.FTZ R163, R163, c[0x0][0x23c], -R170 ;  /* 0x00008f00a3a37a23 */ /* 0x000fc400000108aa */
[--C-:B------:R-:W-:Y:S02]  /*3e90*/  FFMA.FTZ R164, R164, c[0x0][0x23c], -R165.reuse ;  /* 0x00008f00a4a47a23 */ /* 0x100fe400000108a5 */
[--C-:B------:R-:W-:Y:S02]  /*3ea0*/  FFMA.FTZ R167, R174, c[0x0][0x23c], -R165.reuse ;  /* 0x00008f00aea77a23 */ /* 0x100fe400000108a5 */
[--C-:B------:R-:W-:Y:S01]  /*3eb0*/  FFMA.FTZ R168, R168, c[0x0][0x23c], -R165.reuse ;  /* 0x00008f00a8a87a23 */ /* 0x100fe200000108a5 */
[----:B------:R-:W2:Y:S01]  /*3ec0*/  MUFU.EX2 R159, R159 ;  /* 0x0000009f009f7308 */ /* 0x000ea20000000800 */
[----:B-1----:R-:W-:Y:S01]  /*3ed0*/  F2FP.BF16.PACK_AB R98, R148, R155 ;  /* 0x0000009b9462723e */ /* 0x002fe200000010ff */
        /* <DEDUP_REMOVED lines=8> */
[----:B------:R-:W1:Y:S01]  /*3f60*/  MUFU.EX2 R151, R151 ;  /* 0x0000009700977308 */ /* 0x000e620000000800 */
[----:B--2---:R-:W-:Y:S01]  /*3f70*/  F2FP.BF16.PACK_AB R97, R159, R154 ;  /* 0x0000009a9f61723e */ /* 0x004fe200000010ff */
        /* <DEDUP_REMOVED lines=8> */
[----:B-1----:R-:W-:Y:S01]  /*4000*/  F2FP.BF16.PACK_AB R99, R151, R156 ;  /* 0x0000009c9763723e */ /* 0x002fe200000010ff */
[----:B------:R-:W1:Y:S01]  /*4010*/  MUFU.EX2 R146, R146 ;  /* 0x0000009200927308 */ /* 0x000e620000000800 */
        /* <DEDUP_REMOVED lines=45> */
[----:B------:R-:W4:Y:S06]  /*42f0*/  MUFU.EX2 R221, R221 ;  /* 0x000000dd00dd7308 */ /* 0x000f2c0000000800 */
[C---:B---3--:R-:W-:Y:S07]  /*4300*/  HMMA.16816.F32.BF16 R92, R96.reuse, R4, RZ ;  /* 0x00000004605c723c */ /* 0x048fee00000418ff */
[----:B-1----:R-:W-:Y:S01]  /*4310*/  F2FP.BF16.PACK_AB R4, R146, R153 ;  /* 0x000000999204723e */ /* 0x002fe200000010ff */
[----:B------:R-:W-:Y:S01]  /*4320*/  HMMA.16816.F32.BF16 R96, R96, R6, RZ ;  /* 0x000000066060723c */ /* 0x000fe200000418ff */
[----:B--2---:R-:W-:Y:S01]  /*4330*/  F2FP.BF16.PACK_AB R5, R145, R150 ;  /* 0x000000969105723e */ /* 0x004fe200000010ff */
[----:B------:R-:W-:-:S02]  /*4340*/  FADD.FTZ R153, R153, R148 ;  /* 0x0000009499997221 */ /* 0x000fc40000010000 */
[----:B------:R-:W-:Y:S02]  /*4350*/  FADD.FTZ R150, R150, R151 ;  /* 0x0000009796967221 */ /* 0x000fe40000010000 */
[----:B------:R-:W-:Y:S01]  /*4360*/  FADD.FTZ R146, R146, R153 ;  /* 0x0000009992927221 */ /* 0x000fe20000010000 */
[----:B------:R-:W-:Y:S01]  /*4370*/  F2FP.BF16.PACK_AB R6, R144, R147 ;  /* 0x000000939006723e */ /* 0x000fe200000010ff */
[----:B------:R-:W-:Y:S01]  /*4380*/  FADD.FTZ R150, R145, R150 ;  /* 0x0000009691967221 */ /* 0x000fe20000010000 */
[----:B------:R-:W-:Y:S01]  /*4390*/  F2FP.BF16.PACK_AB R7, R0, R149 ;  /* 0x000000950007723e */ /* 0x000fe200000010ff */
[----:B------:R-:W-:Y:S02]  /*43a0*/  FADD.FTZ R147, R147, R146 ;  /* 0x0000009293937221 */ /* 0x000fe40000010000 */
[----:B------:R-:W-:Y:S02]  /*43b0*/  FADD.FTZ R149, R149, R150 ;  /* 0x0000009695957221 */ /* 0x000fe40000010000 */
[----:B------:R-:W-:-:S02]  /*43c0*/  FADD.FTZ R147, R144, R147 ;  /* 0x0000009390937221 */ /* 0x000fc40000010000 */
[----:B----4-:R-:W-:Y:S01]  /*43d0*/  HMMA.16816.F32.BF16 R36, R4, R8, R36 ;  /* 0x000000080424723c */ /* 0x010fe20000041824 */
        /* <DEDUP_REMOVED lines=9> */
[C---:B-----5:R-:W-:Y:S08]  /*4470*/  HMMA.16816.F32.BF16 R60, R4.reuse, R12, R60 ;  /* 0x0000000c043c723c */ /* 0x060ff0000004183c */
[C---:B------:R-:W-:Y:S01]  /*4480*/  HMMA.16816.F32.BF16 R64, R4.reuse, R14, R64 ;  /* 0x0000000e0440723c */ /* 0x040fe20000041840 */
[----:B------:R-:W4:Y:S07]  /*4490*/  LDSM.16.MT88.4 R12, [R196+0x16800] ;  /* 0x01680000c40c783b */ /* 0x000f2e0000004200 */
[C---:B-1----:R-:W-:Y:S08]  /*44a0*/  HMMA.16816.F32.BF16 R76, R4.reuse, R8, R76 ;  /* 0x00000008044c723c */ /* 0x042ff0000004184c */
[C---:B------:R-:W-:Y:S01]  /*44b0*/  HMMA.16816.F32.BF16 R80, R4.reuse, R10, R80 ;  /* 0x0000000a0450723c */ /* 0x040fe20000041850 */
[----:B------:R-:W1:Y:S07]  /*44c0*/  LDSM.16.MT88.4 R8, [R200+0x13000] ;  /* 0x01300000c808783b */ /* 0x000e6e0000004200 */
[C---:B--2---:R-:W-:Y:S08]  /*44d0*/  HMMA.16816.F32.BF16 R84, R4.reuse, R16, R84 ;  /* 0x000000100454723c */ /* 0x044ff00000041854 */
[C---:B------:R-:W-:Y:S01]  /*44e0*/  HMMA.16816.F32.BF16 R88, R4.reuse, R18, R88 ;  /* 0x000000120458723c */ /* 0x040fe20000041858 */
[----:B------:R-:W2:Y:S07]  /*44f0*/  LDSM.16.MT88.4 R16, [R198+0x13000] ;  /* 0x01300000c610783b */ /* 0x000eae0000004200 */
        /* <DEDUP_REMOVED lines=33> */
[C---:B--2---:R-:W-:Y:S08]  /*4710*/  HMMA.16816.F32.BF16 R120, R4.reuse, R16, R120 ;  /* 0x000000100478723c */ /* 0x044ff00000041878 */
[C---:B------:R-:W-:Y:S01]  /*4720*/  HMMA.16816.F32.BF16 R116, R4.reuse, R18, R116 ;  /* 0x000000120474723c */ /* 0x040fe20000041874 */
[----:B------:R-:W2:Y:S07]  /*4730*/  LDSM.16.MT88.4 R16, [R196+0x15000] ;  /* 0x01500000c410783b */ /* 0x000eae0000004200 */
[C---:B---3--:R-:W-:Y:S08]  /*4740*/  HMMA.16816.F32.BF16 R36, R4.reuse, R12, R36 ;  /* 0x0000000c0424723c */ /* 0x048ff00000041824 */
[C---:B------:R-:W-:Y:S01]  /*4750*/  HMMA.16816.F32.BF16 R40, R4.reuse, R14, R40 ;  /* 0x0000000e0428723c */ /* 0x040fe20000041828 */
[----:B------:R-:W3:Y:S07]  /*4760*/  LDSM.16.MT88.4 R12, [R198+0x17000] ;  /* 0x01700000c60c783b */ /* 0x000eee0000004200 */
[C---:B------:R-:W-:Y:S08]  /*4770*/  HMMA.16816.F32.BF16 R68, R4.reuse, R20, R68 ;  /* 0x000000140444723c */ /* 0x040ff00000041844 */
[C---:B-1----:R-:W-:Y:S08]  /*4780*/  HMMA.16816.F32.BF16 R52, R4.reuse, R8, R52 ;  /* 0x000000080434723c */ /* 0x042ff00000041834 */
        /* <DEDUP_REMOVED lines=8> */
[C---:B------:R-:W-:Y:S01]  /*4810*/  HMMA.16816.F32.BF16 R72, R4.reuse, R22, R72 ;  /* 0x000000160448723c */ /* 0x040fe20000041848 */
[----:B------:R-:W-:Y:S07]  /*4820*/  LDSM.16.MT88.4 R20, [R196+0x15800] ;  /* 0x01580000c414783b */ /* 0x000fee0000004200 */
        /* <DEDUP_REMOVED lines=14> */
[----:B------:R-:W2:Y:S06]  /*4910*/  LDSM.16.MT88.4 R24, [R197+0x15800] ;  /* 0x01580000c518783b */ /* 0x000eac0000004200 */
        /* <DEDUP_REMOVED lines=10> */
[----:B---3--:R-:W-:Y:S01]  /*49c0*/  HMMA.16816.F32.BF16 R128, R4, R12, R128 ;  /* 0x0000000c0480723c */ /* 0x008fe20000041880 */
[----:B------:R-:W-:Y:S02]  /*49d0*/  FADD.FTZ R225, R170, R173 ;  /* 0x000000adaae17221 */ /* 0x000fe40000010000 */
[----:B------:R-:W-:-:S05]  /*49e0*/  FADD.FTZ R221, R221, R174 ;  /* 0x000000aedddd7221 */ /* 0x000fca0000010000 */
[C---:B------:R-:W-:Y:S01]  /*49f0*/  HMMA.16816.F32.BF16 R124, R4.reuse, R14, R124 ;  /* 0x0000000e047c723c */ /* 0x040fe2000004187c */
[----:B------:R-:W3:Y:S07]  /*4a00*/  LDSM.16.MT88.4 R12, [R198+0x17800] ;  /* 0x01780000c60c783b */ /* 0x000eee0000004200 */
[C---:B-1----:R-:W-:Y:S08]  /*4a10*/  HMMA.16816.F32.BF16 R36, R4.reuse, R8, R36 ;  /* 0x000000080424723c */ /* 0x042ff00000041824 */
[C---:B------:R-:W-:Y:S01]  /*4a20*/  HMMA.16816.F32.BF16 R40, R4.reuse, R10, R40 ;  /* 0x0000000a0428723c */ /* 0x040fe20000041828 */
[----:B------:R-:W1:Y:S07]  /*4a30*/  LDSM.16.MT88.4 R8, [R197+0x17800] ;  /* 0x01780000c508783b */ /* 0x000e6e0000004200 */
[C---:B--2---:R-:W-:Y:S08]  /*4a40*/  HMMA.16816.F32.BF16 R68, R4.reuse, R16, R68 ;  /* 0x000000100444723c */ /* 0x044ff00000041844 */
[C---:B------:R-:W-:Y:S01]  /*4a50*/  HMMA.16816.F32.BF16 R72, R4.reuse, R18, R72 ;  /* 0x000000120448723c */ /* 0x040fe20000041848 */
[----:B------:R-:W2:Y:S07]  /*4a60*/  LDSM.16.MT88.4 R16, [R196+0x17800] ;  /* 0x01780000c410783b */ /* 0x000eae0000004200 */
        /* <DEDUP_REMOVED lines=15> */
[C---:B------:R-:W-:Y:S08]  /*4b60*/  HMMA.16816.F32.BF16 R88, R4.reuse, R10, R88 ;  /* 0x0000000a0458723c */ /* 0x040ff00000041858 */
[C---:B--2---:R-:W-:Y:S08]  /*4b70*/  HMMA.16816.F32.BF16 R92, R4.reuse, R16, R92 ;  /* 0x00000010045c723c */ /* 0x044ff0000004185c */
        /* <DEDUP_REMOVED lines=60> */
[----:B------:R-:W-:Y:S04]  /*4f40*/  LDSM.16.M88.4 R32, [R204] ;  /* 0x00000000cc20783b */ /* 0x000fe80000000200 */
[----:B--2---:R-:W-:Y:S04]  /*4f50*/  LDSM.16.M88.4 R12, [R203] ;  /* 0x00000000cb0c783b */ /* 0x004fe80000000200 */
[----:B------:R-:W2:Y:S04]  /*4f60*/  LDSM.16.M88.4 R140, [R205+0xc800] ;  /* 0x00c80000cd8c783b */ /* 0x000ea80000000200 */
[----:B------:R-:W5:Y:S04]  /*4f70*/  LDSM.16.M88.4 R152, [R205+0xd000] ;  /* 0x00d00000cd98783b */ /* 0x000f680000000200 */
[----:B------:R-:W5:Y:S04]  /*4f80*/  LDSM.16.M88.4 R24, [R205+0xd800] ;  /* 0x00d80000cd18783b */ /* 0x000f680000000200 */
[----:B-1----:R-:W-:Y:S04]  /*4f90*/  LDSM.16.M88.4 R8, [R202] ;  /* 0x00000000ca08783b */ /* 0x002fe80000000200 */
[----:B----4-:R-:W1:Y:S04]  /*4fa0*/  LDSM.16.M88.4 R20, [R199+0xc000] ;  /* 0x00c00000c714783b */ /* 0x010e680000000200 */
[----:B------:R-:W4:Y:S04]  /*4fb0*/  LDSM.16.M88.4 R148, [R195] ;  /* 0x00000000c394783b */ /* 0x000f280000000200 */
[----:B------:R-:W1:Y:S01]  /*4fc0*/  LDSM.16.M88.4 R144, [R194] ;  /* 0x00000000c290783b */ /* 0x000e620000000200 */
[C---:B---3--:R-:W-:Y:S03]  /*4fd0*/  HMMA.16816.F32.BF16 R4, R168.reuse, R16, RZ ;  /* 0x00000010a804723c */ /* 0x048fe600000418ff */
[----:B------:R-:W3:Y:S04]  /*4fe0*/  LDSM.16.M88.4 R136, [R193] ;  /* 0x00000000c188783b */ /* 0x000ee80000000200 */
[----:B------:R-:W-:Y:S01]  /*4ff0*/  LDSM.16.M88.4 R160, [R199+0xd800] ;  /* 0x00d80000c7a0783b */ /* 0x000fe20000000200 */
[C---:B------:R-:W-:Y:S03]  /*5000*/  HMMA.16816.F32.BF16 R16, R168.reuse, R18, RZ ;  /* 0x00000012a810723c */ /* 0x040fe600000418ff */
[----:B------:R-:W-:Y:S04]  /*5010*/  LDSM.16.M88.4 R176, [R199+0xc800] ;  /* 0x00c80000c7b0783b */ /* 0x000fe80000000200 */
[----:B------:R-:W-:Y:S01]  /*5020*/  LDSM.16.M88.4 R164, [R199+0xd000] ;  /* 0x00d00000c7a4783b */ /* 0x000fe20000000200 */
[----:B--2---:R-:W-:Y:S03]  /*5030*/  HMMA.16816.F32.BF16 R28, R168, R140, RZ ;  /* 0x0000008ca81c723c */ /* 0x004fe600000418ff */
[----:B------:R-:W-:Y:S04]  /*5040*/  LDSM.16.M88.4 R180, [R202+0x4000] ;  /* 0x00400000cab4783b */ /* 0x000fe80000000200 */
[----:B------:R-:W-:Y:S01]  /*5050*/  LDSM.16.M88.4 R232, [R205+0x10800] ;  /* 0x01080000cde8783b */ /* 0x000fe20000000200 */
[----:B------:R-:W-:Y:S03]  /*5060*/  HMMA.16816.F32.BF16 R4, R32, R12, R4 ;  /* 0x0000000c2004723c */ /* 0x000fe60000041804 */
[----:B------:R-:W-:Y:S04]  /*5070*/  LDSM.16.M88.4 R228, [R199+0x10000] ;  /* 0x01000000c7e4783b */ /* 0x000fe80000000200 */
[----:B------:R-:W0:Y:S01]  /*5080*/  LDGDEPBAR ;  /* 0x00000000000079af */ /* 0x000e220000000000 */
[C---:B-----5:R-:W-:Y:S08]  /*5090*/  HMMA.16816.F32.BF16 R156, R168.reuse, R152, RZ ;  /* 0x00000098a89c723c */ /* 0x060ff000000418ff */
[C---:B------:R-:W-:Y:S08]  /*50a0*/  HMMA.16816.F32.BF16 R140, R168.reuse, R142, RZ ;  /* 0x0000008ea88c723c */ /* 0x040ff000000418ff */
[C---:B------:R-:W-:Y:S08]  /*50b0*/  HMMA.16816.F32.BF16 R152, R168.reuse, R154, RZ ;  /* 0x0000009aa898723c */ /* 0x040ff000000418ff */
[----:B------:R-:W-:Y:S08]  /*50c0*/  HMMA.16816.F32.BF16 R172, R168, R24, RZ ;  /* 0x00000018a8ac723c */ /* 0x000ff000000418ff */
[----:B------:R-:W-:Y:S01]  /*50d0*/  HMMA.16816.F32.BF16 R16, R32, R14, R16 ;  /* 0x0000000e2010723c */ /* 0x000fe20000041810 */
[----:B------:R-:W-:Y:S07]  /*50e0*/  LDSM.16.M88.4 R12, [R192] ;  /* 0x00000000c00c783b */ /* 0x000fee0000000200 */
[----:B------:R-:W-:Y:S01]  /*50f0*/  HMMA.16816.F32.BF16 R168, R168, R26, RZ ;  /* 0x0000001aa8a8723c */ /* 0x000fe200000418ff */
[----:B------:R-:W2:Y:S07]  /*5100*/  LDSM.16.M88.4 R24, [R201] ;  /* 0x00000000c918783b */ /* 0x000eae0000000200 */
[C---:B-1----:R-:W-:Y:S08]  /*5110*/  HMMA.16816.F32.BF16 R4, R8.reuse, R20, R4 ;  /* 0x000000140804723c */ /* 0x042ff00000041804 */
[----:B------:R-:W-:Y:S01]  /*5120*/  HMMA.16816.F32.BF16 R16, R8, R22, R16 ;  /* 0x000000160810723c */ /* 0x000fe20000041810 */
[----:B------:R-:W-:Y:S07]  /*5130*/  LDSM.16.M88.4 R20, [R205+0xe000] ;  /* 0x00e00000cd14783b */ /* 0x000fee0000000200 */
[C---:B----4-:R-:W-:Y:S08]  /*5140*/  HMMA.16816.F32.BF16 R28, R32.reuse, R148, R28 ;  /* 0x00000094201c723c */ /* 0x050ff0000004181c */
[C---:B------:R-:W-:Y:S01]  /*5150*/  HMMA.16816.F32.BF16 R140, R32.reuse, R150, R140 ;  /* 0x00000096208c723c */ /* 0x040fe2000004188c */
[----:B------:R-:W-:Y:S07]  /*5160*/  LDSM.16.M88.4 R148, [R192+0x800] ;  /* 0x00080000c094783b */ /* 0x000fee0000000200 */
[C---:B------:R-:W-:Y:S08]  /*5170*/  HMMA.16816.F32.BF16 R156, R32.reuse, R144, R156 ;  /* 0x00000090209c723c */ /* 0x040ff0000004189c */
[C---:B------:R-:W-:Y:S01]  /*5180*/  HMMA.16816.F32.BF16 R152, R32.reuse, R146, R152 ;  /* 0x000000922098723c */ /* 0x040fe20000041898 */
[----:B------:R-:W-:Y:S07]  /*5190*/  LDSM.16.M88.4 R144, [R192+0x1000] ;  /* 0x00100000c090783b */ /* 0x000fee0000000200 */
[C---:B---3--:R-:W-:Y:S08]  /*51a0*/  HMMA.16816.F32.BF16 R172, R32.reuse, R136, R172 ;  /* 0x0000008820ac723c */ /* 0x048ff000000418ac */
[----:B------:R-:W-:Y:S01]  /*51b0*/  HMMA.16816.F32.BF16 R168, R32, R138, R168 ;  /* 0x0000008a20a8723c */ /* 0x000fe200000418a8 */
[----:B------:R-:W1:Y:S04]  /*51c0*/  LDSM.16.M88.4 R32, [R206+0x4000] ;  /* 0x00400000ce20783b */ /* 0x000e680000000200 */
[----:B------:R-:W-:Y:S03]  /*51d0*/  LDSM.16.M88.4 R136, [R192+0x1800] ;  /* 0x00180000c088783b */ /* 0x000fe60000000200 */
[C---:B--2---:R-:W-:Y:S08]  /*51e0*/  HMMA.16816.F32.BF16 R4, R24.reuse, R12, R4 ;  /* 0x0000000c1804723c */ /* 0x044ff00000041804 */
[----:B------:R-:W-:Y:S01]  /*51f0*/  HMMA.16816.F32.BF16 R16, R24, R14, R16 ;  /* 0x0000000e1810723c */ /* 0x000fe20000041810 */
[----:B------:R-:W-:Y:S07]  /*5200*/  LDSM.16.M88.4 R12, [R204+0x4000] ;  /* 0x00400000cc0c783b */ /* 0x000fee0000000200 */
[C---:B------:R-:W-:Y:S08]  /*5210*/  HMMA.16816.F32.BF16 R172, R8.reuse, R160, R172 ;  /* 0x000000a008ac723c */ /* 0x040ff000000418ac */
[C---:B------:R-:W-:Y:S01]  /*5220*/  HMMA.16816.F32.BF16 R168, R8.reuse, R162, R168 ;  /* 0x000000a208a8723c */ /* 0x040fe200000418a8 */
[----:B------:R-:W2:Y:S07]  /*5230*/  LDSM.16.M88.4 R160, [R191] ;  /* 0x00000000bfa0783b */ /* 0x000eae0000000200 */
[C---:B------:R-:W-:Y:S08]  /*5240*/  HMMA.16816.F32.BF16 R28, R8.reuse, R176, R28 ;  /* 0x000000b0081c723c */ /* 0x040ff0000004181c */
[C---:B------:R-:W-:Y:S01]  /*5250*/  HMMA.16816.F32.BF16 R140, R8.reuse, R178, R140 ;  /* 0x000000b2088c723c */ /* 0x040fe2000004188c */
[----:B------:R-:W-:Y:S07]  /*5260*/  LDSM.16.M88.4 R176, [R199+0xe800] ;  /* 0x00e80000c7b0783b */ /* 0x000fee0000000200 */
[C---:B------:R-:W-:Y:S08]  /*5270*/  HMMA.16816.F32.BF16 R156, R8.reuse, R164, R156 ;  /* 0x000000a4089c723c */ /* 0x040ff0000004189c */
[----:B------:R-:W-:Y:S01]  /*5280*/  HMMA.16816.F32.BF16 R152, R8, R166, R152 ;  /* 0x000000a60898723c */ /* 0x000fe20000041898 */
[----:B------:R-:W3:Y:S04]  /*5290*/  LDSM.16.M88.4 R8, [R205+0xe800] ;  /* 0x00e80000cd08783b */ /* 0x000ee80000000200 */
[----:B------:R-:W-:Y:S03]  /*52a0*/  LDSM.16.M88.4 R164, [R201+0x4000] ;  /* 0x00400000c9a4783b */ /* 0x000fe60000000200 */
[C---:B-1----:R-:W-:Y:S08]  /*52b0*/  HMMA.16816.F32.BF16 R4, R32.reuse, R20, R4 ;  /* 0x000000142004723c */ /* 0x042ff00000041804 */
[----:B------:R-:W-:Y:S01]  /*52c0*/  HMMA.16816.F32.BF16 R16, R32, R22, R16 ;  /* 0x000000162010723c */ /* 0x000fe20000041810 */
[----:B------:R-:W1:Y:S07]  /*52d0*/  LDSM.16.M88.4 R20, [R199+0xe000] ;  /* 0x00e00000c714783b */ /* 0x000e6e0000000200 */
[C---:B------:R-:W-:Y:S08]  /*52e0*/  HMMA.16816.F32.BF16 R28, R24.reuse, R148, R28 ;  /* 0x00000094181c723c */ /* 0x040ff0000004181c */
[C---:B------:R-:W-:Y:S01]  /*52f0*/  HMMA.16816.F32.BF16 R140, R24.reuse, R150, R140 ;  /* 0x00000096188c723c */ /* 0x040fe2000004188c */
[----:B------:R-:W4:Y:S07]  /*5300*/  LDSM.16.M88.4 R148, [R205+0xf000] ;  /* 0x00f00000cd94783b */ /* 0x000f2e0000000200 */
[C---:B------:R-:W-:Y:S08]  /*5310*/  HMMA.16816.F32.BF16 R156, R24.reuse, R144, R156 ;  /* 0x00000090189c723c */ /* 0x040ff0000004189c */
[----:B------:R-:W-:Y:S01]  /*5320*/  HMMA.16816.F32.BF16 R152, R24, R146, R152 ;  /* 0x000000921898723c */ /* 0x000fe20000041898 */
[----:B------:R-:W5:Y:S07]  /*5330*/  LDSM.16.M88.4 R144, [R205+0xf800] ;  /* 0x00f80000cd90783b */ /* 0x000f6e0000000200 */
[C---:B--2---:R-:W-:Y:S08]  /*5340*/  HMMA.16816.F32.BF16 R4, R12.reuse, R160, R4 ;  /* 0x000000a00c04723c */ /* 0x044ff00000041804 */
[----:B------:R-:W-:Y:S01]  /*5350*/  HMMA.16816.F32.BF16 R16, R12, R162, R16 ;  /* 0x000000a20c10723c */ /* 0x000fe20000041810 */
[----:B------:R-:W-:Y:S07]  /*5360*/  LDSM.16.M88.4 R160, [R188] ;  /* 0x00000000bca0783b */ /* 0x000fee0000000200 */
[C---:B------:R-:W-:Y:S08]  /*5370*/  HMMA.16816.F32.BF16 R172, R24.reuse, R136, R172 ;  /* 0x0000008818ac723c */ /* 0x040ff000000418ac */
[----:B------:R-:W-:Y:S01]  /*5380*/  HMMA.16816.F32.BF16 R168, R24, R138, R168 ;  /* 0x0000008a18a8723c */ /* 0x000fe200000418a8 */
[----:B------:R-:W2:Y:S04]  /*5390*/  LDSM.16.M88.4 R136, [R190] ;  /* 0x00000000be88783b */ /* 0x000ea80000000200 */
[----:B------:R-:W2:Y:S03]  /*53a0*/  LDSM.16.M88.4 R24, [R192+0x2000] ;  /* 0x00200000c018783b */ /* 0x000ea60000000200 */
[C---:B---3--:R-:W-:Y:S08]  /*53b0*/  HMMA.16816.F32.BF16 R28, R32.reuse, R8, R28 ;  /* 0x00000008201c723c */ /* 0x048ff0000004181c */
[----:B------:R-:W-:Y:S01]  /*53c0*/  HMMA.16816.F32.BF16 R140, R32, R10, R140 ;  /* 0x0000000a208c723c */ /* 0x000fe2000004188c */
[----:B------:R-:W3:Y:S07]  /*53d0*/  LDSM.16.M88.4 R8, [R189] ;  /* 0x00000000bd08783b */ /* 0x000eee0000000200 */
[C---:B-1----:R-:W-:Y:S08]  /*53e0*/  HMMA.16816.F32.BF16 R4, R180.reuse, R20, R4 ;  /* 0x00000014b404723c */ /* 0x042ff00000041804 */
[----:B------:R-:W-:Y:S01]  /*53f0*/  HMMA.16816.F32.BF16 R16, R180, R22, R16 ;  /* 0x00000016b410723c */ /* 0x000fe20000041810 */
[----:B------:R-:W-:Y:S07]  /*5400*/  LDSM.16.M88.4 R20, [R199+0xf000] ;  /* 0x00f00000c714783b */ /* 0x000fee0000000200 */
[C---:B----4-:R-:W-:Y:S08]  /*5410*/  HMMA.16816.F32.BF16 R156, R32.reuse, R148, R156 ;  /* 0x00000094209c723c */ /* 0x050ff0000004189c */
[C---:B------:R-:W-:Y:S01]  /*5420*/  HMMA.16816.F32.BF16 R152, R32.reuse, R150, R152 ;  /* 0x000000962098723c */ /* 0x040fe20000041898 */
[----:B------:R-:W-:Y:S07]  /*5430*/  LDSM.16.M88.4 R148, [R206+0x8000] ;  /* 0x00800000ce94783b */ /* 0x000fee0000000200 */
[C---:B-----5:R-:W-:Y:S08]  /*5440*/  HMMA.16816.F32.BF16 R172, R32.reuse, R144, R172 ;  /* 0x0000009020ac723c */ /* 0x060ff000000418ac */
[----:B------:R-:W-:Y:S01]  /*5450*/  HMMA.16816.F32.BF16 R168, R32, R146, R168 ;  /* 0x0000009220a8723c */ /* 0x000fe200000418a8 */
[----:B------:R-:W1:Y:S04]  /*5460*/  LDSM.16.M88.4 R32, [R205+0x10000] ;  /* 0x01000000cd20783b */ /* 0x000e680000000200 */
[----:B------:R-:W-:Y:S03]  /*5470*/  LDSM.16.M88.4 R144, [R187] ;  /* 0x00000000bb90783b */ /* 0x000fe60000000200 */
[C---:B--2---:R-:W-:Y:S08]  /*5480*/  HMMA.16816.F32.BF16 R28, R12.reuse, R136, R28 ;  /* 0x000000880c1c723c */ /* 0x044ff0000004181c */
[----:B------:R-:W-:Y:S01]  /*5490*/  HMMA.16816.F32.BF16 R140, R12, R138, R140 ;  /* 0x0000008a0c8c723c */ /* 0x000fe2000004188c */
[----:B------:R-:W-:Y:S07]  /*54a0*/  LDSM.16.M88.4 R136, [R204+0x8000] ;  /* 0x00800000cc88783b */ /* 0x000fee0000000200 */
[C---:B------:R-:W-:Y:S08]  /*54b0*/  HMMA.16816.F32.BF16 R4, R164.reuse, R24, R4 ;  /* 0x00000018a404723c */ /* 0x040ff00000041804 */
[----:B------:R-:W-:Y:S01]  /*54c0*/  HMMA.16816.F32.BF16 R16, R164, R26, R16 ;  /* 0x0000001aa410723c */ /* 0x000fe20000041810 */
[----:B------:R-:W-:Y:S07]  /*54d0*/  LDSM.16.M88.4 R24, [R202+0x8000] ;  /* 0x00800000ca18783b */ /* 0x000fee0000000200 */
[C---:B---3--:R-:W-:Y:S08]  /*54e0*/  HMMA.16816.F32.BF16 R156, R12.reuse, R8, R156 ;  /* 0x000000080c9c723c */ /* 0x048ff0000004189c */
[----:B------:R-:W-:Y:S01]  /*54f0*/  HMMA.16816.F32.BF16 R152, R12, R10, R152 ;  /* 0x0000000a0c98723c */ /* 0x000fe20000041898 */
[----:B------:R-:W2:Y:S07]  /*5500*/  LDSM.16.M88.4 R8, [R192+0x2800] ;  /* 0x00280000c008783b */ /* 0x000eae0000000200 */
[----:B------:R-:W-:Y:S08]  /*5510*/  HMMA.16816.F32.BF16 R28, R180, R176, R28 ;  /* 0x000000b0b41c723c */ /* 0x000ff0000004181c */
[----:B-1----:R-:W-:Y:S08]  /*5520*/  HMMA.16816.F32.BF16 R4, R148, R32, R4 ;  /* 0x000000209404723c */ /* 0x002ff00000041804 */
[----:B------:R-:W-:Y:S01]  /*5530*/  HMMA.16816.F32.BF16 R140, R180, R178, R140 ;  /* 0x000000b2b48c723c */ /* 0x000fe2000004188c */
[----:B------:R-:W-:Y:S07]  /*5540*/  LDSM.16.M88.4 R176, [R199+0xf800] ;  /* 0x00f80000c7b0783b */ /* 0x000fee0000000200 */
[C---:B------:R-:W-:Y:S08]  /*5550*/  HMMA.16816.F32.BF16 R172, R12.reuse, R160, R172 ;  /* 0x000000a00cac723c */ /* 0x040ff000000418ac */
[----:B------:R-:W-:Y:S01]  /*5560*/  HMMA.16816.F32.BF16 R168, R12, R162, R168 ;  /* 0x000000a20ca8723c */ /* 0x000fe200000418a8 */
[----:B------:R-:W1:Y:S04]  /*5570*/  LDSM.16.M88.4 R160, [R192+0x3000] ;  /* 0x00300000c0a0783b */ /* 0x000e680000000200 */
[----:B------:R-:W-:Y:S03]  /*5580*/  LDSM.16.M88.4 R12, [R201+0x8000] ;  /* 0x00800000c90c783b */ /* 0x000fe60000000200 */
[----:B------:R-:W-:Y:S01]  /*5590*/  HMMA.16816.F32.BF16 R16, R148, R34, R16 ;  /* 0x000000229410723c */ /* 0x000fe20000041810 */
[----:B------:R-:W-:Y:S07]  /*55a0*/  LDSM.16.M88.4 R32, [R186] ;  /* 0x00000000ba20783b */ /* 0x000fee0000000200 */
[----:B------:R-:W-:Y:S08]  /*55b0*/  HMMA.16816.F32.BF16 R156, R180, R20, R156 ;  /* 0x00000014b49c723c */ /* 0x000ff0000004189c */
[----:B--2---:R-:W-:Y:S08]  /*55c0*/  HMMA.16816.F32.BF16 R28, R164, R8, R28 ;  /* 0x00000008a41c723c */ /* 0x004ff0000004181c */
[----:B------:R-:W-:Y:S08]  /*55d0*/  HMMA.16816.F32.BF16 R4, R136, R144, R4 ;  /* 0x000000908804723c */ /* 0x000ff00000041804 */
[----:B------:R-:W-:Y:S01]  /*55e0*/  HMMA.16816.F32.BF16 R140, R164, R10, R140 ;  /* 0x0000000aa48c723c */ /* 0x000fe2000004188c */
[----:B------:R-:W-:Y:S07]  /*55f0*/  LDSM.16.M88.4 R8, [R192+0x4000] ;  /* 0x00400000c008783b */ /* 0x000fee0000000200 */
[----:B------:R-:W-:Y:S01]  /*5600*/  HMMA.16816.F32.BF16 R16, R136, R146, R16 ;  /* 0x000000928810723c */ /* 0x000fe20000041810 */
[----:B------:R-:W2:Y:S07]  /*5610*/  LDSM.16.M88.4 R144, [R205+0x11000] ;  /* 0x01100000cd90783b */ /* 0x000eae0000000200 */
[----:B-1----:R-:W-:Y:S08]  /*5620*/  HMMA.16816.F32.BF16 R156, R164, R160, R156 ;  /* 0x000000a0a49c723c */ /* 0x002ff0000004189c */
[----:B------:R-:W-:Y:S08]  /*5630*/  HMMA.16816.F32.BF16 R28, R148, R232, R28 ;  /* 0x000000e8941c723c */ /* 0x000ff0000004181c */
[----:B------:R-:W-:Y:S08]  /*5640*/  HMMA.16816.F32.BF16 R4, R24, R228, R4 ;  /* 0x000000e41804723c */ /* 0x000ff00000041804 */
[----:B------:R-:W-:Y:S08]  /*5650*/  HMMA.16816.F32.BF16 R140, R148, R234, R140 ;  /* 0x000000ea948c723c */ /* 0x000ff0000004188c */
[----:B------:R-:W-:Y:S01]  /*5660*/  HMMA.16816.F32.BF16 R16, R24, R230, R16 ;  /* 0x000000e61810723c */ /* 0x000fe20000041810 */
[----:B------:R-:W1:Y:S07]  /*5670*/  LDSM.16.M88.4 R228, [R185] ;  /* 0x00000000b9e4783b */ /* 0x000e6e0000000200 */
[----:B------:R-:W-:Y:S01]  /*5680*/  HMMA.16816.F32.BF16 R152, R180, R22, R152 ;  /* 0x00000016b498723c */ /* 0x000fe20000041898 */
[----:B------:R-:W3:Y:S07]  /*5690*/  LDSM.16.M88.4 R20, [R199+0x10800] ;  /* 0x01080000c714783b */ /* 0x000eee0000000200 */
[----:B--2---:R-:W-:Y:S08]  /*56a0*/  HMMA.16816.F32.BF16 R156, R148, R144, R156 ;  /* 0x00000090949c723c */ /* 0x004ff0000004189c */
[----:B------:R-:W-:Y:S08]  /*56b0*/  HMMA.16816.F32.BF16 R28, R136, R32, R28 ;  /* 0x00000020881c723c */ /* 0x000ff0000004181c */
[----:B------:R-:W-:Y:S08]  /*56c0*/  HMMA.16816.F32.BF16 R4, R12, R8, R4 ;  /* 0x000000080c04723c */ /* 0x000ff00000041804 */
[----:B------:R-:W-:Y:S01]  /*56d0*/  HMMA.16816.F32.BF16 R140, R136, R34, R140 ;  /* 0x00000022888c723c */ /* 0x000fe2000004188c */
[----:B------:R-:W2:Y:S07]  /*56e0*/  LDSM.16.M88.4 R32, [R192+0x3800] ;  /* 0x00380000c020783b */ /* 0x000eae0000000200 */
[----:B------:R-:W-:Y:S08]  /*56f0*/  HMMA.16816.F32.BF16 R172, R180, R176, R172 ;  /* 0x000000b0b4ac723c */ /* 0x000ff000000418ac */
[----:B------:R-:W-:Y:S01]  /*5700*/  HMMA.16816.F32.BF16 R16, R12, R10, R16 ;  /* 0x0000000a0c10723c */ /* 0x000fe20000041810 */
[----:B------:R-:W4:Y:S01]  /*5710*/  LDSM.16.M88.4 R8, [R199+0x11000] ;  /* 0x01100000c708783b */ /* 0x000f220000000200 */
[----:B------:R-:W-:-:S02]  /*5720*/  FMUL.FTZ R0, R4, c[0x0][0x2ec] ;  /* 0x0000bb0004007a20 */ /* 0x000fc40000410000 */
[----:B------:R-:W-:Y:S02]  /*5730*/  FMUL.FTZ R145, R5, c[0x0][0x2ec] ;  /* 0x0000bb0005917a20 */ /* 0x000fe40000410000 */
[----:B------:R-:W-:Y:S02]  /*5740*/  FMUL.FTZ R144, R6, c[0x0][0x2ec] ;  /* 0x0000bb0006907a20 */ /* 0x000fe40000410000 */
[----:B------:R-:W-:Y:S01]  /*5750*/  HMMA.16816.F32.BF16 R176, R180, R178, R168 ;  /* 0x000000b2b4b0723c */ /* 0x000fe200000418a8 */
[----:B------:R-:W5:Y:S01]  /*5760*/  LDSM.16.M88.4 R168, [R192+0x4800] ;  /* 0x00480000c0a8783b */ /* 0x000f620000000200 */
[----:B------:R-:W-:Y:S01]  /*5770*/  FMUL.FTZ R160, R7, c[0x0][0x2ec] ;  /* 0x0000bb0007a07a20 */ /* 0x000fe20000410000 */
[----:B------:R-:W2:Y:S02]  /*5780*/  MUFU.TANH R145, R145 ;  /* 0x0000009100917308 */ /* 0x000ea40000002400 */
[----:B------:R-:W4:Y:S03]  /*5790*/  LDSM.16.M88.4 R4, [R205+0x11800] ;  /* 0x01180000cd04783b */ /* 0x000f260000000200 */
[----:B------:R-:W-:Y:S03]  /*57a0*/  HMMA.16816.F32.BF16 R152, R164, R162, R152 ;  /* 0x000000a2a498723c */ /* 0x000fe60000041898 */
[----:B------:R-:W2:Y:S05]  /*57b0*/  MUFU.TANH R160, R160 ;  /* 0x000000a000a07308 */ /* 0x000eaa0000002400 */
[----:B-1----:R-:W-:Y:S01]  /*57c0*/  HMMA.16816.F32.BF16 R156, R136, R228, R156 ;  /* 0x000000e4889c723c */ /* 0x002fe2000004189c */
[----:B------:R-:W-:-:S02]  /*57d0*/  FMUL.FTZ R161, R16, c[0x0][0x2ec] ;  /* 0x0000bb0010a17a20 */ /* 0x000fc40000410000 */
[----:B------:R-:W-:Y:S05]  /*57e0*/  MUFU.TANH R0, R0 ;  /* 0x0000000000007308 */ /* 0x000fea0000002400 */
[----:B---3--:R-:W-:Y:S03]  /*57f0*/  HMMA.16816.F32.BF16 R28, R24, R20, R28 ;  /* 0x00000014181c723c */ /* 0x008fe6000004181c */
[----:B------:R-:W1:Y:S05]  /*5800*/  MUFU.TANH R161, R161 ;  /* 0x000000a100a17308 */ /* 0x000e6a0000002400 */
[----:B--2---:R-:W-:Y:S03]  /*5810*/  HMMA.16816.F32.BF16 R172, R164, R32, R172 ;  /* 0x00000020a4ac723c */ /* 0x004fe600000418ac */
[----:B------:R-:W-:Y:S04]  /*5820*/  MUFU.TANH R144, R144 ;  /* 0x0000009000907308 */ /* 0x000fe80000002400 */
[----:B------:R-:W-:Y:S01]  /*5830*/  FMUL.FTZ R32, R18, c[0x0][0x2ec] ;  /* 0x0000bb0012207a20 */ /* 0x000fe20000410000 */
[----:B------:R-:W-:Y:S05]  /*5840*/  HMMA.16816.F32.BF16 R152, R148, R146, R152 ;  /* 0x000000929498723c */ /* 0x000fea0000041898 */
[----:B------:R-:W2:Y:S02]  /*5850*/  MUFU.TANH R32, R32 ;  /* 0x0000002000207308 */ /* 0x000ea40000002400 */
[----:B------:R-:W-:Y:S01]  /*5860*/  FMUL.FTZ R146, R17, c[0x0][0x2ec] ;  /* 0x0000bb0011927a20 */ /* 0x000fe20000410000 */
[----:B----4-:R-:W-:Y:S05]  /*5870*/  HMMA.16816.F32.BF16 R156, R24, R8, R156 ;  /* 0x00000008189c723c */ /* 0x010fea000004189c */
[----:B------:R-:W-:Y:S02]  /*5880*/  MUFU.TANH R146, R146 ;  /* 0x0000009200927308 */ /* 0x000fe40000002400 */
[----:B------:R-:W-:Y:S01]  /*5890*/  FMUL.FTZ R8, R19, c[0x0][0x2ec] ;  /* 0x0000bb0013087a20 */ /* 0x000fe20000410000 */
[----:B-----5:R-:W-:Y:S01]  /*58a0*/  HMMA.16816.F32.BF16 R28, R12, R168, R28 ;  /* 0x000000a80c1c723c */ /* 0x020fe2000004181c */
[----:B------:R-:W3:Y:S04]  /*58b0*/  LDSM.16.M88.4 R16, [R184] ;  /* 0x00000000b810783b */ /* 0x000ee80000000200 */
[----:B------:R-:W4:Y:S03]  /*58c0*/  MUFU.TANH R8, R8 ;  /* 0x0000000800087308 */ /* 0x000f260000002400 */
[----:B------:R-:W-:Y:S08]  /*58d0*/  HMMA.16816.F32.BF16 R176, R164, R34, R176 ;  /* 0x00000022a4b0723c */ /* 0x000ff000000418b0 */
[----:B------:R-:W-:Y:S08]  /*58e0*/  HMMA.16816.F32.BF16 R172, R148, R4, R172 ;  /* 0x0000000494ac723c */ /* 0x000ff000000418ac */
[----:B------:R-:W-:Y:S01]  /*58f0*/  FMUL.FTZ R9, R28, c[0x0][0x2ec] ;  /* 0x0000bb001c097a20 */ /* 0x000fe20000410000 */
[----:B------:R-:W-:Y:S01]  /*5900*/  HMMA.16816.F32.BF16 R152, R136, R230, R152 ;  /* 0x000000e68898723c */ /* 0x000fe20000041898 */
[----:B------:R-:W-:-:S02]  /*5910*/  FMUL.FTZ R33, R29, c[0x0][0x2ec] ;  /* 0x0000bb001d217a20 */ /* 0x000fc40000410000 */
[----:B------:R-:W-:Y:S02]  /*5920*/  FMUL.FTZ R147, R30, c[0x0][0x2ec] ;  /* 0x0000bb001e937a20 */ /* 0x000fe40000410000 */
[----:B------:R-:W-:Y:S01]  /*5930*/  FMUL.FTZ R34, R31, c[0x0][0x2ec] ;  /* 0x0000bb001f227a20 */ /* 0x000fe20000410000 */
[----:B------:R-:W5:Y:S01]  /*5940*/  MUFU.TANH R9, R9 ;  /* 0x0000000900097308 */ /* 0x000f620000002400 */
[----:B------:R-:W1:Y:S01]  /*5950*/  LDSM.16.M88.4 R28, [R199+0x11800] ;  /* 0x01180000c71c783b */ /* 0x000e620000000200 */
[----:B------:R-:W-:Y:S03]  /*5960*/  HMMA.16816.F32.BF16 R176, R148, R6, R176 ;  /* 0x0000000694b0723c */ /* 0x000fe600000418b0 */
[----:B------:R-:W-:Y:S03]  /*5970*/  LDSM.16.M88.4 R4, [R192+0x5800] ;  /* 0x00580000c004783b */ /* 0x000fe60000000200 */
[----:B------:R-:W-:Y:S02]  /*5980*/  MUFU.TANH R33, R33 ;  /* 0x0000002100217308 */ /* 0x000fe40000002400 */
[----:B------:R-:W-:Y:S01]  /*5990*/  HMMA.16816.F32.BF16 R140, R24, R22, R140 ;  /* 0x00000016188c723c */ /* 0x000fe2000004188c */
[----:B------:R-:W2:Y:S01]  /*59a0*/  LDSM.16.M88.4 R20, [R192+0x5000] ;  /* 0x00500000c014783b */ /* 0x000ea20000000200 */
[----:B------:R-:W-:-:S04]  /*59b0*/  DEPBAR.LE SB0, 0x0 ;  /* 0x000080000000791a */ /* 0x000fc80000000000 */
[----:B------:R-:W1:Y:S02]  /*59c0*/  MUFU.TANH R147, R147 ;  /* 0x0000009300937308 */ /* 0x000e640000002400 */
[C---:B---3--:R-:W-:Y:S06]  /*59d0*/  HMMA.16816.F32.BF16 R172, R136.reuse, R16, R172 ;  /* 0x0000001088ac723c */ /* 0x048fec00000418ac */
[----:B------:R-:W3:Y:S01]  /*59e0*/  MUFU.TANH R34, R34 ;  /* 0x0000002200227308 */ /* 0x000ee20000002400 */
[----:B------:R-:W-:Y:S01]  /*59f0*/  IMAD R17, R237, 0x40, R134 ;  /* 0x00000040ed117824 */ /* 0x000fe200078e0286 */
[----:B------:R-:W-:Y:S07]  /*5a00*/  HMMA.16816.F32.BF16 R176, R136, R18, R176 ;  /* 0x0000001288b0723c */ /* 0x000fee00000418b0 */
[C---:B------:R-:W-:Y:S01]  /*5a10*/  IADD3 R19, R17.reuse, 0x1, RZ ;  /* 0x0000000111137810 */ /* 0x040fe20007ffe0ff */
[----:B------:R-:W-:Y:S01]  /*5a20*/  HMMA.16816.F32.BF16 R152, R24, R10, R152 ;  /* 0x0000000a1898723c */ /* 0x000fe20000041898 */
[----:B------:R-:W-:-:S02]  /*5a30*/  IADD3 R18, R17, 0x8, RZ ;  /* 0x0000000811127810 */ /* 0x000fc40007ffe0ff */
[CC--:B------:R-:W-:Y:S02]  /*5a40*/  ISETP.GE.AND P4, PT, R19.reuse, R135.reuse, PT ;  /* 0x000000871300720c */ /* 0x0c0fe40003f86270 */
[-C--:B------:R-:W-:Y:S02]  /*5a50*/  ISETP.GE.AND P5, PT, R19, R2.reuse, PT ;  /* 0x000000021300720c */ /* 0x080fe40003fa6270 */
[C---:B------:R-:W-:Y:S01]  /*5a60*/  ISETP.GE.AND P6, PT, R18.reuse, R135, PT ;  /* 0x000000871200720c */ /* 0x040fe20003fc6270 */
[----:B-1----:R-:W-:Y:S01]  /*5a70*/  HMMA.16816.F32.BF16 R172, R24, R28, R172 ;  /* 0x0000001c18ac723c */ /* 0x002fe200000418ac */
[----:B------:R-:W-:Y:S02]  /*5a80*/  ISETP.GE.AND P0, PT, R18, R2, PT ;  /* 0x000000021200720c */ /* 0x000fe40003f06270 */
[----:B------:R-:W-:Y:S02]  /*5a90*/  IADD3 R18, R17, 0x9, RZ ;  /* 0x0000000911127810 */ /* 0x000fe40007ffe0ff */
[----:B------:R-:W-:-:S02]  /*5aa0*/  FSEL R145, R145, -INF , !P4 ;  /* 0xff80000091917808 */ /* 0x000fc40006000000 */
[----:B------:R-:W-:Y:S01]  /*5ab0*/  FSEL R160, R160, -INF , !P5 ;  /* 0xff800000a0a07808 */ /* 0x000fe20006800000 */
[C---:B------:R-:W-:Y:S01]  /*5ac0*/  HMMA.16816.F32.BF16 R140, R12.reuse, R170, R140 ;  /* 0x000000aa0c8c723c */ /* 0x040fe2000004188c */
[----:B------:R-:W-:Y:S02]  /*5ad0*/  FSEL R161, R161, -INF , !P6 ;  /* 0xff800000a1a17808 */ /* 0x000fe40007000000 */
[----:B--2---:R-:W-:Y:S02]  /*5ae0*/  FSEL R32, R32, -INF , !P0 ;  /* 0xff80000020207808 */ /* 0x004fe40004000000 */
[C---:B------:R-:W-:Y:S01]  /*5af0*/  ISETP.GE.AND P4, PT, R18.reuse, R135, PT ;  /* 0x000000871200720c */ /* 0x040fe20003f86270 */
[----:B------:R-:W-:Y:S01]  /*5b00*/  BAR.SYNC.DEFER_BLOCKING 0x0 ;  /* 0x0000000000007b1d */ /* 0x000fe20000010000 */
[----:B------:R-:W-:Y:S01]  /*5b10*/  ISETP.GE.AND P5, PT, R18, R2, PT ;  /* 0x000000021200720c */ /* 0x000fe20003fa6270 */
[----:B------:R-:W-:Y:S01]  /*5b20*/  HMMA.16816.F32.BF16 R156, R12, R20, R156 ;  /* 0x000000140c9c723c */ /* 0x000fe2000004189c */
[----:B------:R-:W-:-:S02]  /*5b30*/  IADD3 R18, R17, 0x18, RZ ;  /* 0x0000001811127810 */ /* 0x000fc40007ffe0ff */
[----:B----4-:R-:W-:-:S05]  /*5b40*/  FSEL R8, R8, -INF , !P5 ;  /* 0xff80000008087808 */ /* 0x010fca0006800000 */
[----:B------:R-:W-:Y:S08]  /*5b50*/  HMMA.16816.F32.BF16 R176, R24, R30, R176 ;  /* 0x0000001e18b0723c */ /* 0x000ff000000418b0 */
[----:B------:R-:W-:Y:S01]  /*5b60*/  HMMA.16816.F32.BF16 R152, R12, R22, R152 ;  /* 0x000000160c98723c */ /* 0x000fe20000041898 */
[----:B------:R-:W-:Y:S02]  /*5b70*/  FMUL.FTZ R20, R140, c[0x0][0x2ec] ;  /* 0x0000bb008c147a20 */ /* 0x000fe40000410000 */
[----:B------:R-:W-:-:S02]  /*5b80*/  FMUL.FTZ R21, R141, c[0x0][0x2ec] ;  /* 0x0000bb008d157a20 */ /* 0x000fc40000410000 */
[----:B------:R-:W-:Y:S02]  /*5b90*/  FMUL.FTZ R10, R142, c[0x0][0x2ec] ;  /* 0x0000bb008e0a7a20 */ /* 0x000fe40000410000 */
[----:B------:R-:W-:Y:S01]  /*5ba0*/  FMUL.FTZ R16, R143, c[0x0][0x2ec] ;  /* 0x0000bb008f107a20 */ /* 0x000fe20000410000 */
[C---:B------:R-:W-:Y:S01]  /*5bb0*/  HMMA.16816.F32.BF16 R172, R12.reuse, R4, R172 ;  /* 0x000000040cac723c */ /* 0x040fe200000418ac */
[----:B------:R-:W1:Y:S01]  /*5bc0*/  MUFU.TANH R20, R20 ;  /* 0x0000001400147308 */ /* 0x000e620000002400 */
[----:B------:R-:W-:Y:S02]  /*5bd0*/  FMUL.FTZ R11, R156, c[0x0][0x2ec] ;  /* 0x0000bb009c0b7a20 */ /* 0x000fe40000410000 */
[----:B------:R-:W-:Y:S02]  /*5be0*/  FMUL.FTZ R28, R158, c[0x0][0x2ec] ;  /* 0x0000bb009e1c7a20 */ /* 0x000fe40000410000 */
[----:B------:R-:W-:Y:S01]  /*5bf0*/  FMUL.FTZ R157, R157, c[0x0][0x2ec] ;  /* 0x0000bb009d9d7a20 */ /* 0x000fe20000410000 */
[----:B------:R-:W-:Y:S01]  /*5c00*/  IADD3 R4, R17, 0x10, RZ ;  /* 0x0000001011047810 */ /* 0x000fe20007ffe0ff */
[----:B------:R-:W-:Y:S01]  /*5c10*/  HMMA.16816.F32.BF16 R176, R12, R6, R176 ;  /* 0x000000060cb0723c */ /* 0x000fe200000418b0 */
[----:B------:R-:W-:Y:S01]  /*5c20*/  MUFU.TANH R21, R21 ;  /* 0x0000001500157308 */ /* 0x000fe20000002400 */
[----:B------:R-:W-:Y:S01]  /*5c30*/  FSEL R5, R146, -INF , !P4 ;  /* 0xff80000092057808 */ /* 0x000fe20006000000 */
[----:B------:R-:W-:Y:S01]  /*5c40*/  FMUL.FTZ R159, R159, c[0x0][0x2ec] ;  /* 0x0000bb009f9f7a20 */ /* 0x000fe20000410000 */
[----:B------:R-:W-:-:S02]  /*5c50*/  ISETP.GE.AND P6, PT, R4, R135, PT ;  /* 0x000000870400720c */ /* 0x000fc40003fc6270 */
[-C--:B------:R-:W-:Y:S02]  /*5c60*/  ISETP.GE.AND P0, PT, R4, R2.reuse, PT ;  /* 0x000000020400720c */ /* 0x080fe40003f06270 */
[----:B------:R-:W-:Y:S01]  /*5c70*/  IADD3 R4, R17, 0x11, RZ ;  /* 0x0000001111047810 */ /* 0x000fe20007ffe0ff */
[----:B------:R-:W2:Y:S01]  /*5c80*/  MUFU.TANH R10, R10 ;  /* 0x0000000a000a7308 */ /* 0x000ea20000002400 */
[----:B------:R-:W-:Y:S01]  /*5c90*/  FMUL.FTZ R155, R155, c[0x0][0x2ec] ;  /* 0x0000bb009b9b7a20 */ /* 0x000fe20000410000 */
[----:B-----5:R-:W-:Y:S01]  /*5ca0*/  FSEL R27, R9, -INF , !P6 ;  /* 0xff800000091b7808 */ /* 0x020fe20007000000 */
[----:B------:R-:W-:Y:S01]  /*5cb0*/  FMUL.FTZ R153, R153, c[0x0][0x2ec] ;  /* 0x0000bb0099997a20 */ /* 0x000fe20000410000 */
[-C--:B------:R-:W-:Y:S01]  /*5cc0*/  ISETP.GE.AND P4, PT, R4, R135.reuse, PT ;  /* 0x000000870400720c */ /* 0x080fe20003f86270 */
[----:B------:R-:W-:Y:S01]  /*5cd0*/  FMUL.FTZ R154, R154, c[0x0][0x2ec] ;  /* 0x0000bb009a9a7a20 */ /* 0x000fe20000410000 */
[----:B------:R-:W-:Y:S01]  /*5ce0*/  ISETP.GE.AND P5, PT, R4, R2, PT ;  /* 0x000000020400720c */ /* 0x000fe20003fa6270 */
[----:B------:R-:W-:Y:S01]  /*5cf0*/  FMUL.FTZ R152, R152, c[0x0][0x2ec] ;  /* 0x0000bb0098987a20 */ /* 0x000fe20000410000 */
[----:B------:R-:W4:Y:S01]  /*5d00*/  MUFU.TANH R16, R16 ;  /* 0x0000001000107308 */ /* 0x000f220000002400 */
[----:B------:R-:W-:Y:S01]  /*5d10*/  IADD3 R4, R17, 0x19, RZ ;  /* 0x0000001911047810 */ /* 0x000fe20007ffe0ff */
[----:B------:R-:W-:Y:S01]  /*5d20*/  FMUL.FTZ R142, R175, c[0x0][0x2ec] ;  /* 0x0000bb00af8e7a20 */ /* 0x000fe20000410000 */
[----:B------:R-:W-:-:S02]  /*5d30*/  ISETP.GE.AND P6, PT, R18, R135, PT ;  /* 0x000000871200720c */ /* 0x000fc40003fc6270 */
[----:B------:R-:W-:Y:S02]  /*5d40*/  FSEL R26, R147, -INF , !P0 ;  /* 0xff800000931a7808 */ /* 0x000fe40004000000 */
[----:B------:R-:W-:Y:S01]  /*5d50*/  FSEL R23, R33, -INF , !P4 ;  /* 0xff80000021177808 */ /* 0x000fe20006000000 */
[----:B------:R-:W-:Y:S01]  /*5d60*/  MUFU.TANH R11, R11 ;  /* 0x0000000b000b7308 */ /* 0x000fe20000002400 */
[----:B---3--:R-:W-:Y:S01]  /*5d70*/  FSEL R24, R34, -INF , !P5 ;  /* 0xff80000022187808 */ /* 0x008fe20006800000 */
[----:B------:R-:W-:Y:S01]  /*5d80*/  FMUL.FTZ R143, R176, c[0x0][0x2ec] ;  /* 0x0000bb00b08f7a20 */ /* 0x000fe20000410000 */
[-C--:B------:R-:W-:Y:S01]  /*5d90*/  ISETP.GE.AND P0, PT, R18, R2.reuse, PT ;  /* 0x000000021200720c */ /* 0x080fe20003f06270 */
[----:B------:R-:W-:Y:S01]  /*5da0*/  FMUL.FTZ R140, R178, c[0x0][0x2ec] ;  /* 0x0000bb00b28c7a20 */ /* 0x000fe20000410000 */
[C---:B------:R-:W-:Y:S01]  /*5db0*/  ISETP.GE.AND P4, PT, R4.reuse, R135, PT ;  /* 0x000000870400720c */ /* 0x040fe20003f86270 */
[----:B------:R-:W-:Y:S01]  /*5dc0*/  FMUL.FTZ R141, R177, c[0x0][0x2ec] ;  /* 0x0000bb00b18d7a20 */ /* 0x000fe20000410000 */
[----:B------:R-:W-:Y:S01]  /*5dd0*/  ISETP.GE.AND P5, PT, R4, R2, PT ;  /* 0x000000020400720c */ /* 0x000fe20003fa6270 */
[----:B------:R3:W-:Y:S01]  /*5de0*/  MUFU.TANH R171, R157 ;  /* 0x0000009d00ab7308 */ /* 0x0007e20000002400 */
[----:B------:R-:W-:-:S02]  /*5df0*/  IADD3 R6, R17, 0x20, RZ ;  /* 0x0000002011067810 */ /* 0x000fc40007ffe0ff */
[----:B------:R-:W-:Y:S02]  /*5e00*/  IADD3 R4, R17, 0x21, RZ ;  /* 0x0000002111047810 */ /* 0x000fe40007ffe0ff */
[----:B-1----:R-:W-:Y:S02]  /*5e10*/  FSEL R25, R20, -INF , !P6 ;  /* 0xff80000014197808 */ /* 0x002fe40007000000 */
[----:B--2---:R-:W-:Y:S01]  /*5e20*/  FSEL R22, R10, -INF , !P0 ;  /* 0xff8000000a167808 */ /* 0x004fe20004000000 */
[----:B------:R-:W1:Y:S01]  /*5e30*/  MUFU.TANH R28, R28 ;  /* 0x0000001c001c7308 */ /* 0x000e620000002400 */
[----:B------:R-:W-:Y:S02]  /*5e40*/  FSEL R21, R21, -INF , !P4 ;  /* 0xff80000015157808 */ /* 0x000fe40006000000 */
[----:B----4-:R-:W-:Y:S02]  /*5e50*/  FSEL R20, R16, -INF , !P5 ;  /* 0xff80000010147808 */ /* 0x010fe40006800000 */
[----:B------:R-:W-:-:S02]  /*5e60*/  ISETP.GE.AND P6, PT, R6, R135, PT ;  /* 0x000000870600720c */ /* 0x000fc40003fc6270 */
[-C--:B------:R-:W-:Y:S01]  /*5e70*/  ISETP.GE.AND P0, PT, R6, R2.reuse, PT ;  /* 0x000000020600720c */ /* 0x080fe20003f06270 */
[----:B------:R2:W-:Y:S01]  /*5e80*/  MUFU.TANH R166, R155 ;  /* 0x0000009b00a67308 */ /* 0x0005e20000002400 */
[----:B------:R-:W-:Y:S01]  /*5e90*/  ISETP.GE.AND P4, PT, R4, R135, PT ;  /* 0x000000870400720c */ /* 0x000fe20003f86270 */
[----:B---3--:R-:W-:Y:S01]  /*5ea0*/  FMUL.FTZ R157, R172, c[0x0][0x2ec] ;  /* 0x0000bb00ac9d7a20 */ /* 0x008fe20000410000 */
[----:B------:R-:W-:Y:S02]  /*5eb0*/  ISETP.GE.AND P5, PT, R4, R2, PT ;  /* 0x000000020400720c */ /* 0x000fe40003fa6270 */
[C---:B------:R-:W-:Y:S02]  /*5ec0*/  IADD3 R6, R17.reuse, 0x28, RZ ;  /* 0x0000002811067810 */ /* 0x040fe40007ffe0ff */
[----:B------:R-:W-:Y:S01]  /*5ed0*/  IADD3 R4, R17, 0x29, RZ ;  /* 0x0000002911047810 */ /* 0x000fe20007ffe0ff */
[----:B------:R-:W3:Y:S01]  /*5ee0*/  MUFU.TANH R167, R153 ;  /* 0x0000009900a77308 */ /* 0x000ee20000002400 */
[----:B-1----:R-:W-:-:S02]  /*5ef0*/  FSEL R172, R28, -INF , !P0 ;  /* 0xff8000001cac7808 */ /* 0x002fc40004000000 */
[----:B------:R-:W-:Y:S02]  /*5f00*/  FSEL R171, R171, -INF , !P4 ;  /* 0xff800000abab7808 */ /* 0x000fe40006000000 */
[----:B------:R-:W-:Y:S02]  /*5f10*/  ISETP.GE.AND P0, PT, R6, R2, PT ;  /* 0x000000020600720c */ /* 0x000fe40003f06270 */
[-C--:B------:R-:W-:Y:S01]  /*5f20*/  ISETP.GE.AND P4, PT, R4, R135.reuse, PT ;  /* 0x000000870400720c */ /* 0x080fe20003f86270 */
[----:B--2---:R-:W-:Y:S01]  /*5f30*/  FMUL.FTZ R155, R173, c[0x0][0x2ec] ;  /* 0x0000bb00ad9b7a20 */ /* 0x004fe20000410000 */
[----:B------:R-:W1:Y:S01]  /*5f40*/  MUFU.TANH R170, R159 ;  /* 0x0000009f00aa7308 */ /* 0x000e620000002400 */
[----:B------:R-:W-:Y:S02]  /*5f50*/  FSEL R173, R11, -INF , !P6 ;  /* 0xff8000000bad7808 */ /* 0x000fe40007000000 */
[----:B------:R-:W-:Y:S02]  /*5f60*/  ISETP.GE.AND P6, PT, R6, R135, PT ;  /* 0x000000870600720c */ /* 0x000fe40003fc6270 */
[----:B------:R-:W-:-:S02]  /*5f70*/  IADD3 R6, R17, 0x31, RZ ;  /* 0x0000003111067810 */ /* 0x000fc40007ffe0ff */
[----:B---3--:R-:W-:Y:S01]  /*5f80*/  FSEL R167, R167, -INF , !P4 ;  /* 0xff800000a7a77808 */ /* 0x008fe20006000000 */
[----:B------:R-:W2:Y:S01]  /*5f90*/  MUFU.TANH R155, R155 ;  /* 0x0000009b009b7308 */ /* 0x000ea20000002400 */
[----:B------:R-:W-:-:S07]  /*5fa0*/  ISETP.GE.AND P4, PT, R6, R135, PT ;  /* 0x000000870600720c */ /* 0x000fce0003f86270 */
[----:B------:R3:W4:Y:S01]  /*5fb0*/  MUFU.TANH R168, R154 ;  /* 0x0000009a00a87308 */ /* 0x0007220000002400 */
[----:B-1----:R-:W-:Y:S02]  /*5fc0*/  FSEL R170, R170, -INF , !P5 ;  /* 0xff800000aaaa7808 */ /* 0x002fe40006800000 */
[----:B------:R-:W-:Y:S02]  /*5fd0*/  ISETP.GE.AND P5, PT, R4, R2, PT ;  /* 0x000000020400720c */ /* 0x000fe40003fa6270 */
[----:B------:R-:W-:Y:S02]  /*5fe0*/  IADD3 R4, R17, 0x30, RZ ;  /* 0x0000003011047810 */ /* 0x000fe40007ffe0ff */
[----:B------:R-:W-:Y:S01]  /*5ff0*/  FSEL R166, R166, -INF , !P5 ;  /* 0xff800000a6a67808 */ /* 0x000fe20006800000 */
[----:B------:R1:W5:Y:S01]  /*6000*/  MUFU.TANH R169, R152 ;  /* 0x0000009800a97308 */ /* 0x0003620000002400 */
[----:B--2---:R-:W-:Y:S02]  /*6010*/  FSEL R155, R155, -INF , !P4 ;  /* 0xff8000009b9b7808 */ /* 0x004fe40006000000 */
[----:B------:R-:W-:-:S02]  /*6020*/  ISETP.GE.AND P4, PT, R17, R135, PT ;  /* 0x000000871100720c */ /* 0x000fc40003f86270 */
[-C--:B------:R-:W-:Y:S02]  /*6030*/  ISETP.GE.AND P5, PT, R6, R2.reuse, PT ;  /* 0x000000020600720c */ /* 0x080fe40003fa6270 */
[----:B------:R-:W-:Y:S01]  /*6040*/  FSEL R7, R0, -INF , !P4 ;  /* 0xff80000000077808 */ /* 0x000fe20006000000 */
[----:B---3--:R-:W-:Y:S01]  /*6050*/  FMUL.FTZ R154, R174, c[0x0][0x2ec] ;  /* 0x0000bb00ae9a7a20 */ /* 0x008fe20000410000 */
[----:B------:R-:W2:Y:S01]  /*6060*/  MUFU.TANH R157, R157 ;  /* 0x0000009d009d7308 */ /* 0x000ea20000002400 */
[----:B----4-:R-:W-:Y:S02]  /*6070*/  FSEL R168, R168, -INF , !P0 ;  /* 0xff800000a8a87808 */ /* 0x010fe40004000000 */
[----:B------:R-:W-:Y:S02]  /*6080*/  ISETP.GE.AND P4, PT, R133, 0x3, PT ;  /* 0x000000038500780c */ /* 0x000fe40003f86270 */
[----:B------:R-:W-:Y:S01]  /*6090*/  ISETP.GE.AND P0, PT, R4, R2, PT ;  /* 0x000000020400720c */ /* 0x000fe20003f06270 */
[----:B-1----:R-:W-:-:S02]  /*60a0*/  FMUL.FTZ R152, R179, c[0x0][0x2ec] ;  /* 0x0000bb00b3987a20 */ /* 0x002fc40000410000 */
[----:B------:R-:W1:Y:S01]  /*60b0*/  MUFU.TANH R154, R154 ;  /* 0x0000009a009a7308 */ /* 0x000e620000002400 */
[----:B-----5:R-:W-:Y:S02]  /*60c0*/  FSEL R169, R169, -INF , !P6 ;  /* 0xff800000a9a97808 */ /* 0x020fe40007000000 */
[----:B------:R-:W-:Y:S02]  /*60d0*/  ISETP.GE.AND P6, PT, R4, R135, PT ;  /* 0x000000870400720c */ /* 0x000fe40003fc6270 */
[----:B------:R-:W-:-:S03]  /*60e0*/  IADD3 R4, R17, 0x38, RZ ;  /* 0x0000003811047810 */ /* 0x000fc60007ffe0ff */
[----:B------:R-:W3:Y:S01]  /*60f0*/  MUFU.TANH R142, R142 ;  /* 0x0000008e008e7308 */ /* 0x000ee20000002400 */
[----:B--2---:R-:W-:Y:S02]  /*6100*/  FSEL R157, R157, -INF , !P6 ;  /* 0xff8000009d9d7808 */ /* 0x004fe40007000000 */
[----:B------:R-:W-:-:S05]  /*6110*/  ISETP.GE.AND P6, PT, R4, R135, PT ;  /* 0x000000870400720c */ /* 0x000fca0003fc6270 */
[----:B------:R-:W2:Y:S01]  /*6120*/  MUFU.TANH R143, R143 ;  /* 0x0000008f008f7308 */ /* 0x000ea20000002400 */
[----:B-1----:R-:W-:Y:S02]  /*6130*/  FSEL R154, R154, -INF , !P0 ;  /* 0xff8000009a9a7808 */ /* 0x002fe40004000000 */
[----:B------:R-:W-:Y:S02]  /*6140*/  ISETP.GE.AND P0, PT, R4, R2, PT ;  /* 0x000000020400720c */ /* 0x000fe40003f06270 */
[----:B------:R-:W-:-:S03]  /*6150*/  IADD3 R4, R17, 0x39, RZ ;  /* 0x0000003911047810 */ /* 0x000fc60007ffe0ff */
[----:B------:R-:W1:Y:S01]  /*6160*/  MUFU.TANH R140, R140 ;  /* 0x0000008c008c7308 */ /* 0x000e620000002400 */
[----:B---3--:R-:W-:Y:S02]  /*6170*/  FSEL R142, R142, -INF , !P5 ;  /* 0xff8000008e8e7808 */ /* 0x008fe40006800000 */
[----:B------:R-:W-:-:S04]  /*6180*/  ISETP.GE.AND P5, PT, R17, R2, PT ;  /* 0x000000021100720c */ /* 0x000fc80003fa6270 */
[----:B------:R-:W-:Y:S01]  /*6190*/  FSEL R144, R144, -INF , !P5 ;  /* 0xff80000090907808 */ /* 0x000fe20006800000 */
[----:B------:R-:W3:Y:S01]  /*61a0*/  MUFU.TANH R141, R141 ;  /* 0x0000008d008d7308 */ /* 0x000ee20000002400 */
[----:B--2---:R-:W-:Y:S02]  /*61b0*/  FSEL R143, R143, -INF , !P6 ;  /* 0xff8000008f8f7808 */ /* 0x004fe40007000000 */
[----:B------:R-:W-:-:S05]  /*61c0*/  ISETP.GE.AND P6, PT, R4, R135, PT ;  /* 0x000000870400720c */ /* 0x000fca0003fc6270 */
[----:B------:R-:W2:Y:S01]  /*61d0*/  MUFU.TANH R152, R152 ;  /* 0x0000009800987308 */ /* 0x000ea20000002400 */
[----:B-1----:R-:W-:Y:S02]  /*61e0*/  FSEL R140, R140, -INF , !P0 ;  /* 0xff8000008c8c7808 */ /* 0x002fe40004000000 */
[----:B------:R-:W-:Y:S02]  /*61f0*/  ISETP.GE.AND P0, PT, R4, R2, PT ;  /* 0x000000020400720c */ /* 0x000fe40003f06270 */
[----:B---3--:R-:W-:Y:S02]  /*6200*/  FSEL R141, R141, -INF , !P6 ;  /* 0xff8000008d8d7808 */ /* 0x008fe40007000000 */
[----:B--2---:R-:W-:Y:S01]  /*6210*/  FSEL R152, R152, -INF , !P0 ;  /* 0xff80000098987808 */ /* 0x004fe20004000000 */
        /* <DEDUP_REMOVED lines=22> */
[----:B------:R-:W-:Y:S01]  /*6380*/  @!P3 LEA R16, P5, R0, c[0x0][0x168], 0x1 ;  /* 0x00005a000010ba11 */ /* 0x000fe200078a08ff */
        /* <DEDUP_REMOVED lines=32> */
.L_x_142:
[----:B------:R-:W-:Y:S05]  /*6590*/  BSYNC B0 ;  /* 0x0000000000007941 */ /* 0x000fea0003800000 */
.L_x_141:
[----:B------:R-:W0:Y:S02]  /*65a0*/  LDGDEPBAR ;  /* 0x00000000000079af */ /* 0x000e240000000000 */
.L_x_140:
        /* <DEDUP_REMOVED lines=9> */
[----:B------:R-:W-:Y:S01]  /*6640*/  FMNMX.FTZ R6, R5, R6, !PT ;  /* 0x0000000605067209 */ /* 0x000fe20007810000 */
[----:B------:R-:W-:Y:S01]  /*6650*/  LDSM.16.MT88.4 R28, [R196+0x12800] ;  /* 0x01280000c41c783b */ /* 0x000fe20000004200 */
        /* <DEDUP_REMOVED lines=25> */
[----:B------:R-:W-:Y:S01]  /*67f0*/  MOV R233, R237 ;  /* 0x000000ed00e97202 */ /* 0x000fe20000000f00 */
[----:B------:R-:W1:Y:S04]  /*6800*/  SHFL.BFLY PT, R11, R6, 0x2, 0x1f ;  /* 0x0c401f00060b7f89 */ /* 0x000e6800000e0000 */
[----:B------:R-:W2:Y:S01]  /*6810*/  SHFL.BFLY PT, R9, R4, 0x2, 0x1f ;  /* 0x0c401f0004097f89 */ /* 0x000ea200000e0000 */
[----:B-1----:R-:W-:-:S02]  /*6820*/  FMNMX.FTZ R11, R6, R11, !PT ;  /* 0x0000000b060b7209 */ /* 0x002fc40007810000 */
[----:B--2---:R-:W-:-:S03]  /*6830*/  FMNMX.FTZ R9, R4, R9, !PT ;  /* 0x0000000904097209 */ /* 0x004fc60007810000 */
[----:B------:R-:W1:Y:S04]  /*6840*/  SHFL.BFLY PT, R220, R11, 0x1, 0x1f ;  /* 0x0c201f000bdc7f89 */ /* 0x000e6800000e0000 */
[----:B------:R-:W2:Y:S01]  /*6850*/  SHFL.BFLY PT, R0, R9, 0x1, 0x1f ;  /* 0x0c201f0009007f89 */ /* 0x000ea200000e0000 */
[----:B-1----:R-:W-:-:S04]  /*6860*/  FMNMX.FTZ R220, R11, R220, !PT ;  /* 0x000000dc0bdc7209 */ /* 0x002fc80007810000 */
[C---:B------:R-:W-:Y:S01]  /*6870*/  FSETP.NEU.FTZ.AND P5, PT, R220.reuse, -INF , PT ;  /* 0xff800000dc00780b */ /* 0x040fe20003fbd000 */
[----:B------:R-:W-:Y:S01]  /*6880*/  FMUL.FTZ R156, R220, c[0x0][0x23c] ;  /* 0x00008f00dc9c7a20 */ /* 0x000fe20000410000 */
[----:B--2---:R-:W-:-:S04]  /*6890*/  FMNMX.FTZ R0, R9, R0, !PT ;  /* 0x0000000009007209 */ /* 0x004fc80007810000 */
[----:B------:R-:W-:Y:S01]  /*68a0*/  FSEL R156, R156, RZ, P5 ;  /* 0x000000ff9c9c7208 */ /* 0x000fe20002800000 */
[C---:B------:R-:W-:Y:S01]  /*68b0*/  FMUL.FTZ R153, R0.reuse, c[0x0][0x23c] ;  /* 0x00008f0000997a20 */ /* 0x040fe20000410000 */
[----:B------:R-:W-:-:S03]  /*68c0*/  FSETP.NEU.FTZ.AND P0, PT, R0, -INF , PT ;  /* 0xff8000000000780b */ /* 0x000fc60003f1d000 */
[--C-:B------:R-:W-:Y:S01]  /*68d0*/  FFMA.FTZ R147, R5, c[0x0][0x23c], -R156.reuse ;  /* 0x00008f0005937a23 */ /* 0x100fe2000001089c */
[----:B------:R-:W-:Y:S01]  /*68e0*/  FSEL R5, R220, RZ, P5 ;  /* 0x000000ffdc057208 */ /* 0x000fe20002800000 */
[--C-:B------:R-:W-:Y:S01]  /*68f0*/  FFMA.FTZ R149, R145, c[0x0][0x23c], -R156.reuse ;  /* 0x00008f0091957a23 */ /* 0x100fe2000001089c */
[----:B------:R-:W-:Y:S01]  /*6900*/  FSEL R6, R0, RZ, P0 ;  /* 0x000000ff00067208 */ /* 0x000fe20000000000 */
[----:B------:R-:W-:Y:S01]  /*6910*/  FFMA.FTZ R150, R7, c[0x0][0x23c], -R156 ;  /* 0x00008f0007967a23 */ /* 0x000fe2000001089c */
[----:B------:R-:W-:Y:S01]  /*6920*/  FSEL R153, R153, RZ, P0 ;  /* 0x000000ff99997208 */ /* 0x000fe20000000000 */
[----:B------:R-:W-:Y:S01]  /*6930*/  FADD.FTZ R4, R132, -R5 ;  /* 0x8000000584047221 */ /* 0x000fe20000010000 */
[----:B------:R-:W-:Y:S01]  /*6940*/  MUFU.EX2 R147, R147 ;  /* 0x0000009300937308 */ /* 0x000fe20000000800 */
[----:B------:R-:W-:Y:S02]  /*6950*/  FADD.FTZ R6, R3, -R6 ;  /* 0x8000000603067221 */ /* 0x000fe40000010000 */
[----:B------:R-:W-:-:S02]  /*6960*/  FFMA.FTZ R146, R144, c[0x0][0x23c], -R153 ;  /* 0x00008f0090927a23 */ /* 0x000fc40000010899 */
[--C-:B------:R-:W-:Y:S02]  /*6970*/  FFMA.FTZ R148, R161, c[0x0][0x23c], -R156.reuse ;  /* 0x00008f00a1947a23 */ /* 0x100fe4000001089c */
[--C-:B------:R-:W-:Y:S01]  /*6980*/  FFMA.FTZ R145, R160, c[0x0][0x23c], -R153.reuse ;  /* 0x00008f00a0917a23 */ /* 0x100fe20000010899 */
[----:B------:R-:W-:Y:S01]  /*6990*/  MUFU.EX2 R150, R150 ;  /* 0x0000009600967308 */ /* 0x000fe20000000800 */
[--C-:B------:R-:W-:Y:S02]  /*69a0*/  FFMA.FTZ R144, R32, c[0x0][0x23c], -R153.reuse ;  /* 0x00008f0020907a23 */ /* 0x100fe40000010899 */
[----:B------:R-:W-:Y:S01]  /*69b0*/  FFMA.FTZ R151, R8, c[0x0][0x23c], -R153 ;  /* 0x00008f0008977a23 */ /* 0x000fe20000010899 */
[----:B------:R-:W-:Y:S01]  /*69c0*/  LDSM.16.MT88.4 R32, [R197+0x12800] ;  /* 0x01280000c520783b */ /* 0x000fe20000004200 */
[----:B------:R-:W-:Y:S02]  /*69d0*/  FMUL.FTZ R132, R4, c[0x0][0x23c] ;  /* 0x00008f0004847a20 */ /* 0x000fe40000410000 */
[----:B------:R-:W-:Y:S01]  /*69e0*/  FMUL.FTZ R3, R6, c[0x0][0x23c] ;  /* 0x00008f0006037a20 */ /* 0x000fe20000410000 */
[----:B------:R-:W1:Y:S01]  /*69f0*/  MUFU.EX2 R149, R149 ;  /* 0x0000009500957308 */ /* 0x000e620000000800 */
[----:B------:R-:W2:Y:S01]  /*6a00*/  LDSM.16.MT88.4 R8, [R197+0x12000] ;  /* 0x01200000c508783b */ /* 0x000ea20000004200 */
[----:B------:R-:W-:-:S02]  /*6a10*/  FFMA.FTZ R158, R27, c[0x0][0x23c], -R156 ;  /* 0x00008f001b9e7a23 */ /* 0x000fc4000001089c */
[--C-:B------:R-:W-:Y:S02]  /*6a20*/  FFMA.FTZ R159, R23, c[0x0][0x23c], -R156.reuse ;  /* 0x00008f00179f7a23 */ /* 0x100fe4000001089c */
[--C-:B------:R-:W-:Y:S02]  /*6a30*/  FFMA.FTZ R160, R25, c[0x0][0x23c], -R156.reuse ;  /* 0x00008f0019a07a23 */ /* 0x100fe4000001089c */
[----:B------:R-:W3:Y:S01]  /*6a40*/  MUFU.EX2 R148, R148 ;  /* 0x0000009400947308 */ /* 0x000ee20000000800 */
[--C-:B------:R-:W-:Y:S02]  /*6a50*/  FFMA.FTZ R161, R21, c[0x0][0x23c], -R156.reuse ;  /* 0x00008f0015a17a23 */ /* 0x100fe4000001089c */
[--C-:B------:R-:W-:Y:S02]  /*6a60*/  FFMA.FTZ R162, R26, c[0x0][0x23c], -R153.reuse ;  /* 0x00008f001aa27a23 */ /* 0x100fe40000010899 */
[--C-:B------:R-:W-:Y:S02]  /*6a70*/  FFMA.FTZ R165, R24, c[0x0][0x23c], -R153.reuse ;  /* 0x00008f0018a57a23 */ /* 0x100fe40000010899 */
[--C-:B------:R-:W-:Y:S01]  /*6a80*/  FFMA.FTZ R163, R22, c[0x0][0x23c], -R153.reuse ;  /* 0x00008f0016a37a23 */ /* 0x100fe20000010899 */
[----:B------:R-:W-:Y:S01]  /*6a90*/  MUFU.EX2 R146, R146 ;  /* 0x0000009200927308 */ /* 0x000fe20000000800 */
[----:B-1----:R-:W-:Y:S01]  /*6aa0*/  F2FP.BF16.PACK_AB R4, R149, R150 ;  /* 0x000000969504723e */ /* 0x002fe200000010ff */
[----:B------:R-:W-:Y:S01]  /*6ab0*/  FFMA.FTZ R164, R20, c[0x0][0x23c], -R153 ;  /* 0x00008f0014a47a23 */ /* 0x000fe20000010899 */
[----:B------:R-:W-:Y:S01]  /*6ac0*/  LDSM.16.MT88.4 R24, [R200+0x14800] ;  /* 0x01480000c818783b */ /* 0x000fe20000004200 */
[----:B------:R-:W-:-:S02]  /*6ad0*/  FFMA.FTZ R174, R171, c[0x0][0x23c], -R156 ;  /* 0x00008f00abae7a23 */ /* 0x000fc4000001089c */
[--C-:B------:R-:W-:Y:S01]  /*6ae0*/  FFMA.FTZ R176, R167, c[0x0][0x23c], -R156.reuse ;  /* 0x00008f00a7b07a23 */ /* 0x100fe2000001089c */
[----:B------:R-:W-:Y:S01]  /*6af0*/  LDSM.16.MT88.4 R20, [R198+0x14800] ;  /* 0x01480000c614783b */ /* 0x000fe20000004200 */
[----:B------:R-:W1:Y:S01]  /*6b00*/  MUFU.EX2 R145, R145 ;  /* 0x0000009100917308 */ /* 0x000e620000000800 */
[----:B---3--:R-:W-:Y:S01]  /*6b10*/  F2FP.BF16.PACK_AB R6, R147, R148 ;  /* 0x000000949306723e */ /* 0x008fe200000010ff */
[--C-:B------:R-:W-:Y:S02]  /*6b20*/  FFMA.FTZ R173, R173, c[0x0][0x23c], -R156.reuse ;  /* 0x00008f00adad7a23 */ /* 0x100fe4000001089c */
[----:B------:R-:W-:Y:S02]  /*6b30*/  FFMA.FTZ R169, R169, c[0x0][0x23c], -R156 ;  /* 0x00008f00a9a97a23 */ /* 0x000fe4000001089c */
[--C-:B------:R-:W-:Y:S02]  /*6b40*/  FFMA.FTZ R167, R172, c[0x0][0x23c], -R153.reuse ;  /* 0x00008f00aca77a23 */ /* 0x100fe40000010899 */
[----:B------:R-:W-:Y:S01]  /*6b50*/  MUFU.EX2 R144, R144 ;  /* 0x0000009000907308 */ /* 0x000fe20000000800 */
[----:B------:R-:W-:-:S02]  /*6b60*/  FFMA.FTZ R170, R170, c[0x0][0x23c], -R153 ;  /* 0x00008f00aaaa7a23 */ /* 0x000fc40000010899 */
[--C-:B------:R-:W-:Y:S02]  /*6b70*/  FFMA.FTZ R168, R168, c[0x0][0x23c], -R153.reuse ;  /* 0x00008f00a8a87a23 */ /* 0x100fe40000010899 */
[--C-:B------:R-:W-:Y:S02]  /*6b80*/  FFMA.FTZ R171, R166, c[0x0][0x23c], -R153.reuse ;  /* 0x00008f00a6ab7a23 */ /* 0x100fe40000010899 */
[--C-:B------:R-:W-:Y:S01]  /*6b90*/  FFMA.FTZ R166, R155, c[0x0][0x23c], -R156.reuse ;  /* 0x00008f009ba67a23 */ /* 0x100fe2000001089c */
[----:B------:R-:W3:Y:S01]  /*6ba0*/  MUFU.EX2 R151, R151 ;  /* 0x0000009700977308 */ /* 0x000ee20000000800 */
[----:B-1----:R-:W-:Y:S01]  /*6bb0*/  F2FP.BF16.PACK_AB R5, R145, R146 ;  /* 0x000000929105723e */ /* 0x002fe200000010ff */
[--C-:B------:R-:W-:Y:S02]  /*6bc0*/  FFMA.FTZ R157, R157, c[0x0][0x23c], -R156.reuse ;  /* 0x00008f009d9d7a23 */ /* 0x100fe4000001089c */
[----:B------:R-:W-:Y:S02]  /*6bd0*/  FFMA.FTZ R155, R143, c[0x0][0x23c], -R156 ;  /* 0x00008f008f9b7a23 */ /* 0x000fe4000001089c */
[----:B------:R-:W-:-:S02]  /*6be0*/  FFMA.FTZ R154, R154, c[0x0][0x23c], -R153 ;  /* 0x00008f009a9a7a23 */ /* 0x000fc40000010899 */
[----:B------:R-:W1:Y:S01]  /*6bf0*/  MUFU.EX2 R132, R132 ;  /* 0x0000008400847308 */ /* 0x000e620000000800 */
[--C-:B------:R-:W-:Y:S02]  /*6c00*/  FFMA.FTZ R175, R142, c[0x0][0x23c], -R153.reuse ;  /* 0x00008f008eaf7a23 */ /* 0x100fe40000010899 */
[--C-:B------:R-:W-:Y:S02]  /*6c10*/  FFMA.FTZ R172, R140, c[0x0][0x23c], -R153.reuse ;  /* 0x00008f008cac7a23 */ /* 0x100fe40000010899 */
[----:B------:R-:W-:Y:S02]  /*6c20*/  FFMA.FTZ R156, R141, c[0x0][0x23c], -R156 ;  /* 0x00008f008d9c7a23 */ /* 0x000fe4000001089c */
[----:B------:R-:W-:Y:S01]  /*6c30*/  FFMA.FTZ R153, R152, c[0x0][0x23c], -R153 ;  /* 0x00008f0098997a23 */ /* 0x000fe20000010899 */
[----:B------:R-:W4:Y:S01]  /*6c40*/  MUFU.EX2 R3, R3 ;  /* 0x0000000300037308 */ /* 0x000f220000000800 */
[----:B---3--:R-:W-:Y:S01]  /*6c50*/  F2FP.BF16.PACK_AB R7, R151, R144 ;  /* 0x000000909707723e */ /* 0x008fe200000010ff */
[----:B------:R-:W-:Y:S01]  /*6c60*/  LDSM.16.MT88.4 R140, [R198+0x13800] ;  /* 0x01380000c68c783b */ /* 0x000fe20000004200 */
[----:B-1----:R-:W-:-:S05]  /*6c70*/  FMUL.FTZ R120, R120, R132 ;  /* 0x0000008478787220 */ /* 0x002fca0000410000 */
        /* <DEDUP_REMOVED lines=37> */
[-C--:B------:R-:W-:Y:S02]  /*6ed0*/  FMUL.FTZ R37, R37, R132.reuse ;  /* 0x0000008425257220 */ /* 0x080fe40000410000 */
        /* <DEDUP_REMOVED lines=41> */
[-C--:B------:R-:W-:Y:S02]  /*7170*/  FMUL.FTZ R63, R63, R3.reuse ;  /* 0x000000033f3f7220 */ /* 0x080fe40000410000 */
        /* <DEDUP_REMOVED lines=73> */
[----:B--2---:R-:W-:Y:S01]  /*7610*/  HMMA.16816.F32.BF16 R92, R4, R8, R92 ;  /* 0x00000008045c723c */ /* 0x004fe2000004185c */
        /* <DEDUP_REMOVED lines=12> */
[----:B-----5:R-:W-:-:S02]  /*76e0*/  F2FP.BF16.PACK_AB R5, R165, R162 ;  /* 0x000000a2a505723e */ /* 0x020fc400000010ff */
[----:B------:R-:W-:Y:S01]  /*76f0*/  F2FP.BF16.PACK_AB R6, R161, R160 ;  /* 0x000000a0a106723e */ /* 0x000fe200000010ff */
[----:B------:R-:W-:Y:S01]  /*7700*/  FADD.FTZ R159, R159, R158 ;  /* 0x0000009e9f9f7221 */ /* 0x000fe20000010000 */
[----:B------:R-:W-:-:S03]  /*7710*/  F2FP.BF16.PACK_AB R7, R164, R163 ;  /* 0x000000a3a407723e */ /* 0x000fc600000010ff */
[----:B------:R-:W-:-:S04]  /*7720*/  FADD.FTZ R160, R160, R159 ;  /* 0x0000009fa0a07221 */ /* 0x000fc80000010000 */
[C---:B---3--:R-:W-:Y:S08]  /*7730*/  HMMA.16816.F32.BF16 R128, R4.reuse, R12, R128 ;  /* 0x0000000c0480723c */ /* 0x048ff00000041880 */
        /* <DEDUP_REMOVED lines=136> */
[----:B------:R-:W-:Y:S01]  /*7fc0*/  LEA R5, P0, R8, R222, 0x6 ;  /* 0x000000de08057211 */ /* 0x000fe200078030ff */
[C---:B------:R-:W-:Y:S02]  /*7fd0*/  IMAD R134, R233.reuse, 0x40, R134 ;  /* 0x00000040e9867824 */ /* 0x040fe400078e0286 */
        /* <DEDUP_REMOVED lines=27> */
[----:B------:R-:W-:-:S02]  /*8190*/  @!P1 LEA.HI.X R17, R3, c[0x0][0x174], R4, 0x1, P0 ;  /* 0x00005d0003119a11 */ /* 0x000fc400000f0c04 */
[----:B------:R-:W-:Y:S01]  /*81a0*/  ISETP.GE.AND P4, PT, R134, R135, PT ;  /* 0x000000878600720c */ /* 0x000fe20003f86270 */
        /* <DEDUP_REMOVED lines=22> */
[----:B------:R-:W5:Y:S04]  /*8310*/  LDSM.16.M88.4 R140, [R205+0xd000] ;  /* 0x00d00000cd8c783b */ /* 0x000f680000000200 */
[----:B--2---:R-:W2:Y:S04]  /*8320*/  LDSM.16.M88.4 R8, [R205+0xd800] ;  /* 0x00d80000cd08783b */ /* 0x004ea80000000200 */
[----:B-1----:R-:W-:Y:S04]  /*8330*/  LDSM.16.M88.4 R4, [R204] ;  /* 0x00000000cc04783b */ /* 0x002fe80000000200 */
[----:B------:R-:W1:Y:S04]  /*8340*/  LDSM.16.M88.4 R20, [R203] ;  /* 0x00000000cb14783b */ /* 0x000e680000000200 */
[----:B------:R-:W1:Y:S04]  /*8350*/  LDSM.16.M88.4 R156, [R195] ;  /* 0x00000000c39c783b */ /* 0x000e680000000200 */
[----:B----4-:R-:W4:Y:S04]  /*8360*/  LDSM.16.M88.4 R16, [R194] ;  /* 0x00000000c210783b */ /* 0x010f280000000200 */
[----:B------:R-:W1:Y:S04]  /*8370*/  LDSM.16.M88.4 R152, [R193] ;  /* 0x00000000c198783b */ /* 0x000e680000000200 */
[----:B------:R-:W-:Y:S01]  /*8380*/  LDSM.16.M88.4 R168, [R199+0xc000] ;  /* 0x00c00000c7a8783b */ /* 0x000fe20000000200 */
[C---:B---3--:R-:W-:Y:S03]  /*8390*/  HMMA.16816.F32.BF16 R12, R160.reuse, R28, RZ ;  /* 0x0000001ca00c723c */ /* 0x048fe600000418ff */
[----:B------:R-:W-:Y:S04]  /*83a0*/  LDSM.16.M88.4 R136, [R199+0xc800] ;  /* 0x00c80000c788783b */ /* 0x000fe80000000200 */
[----:B------:R-:W-:Y:S01]  /*83b0*/  LDSM.16.M88.4 R32, [R199+0xd000] ;  /* 0x00d00000c720783b */ /* 0x000fe20000000200 */
[C---:B------:R-:W-:Y:S03]  /*83c0*/  HMMA.16816.F32.BF16 R28, R160.reuse, R30, RZ ;  /* 0x0000001ea01c723c */ /* 0x040fe600000418ff */
[----:B------:R-:W-:Y:S04]  /*83d0*/  LDSM.16.M88.4 R228, [R191] ;  /* 0x00000000bfe4783b */ /* 0x000fe80000000200 */
[----:B------:R-:W-:Y:S01]  /*83e0*/  LDSM.16.M88.4 R180, [R199+0xe000] ;  /* 0x00e00000c7b4783b */ /* 0x000fe20000000200 */
[C---:B-----5:R-:W-:Y:S03]  /*83f0*/  HMMA.16816.F32.BF16 R24, R160.reuse, R148, RZ ;  /* 0x00000094a018723c */ /* 0x060fe600000418ff */
[----:B------:R-:W-:Y:S04]  /*8400*/  LDSM.16.M88.4 R172, [R201+0x4000] ;  /* 0x00400000c9ac783b */ /* 0x000fe80000000200 */
[----:B------:R-:W-:Y:S01]  /*8410*/  LDSM.16.M88.4 R176, [R188] ;  /* 0x00000000bcb0783b */ /* 0x000fe20000000200 */
[C---:B------:R-:W-:Y:S03]  /*8420*/  HMMA.16816.F32.BF16 R144, R160.reuse, R140, RZ ;  /* 0x0000008ca090723c */ /* 0x040fe600000418ff */
[----:B------:R-:W0:Y:S05]  /*8430*/  LDGDEPBAR ;  /* 0x00000000000079af */ /* 0x000e2a0000000000 */
[C---:B------:R-:W-:Y:S08]  /*8440*/  HMMA.16816.F32.BF16 R148, R160.reuse, R150, RZ ;  /* 0x00000096a094723c */ /* 0x040ff000000418ff */
[C---:B------:R-:W-:Y:S08]  /*8450*/  HMMA.16816.F32.BF16 R140, R160.reuse, R142, RZ ;  /* 0x0000008ea08c723c */ /* 0x040ff000000418ff */
[C---:B--2---:R-:W-:Y:S08]  /*8460*/  HMMA.16816.F32.BF16 R164, R160.reuse, R8, RZ ;  /* 0x00000008a0a4723c */ /* 0x044ff000000418ff */
[----:B------:R-:W-:Y:S01]  /*8470*/  HMMA.16816.F32.BF16 R160, R160, R10, RZ ;  /* 0x0000000aa0a0723c */ /* 0x000fe200000418ff */
[----:B------:R-:W2:Y:S07]  /*8480*/  LDSM.16.M88.4 R8, [R202] ;  /* 0x00000000ca08783b */ /* 0x000eae0000000200 */
[C---:B-1----:R-:W-:Y:S08]  /*8490*/  HMMA.16816.F32.BF16 R12, R4.reuse, R20, R12 ;  /* 0x00000014040c723c */ /* 0x042ff0000004180c */
[C---:B------:R-:W-:Y:S01]  /*84a0*/  HMMA.16816.F32.BF16 R28, R4.reuse, R22, R28 ;  /* 0x00000016041c723c */ /* 0x040fe2000004181c */
[----:B------:R-:W1:Y:S07]  /*84b0*/  LDSM.16.M88.4 R20, [R199+0xd800] ;  /* 0x00d80000c714783b */ /* 0x000e6e0000000200 */
[C---:B------:R-:W-:Y:S08]  /*84c0*/  HMMA.16816.F32.BF16 R24, R4.reuse, R156, R24 ;  /* 0x0000009c0418723c */ /* 0x040ff00000041818 */
[C---:B------:R-:W-:Y:S01]  /*84d0*/  HMMA.16816.F32.BF16 R148, R4.reuse, R158, R148 ;  /* 0x0000009e0494723c */ /* 0x040fe20000041894 */
[----:B------:R-:W-:Y:S07]  /*84e0*/  LDSM.16.M88.4 R156, [R192] ;  /* 0x00000000c09c783b */ /* 0x000fee0000000200 */
[C---:B----4-:R-:W-:Y:S08]  /*84f0*/  HMMA.16816.F32.BF16 R144, R4.reuse, R16, R144 ;  /* 0x000000100490723c */ /* 0x050ff00000041890 */
[C---:B------:R-:W-:Y:S01]  /*8500*/  HMMA.16816.F32.BF16 R140, R4.reuse, R18, R140 ;  /* 0x00000012048c723c */ /* 0x040fe2000004188c */
[----:B------:R-:W3:Y:S07]  /*8510*/  LDSM.16.M88.4 R16, [R201] ;  /* 0x00000000c910783b */ /* 0x000eee0000000200 */
[C---:B------:R-:W-:Y:S08]  /*8520*/  HMMA.16816.F32.BF16 R164, R4.reuse, R152, R164 ;  /* 0x0000009804a4723c */ /* 0x040ff000000418a4 */
[----:B------:R-:W-:Y:S01]  /*8530*/  HMMA.16816.F32.BF16 R160, R4, R154, R160 ;  /* 0x0000009a04a0723c */ /* 0x000fe200000418a0 */
[----:B------:R-:W4:Y:S04]  /*8540*/  LDSM.16.M88.4 R4, [R192+0x800] ;  /* 0x00080000c004783b */ /* 0x000f280000000200 */
[----:B------:R-:W5:Y:S03]  /*8550*/  LDSM.16.M88.4 R152, [R192+0x1000] ;  /* 0x00100000c098783b */ /* 0x000f660000000200 */
[C---:B--2---:R-:W-:Y:S08]  /*8560*/  HMMA.16816.F32.BF16 R12, R8.reuse, R168, R12 ;  /* 0x000000a8080c723c */ /* 0x044ff0000004180c */
[C---:B------:R-:W-:Y:S01]  /*8570*/  HMMA.16816.F32.BF16 R28, R8.reuse, R170, R28 ;  /* 0x000000aa081c723c */ /* 0x040fe2000004181c */
[----:B------:R-:W-:Y:S07]  /*8580*/  LDSM.16.M88.4 R168, [R204+0x4000] ;  /* 0x00400000cca8783b */ /* 0x000fee0000000200 */
[C---:B------:R-:W-:Y:S08]  /*8590*/  HMMA.16816.F32.BF16 R24, R8.reuse, R136, R24 ;  /* 0x000000880818723c */ /* 0x040ff00000041818 */
[C---:B------:R-:W-:Y:S01]  /*85a0*/  HMMA.16816.F32.BF16 R148, R8.reuse, R138, R148 ;  /* 0x0000008a0894723c */ /* 0x040fe20000041894 */
[----:B------:R-:W-:Y:S07]  /*85b0*/  LDSM.16.M88.4 R136, [R192+0x1800] ;  /* 0x00180000c088783b */ /* 0x000fee0000000200 */
[C---:B------:R-:W-:Y:S08]  /*85c0*/  HMMA.16816.F32.BF16 R144, R8.reuse, R32, R144 ;  /* 0x000000200890723c */ /* 0x040ff00000041890 */
[C---:B------:R-:W-:Y:S01]  /*85d0*/  HMMA.16816.F32.BF16 R140, R8.reuse, R34, R140 ;  /* 0x00000022088c723c */ /* 0x040fe2000004188c */
[----:B------:R-:W-:Y:S07]  /*85e0*/  LDSM.16.M88.4 R32, [R206+0x4000] ;  /* 0x00400000ce20783b */ /* 0x000fee0000000200 */
[C---:B-1----:R-:W-:Y:S08]  /*85f0*/  HMMA.16816.F32.BF16 R164, R8.reuse, R20, R164 ;  /* 0x0000001408a4723c */ /* 0x042ff000000418a4 */
[----:B------:R-:W-:Y:S01]  /*8600*/  HMMA.16816.F32.BF16 R160, R8, R22, R160 ;  /* 0x0000001608a0723c */ /* 0x000fe200000418a0 */
[----:B------:R-:W1:Y:S04]  /*8610*/  LDSM.16.M88.4 R8, [R205+0xe000] ;  /* 0x00e00000cd08783b */ /* 0x000e680000000200 */
[----:B------:R-:W2:Y:S03]  /*8620*/  LDSM.16.M88.4 R20, [R205+0xe800] ;  /* 0x00e80000cd14783b */ /* 0x000ea60000000200 */
[C---:B---3--:R-:W-:Y:S08]  /*8630*/  HMMA.16816.F32.BF16 R12, R16.reuse, R156, R12 ;  /* 0x0000009c100c723c */ /* 0x048ff0000004180c */
[C---:B------:R-:W-:Y:S01]  /*8640*/  HMMA.16816.F32.BF16 R28, R16.reuse, R158, R28 ;  /* 0x0000009e101c723c */ /* 0x040fe2000004181c */
[----:B------:R-:W-:Y:S07]  /*8650*/  LDSM.16.M88.4 R156, [R205+0xf800] ;  /* 0x00f80000cd9c783b */ /* 0x000fee0000000200 */
[C---:B----4-:R-:W-:Y:S08]  /*8660*/  HMMA.16816.F32.BF16 R24, R16.reuse, R4, R24 ;  /* 0x000000041018723c */ /* 0x050ff00000041818 */
[C---:B------:R-:W-:Y:S01]  /*8670*/  HMMA.16816.F32.BF16 R148, R16.reuse, R6, R148 ;  /* 0x000000061094723c */ /* 0x040fe20000041894 */
[----:B------:R-:W3:Y:S07]  /*8680*/  LDSM.16.M88.4 R4, [R205+0xf000] ;  /* 0x00f00000cd04783b */ /* 0x000eee0000000200 */
[----:B-----5:R-:W-:Y:S08]  /*8690*/  HMMA.16816.F32.BF16 R144, R16, R152, R144 ;  /* 0x000000981090723c */ /* 0x020ff00000041890 */
[C---:B-1----:R-:W-:Y:S08]  /*86a0*/  HMMA.16816.F32.BF16 R12, R32.reuse, R8, R12 ;  /* 0x00000008200c723c */ /* 0x042ff0000004180c */
[----:B------:R-:W-:Y:S01]  /*86b0*/  HMMA.16816.F32.BF16 R28, R32, R10, R28 ;  /* 0x0000000a201c723c */ /* 0x000fe2000004181c */
[----:B------:R-:W-:Y:S07]  /*86c0*/  LDSM.16.M88.4 R8, [R189] ;  /* 0x00000000bd08783b */ /* 0x000fee0000000200 */
[----:B------:R-:W-:Y:S01]  /*86d0*/  HMMA.16816.F32.BF16 R140, R16, R154, R140 ;  /* 0x0000009a108c723c */ /* 0x000fe2000004188c */
[----:B------:R-:W-:Y:S07]  /*86e0*/  LDSM.16.M88.4 R152, [R192+0x2000] ;  /* 0x00200000c098783b */ /* 0x000fee0000000200 */
[C---:B--2---:R-:W-:Y:S08]  /*86f0*/  HMMA.16816.F32.BF16 R24, R32.reuse, R20, R24 ;  /* 0x000000142018723c */ /* 0x044ff00000041818 */
[----:B------:R-:W-:Y:S01]  /*8700*/  HMMA.16816.F32.BF16 R148, R32, R22, R148 ;  /* 0x000000162094723c */ /* 0x000fe20000041894 */
[----:B------:R-:W1:Y:S07]  /*8710*/  LDSM.16.M88.4 R20, [R202+0x4000] ;  /* 0x00400000ca14783b */ /* 0x000e6e0000000200 */
[C---:B------:R-:W-:Y:S08]  /*8720*/  HMMA.16816.F32.BF16 R164, R16.reuse, R136, R164 ;  /* 0x0000008810a4723c */ /* 0x040ff000000418a4 */
[----:B------:R-:W-:Y:S01]  /*8730*/  HMMA.16816.F32.BF16 R160, R16, R138, R160 ;  /* 0x0000008a10a0723c */ /* 0x000fe200000418a0 */
[----:B------:R-:W2:Y:S04]  /*8740*/  LDSM.16.M88.4 R16, [R190] ;  /* 0x00000000be10783b */ /* 0x000ea80000000200 */
[----:B------:R-:W-:Y:S03]  /*8750*/  LDSM.16.M88.4 R136, [R199+0xf000] ;  /* 0x00f00000c788783b */ /* 0x000fe60000000200 */
[C---:B------:R-:W-:Y:S08]  /*8760*/  HMMA.16816.F32.BF16 R12, R168.reuse, R228, R12 ;  /* 0x000000e4a80c723c */ /* 0x040ff0000004180c */
[----:B------:R-:W-:Y:S08]  /*8770*/  HMMA.16816.F32.BF16 R28, R168, R230, R28 ;  /* 0x000000e6a81c723c */ /* 0x000ff0000004181c */
[C---:B---3--:R-:W-:Y:S08]  /*8780*/  HMMA.16816.F32.BF16 R144, R32.reuse, R4, R144 ;  /* 0x000000042090723c */ /* 0x048ff00000041890 */
[----:B------:R-:W-:Y:S01]  /*8790*/  HMMA.16816.F32.BF16 R140, R32, R6, R140 ;  /* 0x00000006208c723c */ /* 0x000fe2000004188c */
[----:B------:R-:W3:Y:S07]  /*87a0*/  LDSM.16.M88.4 R4, [R199+0xe800] ;  /* 0x00e80000c704783b */ /* 0x000eee0000000200 */
[----:B-1----:R-:W-:Y:S08]  /*87b0*/  HMMA.16816.F32.BF16 R12, R20, R180, R12 ;  /* 0x000000b4140c723c */ /* 0x002ff0000004180c */
[----:B--2---:R-:W-:Y:S08]  /*87c0*/  HMMA.16816.F32.BF16 R24, R168, R16, R24 ;  /* 0x00000010a818723c */ /* 0x004ff00000041818 */
[----:B------:R-:W-:Y:S01]  /*87d0*/  HMMA.16816.F32.BF16 R28, R20, R182, R28 ;  /* 0x000000b6141c723c */ /* 0x000fe2000004181c */
[----:B------:R-:W-:Y:S07]  /*87e0*/  LDSM.16.M88.4 R180, [R187] ;  /* 0x00000000bbb4783b */ /* 0x000fee0000000200 */
[C---:B------:R-:W-:Y:S08]  /*87f0*/  HMMA.16816.F32.BF16 R164, R32.reuse, R156, R164 ;  /* 0x0000009c20a4723c */ /* 0x040ff000000418a4 */
[----:B------:R-:W-:Y:S01]  /*8800*/  HMMA.16816.F32.BF16 R160, R32, R158, R160 ;  /* 0x0000009e20a0723c */ /* 0x000fe200000418a0 */
[----:B------:R-:W-:Y:S04]  /*8810*/  LDSM.16.M88.4 R156, [R206+0x8000] ;  /* 0x00800000ce9c783b */ /* 0x000fe80000000200 */
[----:B------:R-:W-:Y:S03]  /*8820*/  LDSM.16.M88.4 R32, [R199+0xf800] ;  /* 0x00f80000c720783b */ /* 0x000fe60000000200 */
[C---:B------:R-:W-:Y:S01]  /*8830*/  HMMA.16816.F32.BF16 R148, R168.reuse, R18, R148 ;  /* 0x00000012a894723c */ /* 0x040fe20000041894 */
[----:B------:R-:W-:Y:S07]  /*8840*/  LDSM.16.M88.4 R16, [R192+0x2800] ;  /* 0x00280000c010783b */ /* 0x000fee0000000200 */
[C---:B------:R-:W-:Y:S08]  /*8850*/  HMMA.16816.F32.BF16 R144, R168.reuse, R8, R144 ;  /* 0x00000008a890723c */ /* 0x040ff00000041890 */
[----:B------:R-:W-:Y:S01]  /*8860*/  HMMA.16816.F32.BF16 R140, R168, R10, R140 ;  /* 0x0000000aa88c723c */ /* 0x000fe2000004188c */
[----:B------:R-:W1:Y:S07]  /*8870*/  LDSM.16.M88.4 R8, [R205+0x10000] ;  /* 0x01000000cd08783b */ /* 0x000e6e0000000200 */
[----:B------:R-:W-:Y:S08]  /*8880*/  HMMA.16816.F32.BF16 R12, R172, R152, R12 ;  /* 0x00000098ac0c723c */ /* 0x000ff0000004180c */
[----:B---3--:R-:W-:Y:S08]  /*8890*/  HMMA.16816.F32.BF16 R24, R20, R4, R24 ;  /* 0x000000041418723c */ /* 0x008ff00000041818 */
[----:B------:R-:W-:Y:S01]  /*88a0*/  HMMA.16816.F32.BF16 R28, R172, R154, R28 ;  /* 0x0000009aac1c723c */ /* 0x000fe2000004181c */
[----:B------:R-:W-:Y:S07]  /*88b0*/  LDSM.16.M88.4 R152, [R205+0x11000] ;  /* 0x01100000cd98783b */ /* 0x000fee0000000200 */
        /* <DEDUP_REMOVED lines=8> */
[----:B------:R-:W2:Y:S07]  /*8940*/  LDSM.16.M88.4 R136, [R204+0x8000] ;  /* 0x00800000cc88783b */ /* 0x000eae0000000200 */
[----:B-1----:R-:W-:Y:S08]  /*8950*/  HMMA.16816.F32.BF16 R12, R156, R8, R12 ;  /* 0x000000089c0c723c */ /* 0x002ff0000004180c */
[----:B------:R-:W-:Y:S08]  /*8960*/  HMMA.16816.F32.BF16 R24, R172, R16, R24 ;  /* 0x00000010ac18723c */ /* 0x000ff00000041818 */
[----:B------:R-:W-:Y:S01]  /*8970*/  HMMA.16816.F32.BF16 R28, R156, R10, R28 ;  /* 0x0000000a9c1c723c */ /* 0x000fe2000004181c */
[----:B------:R-:W-:Y:S07]  /*8980*/  LDSM.16.M88.4 R8, [R201+0x8000] ;  /* 0x00800000c908783b */ /* 0x000fee0000000200 */
[C---:B------:R-:W-:Y:S08]  /*8990*/  HMMA.16816.F32.BF16 R164, R20.reuse, R32, R164 ;  /* 0x0000002014a4723c */ /* 0x040ff000000418a4 */
[----:B------:R-:W-:Y:S01]  /*89a0*/  HMMA.16816.F32.BF16 R160, R20, R34, R160 ;  /* 0x0000002214a0723c */ /* 0x000fe200000418a0 */
[----:B------:R-:W-:Y:S04]  /*89b0*/  LDSM.16.M88.4 R20, [R202+0x8000] ;  /* 0x00800000ca14783b */ /* 0x000fe80000000200 */
[----:B------:R-:W-:Y:S03]  /*89c0*/  LDSM.16.M88.4 R32, [R186] ;  /* 0x00000000ba20783b */ /* 0x000fe60000000200 */
[----:B------:R-:W-:Y:S01]  /*89d0*/  HMMA.16816.F32.BF16 R148, R172, R18, R148 ;  /* 0x00000012ac94723c */ /* 0x000fe20000041894 */
[----:B------:R-:W1:Y:S07]  /*89e0*/  LDSM.16.M88.4 R16, [R199+0x10000] ;  /* 0x01000000c710783b */ /* 0x000e6e0000000200 */
[----:B--2---:R-:W-:Y:S08]  /*89f0*/  HMMA.16816.F32.BF16 R12, R136, R180, R12 ;  /* 0x000000b4880c723c */ /* 0x004ff0000004180c */
[----:B------:R-:W-:Y:S08]  /*8a00*/  HMMA.16816.F32.BF16 R24, R156, R176, R24 ;  /* 0x000000b09c18723c */ /* 0x000ff00000041818 */
[----:B------:R-:W-:Y:S08]  /*8a10*/  HMMA.16816.F32.BF16 R28, R136, R182, R28 ;  /* 0x000000b6881c723c */ /* 0x000ff0000004181c */
[C---:B------:R-:W-:Y:S08]  /*8a20*/  HMMA.16816.F32.BF16 R144, R172.reuse, R4, R144 ;  /* 0x00000004ac90723c */ /* 0x040ff00000041890 */
[C---:B------:R-:W-:Y:S01]  /*8a30*/  HMMA.16816.F32.BF16 R140, R172.reuse, R6, R140 ;  /* 0x00000006ac8c723c */ /* 0x040fe2000004188c */
[----:B------:R-:W2:Y:S07]  /*8a40*/  LDSM.16.M88.4 R4, [R192+0x4000] ;  /* 0x00400000c004783b */ /* 0x000eae0000000200 */
[----:B------:R-:W-:Y:S01]  /*8a50*/  HMMA.16816.F32.BF16 R180, R172, R168, R164 ;  /* 0x000000a8acb4723c */ /* 0x000fe200000418a4 */
[----:B------:R-:W3:Y:S07]  /*8a60*/  LDSM.16.M88.4 R164, [R199+0x10800] ;  /* 0x01080000c7a4783b */ /* 0x000eee0000000200 */
[----:B------:R-:W-:Y:S08]  /*8a70*/  HMMA.16816.F32.BF16 R148, R156, R178, R148 ;  /* 0x000000b29c94723c */ /* 0x000ff00000041894 */
[----:B-1----:R-:W-:Y:S08]  /*8a80*/  HMMA.16816.F32.BF16 R12, R20, R16, R12 ;  /* 0x00000010140c723c */ /* 0x002ff0000004180c */
[----:B------:R-:W-:Y:S08]  /*8a90*/  HMMA.16816.F32.BF16 R24, R136, R32, R24 ;  /* 0x000000208818723c */ /* 0x000ff00000041818 */
[----:B------:R-:W-:Y:S01]  /*8aa0*/  HMMA.16816.F32.BF16 R28, R20, R18, R28 ;  /* 0x00000012141c723c */ /* 0x000fe2000004181c */
[----:B------:R-:W1:Y:S07]  /*8ab0*/  LDSM.16.M88.4 R16, [R185] ;  /* 0x00000000b910783b */ /* 0x000e6e0000000200 */
[----:B------:R-:W-:Y:S01]  /*8ac0*/  HMMA.16816.F32.BF16 R176, R156, R152, R144 ;  /* 0x000000989cb0723c */ /* 0x000fe20000041890 */
[----:B------:R-:W4:Y:S07]  /*8ad0*/  LDSM.16.M88.4 R144, [R192+0x4800] ;  /* 0x00480000c090783b */ /* 0x000f2e0000000200 */
[----:B------:R-:W-:Y:S01]  /*8ae0*/  HMMA.16816.F32.BF16 R148, R136, R34, R148 ;  /* 0x000000228894723c */ /* 0x000fe20000041894 */
[----:B------:R-:W5:Y:S07]  /*8af0*/  LDSM.16.M88.4 R32, [R205+0x11800] ;  /* 0x01180000cd20783b */ /* 0x000f6e0000000200 */
[----:B------:R-:W-:Y:S08]  /*8b00*/  HMMA.16816.F32.BF16 R140, R156, R154, R140 ;  /* 0x0000009a9c8c723c */ /* 0x000ff0000004188c */
[----:B--2---:R-:W-:Y:S08]  /*8b10*/  HMMA.16816.F32.BF16 R12, R8, R4, R12 ;  /* 0x00000004080c723c */ /* 0x004ff0000004180c */
[----:B---3--:R-:W-:Y:S08]  /*8b20*/  HMMA.16816.F32.BF16 R24, R20, R164, R24 ;  /* 0x000000a41418723c */ /* 0x008ff00000041818 */
[----:B------:R-:W-:Y:S01]  /*8b30*/  HMMA.16816.F32.BF16 R28, R8, R6, R28 ;  /* 0x00000006081c723c */ /* 0x000fe2000004181c */
[----:B------:R-:W2:Y:S07]  /*8b40*/  LDSM.16.M88.4 R4, [R199+0x11000] ;  /* 0x01100000c704783b */ /* 0x000eae0000000200 */
[----:B-1----:R-:W-:Y:S01]  /*8b50*/  HMMA.16816.F32.BF16 R176, R136, R16, R176 ;  /* 0x0000001088b0723c */ /* 0x002fe200000418b0 */
[----:B------:R-:W-:-:S02]  /*8b60*/  FMUL.FTZ R13, R13, c[0x0][0x2ec] ;  /* 0x0000bb000d0d7a20 */ /* 0x000fc40000410000 */
[----:B------:R-:W-:Y:S02]  /*8b70*/  FMUL.FTZ R3, R12, c[0x0][0x2ec] ;  /* 0x0000bb000c037a20 */ /* 0x000fe40000410000 */
[----:B------:R-:W-:Y:S01]  /*8b80*/  MUFU.TANH R132, R13 ;  /* 0x0000000d00847308 */ /* 0x000fe20000002400 */
[----:B------:R-:W-:Y:S02]  /*8b90*/  FMUL.FTZ R152, R14, c[0x0][0x2ec] ;  /* 0x0000bb000e987a20 */ /* 0x000fe40000410000 */
[----:B------:R-:W-:Y:S01]  /*8ba0*/  HMMA.16816.F32.BF16 R140, R136, R18, R140 ;  /* 0x00000012888c723c */ /* 0x000fe2000004188c */
[----:B------:R-:W1:Y:S04]  /*8bb0*/  LDSM.16.M88.4 R16, [R184] ;  /* 0x00000000b810783b */ /* 0x000e680000000200 */
[----:B------:R-:W3:Y:S03]  /*8bc0*/  MUFU.TANH R3, R3 ;  /* 0x0000000300037308 */ /* 0x000ee60000002400 */
[----:B------:R-:W-:Y:S01]  /*8bd0*/  HMMA.16816.F32.BF16 R160, R172, R170, R160 ;  /* 0x000000aaaca0723c */ /* 0x000fe200000418a0 */
[----:B------:R-:W-:-:S02]  /*8be0*/  FMUL.FTZ R28, R28, c[0x0][0x2ec] ;  /* 0x0000bb001c1c7a20 */ /* 0x000fc40000410000 */
[----:B------:R-:W-:Y:S02]  /*8bf0*/  FMUL.FTZ R30, R30, c[0x0][0x2ec] ;  /* 0x0000bb001e1e7a20 */ /* 0x000fe40000410000 */
[----:B------:R-:W-:Y:S01]  /*8c00*/  FMUL.FTZ R29, R29, c[0x0][0x2ec] ;  /* 0x0000bb001d1d7a20 */ /* 0x000fe20000410000 */
[----:B------:R-:W-:Y:S01]  /*8c10*/  MUFU.TANH R152, R152 ;  /* 0x0000009800987308 */ /* 0x000fe20000002400 */
[----:B------:R-:W-:Y:S01]  /*8c20*/  FMUL.FTZ R31, R31, c[0x0][0x2ec] ;  /* 0x0000bb001f1f7a20 */ /* 0x000fe20000410000 */
[----:B----4-:R-:W-:Y:S01]  /*8c30*/  HMMA.16816.F32.BF16 R24, R8, R144, R24 ;  /* 0x000000900818723c */ /* 0x010fe20000041818 */
[----:B---3--:R-:W-:-:S05]  /*8c40*/  FSEL R3, R3, -INF , !P4 ;  /* 0xff80000003037808 */ /* 0x008fca0006000000 */
[----:B------:R-:W-:Y:S01]  /*8c50*/  MUFU.TANH R28, R28 ;  /* 0x0000001c001c7308 */ /* 0x000fe20000002400 */
[----:B------:R-:W-:Y:S01]  /*8c60*/  FMUL.FTZ R144, R15, c[0x0][0x2ec] ;  /* 0x0000bb000f907a20 */ /* 0x000fe20000410000 */
[----:B-----5:R-:W-:Y:S01]  /*8c70*/  HMMA.16816.F32.BF16 R180, R156, R32, R180 ;  /* 0x000000209cb4723c */ /* 0x020fe200000418b4 */
[----:B------:R-:W3:Y:S05]  /*8c80*/  LDSM.16.M88.4 R12, [R192+0x5000] ;  /* 0x00500000c00c783b */ /* 0x000eea0000000200 */
[----:B------:R-:W4:Y:S02]  /*8c90*/  MUFU.TANH R30, R30 ;  /* 0x0000001e001e7308 */ /* 0x000f240000002400 */
[C---:B--2---:R-:W-:Y:S06]  /*8ca0*/  HMMA.16816.F32.BF16 R176, R20.reuse, R4, R176 ;  /* 0x0000000414b0723c */ /* 0x044fec00000418b0 */
[----:B------:R-:W2:Y:S02]  /*8cb0*/  MUFU.TANH R29, R29 ;  /* 0x0000001d001d7308 */ /* 0x000ea40000002400 */
[----:B------:R-:W-:Y:S01]  /*8cc0*/  HMMA.16816.F32.BF16 R140, R20, R6, R140 ;  /* 0x00000006148c723c */ /* 0x000fe2000004188c */
[----:B------:R-:W5:Y:S01]  /*8cd0*/  LDSM.16.M88.4 R4, [R199+0x11800] ;  /* 0x01180000c704783b */ /* 0x000f620000000200 */
[----:B------:R-:W-:-:S02]  /*8ce0*/  FMUL.FTZ R24, R24, c[0x0][0x2ec] ;  /* 0x0000bb0018187a20 */ /* 0x000fc40000410000 */
[----:B------:R-:W-:Y:S02]  /*8cf0*/  FMUL.FTZ R25, R25, c[0x0][0x2ec] ;  /* 0x0000bb0019197a20 */ /* 0x000fe40000410000 */
[----:B------:R-:W-:Y:S01]  /*8d00*/  MUFU.TANH R144, R144 ;  /* 0x0000009000907308 */ /* 0x000fe20000002400 */
[----:B------:R-:W-:Y:S01]  /*8d10*/  FMUL.FTZ R26, R26, c[0x0][0x2ec] ;  /* 0x0000bb001a1a7a20 */ /* 0x000fe20000410000 */
[----:B------:R-:W-:Y:S06]  /*8d20*/  HMMA.16816.F32.BF16 R160, R156, R34, R160 ;  /* 0x000000229ca0723c */ /* 0x000fec00000418a0 */
[----:B------:R-:W2:Y:S02]  /*8d30*/  MUFU.TANH R24, R24 ;  /* 0x0000001800187308 */ /* 0x000ea40000002400 */
[----:B-1----:R-:W-:Y:S06]  /*8d40*/  HMMA.16816.F32.BF16 R180, R136, R16, R180 ;  /* 0x0000001088b4723c */ /* 0x002fec00000418b4 */
[----:B------:R-:W1:Y:S01]  /*8d50*/  MUFU.TANH R25, R25 ;  /* 0x0000001900197308 */ /* 0x000e620000002400 */
[----:B------:R-:W-:Y:S01]  /*8d60*/  FMUL.FTZ R16, R27, c[0x0][0x2ec] ;  /* 0x0000bb001b107a20 */ /* 0x000fe20000410000 */
[----:B------:R-:W-:Y:S06]  /*8d70*/  HMMA.16816.F32.BF16 R148, R20, R166, R148 ;  /* 0x000000a61494723c */ /* 0x000fec0000041894 */
[----:B------:R-:W1:Y:S02]  /*8d80*/  MUFU.TANH R31, R31 ;  /* 0x0000001f001f7308 */ /* 0x000e640000002400 */
[C---:B---3--:R-:W-:Y:S06]  /*8d90*/  HMMA.16816.F32.BF16 R176, R8.reuse, R12, R176 ;  /* 0x0000000c08b0723c */ /* 0x048fec00000418b0 */
[----:B------:R-:W-:Y:S02]  /*8da0*/  MUFU.TANH R26, R26 ;  /* 0x0000001a001a7308 */ /* 0x000fe40000002400 */
[----:B------:R-:W-:Y:S01]  /*8db0*/  HMMA.16816.F32.BF16 R140, R8, R14, R140 ;  /* 0x0000000e088c723c */ /* 0x000fe2000004188c */
[----:B------:R-:W3:Y:S01]  /*8dc0*/  LDSM.16.M88.4 R12, [R192+0x5800] ;  /* 0x00580000c00c783b */ /* 0x000ee20000000200 */
[----:B------:R-:W-:-:S04]  /*8dd0*/  DEPBAR.LE SB0, 0x0 ;  /* 0x000080000000791a */ /* 0x000fc80000000000 */
[----:B------:R-:W-:Y:S02]  /*8de0*/  MUFU.TANH R16, R16 ;  /* 0x0000001000107308 */ /* 0x000fe40000002400 */
[----:B------:R-:W-:Y:S08]  /*8df0*/  HMMA.16816.F32.BF16 R160, R136, R18, R160 ;  /* 0x0000001288a0723c */ /* 0x000ff000000418a0 */
[----:B-----5:R-:W-:Y:S01]  /*8e00*/  HMMA.16816.F32.BF16 R180, R20, R4, R180 ;  /* 0x0000000414b4723c */ /* 0x020fe200000418b4 */
[----:B------:R-:W-:-:S02]  /*8e10*/  FMUL.FTZ R171, R176, c[0x0][0x2ec] ;  /* 0x0000bb00b0ab7a20 */ /* 0x000fc40000410000 */
[----:B------:R-:W-:Y:S02]  /*8e20*/  FMUL.FTZ R169, R177, c[0x0][0x2ec] ;  /* 0x0000bb00b1a97a20 */ /* 0x000fe40000410000 */
[----:B------:R-:W-:Y:S02]  /*8e30*/  FMUL.FTZ R168, R179, c[0x0][0x2ec] ;  /* 0x0000bb00b3a87a20 */ /* 0x000fe40000410000 */
[C---:B------:R-:W-:Y:S01]  /*8e40*/  IADD3 R4, R134.reuse, 0x8, RZ ;  /* 0x0000000886047810 */ /* 0x040fe20007ffe0ff */
[----:B------:R-:W-:Y:S01]  /*8e50*/  HMMA.16816.F32.BF16 R148, R8, R146, R148 ;  /* 0x000000920894723c */ /* 0x000fe20000041894 */
[----:B------:R-:W-:Y:S01]  /*8e60*/  IADD3 R5, R134, 0x1, RZ ;  /* 0x0000000186057810 */ /* 0x000fe20007ffe0ff */
[----:B------:R-:W-:Y:S01]  /*8e70*/  MUFU.TANH R171, R171 ;  /* 0x000000ab00ab7308 */ /* 0x000fe20000002400 */
[-C--:B------:R-:W-:Y:S01]  /*8e80*/  ISETP.GE.AND P6, PT, R4, R135.reuse, PT ;  /* 0x000000870400720c */ /* 0x080fe20003fc6270 */
[----:B------:R-:W-:Y:S01]  /*8e90*/  FMUL.FTZ R140, R140, c[0x0][0x2ec] ;  /* 0x0000bb008c8c7a20 */ /* 0x000fe20000410000 */
[C---:B------:R-:W-:Y:S01]  /*8ea0*/  ISETP.GE.AND P0, PT, R5.reuse, R135, PT ;  /* 0x000000870500720c */ /* 0x040fe20003f06270 */
[----:B------:R-:W-:Y:S01]  /*8eb0*/  FMUL.FTZ R170, R178, c[0x0][0x2ec] ;  /* 0x0000bb00b2aa7a20 */ /* 0x000fe20000410000 */
[-C--:B------:R-:W-:Y:S01]  /*8ec0*/  ISETP.GE.AND P4, PT, R4, R2.reuse, PT ;  /* 0x000000020400720c */ /* 0x080fe20003f86270 */
[----:B------:R-:W-:Y:S01]  /*8ed0*/  HMMA.16816.F32.BF16 R160, R20, R6, R160 ;  /* 0x0000000614a0723c */ /* 0x000fe200000418a0 */
[----:B------:R-:W-:Y:S01]  /*8ee0*/  IADD3 R4, R134, 0x9, RZ ;  /* 0x0000000986047810 */ /* 0x000fe20007ffe0ff */
[----:B------:R-:W-:Y:S01]  /*8ef0*/  MUFU.TANH R169, R169 ;  /* 0x000000a900a97308 */ /* 0x000fe20000002400 */
[-C--:B------:R-:W-:Y:S01]  /*8f00*/  ISETP.GE.AND P5, PT, R5, R2.reuse, PT ;  /* 0x000000020500720c */ /* 0x080fe20003fa6270 */
[----:B------:R-:W-:Y:S01]  /*8f10*/  FMUL.FTZ R141, R141, c[0x0][0x2ec] ;  /* 0x0000bb008d8d7a20 */ /* 0x000fe20000410000 */
[----:B----4-:R-:W-:Y:S01]  /*8f20*/  FSEL R30, R30, -INF , !P4 ;  /* 0xff8000001e1e7808 */ /* 0x010fe20006000000 */
[----:B------:R-:W-:Y:S01]  /*8f30*/  FMUL.FTZ R143, R143, c[0x0][0x2ec] ;  /* 0x0000bb008f8f7a20 */ /* 0x000fe20000410000 */
[----:B------:R-:W-:Y:S01]  /*8f40*/  FSEL R7, R28, -INF , !P6 ;  /* 0xff8000001c077808 */ /* 0x000fe20007000000 */
[----:B------:R-:W-:Y:S01]  /*8f50*/  FMUL.FTZ R142, R142, c[0x0][0x2ec] ;  /* 0x0000bb008e8e7a20 */ /* 0x000fe20000410000 */
[----:B---3--:R-:W-:Y:S01]  /*8f60*/  HMMA.16816.F32.BF16 R180, R8, R12, R180 ;  /* 0x0000000c08b4723c */ /* 0x008fe200000418b4 */
[C---:B------:R-:W-:Y:S01]  /*8f70*/  ISETP.GE.AND P6, PT, R134.reuse, R2, PT ;  /* 0x000000028600720c */ /* 0x040fe20003fc6270 */
[----:B------:R3:W-:Y:S01]  /*8f80*/  MUFU.TANH R167, R140 ;  /* 0x0000008c00a77308 */ /* 0x0007e20000002400 */
[----:B------:R-:W-:-:S02]  /*8f90*/  IADD3 R6, R134, 0x10, RZ ;  /* 0x0000001086067810 */ /* 0x000fc40007ffe0ff */
[----:B------:R-:W-:Y:S02]  /*8fa0*/  FSEL R5, R152, -INF , !P6 ;  /* 0xff80000098057808 */ /* 0x000fe40007000000 */
[----:B------:R-:W-:Y:S01]  /*8fb0*/  FMUL.FTZ R32, R148, c[0x0][0x2ec] ;  /* 0x0000bb0094207a20 */ /* 0x000fe20000410000 */
[----:B------:R-:W-:Y:S01]  /*8fc0*/  IADD3 R12, R134, 0x11, RZ ;  /* 0x00000011860c7810 */ /* 0x000fe20007ffe0ff */
[----:B------:R-:W-:Y:S01]  /*8fd0*/  FMUL.FTZ R33, R149, c[0x0][0x2ec] ;  /* 0x0000bb0095217a20 */ /* 0x000fe20000410000 */
[----:B------:R-:W-:Y:S01]  /*8fe0*/  FSEL R13, R132, -INF , !P0 ;  /* 0xff800000840d7808 */ /* 0x000fe20004000000 */
[----:B------:R-:W-:Y:S01]  /*8ff0*/  FMUL.FTZ R17, R150, c[0x0][0x2ec] ;  /* 0x0000bb0096117a20 */ /* 0x000fe20000410000 */
[-C--:B------:R-:W-:Y:S01]  /*9000*/  ISETP.GE.AND P0, PT, R4, R135.reuse, PT ;  /* 0x000000870400720c */ /* 0x080fe20003f06270 */
[----:B------:R-:W4:Y:S01]  /*9010*/  MUFU.TANH R32, R32 ;  /* 0x0000002000207308 */ /* 0x000f220000002400 */
[----:B------:R-:W-:Y:S01]  /*9020*/  FMUL.FTZ R151, R151, c[0x0][0x2ec] ;  /* 0x0000bb0097977a20 */ /* 0x000fe20000410000 */
[----:B------:R-:W-:Y:S01]  /*9030*/  HMMA.16816.F32.BF16 R160, R8, R14, R160 ;  /* 0x0000000e08a0723c */ /* 0x000fe200000418a0 */
[----:B------:R-:W-:-:S02]  /*9040*/  ISETP.GE.AND P6, PT, R6, R135, PT ;  /* 0x000000870600720c */ /* 0x000fc40003fc6270 */
[-C--:B------:R-:W-:Y:S02]  /*9050*/  ISETP.GE.AND P4, PT, R12, R135.reuse, PT ;  /* 0x000000870c00720c */ /* 0x080fe40003f86270 */
[----:B--2---:R-:W-:Y:S01]  /*9060*/  FSEL R29, R29, -INF , !P0 ;  /* 0xff8000001d1d7808 */ /* 0x004fe20004000000 */
[----:B------:R-:W2:Y:S01]  /*9070*/  MUFU.TANH R33, R33 ;  /* 0x0000002100217308 */ /* 0x000ea20000002400 */
[C---:B------:R-:W-:Y:S02]  /*9080*/  IADD3 R9, R134.reuse, 0x18, RZ ;  /* 0x0000001886097810 */ /* 0x040fe40007ffe0ff */
[----:B------:R-:W-:Y:S01]  /*9090*/  IADD3 R8, R134, 0x19, RZ ;  /* 0x0000001986087810 */ /* 0x000fe20007ffe0ff */
[----:B------:R-:W-:Y:S01]  /*90a0*/  FMUL.FTZ R152, R182, c[0x0][0x2ec] ;  /* 0x0000bb00b6987a20 */ /* 0x000fe20000410000 */
[----:B------:R-:W-:Y:S01]  /*90b0*/  FSEL R27, R24, -INF , !P6 ;  /* 0xff800000181b7808 */ /* 0x000fe20007000000 */
[----:B------:R-:W-:Y:S01]  /*90c0*/  FMUL.FTZ R155, R180, c[0x0][0x2ec] ;  /* 0x0000bb00b49b7a20 */ /* 0x000fe20000410000 */
[----:B-1----:R-:W-:Y:S01]  /*90d0*/  FSEL R25, R25, -INF , !P4 ;  /* 0xff80000019197808 */ /* 0x002fe20006000000 */
[----:B------:R-:W1:Y:S01]  /*90e0*/  MUFU.TANH R17, R17 ;  /* 0x0000001100117308 */ /* 0x000e620000002400 */
[----:B------:R-:W-:Y:S01]  /*90f0*/  ISETP.GE.AND P0, PT, R4, R2, PT ;  /* 0x000000020400720c */ /* 0x000fe20003f06270 */
[----:B------:R-:W-:Y:S01]  /*9100*/  FMUL.FTZ R153, R181, c[0x0][0x2ec] ;  /* 0x0000bb00b5997a20 */ /* 0x000fe20000410000 */
[----:B------:R-:W-:-:S02]  /*9110*/  ISETP.GE.AND P6, PT, R9, R135, PT ;  /* 0x000000870900720c */ /* 0x000fc40003fc6270 */
[----:B------:R-:W-:Y:S02]  /*9120*/  ISETP.GE.AND P4, PT, R8, R135, PT ;  /* 0x000000870800720c */ /* 0x000fe40003f86270 */
[----:B------:R-:W-:Y:S01]  /*9130*/  FSEL R4, R144, -INF , !P5 ;  /* 0xff80000090047808 */ /* 0x000fe20006800000 */
[----:B------:R-:W5:Y:S01]  /*9140*/  MUFU.TANH R18, R151 ;  /* 0x0000009700127308 */ /* 0x000f620000002400 */
[-C--:B------:R-:W-:Y:S01]  /*9150*/  ISETP.GE.AND P5, PT, R6, R2.reuse, PT ;  /* 0x000000020600720c */ /* 0x080fe20003fa6270 */
[----:B---3--:R-:W-:Y:S01]  /*9160*/  FMUL.FTZ R140, R162, c[0x0][0x2ec] ;  /* 0x0000bb00a28c7a20 */ /* 0x008fe20000410000 */
[----:B------:R-:W-:Y:S01]  /*9170*/  FSEL R6, R31, -INF , !P0 ;  /* 0xff8000001f067808 */ /* 0x000fe20004000000 */
[----:B------:R-:W-:Y:S01]  /*9180*/  FMUL.FTZ R150, R163, c[0x0][0x2ec] ;  /* 0x0000bb00a3967a20 */ /* 0x000fe20000410000 */
[----:B----4-:R-:W-:Y:S02]  /*9190*/  FSEL R23, R32, -INF , !P6 ;  /* 0xff80000020177808 */ /* 0x010fe40007000000 */
[----:B--2---:R-:W-:Y:S01]  /*91a0*/  FSEL R21, R33, -INF , !P4 ;  /* 0xff80000021157808 */ /* 0x004fe20006000000 */
[----:B------:R-:W2:Y:S01]  /*91b0*/  MUFU.TANH R168, R168 ;  /* 0x000000a800a87308 */ /* 0x000ea20000002400 */
[----:B------:R-:W-:-:S02]  /*91c0*/  ISETP.GE.AND P0, PT, R12, R2, PT ;  /* 0x000000020c00720c */ /* 0x000fc40003f06270 */
[-C--:B------:R-:W-:Y:S02]  /*91d0*/  ISETP.GE.AND P6, PT, R9, R2.reuse, PT ;  /* 0x000000020900720c */ /* 0x080fe40003fc6270 */
[----:B------:R-:W-:Y:S02]  /*91e0*/  ISETP.GE.AND P4, PT, R8, R2, PT ;  /* 0x000000020800720c */ /* 0x000fe40003f86270 */
[C---:B------:R-:W-:Y:S01]  /*91f0*/  IADD3 R9, R134.reuse, 0x20, RZ ;  /* 0x0000002086097810 */ /* 0x040fe20007ffe0ff */
[----:B------:R3:W4:Y:S01]  /*9200*/  MUFU.TANH R165, R141 ;  /* 0x0000008d00a57308 */ /* 0x0007220000002400 */
[----:B------:R-:W-:Y:S02]  /*9210*/  IADD3 R8, R134, 0x21, RZ ;  /* 0x0000002186087810 */ /* 0x000fe40007ffe0ff */
[----:B------:R-:W-:Y:S02]  /*9220*/  FSEL R26, R26, -INF , !P5 ;  /* 0xff8000001a1a7808 */ /* 0x000fe40006800000 */
[----:B------:R-:W-:-:S02]  /*9230*/  FSEL R24, R16, -INF , !P0 ;  /* 0xff80000010187808 */ /* 0x000fc40004000000 */
[----:B-1----:R-:W-:Y:S01]  /*9240*/  FSEL R22, R17, -INF , !P6 ;  /* 0xff80000011167808 */ /* 0x002fe20007000000 */
[----:B------:R-:W1:Y:S01]  /*9250*/  MUFU.TANH R170, R170 ;  /* 0x000000aa00aa7308 */ /* 0x000e620000002400 */
[CC--:B------:R-:W-:Y:S02]  /*9260*/  ISETP.GE.AND P5, PT, R9.reuse, R135.reuse, PT ;  /* 0x000000870900720c */ /* 0x0c0fe40003fa6270 */
[----:B------:R-:W-:Y:S02]  /*9270*/  ISETP.GE.AND P0, PT, R9, R2, PT ;  /* 0x000000020900720c */ /* 0x000fe40003f06270 */
[----:B------:R-:W-:Y:S02]  /*9280*/  ISETP.GE.AND P6, PT, R8, R135, PT ;  /* 0x000000870800720c */ /* 0x000fe40003fc6270 */
[----:B------:R-:W-:Y:S01]  /*9290*/  IADD3 R9, R134, 0x28, RZ ;  /* 0x0000002886097810 */ /* 0x000fe20007ffe0ff */
[----:B------:R-:W1:Y:S01]  /*92a0*/  MUFU.TANH R152, R152 ;  /* 0x0000009800987308 */ /* 0x000e620000002400 */
[----:B---3--:R-:W-:Y:S01]  /*92b0*/  FMUL.FTZ R141, R161, c[0x0][0x2ec] ;  /* 0x0000bb00a18d7a20 */ /* 0x008fe20000410000 */
[----:B-----5:R-:W-:-:S02]  /*92c0*/  FSEL R20, R18, -INF , !P4 ;  /* 0xff80000012147808 */ /* 0x020fc40006000000 */
[----:B------:R-:W-:Y:S02]  /*92d0*/  FSEL R171, R171, -INF , !P5 ;  /* 0xff800000abab7808 */ /* 0x000fe40006800000 */
[----:B------:R-:W-:Y:S02]  /*92e0*/  FSEL R169, R169, -INF , !P6 ;  /* 0xff800000a9a97808 */ /* 0x000fe40007000000 */
[----:B------:R3:W-:Y:S01]  /*92f0*/  MUFU.TANH R164, R143 ;  /* 0x0000008f00a47308 */ /* 0x0007e20000002400 */
[-C--:B------:R-:W-:Y:S02]  /*9300*/  ISETP.GE.AND P4, PT, R8, R2.reuse, PT ;  /* 0x000000020800720c */ /* 0x080fe40003f86270 */
[C---:B------:R-:W-:Y:S02]  /*9310*/  ISETP.GE.AND P5, PT, R9.reuse, R135, PT ;  /* 0x000000870900720c */ /* 0x040fe40003fa6270 */
[----:B------:R-:W-:Y:S02]  /*9320*/  ISETP.GE.AND P6, PT, R9, R2, PT ;  /* 0x000000020900720c */ /* 0x000fe40003fc6270 */
[C---:B------:R-:W-:Y:S01]  /*9330*/  IADD3 R8, R134.reuse, 0x29, RZ ;  /* 0x0000002986087810 */ /* 0x040fe20007ffe0ff */
[----:B------:R5:W5:Y:S01]  /*9340*/  MUFU.TANH R166, R142 ;  /* 0x0000008e00a67308 */ /* 0x000b620000002400 */
[----:B------:R-:W-:-:S02]  /*9350*/  IADD3 R9, R134, 0x30, RZ ;  /* 0x0000003086097810 */ /* 0x000fc40007ffe0ff */
[----:B------:R-:W-:Y:S02]  /*9360*/  FSEL R167, R167, -INF , !P5 ;  /* 0xff800000a7a77808 */ /* 0x000fe40006800000 */
[----:B--2---:R-:W-:Y:S02]  /*9370*/  FSEL R168, R168, -INF , !P4 ;  /* 0xff800000a8a87808 */ /* 0x004fe40006000000 */
[----:B------:R-:W-:Y:S01]  /*9380*/  ISETP.GE.AND P5, PT, R8, R135, PT ;  /* 0x000000870800720c */ /* 0x000fe20003fa6270 */
[----:B---3--:R-:W-:Y:S01]  /*9390*/  FMUL.FTZ R143, R160, c[0x0][0x2ec] ;  /* 0x0000bb00a08f7a20 */ /* 0x008fe20000410000 */
[----:B------:R-:W2:Y:S01]  /*93a0*/  MUFU.TANH R155, R155 ;  /* 0x0000009b009b7308 */ /* 0x000ea20000002400 */
[----:B------:R-:W-:Y:S02]  /*93b0*/  ISETP.GE.AND P4, PT, R9, R2, PT ;  /* 0x000000020900720c */ /* 0x000fe40003f86270 */
[----:B----4-:R-:W-:Y:S02]  /*93c0*/  FSEL R165, R165, -INF , !P5 ;  /* 0xff800000a5a57808 */ /* 0x010fe40006800000 */
[----:B-1----:R-:W-:Y:S01]  /*93d0*/  FSEL R170, R170, -INF , !P0 ;  /* 0xff800000aaaa7808 */ /* 0x002fe20004000000 */
[----:B-----5:R-:W-:-:S02]  /*93e0*/  FMUL.FTZ R142, R183, c[0x0][0x2ec] ;  /* 0x0000bb00b78e7a20 */ /* 0x020fc40000410000 */
[----:B------:R-:W1:Y:S01]  /*93f0*/  MUFU.TANH R153, R153 ;  /* 0x0000009900997308 */ /* 0x000e620000002400 */
[----:B------:R-:W-:Y:S02]  /*9400*/  FSEL R152, R152, -INF , !P4 ;  /* 0xff80000098987808 */ /* 0x000fe40006000000 */
[----:B------:R-:W-:Y:S02]  /*9410*/  ISETP.GE.AND P5, PT, R8, R2, PT ;  /* 0x000000020800720c */ /* 0x000fe40003fa6270 */
[----:B------:R-:W-:Y:S02]  /*9420*/  ISETP.GE.AND P0, PT, R9, R135, PT ;  /* 0x000000870900720c */ /* 0x000fe40003f06270 */
[----:B------:R-:W-:Y:S01]  /*9430*/  ISETP.GE.AND P4, PT, R133, 0x4, PT ;  /* 0x000000048500780c */ /* 0x000fe20003f86270 */
[----:B------:R-:W3:Y:S01]  /*9440*/  MUFU.TANH R143, R143 ;  /* 0x0000008f008f7308 */ /* 0x000ee20000002400 */
[C---:B------:R-:W-:Y:S02]  /*9450*/  IADD3 R9, R134.reuse, 0x31, RZ ;  /* 0x0000003186097810 */ /* 0x040fe40007ffe0ff */
[----:B------:R-:W-:-:S02]  /*9460*/  IADD3 R8, R134, 0x38, RZ ;  /* 0x0000003886087810 */ /* 0x000fc40007ffe0ff */
[----:B------:R-:W-:Y:S02]  /*9470*/  IADD3 R134, R134, 0x39, RZ ;  /* 0x0000003986867810 */ /* 0x000fe40007ffe0ff */
[----:B------:R-:W-:Y:S01]  /*9480*/  FSEL R166, R166, -INF , !P6 ;  /* 0xff800000a6a67808 */ /* 0x000fe20007000000 */
[----:B------:R-:W4:Y:S01]  /*9490*/  MUFU.TANH R141, R141 ;  /* 0x0000008d008d7308 */ /* 0x000f220000002400 */
[----:B------:R-:W-:Y:S02]  /*94a0*/  FSEL R164, R164, -INF , !P5 ;  /* 0xff800000a4a47808 */ /* 0x000fe40006800000 */
[----:B--2---:R-:W-:Y:S01]  /*94b0*/  FSEL R155, R155, -INF , !P0 ;  /* 0xff8000009b9b7808 */ /* 0x004fe20004000000 */
[----:B------:R-:W-:Y:S01]  /*94c0*/  BAR.SYNC.DEFER_BLOCKING 0x0 ;  /* 0x0000000000007b1d */ /* 0x000fe20000010000 */
[-C--:B------:R-:W-:Y:S02]  /*94d0*/  ISETP.GE.AND P6, PT, R9, R135.reuse, PT ;  /* 0x000000870900720c */ /* 0x080fe40003fc6270 */
[----:B------:R-:W-:-:S02]  /*94e0*/  ISETP.GE.AND P5, PT, R8, R135, PT ;  /* 0x000000870800720c */ /* 0x000fc40003fa6270 */
[----:B------:R-:W-:Y:S01]  /*94f0*/  ISETP.GE.AND P0, PT, R134, R135, PT ;  /* 0x000000878600720c */ /* 0x000fe20003f06270 */
[----:B------:R-:W2:Y:S01]  /*9500*/  MUFU.TANH R142, R142 ;  /* 0x0000008e008e7308 */ /* 0x000ea20000002400 */
[----:B-1----:R-:W-:Y:S02]  /*9510*/  FSEL R153, R153, -INF , !P6 ;  /* 0xff80000099997808 */ /* 0x002fe40007000000 */
[----:B---3--:R-:W-:Y:S02]  /*9520*/  FSEL R143, R143, -INF , !P5 ;  /* 0xff8000008f8f7808 */ /* 0x008fe40006800000 */
[-C--:B------:R-:W-:Y:S02]  /*9530*/  ISETP.GE.AND P6, PT, R9, R2.reuse, PT ;  /* 0x000000020900720c */ /* 0x080fe40003fc6270 */
[----:B----4-:R-:W-:Y:S01]  /*9540*/  FSEL R141, R141, -INF , !P0 ;  /* 0xff8000008d8d7808 */ /* 0x010fe20004000000 */
[----:B------:R-:W1:Y:S01]  /*9550*/  MUFU.TANH R140, R140 ;  /* 0x0000008c008c7308 */ /* 0x000e620000002400 */
[----:B------:R-:W-:-:S02]  /*9560*/  ISETP.GE.AND P5, PT, R8, R2, PT ;  /* 0x000000020800720c */ /* 0x000fc40003fa6270 */
[----:B------:R-:W-:-:S05]  /*9570*/  ISETP.GE.AND P0, PT, R134, R2, PT ;  /* 0x000000028600720c */ /* 0x000fca0003f06270 */
[----:B------:R-:W3:Y:S01]  /*9580*/  MUFU.TANH R150, R150 ;  /* 0x0000009600967308 */ /* 0x000ee20000002400 */
[----:B--2---:R-:W-:Y:S02]  /*9590*/  FSEL R142, R142, -INF , !P6 ;  /* 0xff8000008e8e7808 */ /* 0x004fe40007000000 */
[----:B-1----:R-:W-:Y:S02]  /*95a0*/  FSEL R140, R140, -INF , !P5 ;  /* 0xff8000008c8c7808 */ /* 0x002fe40006800000 */
[----:B---3--:R-:W-:Y:S01]  /*95b0*/  FSEL R150, R150, -INF , !P0 ;  /* 0xff80000096967808 */ /* 0x008fe20004000000 */
        /* <DEDUP_REMOVED lines=49> */
[----:B------:R-:W-:-:S04]  /*98d0*/  LEA R8, P0, R2, c[0x0][0x168], 0x1 ;  /* 0x00005a0002087a11 */ /* 0x000fc800078008ff */
[----:B------:R-:W-:-:S05]  /*98e0*/  LEA.HI.X R9, R2, c[0x0][0x16c], R9, 0x1, P0 ;  /* 0x00005b0002097a11 */ /* 0x000fca00000f0c09 */
[----:B------:R-:W-:Y:S01]  /*98f0*/  @!PT LDS RZ, [RZ] ;  /* 0x00000000fffff984 */ /* 0x000fe20000000800 */
[----:B------:R-:W-:Y:S01]  /*9900*/  @!PT LDS RZ, [RZ] ;  /* 0x00000000fffff984 */ /* 0x000fe20000000800 */
[----:B------:R-:W-:Y:S01]  /*9910*/  @!PT LDS RZ, [RZ] ;  /* 0x00000000fffff984 */ /* 0x000fe20000000800 */
[----:B------:R2:W-:Y:S04]  /*9920*/  LDGSTS.E.BYPASS.LTC128B.128 [R210+0x11000], [R8.64+0x100] ;  /* 0x1100010008d27fae */ /* 0x0005e8000b901d4c */
.L_x_145:
[----:B------:R-:W-:Y:S05]  /*9930*/  BSYNC B0 ;  /* 0x0000000000007941 */ /* 0x000fea0003800000 */
.L_x_144:
[----:B------:R-:W0:Y:S02]  /*9940*/  LDGDEPBAR ;  /* 0x00000000000079af */ /* 0x000e240000000000 */
.L_x_143:
[----:B-1----:R-:W-:Y:S01]  /*9950*/  FMNMX.FTZ R10, R220, R3, !PT ;  /* 0x00000003dc0a7209 */ /* 0x002fe20007810000 */
[----:B------:R-:W-:Y:S01]  /*9960*/  LDSM.16.MT88.4 R16, [R200+0x12000] ;  /* 0x01200000c810783b */ /* 0x000fe20000004200 */
[----:B--2---:R-:W-:Y:S02]  /*9970*/  FMNMX.FTZ R9, R0, R5, !PT ;  /* 0x0000000500097209 */ /* 0x004fe40007810000 */
        /* <DEDUP_REMOVED lines=45> */
[----:B------:R-:W-:Y:S01]  /*9c50*/  LDSM.16.MT88.4 R8, [R197+0x12000] ;  /* 0x01200000c508783b */ /* 0x000fe20000004200 */
[--C-:B------:R-:W-:Y:S01]  /*9c60*/  FFMA.FTZ R145, R7, c[0x0][0x23c], -R154.reuse ;  /* 0x00008f0007917a23 */ /* 0x100fe2000001089a */
[C---:B------:R-:W-:Y:S01]  /*9c70*/  FSETP.NEU.FTZ.AND P0, PT, R3.reuse, -INF , PT ;  /* 0xff8000000300780b */ /* 0x040fe20003f1d000 */
[----:B------:R-:W-:Y:S01]  /*9c80*/  FMUL.FTZ R151, R3, c[0x0][0x23c] ;  /* 0x00008f0003977a20 */ /* 0x000fe20000410000 */
[----:B------:R-:W1:Y:S01]  /*9c90*/  LDSM.16.MT88.4 R12, [R198+0x12000] ;  /* 0x01200000c60c783b */ /* 0x000e620000004200 */
[--C-:B------:R-:W-:Y:S01]  /*9ca0*/  FFMA.FTZ R144, R29, c[0x0][0x23c], -R154.reuse ;  /* 0x00008f001d907a23 */ /* 0x100fe2000001089a */
[----:B------:R-:W-:Y:S01]  /*9cb0*/  MUFU.EX2 R147, R147 ;  /* 0x0000009300937308 */ /* 0x000fe20000000800 */
[--C-:B------:R-:W-:Y:S01]  /*9cc0*/  FFMA.FTZ R156, R27, c[0x0][0x23c], -R154.reuse ;  /* 0x00008f001b9c7a23 */ /* 0x100fe2000001089a */
[----:B------:R-:W-:Y:S01]  /*9cd0*/  FSEL R151, R151, RZ, P0 ;  /* 0x000000ff97977208 */ /* 0x000fe20000000000 */
[----:B------:R-:W-:-:S02]  /*9ce0*/  FFMA.FTZ R157, R25, c[0x0][0x23c], -R154 ;  /* 0x00008f00199d7a23 */ /* 0x000fc4000001089a */
[--C-:B------:R-:W-:Y:S02]  /*9cf0*/  FFMA.FTZ R158, R23, c[0x0][0x23c], -R154.reuse ;  /* 0x00008f00179e7a23 */ /* 0x100fe4000001089a */
[--C-:B------:R-:W-:Y:S01]  /*9d00*/  FFMA.FTZ R135, R5, c[0x0][0x23c], -R151.reuse ;  /* 0x00008f0005877a23 */ /* 0x100fe20000010897 */
[----:B------:R-:W-:Y:S01]  /*9d10*/  FSEL R5, R132, RZ, P1 ;  /* 0x000000ff84057208 */ /* 0x000fe20000800000 */
[--C-:B------:R-:W-:Y:S01]  /*9d20*/  FFMA.FTZ R134, R4, c[0x0][0x23c], -R151.reuse ;  /* 0x00008f0004867a23 */ /* 0x100fe20000010897 */
[----:B------:R-:W2:Y:S01]  /*9d30*/  MUFU.EX2 R146, R146 ;  /* 0x0000009200927308 */ /* 0x000ea20000000800 */
[----:B------:R-:W-:Y:S02]  /*9d40*/  FFMA.FTZ R2, R30, c[0x0][0x23c], -R151 ;  /* 0x00008f001e027a23 */ /* 0x000fe40000010897 */
[----:B------:R-:W-:Y:S01]  /*9d50*/  FADD.FTZ R4, R220, -R5 ;  /* 0x80000005dc047221 */ /* 0x000fe20000010000 */
[----:B------:R-:W-:Y:S01]  /*9d60*/  FSEL R5, R3, RZ, P0 ;  /* 0x000000ff03057208 */ /* 0x000fe20000000000 */
[----:B------:R-:W-:Y:S01]  /*9d70*/  FFMA.FTZ R149, R6, c[0x0][0x23c], -R151 ;  /* 0x00008f0006957a23 */ /* 0x000fe20000010897 */
[----:B------:R-:W-:Y:S01]  /*9d80*/  LDSM.16.MT88.4 R28, [R196+0x12800] ;  /* 0x01280000c41c783b */ /* 0x000fe20000004200 */
[----:B------:R-:W-:Y:S01]  /*9d90*/  FMUL.FTZ R148, R4, c[0x0][0x23c] ;  /* 0x00008f0004947a20 */ /* 0x000fe20000410000 */
[----:B------:R-:W-:Y:S01]  /*9da0*/  MUFU.EX2 R145, R145 ;  /* 0x0000009100917308 */ /* 0x000fe20000000800 */
[----:B------:R-:W-:Y:S01]  /*9db0*/  FADD.FTZ R5, R0, -R5 ;  /* 0x8000000500057221 */ /* 0x000fe20000010000 */
[----:B------:R-:W-:Y:S01]  /*9dc0*/  @P4 IADD3 R220, R133, -0x4, RZ ;  /* 0xfffffffc85dc4810 */ /* 0x000fe20007ffe0ff */
[----:B------:R-:W-:-:S02]  /*9dd0*/  FFMA.FTZ R159, R21, c[0x0][0x23c], -R154 ;  /* 0x00008f00159f7a23 */ /* 0x000fc4000001089a */
[----:B------:R-:W-:Y:S02]  /*9de0*/  FMUL.FTZ R0, R5, c[0x0][0x23c] ;  /* 0x00008f0005007a20 */ /* 0x000fe40000410000 */
[--C-:B------:R-:W-:Y:S01]  /*9df0*/  FFMA.FTZ R160, R26, c[0x0][0x23c], -R151.reuse ;  /* 0x00008f001aa07a23 */ /* 0x100fe20000010897 */
[----:B------:R-:W3:Y:S01]  /*9e00*/  MUFU.EX2 R144, R144 ;  /* 0x0000009000907308 */ /* 0x000ee20000000800 */
[----:B--2---:R-:W-:Y:S01]  /*9e10*/  F2FP.BF16.PACK_AB R4, R146, R147 ;  /* 0x000000939204723e */ /* 0x004fe200000010ff */
[--C-:B------:R-:W-:Y:S02]  /*9e20*/  FFMA.FTZ R163, R24, c[0x0][0x23c], -R151.reuse ;  /* 0x00008f0018a37a23 */ /* 0x100fe40000010897 */
[--C-:B------:R-:W-:Y:S01]  /*9e30*/  FFMA.FTZ R161, R22, c[0x0][0x23c], -R151.reuse ;  /* 0x00008f0016a17a23 */ /* 0x100fe20000010897 */
[----:B------:R-:W-:Y:S01]  /*9e40*/  LDSM.16.MT88.4 R24, [R200+0x14800] ;  /* 0x01480000c818783b */ /* 0x000fe20000004200 */
[----:B------:R-:W-:Y:S02]  /*9e50*/  FFMA.FTZ R162, R20, c[0x0][0x23c], -R151 ;  /* 0x00008f0014a27a23 */ /* 0x000fe40000010897 */
[----:B------:R-:W-:Y:S01]  /*9e60*/  MUFU.EX2 R135, R135 ;  /* 0x0000008700877308 */ /* 0x000fe20000000800 */
[----:B------:R-:W-:Y:S01]  /*9e70*/  LDSM.16.MT88.4 R20, [R198+0x14800] ;  /* 0x01480000c614783b */ /* 0x000fe20000004200 */
[----:B------:R-:W-:-:S02]  /*9e80*/  FFMA.FTZ R172, R169, c[0x0][0x23c], -R154 ;  /* 0x00008f00a9ac7a23 */ /* 0x000fc4000001089a */
[--C-:B------:R-:W-:Y:S02]  /*9e90*/  FFMA.FTZ R174, R165, c[0x0][0x23c], -R154.reuse ;  /* 0x00008f00a5ae7a23 */ /* 0x100fe4000001089a */
[--C-:B------:R-:W-:Y:S02]  /*9ea0*/  FFMA.FTZ R171, R171, c[0x0][0x23c], -R154.reuse ;  /* 0x00008f00abab7a23 */ /* 0x100fe4000001089a */
[----:B------:R-:W2:Y:S01]  /*9eb0*/  MUFU.EX2 R134, R134 ;  /* 0x0000008600867308 */ /* 0x000ea20000000800 */
        /* <DEDUP_REMOVED lines=10> */
[----:B--2---:R-:W-:Y:S01]  /*9f60*/  F2FP.BF16.PACK_AB R5, R134, R135 ;  /* 0x000000878605723e */ /* 0x004fe200000010ff */
[----:B------:R-:W-:-:S02]  /*9f70*/  FFMA.FTZ R153, R143, c[0x0][0x23c], -R154 ;  /* 0x00008f008f997a23 */ /* 0x000fc4000001089a */
[--C-:B------:R-:W-:Y:S02]  /*9f80*/  FFMA.FTZ R152, R152, c[0x0][0x23c], -R151.reuse ;  /* 0x00008f0098987a23 */ /* 0x100fe40000010897 */
[--C-:B------:R-:W-:Y:S02]  /*9f90*/  FFMA.FTZ R173, R142, c[0x0][0x23c], -R151.reuse ;  /* 0x00008f008ead7a23 */ /* 0x100fe40000010897 */
[----:B------:R-:W2:Y:S01]  /*9fa0*/  MUFU.EX2 R148, R148 ;  /* 0x0000009400947308 */ /* 0x000ea20000000800 */
[--C-:B------:R-:W-:Y:S02]  /*9fb0*/  FFMA.FTZ R170, R140, c[0x0][0x23c], -R151.reuse ;  /* 0x00008f008caa7a23 */ /* 0x100fe40000010897 */
[----:B------:R-:W-:Y:S02]  /*9fc0*/  FFMA.FTZ R154, R141, c[0x0][0x23c], -R154 ;  /* 0x00008f008d9a7a23 */ /* 0x000fe4000001089a */
[----:B------:R-:W-:Y:S01]  /*9fd0*/  FFMA.FTZ R151, R150, c[0x0][0x23c], -R151 ;  /* 0x00008f0096977a23 */ /* 0x000fe20000010897 */
[----:B------:R-:W-:Y:S02]  /*9fe0*/  LDSM.16.MT88.4 R140, [R198+0x13800] ;  /* 0x01380000c68c783b */ /* 0x000fe40000004200 */
        /* <DEDUP_REMOVED lines=72> */
[----:B------:R-:W-:Y:S01]  /*a470*/  FMUL.FTZ R49, R49, R148 ;  /* 0x0000009431317220 */ /* 0x000fe20000410000 */
        /* <DEDUP_REMOVED lines=82> */
[----:B------:R-:W-:Y:S01]  /*a9a0*/  FFMA.FTZ R147, R225, R148, R147 ;  /* 0x00000094e1937223 */ /* 0x000fe20000010093 */
[----:B-----5:R-:W-:Y:S03]  /*a9b0*/  HMMA.16816.F32.BF16 R92, R4, R8, R92 ;  /* 0x00000008045c723c */ /* 0x020fe6000004185c */
[----:B------:R-:W-:-:S05]  /*a9c0*/  FADD.FTZ R146, R146, R147 ;  /* 0x0000009392927221 */ /* 0x000fca0000010000 */
[----:B------:R-:W-:Y:S01]  /*a9d0*/  HMMA.16816.F32.BF16 R96, R4, R10, R96 ;  /* 0x0000000a0460723c */ /* 0x000fe20000041860 */
[----:B------:R-:W-:Y:S06]  /*a9e0*/  LDSM.16.MT88.4 R8, [R196+0x14800] ;  /* 0x01480000c408783b */ /* 0x000fec0000004200 */
[----:B--2---:R-:W-:Y:S02]  /*a9f0*/  F2FP.BF16.PACK_AB R4, R157, R156 ;  /* 0x0000009c9d04723e */ /* 0x004fe400000010ff */
[----:B----4-:R-:W-:Y:S02]  /*aa00*/  F2FP.BF16.PACK_AB R5, R163, R160 ;  /* 0x000000a0a305723e */ /* 0x010fe400000010ff */
[----:B------:R-:W-:-:S02]  /*aa10*/  F2FP.BF16.PACK_AB R6, R159, R158 ;  /* 0x0000009e9f06723e */ /* 0x000fc400000010ff */
[----:B------:R-:W-:-:S07]  /*aa20*/  F2FP.BF16.PACK_AB R7, R162, R161 ;  /* 0x000000a1a207723e */ /* 0x000fce00000010ff */
        /* <DEDUP_REMOVED lines=84> */
[----:B------:R-:W-:Y:S01]  /*af70*/  FFMA.FTZ R17, R221, R0, R135 ;  /* 0x00000000dd117223 */ /* 0x000fe20000010087 */
        /* <DEDUP_REMOVED lines=54> */
.L_x_139:
[----:B------:R-:W-:-:S07]  /*b2e0*/  IADD3 R220, R233, -0x1, RZ ;  /* 0xffffffffe9dc7810 */ /* 0x000fce0007ffe0ff */
.L_x_146:
        /* <DEDUP_REMOVED lines=9> */
.L_x_150:
        /* <DEDUP_REMOVED lines=54> */
.L_x_148:
[----:B------:R-:W-:Y:S04]  /*b6e0*/  DEPBAR.LE SB0, 0x0 ;  /* 0x000080000000791a */ /* 0x000fe80000000000 */
[----:B------:R-:W-:Y:S01]  /*b6f0*/  BAR.SYNC.DEFER_BLOCKING 0x0 ;  /* 0x0000000000007b1d */ /* 0x000fe20000010000 */
[----:B------:R-:W-:Y:S01]  /*b700*/  SHF.R.S32.HI R2, RZ, 0x1f, R220 ;  /* 0x0000001fff027819 */ /* 0x000fe200000114dc */
[C---:B------:R-:W-:Y:S02]  /*b710*/  IMAD R133, R220.reuse, UR8, RZ ;  /* 0x00000008dc857c24 */ /* 0x040fe4000f8e02ff */
[----:B------:R-:W-:Y:S04]  /*b720*/  IMAD.WIDE.U32 R234, R220, UR14, R222 ;  /* 0x0000000edcea7c25 */ /* 0x000fe8000f8e00de */
[----:B------:R-:W-:Y:S01]  /*b730*/  IMAD R133, R2, UR14, R133 ;  /* 0x0000000e02857c24 */ /* 0x000fe2000f8e0285 */
[C---:B------:R-:W-:Y:S02]  /*b740*/  @!P4 LEA R238, P1, R234.reuse, c[0x0][0x170], 0x1 ;  /* 0x00005c00eaeeca11 */ /* 0x040fe400078208ff */
[C---:B------:R-:W-:Y:S02]  /*b750*/  @!P3 LEA R232, P0, R234.reuse, c[0x0][0x170], 0x1 ;  /* 0x00005c00eae8ba11 */ /* 0x040fe400078008ff */
[----:B------:R-:W-:Y:S02]  /*b760*/  IADD3 R132, R235, R133, RZ ;  /* 0x00000085eb847210 */ /* 0x000fe40007ffe0ff */
[C---:B------:R-:W-:Y:S02]  /*b770*/  @!P2 LEA R230, P5, R234.reuse, c[0x0][0x170], 0x1 ;  /* 0x00005c00eae6aa11 */ /* 0x040fe400078a08ff */
[C-C-:B------:R-:W-:Y:S02]  /*b780*/  @!P4 LEA.HI.X R239, R234.reuse, c[0x0][0x174], R132.reuse, 0x1, P1 ;  /* 0x00005d00eaefca11 */ /* 0x140fe400008f0c84 */
[C-C-:B------:R-:W-:Y:S02]  /*b790*/  @!P3 LEA.HI.X R233, R234.reuse, c[0x0][0x174], R132.reuse, 0x1, P0 ;  /* 0x00005d00eae9ba11 */ /* 0x140fe400000f0c84 */
[C---:B------:R-:W-:Y:S02]  /*b7a0*/  @!P2 LEA.HI.X R231, R234.reuse, c[0x0][0x174], R132, 0x1, P5 ;  /* 0x00005d00eae7aa11 */ /* 0x040fe400028f0c84 */
[----:B------:R-:W-:Y:S01]  /*b7b0*/  IADD3 R3, P6, R234, UR15, RZ ;  /* 0x0000000fea037c10 */ /* 0x000fe2000ffde0ff */
[----:B------:R-:W-:Y:S01]  /*b7c0*/  @P4 STS.128 [R210+0x12000], RZ ;  /* 0x012000ffd2004388 */ /* 0x000fe20000000c00 */
[----:B------:R-:W-:Y:S02]  /*b7d0*/  ISETP.GT.AND P5, PT, R220, RZ, PT ;  /* 0x000000ffdc00720c */ /* 0x000fe40003fa4270 */
[----:B------:R-:W-:Y:S02]  /*b7e0*/  IADD3.X R2, R132, UR5, RZ, P6, !PT ;  /* 0x0000000584027c10 */ /* 0x000fe4000b7fe4ff */
[C---:B------:R-:W-:Y:S01]  /*b7f0*/  @!P4 LEA R236, P6, R3.reuse, c[0x0][0x170], 0x1 ;  /* 0x00005c0003ecca11 */ /* 0x040fe200078c08ff */
[----:B------:R-:W-:Y:S01]  /*b800*/  @!PT LDS RZ, [RZ] ;  /* 0x00000000fffff984 */ /* 0x000fe20000000800 */
[----:B------:R-:W-:Y:S01]  /*b810*/  @!PT LDS RZ, [RZ] ;  /* 0x00000000fffff984 */ /* 0x000fe20000000800 */
[----:B------:R-:W-:Y:S01]  /*b820*/  @!PT LDS RZ, [RZ] ;  /* 0x00000000fffff984 */ /* 0x000fe20000000800 */
[----:B------:R1:W-:Y:S01]  /*b830*/  @!P4 LDGSTS.E.BYPASS.LTC128B.128 [R210+0x12000], [R238.64] ;  /* 0x12000000eed2cfae */ /* 0x0003e2000b901d4c */
[C---:B------:R-:W-:Y:S02]  /*b840*/  @!P3 LEA R228, P1, R3.reuse, c[0x0][0x170], 0x1 ;  /* 0x00005c0003e4ba11 */ /* 0x040fe400078208ff */
[C-C-:B------:R-:W-:Y:S02]  /*b850*/  @!P4 LEA.HI.X R237, R3.reuse, c[0x0][0x174], R2.reuse, 0x1, P6 ;  /* 0x00005d0003edca11 */ /* 0x140fe400030f0c02 */
[C-C-:B------:R-:W-:Y:S01]  /*b860*/  @!P3 LEA.HI.X R229, R3.reuse, c[0x0][0x174], R2.reuse, 0x1, P1 ;  /* 0x00005d0003e5ba11 */ /* 0x140fe200008f0c02 */
[----:B------:R-:W-:Y:S01]  /*b870*/  @P3 STS.128 [R210+0x14000], RZ ;  /* 0x014000ffd2003388 */ /* 0x000fe20000000c00 */
[C---:B------:R-:W-:Y:S04]  /*b880*/  @!P2 LEA R226, P0, R3.reuse, c[0x0][0x170], 0x1 ;  /* 0x00005c0003e2aa11 */ /* 0x040fe800078008ff */
[----:B------:R-:W-:Y:S01]  /*b890*/  @!P2 LEA.HI.X R227, R3, c[0x0][0x174], R2, 0x1, P0 ;  /* 0x00005d0003e3aa11 */ /* 0x000fe200000f0c02 */
[----:B------:R-:W-:Y:S01]  /*b8a0*/  @!PT LDS RZ, [RZ] ;  /* 0x00000000fffff984 */ /* 0x000fe20000000800 */
[----:B------:R-:W-:Y:S01]  /*b8b0*/  @!PT LDS RZ, [RZ] ;  /* 0x00000000fffff984 */ /* 0x000fe20000000800 */
[----:B------:R-:W-:Y:S01]  /*b8c0*/  @!PT LDS RZ, [RZ] ;  /* 0x00000000fffff984 */ /* 0x000fe20000000800 */
[----:B------:R2:W-:Y:S06]  /*b8d0*/  @!P3 LDGSTS.E.BYPASS.LTC128B.128 [R210+0x14000], [R232.64+0x80] ;  /* 0x14000080e8d2bfae */ /* 0x0005ec000b901d4c */
[----:B------:R-:W-:Y:S06]  /*b8e0*/  @P2 STS.128 [R210+0x16000], RZ ;  /* 0x016000ffd2002388 */ /* 0x000fec0000000c00 */
        /* <DEDUP_REMOVED lines=8> */
[----:B------:R4:W-:Y:S06]  /*b970*/  @!P4 LDGSTS.E.BYPASS.LTC128B.128 [R210+0x13000], [R236.64] ;  /* 0x13000000ecd2cfae */ /* 0x0009ec000b901d4c */
        /* <DEDUP_REMOVED lines=10> */
[----:B------:R-:W-:Y:S06]  /*ba20*/  LDSM.16.M88.4 R136, [R206] ;  /* 0x00000000ce88783b */ /* 0x000fec0000000200 */
[----:B------:R-:W1:Y:S06]  /*ba30*/  LDSM.16.M88.4 R140, [R205+0xc000] ;  /* 0x00c00000cd8c783b */ /* 0x000e6c0000000200 */
[----:B------:R-:W2:Y:S06]  /*ba40*/  LDSM.16.M88.4 R144, [R205+0xc800] ;  /* 0x00c80000cd90783b */ /* 0x000eac0000000200 */
[----:B------:R-:W2:Y:S06]  /*ba50*/  LDSM.16.M88.4 R148, [R205+0xd000] ;  /* 0x00d00000cd94783b */ /* 0x000eac0000000200 */
[----:B------:R-:W0:Y:S06]  /*ba60*/  LDGDEPBAR ;  /* 0x00000000000079af */ /* 0x000e2c0000000000 */
[----:B------:R-:W3:Y:S06]  /*ba70*/  LDSM.16.M88.4 R152, [R205+0xd800] ;  /* 0x00d80000cd98783b */ /* 0x000eec0000000200 */
[----:B------:R-:W-:Y:S06]  /*ba80*/  LDSM.16.M88.4 R156, [R204] ;  /* 0x00000000cc9c783b */ /* 0x000fec0000000200 */
[----:B------:R-:W3:Y:S01]  /*ba90*/  LDSM.16.M88.4 R160, [R203] ;  /* 0x00000000cba0783b */ /* 0x000ee20000000200 */
[C---:B-1----:R-:W-:Y:S05]  /*baa0*/  HMMA.16816.F32.BF16 R4, R136.reuse, R140, RZ ;  /* 0x0000008c8804723c */ /* 0x042fea00000418ff */
[----:B------:R-:W1:Y:S03]  /*bab0*/  LDSM.16.M88.4 R164, [R195] ;  /* 0x00000000c3a4783b */ /* 0x000e660000000200 */
[C---:B------:R-:W-:Y:S03]  /*bac0*/  HMMA.16816.F32.BF16 R8, R136.reuse, R142, RZ ;  /* 0x0000008e8808723c */ /* 0x040fe600000418ff */
[----:B------:R-:W1:Y:S06]  /*bad0*/  LDSM.16.M88.4 R168, [R194] ;  /* 0x00000000c2a8783b */ /* 0x000e6c0000000200 */
[----:B------:R-:W1:Y:S01]  /*bae0*/  LDSM.16.M88.4 R172, [R193] ;  /* 0x00000000c1ac783b */ /* 0x000e620000000200 */
[C---:B--2---:R-:W-:Y:S05]  /*baf0*/  HMMA.16816.F32.BF16 R12, R136.reuse, R144, RZ ;  /* 0x00000090880c723c */ /* 0x044fea00000418ff */
[----:B------:R-:W-:Y:S03]  /*bb00*/  LDSM.16.M88.4 R176, [R202] ;  /* 0x00000000cab0783b */ /* 0x000fe60000000200 */
[C---:B------:R-:W-:Y:S03]  /*bb10*/  HMMA.16816.F32.BF16 R16, R136.reuse, R146, RZ ;  /* 0x000000928810723c */ /* 0x040fe600000418ff */
[----:B------:R-:W2:Y:S05]  /*bb20*/  LDSM.16.M88.4 R180, [R199+0xc000] ;  /* 0x00c00000c7b4783b */ /* 0x000eaa0000000200 */
[C---:B------:R-:W-:Y:S01]  /*bb30*/  HMMA.16816.F32.BF16 R20, R136.reuse, R148, RZ ;  /* 0x000000948814723c */ /* 0x040fe200000418ff */
[----:B------:R-:W-:Y:S06]  /*bb40*/  LDSM.16.M88.4 R140, [R199+0xd000] ;  /* 0x00d00000c78c783b */ /* 0x000fec0000000200 */
[----:B------:R-:W-:Y:S01]  /*bb50*/  LDSM.16.M88.4 R144, [R199+0xd800] ;  /* 0x00d80000c790783b */ /* 0x000fe20000000200 */
[C---:B------:R-:W-:Y:S05]  /*bb60*/  HMMA.16816.F32.BF16 R24, R136.reuse, R150, RZ ;  /* 0x000000968818723c */ /* 0x040fea00000418ff */
[----:B------:R-:W-:Y:S03]  /*bb70*/  LDSM.16.M88.4 R148, [R201] ;  /* 0x00000000c994783b */ /* 0x000fe60000000200 */
[C---:B---3--:R-:W-:Y:S08]  /*bb80*/  HMMA.16816.F32.BF16 R28, R136.reuse, R152, RZ ;  /* 0x00000098881c723c */ /* 0x048ff000000418ff */
[----:B------:R-:W-:Y:S01]  /*bb90*/  HMMA.16816.F32.BF16 R32, R136, R154, RZ ;  /* 0x0000009a8820723c */ /* 0x000fe200000418ff */
[----:B------:R-:W3:Y:S06]  /*bba0*/  LDSM.16.M88.4 R136, [R199+0xc800] ;  /* 0x00c80000c788783b */ /* 0x000eec0000000200 */
[----:B------:R-:W2:Y:S01]  /*bbb0*/  LDSM.16.M88.4 R152, [R192] ;  /* 0x00000000c098783b */ /* 0x000ea20000000200 */
[C---:B------:R-:W-:Y:S08]  /*bbc0*/  HMMA.16816.F32.BF16 R4, R156.reuse, R160, R4 ;  /* 0x000000a09c04723c */ /* 0x040ff00000041804 */
[C---:B------:R-:W-:Y:S01]  /*bbd0*/  HMMA.16816.F32.BF16 R8, R156.reuse, R162, R8 ;  /* 0x000000a29c08723c */ /* 0x040fe20000041808 */
[----:B------:R-:W-:Y:S07]  /*bbe0*/  LDSM.16.M88.4 R160, [R192+0x1000] ;  /* 0x00100000c0a0783b */ /* 0x000fee0000000200 */
[C---:B-1----:R-:W-:Y:S08]  /*bbf0*/  HMMA.16816.F32.BF16 R12, R156.reuse, R164, R12 ;  /* 0x000000a49c0c723c */ /* 0x042ff0000004180c */
[C---:B------:R-:W-:Y:S01]  /*bc00*/  HMMA.16816.F32.BF16 R16, R156.reuse, R166, R16 ;  /* 0x000000a69c10723c */ /* 0x040fe20000041810 */
[----:B------:R-:W-:Y:S07]  /*bc10*/  LDSM.16.M88.4 R164, [R192+0x1800] ;  /* 0x00180000c0a4783b */ /* 0x000fee0000000200 */
[C---:B------:R-:W-:Y:S08]  /*bc20*/  HMMA.16816.F32.BF16 R20, R156.reuse, R168, R20 ;  /* 0x000000a89c14723c */ /* 0x040ff00000041814 */
[C---:B------:R-:W-:Y:S01]  /*bc30*/  HMMA.16816.F32.BF16 R24, R156.reuse, R170, R24 ;  /* 0x000000aa9c18723c */ /* 0x040fe20000041818 */
[----:B------:R-:W-:Y:S07]  /*bc40*/  LDSM.16.M88.4 R168, [R206+0x4000] ;  /* 0x00400000cea8783b */ /* 0x000fee0000000200 */
[C---:B------:R-:W-:Y:S08]  /*bc50*/  HMMA.16816.F32.BF16 R28, R156.reuse, R172, R28 ;  /* 0x000000ac9c1c723c */ /* 0x040ff0000004181c */
[----:B------:R-:W-:Y:S01]  /*bc60*/  HMMA.16816.F32.BF16 R32, R156, R174, R32 ;  /* 0x000000ae9c20723c */ /* 0x000fe20000041820 */
[----:B------:R-:W1:Y:S06]  /*bc70*/  LDSM.16.M88.4 R156, [R192+0x800] ;  /* 0x00080000c09c783b */ /* 0x000e6c0000000200 */
[----:B------:R-:W1:Y:S01]  /*bc80*/  LDSM.16.M88.4 R172, [R205+0xe000] ;  /* 0x00e00000cdac783b */ /* 0x000e620000000200 */
[C---:B--2---:R-:W-:Y:S08]  /*bc90*/  HMMA.16816.F32.BF16 R4, R176.reuse, R180, R4 ;  /* 0x000000b4b004723c */ /* 0x044ff00000041804 */
[C---:B------:R-:W-:Y:S01]  /*bca0*/  HMMA.16816.F32.BF16 R8, R176.reuse, R182, R8 ;  /* 0x000000b6b008723c */ /* 0x040fe20000041808 */
[----:B------:R-:W-:Y:S07]  /*bcb0*/  LDSM.16.M88.4 R180, [R191] ;  /* 0x00000000bfb4783b */ /* 0x000fee0000000200 */
[C---:B---3--:R-:W-:Y:S08]  /*bcc0*/  HMMA.16816.F32.BF16 R12, R176.reuse, R136, R12 ;  /* 0x00000088b00c723c */ /* 0x048ff0000004180c */
[C---:B------:R-:W-:Y:S01]  /*bcd0*/  HMMA.16816.F32.BF16 R16, R176.reuse, R138, R16 ;  /* 0x0000008ab010723c */ /* 0x040fe20000041810 */
[----:B------:R-:W2:Y:S07]  /*bce0*/  LDSM.16.M88.4 R136, [R205+0xe800] ;  /* 0x00e80000cd88783b */ /* 0x000eae0000000200 */
[C---:B------:R-:W-:Y:S08]  /*bcf0*/  HMMA.16816.F32.BF16 R20, R176.reuse, R140, R20 ;  /* 0x0000008cb014723c */ /* 0x040ff00000041814 */
[C---:B------:R-:W-:Y:S01]  /*bd00*/  HMMA.16816.F32.BF16 R24, R176.reuse, R142, R24 ;  /* 0x0000008eb018723c */ /* 0x040fe20000041818 */
[----:B------:R-:W3:Y:S07]  /*bd10*/  LDSM.16.M88.4 R140, [R205+0xf000] ;  /* 0x00f00000cd8c783b */ /* 0x000eee0000000200 */
[C---:B------:R-:W-:Y:S08]  /*bd20*/  HMMA.16816.F32.BF16 R28, R176.reuse, R144, R28 ;  /* 0x00000090b01c723c */ /* 0x040ff0000004181c */
[----:B------:R-:W-:Y:S01]  /*bd30*/  HMMA.16816.F32.BF16 R32, R176, R146, R32 ;  /* 0x00000092b020723c */ /* 0x000fe20000041820 */
[----:B------:R-:W2:Y:S06]  /*bd40*/  LDSM.16.M88.4 R144, [R205+0xf800] ;  /* 0x00f80000cd90783b */ /* 0x000eac0000000200 */
[----:B------:R-:W2:Y:S01]  /*bd50*/  LDSM.16.M88.4 R176, [R204+0x4000] ;  /* 0x00400000ccb0783b */ /* 0x000ea20000000200 */
[C---:B------:R-:W-:Y:S08]  /*bd60*/  HMMA.16816.F32.BF16 R4, R148.reuse, R152, R4 ;  /* 0x000000989404723c */ /* 0x040ff00000041804 */
[C---:B------:R-:W-:Y:S01]  /*bd70*/  HMMA.16816.F32.BF16 R8, R148.reuse, R154, R8 ;  /* 0x0000009a9408723c */ /* 0x040fe20000041808 */
[----:B------:R-:W-:Y:S07]  /*bd80*/  LDSM.16.M88.4 R152, [R189] ;  /* 0x00000000bd98783b */ /* 0x000fee0000000200 */
[C---:B-1----:R-:W-:Y:S08]  /*bd90*/  HMMA.16816.F32.BF16 R12, R148.reuse, R156, R12 ;  /* 0x0000009c940c723c */ /* 0x042ff0000004180c */
[C---:B------:R-:W-:Y:S01]  /*bda0*/  HMMA.16816.F32.BF16 R16, R148.reuse, R158, R16 ;  /* 0x0000009e9410723c */ /* 0x040fe20000041810 */
[----:B------:R-:W-:Y:S07]  /*bdb0*/  LDSM.16.M88.4 R156, [R188] ;  /* 0x00000000bc9c783b */ /* 0x000fee0000000200 */
[C---:B------:R-:W-:Y:S08]  /*bdc0*/  HMMA.16816.F32.BF16 R20, R148.reuse, R160, R20 ;  /* 0x000000a09414723c */ /* 0x040ff00000041814 */
[C---:B------:R-:W-:Y:S01]  /*bdd0*/  HMMA.16816.F32.BF16 R24, R148.reuse, R162, R24 ;  /* 0x000000a29418723c */ /* 0x040fe20000041818 */
[----:B------:R-:W-:Y:S07]  /*bde0*/  LDSM.16.M88.4 R160, [R202+0x4000] ;  /* 0x00400000caa0783b */ /* 0x000fee0000000200 */
[C---:B------:R-:W-:Y:S08]  /*bdf0*/  HMMA.16816.F32.BF16 R28, R148.reuse, R164, R28 ;  /* 0x000000a4941c723c */ /* 0x040ff0000004181c */
[----:B------:R-:W-:Y:S01]  /*be00*/  HMMA.16816.F32.BF16 R32, R148, R166, R32 ;  /* 0x000000a69420723c */ /* 0x000fe20000041820 */
[----:B------:R-:W1:Y:S06]  /*be10*/  LDSM.16.M88.4 R148, [R190] ;  /* 0x00000000be94783b */ /* 0x000e6c0000000200 */
[----:B------:R-:W1:Y:S01]  /*be20*/  LDSM.16.M88.4 R164, [R199+0xe000] ;  /* 0x00e00000c7a4783b */ /* 0x000e620000000200 */
[C---:B------:R-:W-:Y:S08]  /*be30*/  HMMA.16816.F32.BF16 R4, R168.reuse, R172, R4 ;  /* 0x000000aca804723c */ /* 0x040ff00000041804 */
[C---:B------:R-:W-:Y:S01]  /*be40*/  HMMA.16816.F32.BF16 R8, R168.reuse, R174, R8 ;  /* 0x000000aea808723c */ /* 0x040fe20000041808 */
[----:B------:R-:W-:Y:S07]  /*be50*/  LDSM.16.M88.4 R172, [R192+0x2000] ;  /* 0x00200000c0ac783b */ /* 0x000fee0000000200 */
[C---:B--2---:R-:W-:Y:S08]  /*be60*/  HMMA.16816.F32.BF16 R12, R168.reuse, R136, R12 ;  /* 0x00000088a80c723c */ /* 0x044ff0000004180c */
[C---:B------:R-:W-:Y:S01]  /*be70*/  HMMA.16816.F32.BF16 R16, R168.reuse, R138, R16 ;  /* 0x0000008aa810723c */ /* 0x040fe20000041810 */
[----:B------:R-:W2:Y:S07]  /*be80*/  LDSM.16.M88.4 R136, [R199+0xe800] ;  /* 0x00e80000c788783b */ /* 0x000eae0000000200 */
[C---:B---3--:R-:W-:Y:S08]  /*be90*/  HMMA.16816.F32.BF16 R20, R168.reuse, R140, R20 ;  /* 0x0000008ca814723c */ /* 0x048ff00000041814 */
        /* <DEDUP_REMOVED lines=15> */
[C---:B------:R-:W-:Y:S08]  /*bf90*/  HMMA.16816.F32.BF16 R28, R176.reuse, R156, R28 ;  /* 0x0000009cb01c723c */ /* 0x040ff0000004181c */
[----:B------:R-:W-:Y:S01]  /*bfa0*/  HMMA.16816.F32.BF16 R32, R176, R158, R32 ;  /* 0x0000009eb020723c */ /* 0x000fe20000041820 */
[----:B------:R-:W1:Y:S06]  /*bfb0*/  LDSM.16.M88.4 R156, [R192+0x3800] ;  /* 0x00380000c09c783b */ /* 0x000e6c0000000200 */
[----:B------:R-:W1:Y:S01]  /*bfc0*/  LDSM.16.M88.4 R176, [R206+0x8000] ;  /* 0x00800000ceb0783b */ /* 0x000e620000000200 */
[C---:B------:R-:W-:Y:S08]  /*bfd0*/  HMMA.16816.F32.BF16 R4, R160.reuse, R164, R4 ;  /* 0x000000a4a004723c */ /* 0x040ff00000041804 */
[C---:B------:R-:W-:Y:S01]  /*bfe0*/  HMMA.16816.F32.BF16 R8, R160.reuse, R166, R8 ;  /* 0x000000a6a008723c */ /* 0x040fe20000041808 */
[----:B------:R-:W-:Y:S07]  /*bff0*/  LDSM.16.M88.4 R164, [R187] ;  /* 0x00000000bba4783b */ /* 0x000fee0000000200 */
        /* <DEDUP_REMOVED lines=15> */
[----:B------:R-:W1:Y:S07]  /*c0f0*/  LDSM.16.M88.4 R148, [R186] ;  /* 0x00000000ba94783b */ /* 0x000e6e0000000200 */
[C---:B------:R-:W-:Y:S08]  /*c100*/  HMMA.16816.F32.BF16 R20, R168.reuse, R152, R20 ;  /* 0x00000098a814723c */ /* 0x040ff00000041814 */
[C---:B------:R-:W-:Y:S01]  /*c110*/  HMMA.16816.F32.BF16 R24, R168.reuse, R154, R24 ;  /* 0x0000009aa818723c */ /* 0x040fe20000041818 */
[----:B------:R-:W1:Y:S07]  /*c120*/  LDSM.16.M88.4 R152, [R185] ;  /* 0x00000000b998783b */ /* 0x000e6e0000000200 */
        /* <DEDUP_REMOVED lines=18> */
[C---:B------:R-:W-:Y:S08]  /*c250*/  HMMA.16816.F32.BF16 R8, R160.reuse, R166, R8 ;  /* 0x000000a6a008723c */ /* 0x040ff00000041808 */
[C---:B-1----:R-:W-:Y:S08]  /*c260*/  HMMA.16816.F32.BF16 R12, R160.reuse, R148, R12 ;  /* 0x00000094a00c723c */ /* 0x042ff0000004180c */
[C---:B------:R-:W-:Y:S08]  /*c270*/  HMMA.16816.F32.BF16 R16, R160.reuse, R150, R16 ;  /* 0x00000096a010723c */ /* 0x040ff00000041810 */
[C---:B------:R-:W-:Y:S08]  /*c280*/  HMMA.16816.F32.BF16 R20, R160.reuse, R152, R20 ;  /* 0x00000098a014723c */ /* 0x040ff00000041814 */
[C---:B------:R-:W-:Y:S08]  /*c290*/  HMMA.16816.F32.BF16 R24, R160.reuse, R154, R24 ;  /* 0x0000009aa018723c */ /* 0x040ff00000041818 */
[C---:B------:R-:W-:Y:S08]  /*c2a0*/  HMMA.16816.F32.BF16 R28, R160.reuse, R156, R28 ;  /* 0x0000009ca01c723c */ /* 0x040ff0000004181c */
[----:B------:R-:W-:Y:S08]  /*c2b0*/  HMMA.16816.F32.BF16 R32, R160, R158, R32 ;  /* 0x0000009ea020723c */ /* 0x000ff00000041820 */
[C---:B------:R-:W-:Y:S08]  /*c2c0*/  HMMA.16816.F32.BF16 R4, R168.reuse, R172, R4 ;  /* 0x000000aca804723c */ /* 0x040ff00000041804 */
[C---:B------:R-:W-:Y:S08]  /*c2d0*/  HMMA.16816.F32.BF16 R8, R168.reuse, R174, R8 ;  /* 0x000000aea808723c */ /* 0x040ff00000041808 */
[C---:B--2---:R-:W-:Y:S08]  /*c2e0*/  HMMA.16816.F32.BF16 R12, R168.reuse, R136, R12 ;  /* 0x00000088a80c723c */ /* 0x044ff0000004180c */
[C---:B------:R-:W-:Y:S01]  /*c2f0*/  HMMA.16816.F32.BF16 R16, R168.reuse, R138, R16 ;  /* 0x0000008aa810723c */ /* 0x040fe20000041810 */
[----:B------:R-:W1:Y:S07]  /*c300*/  LDSM.16.M88.4 R136, [R192+0x4800] ;  /* 0x00480000c088783b */ /* 0x000e6e0000000200 */
[C---:B---3--:R-:W-:Y:S08]  /*c310*/  HMMA.16816.F32.BF16 R20, R168.reuse, R140, R20 ;  /* 0x0000008ca814723c */ /* 0x048ff00000041814 */
[C---:B------:R-:W-:Y:S01]  /*c320*/  HMMA.16816.F32.BF16 R24, R168.reuse, R142, R24 ;  /* 0x0000008ea818723c */ /* 0x040fe20000041818 */
[----:B------:R-:W2:Y:S07]  /*c330*/  LDSM.16.M88.4 R140, [R192+0x5000] ;  /* 0x00500000c08c783b */ /* 0x000eae0000000200 */
[C---:B------:R-:W-:Y:S08]  /*c340*/  HMMA.16816.F32.BF16 R28, R168.reuse, R144, R28 ;  /* 0x00000090a81c723c */ /* 0x040ff0000004181c */
        /* <DEDUP_REMOVED lines=8> */
[C---:B--2---:R-:W-:Y:S04]  /*c3d0*/  HMMA.16816.F32.BF16 R20, R176.reuse, R140, R20 ;  /* 0x0000008cb014723c */ /* 0x044fe80000041814 */
[----:B------:R-:W2:Y:S01]  /*c3e0*/  MUFU.TANH R252, R252 ;  /* 0x000000fc00fc7308 */ /* 0x000ea20000002400 */
[----:B------:R-:W-:Y:S01]  /*c3f0*/  BAR.SYNC.DEFER_BLOCKING 0x0 ;  /* 0x0000000000007b1d */ /* 0x000fe20000010000 */
[----:B------:R-:W-:Y:S02]  /*c400*/  FMUL.FTZ R250, R5, c[0x0][0x2ec] ;  /* 0x0000bb0005fa7a20 */ /* 0x000fe40000410000 */
[C---:B------:R-:W-:Y:S04]  /*c410*/  HMMA.16816.F32.BF16 R24, R176.reuse, R142, R24 ;  /* 0x0000008eb018723c */ /* 0x040fe80000041818 */
[----:B------:R-:W-:Y:S02]  /*c420*/  FMUL.FTZ R249, R6, c[0x0][0x2ec] ;  /* 0x0000bb0006f97a20 */ /* 0x000fe40000410000 */
[----:B------:R-:W3:Y:S01]  /*c430*/  MUFU.TANH R250, R250 ;  /* 0x000000fa00fa7308 */ /* 0x000ee20000002400 */
[----:B------:R-:W-:Y:S02]  /*c440*/  FMUL.FTZ R247, R7, c[0x0][0x2ec] ;  /* 0x0000bb0007f77a20 */ /* 0x000fe40000410000 */
[----:B------:R-:W-:Y:S03]  /*c450*/  FMUL.FTZ R248, R8, c[0x0][0x2ec] ;  /* 0x0000bb0008f87a20 */ /* 0x000fe60000410000 */
[----:B------:R-:W-:Y:S02]  /*c460*/  FMUL.FTZ R251, R11, c[0x0][0x2ec] ;  /* 0x0000bb000bfb7a20 */ /* 0x000fe40000410000 */
[----:B------:R-:W-:Y:S02]  /*c470*/  FMUL.FTZ R246, R12, c[0x0][0x2ec] ;  /* 0x0000bb000cf67a20 */ /* 0x000fe40000410000 */
[----:B------:R-:W2:Y:S01]  /*c480*/  MUFU.TANH R249, R249 ;  /* 0x000000f900f97308 */ /* 0x000ea20000002400 */
[----:B------:R-:W-:Y:S02]  /*c490*/  FMUL.FTZ R244, R13, c[0x0][0x2ec] ;  /* 0x0000bb000df47a20 */ /* 0x000fe40000410000 */
[----:B------:R-:W-:Y:S02]  /*c4a0*/  FMUL.FTZ R245, R14, c[0x0][0x2ec] ;  /* 0x0000bb000ef57a20 */ /* 0x000fe40000410000 */
[----:B------:R-:W-:Y:S02]  /*c4b0*/  FMUL.FTZ R243, R15, c[0x0][0x2ec] ;  /* 0x0000bb000ff37a20 */ /* 0x000fe40000410000 */
[----:B------:R-:W-:Y:S01]  /*c4c0*/  FMUL.FTZ R242, R16, c[0x0][0x2ec] ;  /* 0x0000bb0010f27a20 */ /* 0x000fe20000410000 */
[C---:B-1----:R-:W-:Y:S02]  /*c4d0*/  HMMA.16816.F32.BF16 R28, R176.reuse, R136, R28 ;  /* 0x00000088b01c723c */ /* 0x042fe4000004181c */
[----:B------:R-:W1:Y:S01]  /*c4e0*/  MUFU.TANH R247, R247 ;  /* 0x000000f700f77308 */ /* 0x000e620000002400 */
[----:B------:R-:W-:Y:S02]  /*c4f0*/  FMUL.FTZ R240, R17, c[0x0][0x2ec] ;  /* 0x0000bb0011f07a20 */ /* 0x000fe40000410000 */
[----:B------:R-:W-:Y:S02]  /*c500*/  FMUL.FTZ R241, R18, c[0x0][0x2ec] ;  /* 0x0000bb0012f17a20 */ /* 0x000fe40000410000 */
[----:B------:R-:W-:Y:S01]  /*c510*/  FMUL.FTZ R239, R19, c[0x0][0x2ec] ;  /* 0x0000bb0013ef7a20 */ /* 0x000fe20000410000 */
[----:B------:R-:W-:Y:S04]  /*c520*/  HMMA.16816.F32.BF16 R32, R176, R138, R32 ;  /* 0x0000008ab020723c */ /* 0x000fe80000041820 */
[----:B------:R-:W1:Y:S01]  /*c530*/  MUFU.TANH R248, R248 ;  /* 0x000000f800f87308 */ /* 0x000e620000002400 */
[----:B------:R-:W-:Y:S02]  /*c540*/  FMUL.FTZ R238, R20, c[0x0][0x2ec] ;  /* 0x0000bb0014ee7a20 */ /* 0x000fe40000410000 */
[----:B----4-:R-:W-:Y:S02]  /*c550*/  FMUL.FTZ R236, R21, c[0x0][0x2ec] ;  /* 0x0000bb0015ec7a20 */ /* 0x010fe40000410000 */
[----:B------:R-:W-:Y:S03]  /*c560*/  FMUL.FTZ R237, R22, c[0x0][0x2ec] ;  /* 0x0000bb0016ed7a20 */ /* 0x000fe60000410000 */
[----:B------:R-:W-:Y:S02]  /*c570*/  FMUL.FTZ R235, R23, c[0x0][0x2ec] ;  /* 0x0000bb0017eb7a20 */ /* 0x000fe40000410000 */
[----:B------:R-:W4:Y:S01]  /*c580*/  MUFU.TANH R251, R251 ;  /* 0x000000fb00fb7308 */ /* 0x000f220000002400 */
[----:B------:R-:W-:Y:S02]  /*c590*/  FMUL.FTZ R234, R24, c[0x0][0x2ec] ;  /* 0x0000bb0018ea7a20 */ /* 0x000fe40000410000 */
[----:B------:R-:W-:Y:S02]  /*c5a0*/  FMUL.FTZ R232, R25, c[0x0][0x2ec] ;  /* 0x0000bb0019e87a20 */ /* 0x000fe40000410000 */
[----:B------:R-:W-:Y:S02]  /*c5b0*/  FMUL.FTZ R233, R26, c[0x0][0x2ec] ;  /* 0x0000bb001ae97a20 */ /* 0x000fe40000410000 */
[----:B------:R-:W-:Y:S02]  /*c5c0*/  FMUL.FTZ R231, R27, c[0x0][0x2ec] ;  /* 0x0000bb001be77a20 */ /* 0x000fe40000410000 */
[----:B-----5:R-:W-:Y:S01]  /*c5d0*/  FMUL.FTZ R228, R28, c[0x0][0x2ec] ;  /* 0x0000bb001ce47a20 */ /* 0x020fe20000410000 */
        /* <DEDUP_REMOVED lines=10> */
[----:B------:R-:W-:Y:S03]  /*c680*/  FMUL.FTZ R35, R35, c[0x0][0x2ec] ;  /* 0x0000bb0023237a20 */ /* 0x000fe60000410000 */
        /* <DEDUP_REMOVED lines=25> */
.L_x_149:
[----:B-1----:R-:W-:Y:S01]  /*c820*/  FMNMX.FTZ R11, R252, R135, !PT ;  /* 0x00000087fc0b7209 */ /* 0x002fe20007810000 */
        /* <DEDUP_REMOVED lines=265> */
[----:B------:R-:W-:Y:S02]  /*d8c0*/  FFMA.FTZ R171, R0, R221, R171 ;  /* 0x000000dd00ab7223 */ /* 0x000fe400000100ab */
        /* <DEDUP_REMOVED lines=135> */
[----:B------:R-:W-:Y:S01]  /*e140*/  FADD.FTZ R229, R229, R0 ;  /* 0x00000000e5e57221 */ /* 0x000fe20000010000 */
[----:B------:R-:W-:Y:S03]  /*e150*/  MOV R0, R3 ;  /* 0x0000000300007202 */ /* 0x000fe60000000f00 */
[----:B------:R-:W-:Y:S04]  /*e160*/  FADD.FTZ R229, R230, R229 ;  /* 0x000000e5e6e57221 */ /* 0x000fe80000010000 */
[----:B------:R-:W-:Y:S04]  /*e170*/  FADD.FTZ R134, R134, R229 ;  /* 0x000000e586867221 */ /* 0x000fe80000010000 */
[----:B------:R-:W-:Y:S01]  /*e180*/  FADD.FTZ R221, R133, R134 ;  /* 0x0000008685dd7221 */ /* 0x000fe20000010000 */
[----:B------:R-:W-:-:S05]  /*e190*/  @P5 BRA `(.L_x_148) ;  /* 0xffffd54000005947 */ /* 0x000fca000383ffff */
.L_x_147:
        /* <DEDUP_REMOVED lines=264> */
[----:B-1----:R-:W-:-:S02]  /*f220*/  CS2R R72, SRZ ;  /* 0x0000000000487805 */ /* 0x002fc4000001ff00 */
[----:B------:R-:W-:Y:S01]  /*f230*/  @!P3 SHF.R.S32.HI R73, RZ, 0x1f, R67 ;  /* 0x0000001fff49b819 */ /* 0x000fe20000011443 */
[----:B------:R1:W-:Y:S01]  /*f240*/  STS [R19+0x8400], R86 ;  /* 0x0084005613007388 */ /* 0x0003e20000000800 */
[----:B---3--:R-:W-:Y:S02]  /*f250*/  @!P1 MOV R9, c[0x0][0x214] ;  /* 0x0000850000099a02 */ /* 0x008fe40000000f00 */
[----:B------:R-:W-:Y:S01]  /*f260*/  @!P3 MOV R72, R67 ;  /* 0x000000430048b202 */ /* 0x000fe20000000f00 */
[----:B------:R1:W-:Y:S01]  /*f270*/  STS [R23+0x8000], R88 ;  /* 0x0080005817007388 */ /* 0x0003e20000000800 */
[----:B------:R-:W-:Y:S01]  /*f280*/  @!P1 SEL R63, R9, c[0x0][0x234], !P2 ;  /* 0x00008d00093f9a07 */ /* 0x000fe20005000000 */
[----:B--2---:R-:W-:Y:S02]  /*f290*/  @P5 FMUL.FTZ R67, R8, 0.69314718246459960938 ;  /* 0x3f31721808435820 */ /* 0x004fe40000410000 */
[----:B------:R1:W-:Y:S01]  /*f2a0*/  STS [R23+0x8400], R90 ;  /* 0x0084005a17007388 */ /* 0x0003e20000000800 */
[----:B----4-:R-:W-:-:S02]  /*f2b0*/  @P4 FMUL.FTZ R8, R7, 0.69314718246459960938 ;  /* 0x3f31721807084820 */ /* 0x010fc40000410000 */
[----:B------:R-:W-:Y:S01]  /*f2c0*/  @!P1 IMAD R65, R63, c[0x0][0x1c0], RZ ;  /* 0x000070003f419a24 */ /* 0x000fe200078e02ff */
[----:B------:R1:W-:Y:S01]  /*f2d0*/  STS [R21+0x8000], R92 ;  /* 0x0080005c15007388 */ /* 0x0003e20000000800 */
[----:B------:R-:W-:Y:S02]  /*f2e0*/  @P5 FFMA.FTZ R0, R132, c[0x0][0x238], R67 ;  /* 0x00008e0084005a23 */ /* 0x000fe40000010043 */
[----:B------:R-:W-:Y:S01]  /*f2f0*/  IMAD R65, R2, R65, RZ ;  /* 0x0000004102417224 */ /* 0x000fe200078e02ff */
[----:B------:R1:W-:Y:S04]  /*f300*/  STS [R21+0x8400], R94 ;  /* 0x0084005e15007388 */ /* 0x0003e80000000800 */
[----:B------:R1:W-:Y:S01]  /*f310*/  STS [R25+0x8000], R96 ;  /* 0x0080006019007388 */ /* 0x0003e20000000800 */
[----:B------:R-:W-:-:S03]  /*f320*/  SEL R65, R65, RZ, P3 ;  /* 0x000000ff41417207 */ /* 0x000fc60001800000 */
[----:B------:R1:W-:Y:S04]  /*f330*/  STS [R25+0x8400], R98 ;  /* 0x0084006219007388 */ /* 0x0003e80000000800 */
[----:B------:R-:W-:Y:S06]  /*f340*/  BAR.SYNC.DEFER_BLOCKING 0x0 ;  /* 0x0000000000007b1d */ /* 0x000fec0000010000 */
[----:B------:R-:W2:Y:S04]  /*f350*/  S2R R4, SR_TID.X ;  /* 0x0000000000047919 */ /* 0x000ea80000002100 */
[----:B------:R-:W3:Y:S04]  /*f360*/  S2R R60, SR_CTAID.X ;  /* 0x00000000003c7919 */ /* 0x000ee80000002500 */
[----:B------:R-:W4:Y:S04]  /*f370*/  S2R R62, SR_CTAID.Z ;  /* 0x00000000003e7919 */ /* 0x000f280000002700 */
[----:B------:R1:W1:Y:S04]  /*f380*/  LDS.128 R52, [R210] ;  /* 0x00000000d2347984 */ /* 0x0002680000000c00 */
[----:B------:R1:W1:Y:S01]  /*f390*/  LDS.128 R48, [R210+0x1000] ;  /* 0x00100000d2307984 */ /* 0x0002620000000c00 */
[----:B--2---:R-:W-:-:S03]  /*f3a0*/  SHF.R.S32.HI R61, RZ, 0x1f, R4 ;  /* 0x0000001fff3d7819 */ /* 0x004fc60000011404 */
[----:B------:R2:W1:Y:S01]  /*f3b0*/  LDS.128 R44, [R210+0x2000] ;  /* 0x00200000d22c7984 */ /* 0x0004620000000c00 */
[----:B------:R-:W-:-:S03]  /*f3c0*/  LEA.HI R9, R61, R4, RZ, 0x5 ;  /* 0x000000043d097211 */ /* 0x000fc600078f28ff */
[----:B------:R2:W1:Y:S01]  /*f3d0*/  LDS.128 R40, [R210+0x3000] ;  /* 0x00300000d2287984 */ /* 0x0004620000000c00 */
[----:B------:R-:W-:Y:S01]  /*f3e0*/  LOP3.LUT R69, R9, 0xffffffe0, RZ, 0xc0, !PT ;  /* 0xffffffe009457812 */ /* 0x000fe200078ec0ff */
[----:B----4-:R-:W-:Y:S02]  /*f3f0*/  IMAD R65, R62, R63, R65 ;  /* 0x0000003f3e417224 */ /* 0x010fe400078e0241 */
[----:B------:R2:W4:Y:S01]  /*f400*/  LDS.128 R36, [R210+0x4000] ;  /* 0x00400000d2247984 */ /* 0x0005220000000c00 */
        /* <DEDUP_REMOVED lines=23> */
[----:B------:R-:W-:Y:S01]  /*f580*/  IMAD R3, R60, -0x80, R213 ;  /* 0xffffff803c037824 */ /* 0x000fe200078e02d5 */
        /* <DEDUP_REMOVED lines=15> */
.L_x_152:
[----:B------:R-:W-:Y:S05]  /*f680*/  BSYNC B0 ;  /* 0x0000000000007941 */ /* 0x000fea0003800000 */
.L_x_151:
[----:B------:R-:W-:Y:S01]  /*f690*/  LEA.HI R5, R5, R6, RZ, 0x3 ;  /* 0x0000000605057211 */ /* 0x000fe200078f18ff */
[----:B------:R-:W-:Y:S01]  /*f6a0*/  IMAD R60, R60, -0x80, R213 ;  /* 0xffffff803c3c7824 */ /* 0x000fe200078e02d5 */
[----:B--2---:R-:W-:Y:S01]  /*f6b0*/  IADD3 R8, P0, R218, R11, RZ ;  /* 0x0000000bda087210 */ /* 0x004fe20007f1e0ff */
        /* <DEDUP_REMOVED lines=25> */
[----:B-1----:R1:W-:Y:S04]  /*f850*/  @!P3 STG.E.128 [R60.64], R52 ;  /* 0x000000343c00b986 */ /* 0x0023e8000c101d0c */
[----:B----4-:R1:W-:Y:S04]  /*f860*/  @!P2 STG.E.128 [R60.64+0x80], R36 ;  /* 0x000080243c00a986 */ /* 0x0103e8000c101d0c */
[----:B---3--:R1:W-:Y:S02]  /*f870*/  @!P1 STG.E.128 [R60.64+0x100], R20 ;  /* 0x000100143c009986 */ /* 0x0083e4000c101d0c */
.L_x_154:
[----:B------:R-:W-:Y:S05]  /*f880*/  BSYNC B0 ;  /* 0x0000000000007941 */ /* 0x000fea0003800000 */
.L_x_153:
[----:B------:R-:W-:Y:S01]  /*f890*/  IADD3 R0, R4, 0x20, RZ ;  /* 0x0000002004007810 */ /* 0x000fe20007ffe0ff */
[----:B------:R-:W-:Y:S03]  /*f8a0*/  BSSY B0, `(.L_x_155) ;  /* 0x0000013000007945 */ /* 0x000fe60003800000 */
[----:B------:R-:W-:-:S13]  /*f8b0*/  ISETP.GE.AND P0, PT, R0, R207, PT ;  /* 0x000000cf0000720c */ /* 0x000fda0003f06270 */
[----:B------:R-:W-:Y:S05]  /*f8c0*/  @P0 BRA `(.L_x_156) ;  /* 0x0000010000000947 */ /* 0x000fea0003800000 */
[----:B------:R-:W-:Y:S01]  /*f8d0*/  IADD3 R2, P0, R6, 0x20, RZ ;  /* 0x0000002006027810 */ /* 0x000fe20007f1e0ff */
[----:B-1-3--:R-:W-:Y:S01]  /*f8e0*/  IMAD.MOV.U32 R20, RZ, RZ, R8 ;  /* 0x000000ffff147224 */ /* 0x00afe200078e0008 */
        /* <DEDUP_REMOVED lines=14> */
.L_x_156:
[----:B------:R-:W-:Y:S05]  /*f9d0*/  BSYNC B0 ;  /* 0x0000000000007941 */ /* 0x000fea0003800000 */
.L_x_155:
        /* <DEDUP_REMOVED lines=20> */
.L_x_158:
[----:B------:R-:W-:Y:S05]  /*fb20*/  BSYNC B0 ;  /* 0x0000000000007941 */ /* 0x000fea0003800000 */
.L_x_157:
        /* <DEDUP_REMOVED lines=10> */
[----:B-1----:R-:W-:Y:S01]  /*fbd0*/  IMAD R3, R6, c[0x0][0x1e8], RZ ;  /* 0x00007a0006037a24 */ /* 0x002fe200078e02ff */
        /* <DEDUP_REMOVED lines=10> */
.L_x_117:
        /* <DEDUP_REMOVED lines=69> */
.L_x_160:
[----:B------:R-:W-:Y:S05]  /*100d0*/  BSYNC B0 ;  /* 0x0000000000007941 */ /* 0x000fea0003800000 */
.L_x_159:
        /* <DEDUP_REMOVED lines=20> */
.L_x_162:
[----:B------:R-:W-:Y:S05]  /*10220*/  BSYNC B0 ;  /* 0x0000000000007941 */ /* 0x000fea0003800000 */
.L_x_161:
        /* <DEDUP_REMOVED lines=20> */
.L_x_164:
[----:B------:R-:W-:Y:S05]  /*10370*/  BSYNC B0 ;  /* 0x0000000000007941 */ /* 0x000fea0003800000 */
.L_x_163:
        /* <DEDUP_REMOVED lines=19> */
.L_x_166:
[----:B------:R-:W-:Y:S05]  /*104b0*/  BSYNC B0 ;  /* 0x0000000000007941 */ /* 0x000fea0003800000 */
.L_x_165:
        /* <DEDUP_REMOVED lines=35> */
.L_x_167:
        /* <DEDUP_REMOVED lines=9> */
.L_x_685:


//--------------------- .text._ZN5flash16flash_fwd_kernelI23Flash_fwd_kernel_traitsILi192ELi128ELi64ELi8ELb0ELb0EN7cutlass10bfloat16_tE19Flash_kernel_traitsILi192ELi128ELi64ELi8ES3_EELb0ELb1ELb0ELb1ELb0ELb0ELb0ELb0EEEvNS_16Flash_fwd_paramsE --------------------------
	.section	.text._ZN5flash16flash_fwd_kernelI23Flash_fwd_kernel_traitsILi192ELi128ELi64ELi8ELb0ELb0EN7cutlass10bfloat16_tE19Flash_kernel_traitsILi192ELi128ELi64ELi8ES3_EELb0ELb1ELb0ELb1ELb0ELb0ELb0ELb0EEEvNS_16Flash_fwd_paramsE,"ax",@progbits
	.sectioninfo	@"SHI_REGISTERS=234"
	.align	128
        .global         _ZN5flash16flash_fwd_kernelI23Flash_fwd_kernel_traitsILi192ELi128ELi64ELi8ELb0ELb0EN7cutlass10bfloat16_tE19Flash_kernel_traitsILi192ELi128ELi64ELi8ES3_EELb0ELb1ELb0ELb1ELb0ELb0ELb0ELb0EEEvNS_16Flash_fwd_paramsE
        .type           _ZN5flash16flash_fwd_kernelI23Flash_fwd_kernel_traitsILi192ELi128ELi64ELi8ELb0ELb0EN7cutlass10bfloat16_tE19Flash_kernel_traitsILi192ELi128ELi64ELi8ES3_EELb0ELb1ELb0ELb1ELb0ELb0ELb0ELb0EEEvNS_16Flash_fwd_paramsE,@function
        .size           _ZN5flash16flash_fwd_kernelI23Flash_fwd_kernel_traitsILi192ELi128ELi64ELi8ELb0ELb0EN7cutlass10bfloat16_tE19Flash_kernel_traitsILi192ELi128ELi64ELi8ES3_EELb0ELb1ELb0ELb1ELb0ELb0ELb0ELb0EEEvNS_16Flash_fwd_paramsE,(.L_x_686 - _ZN5flash16flash_fwd_kernelI23Flash_fwd_kernel_traitsILi192ELi128ELi64ELi8ELb0ELb0EN7cutlass10bfloat16_tE19Flash_kernel_traitsILi192ELi128ELi64ELi8ES3_EELb0ELb1ELb0ELb1ELb0ELb0ELb0ELb0EEEvNS_16Flash_fwd_paramsE)
        .other          _ZN5flash16flash_fwd_kernelI23Flash_fwd_kernel_traitsILi192ELi128ELi64ELi8ELb0ELb0EN7cutlass10bfloat16_tE19Flash_kernel_traitsILi192ELi128ELi64ELi8ES3_EELb0ELb1ELb0ELb1ELb0ELb0ELb0ELb0EEEvNS_16Flash_fwd_paramsE,@"STO_CUDA_ENTRY STV_DEFAULT"
_ZN5flash16flash_fwd_kernelI23Flash_fwd_kernel_traitsILi192ELi128ELi64ELi8ELb0ELb0EN7cutlass10bfloat16_tE19Flash_kernel_traitsILi192ELi128ELi64ELi8ES3_EELb0ELb1ELb0ELb1ELb0ELb0ELb0ELb0EEEvNS_16Flash_fwd_paramsE:
.text._ZN5flash16flash_fwd_kernelI23Flash_fwd_kernel_traitsILi192ELi128ELi64ELi8ELb0ELb0EN7cutlass10bfloat16_tE19Flash_kernel_traitsILi192ELi128ELi64ELi8ES3_EELb0ELb1ELb0ELb1ELb0ELb0ELb0ELb0EEEvNS_16Flash_fwd_paramsE:
        /* <DEDUP_REMOVED lines=33> */
.L_x_168:
[----:B-1-34-:R-:W-:Y:S02]  /*0210*/  MOV R4, c[0x0][0x218] ;  /* 0x0000860000047a02 */ /* 0x01afe40000000f00 */
.L_x_169:
        /* <DEDUP_REMOVED lines=18> */
[----:B------:R-:W-:Y:S01]  /*0340*/  LEA.HI R4, R4, R5, RZ, 0x6 ;  /* 0x0000000504047211 */ /* 0x000fe200078f30ff */
[----:B------:R-:W1:Y:S01]  /*0350*/  S2R R6, SR_TID.X ;  /* 0x0000000000067919 */ /* 0x000e620000002100 */
[----:B------:R-:W-:Y:S02]  /*0360*/  SHF.R.S32.HI R3, RZ, 0x6, R3 ;  /* 0x00000006ff037819 */ /* 0x000fe40000011403 */
[----:B------:R-:W-:-:S04]  /*0370*/  SHF.R.S32.HI R4, RZ, 0x6, R4 ;  /* 0x00000006ff047819 */ /* 0x000fc80000011404 */
[----:B------:R-:W-:-:S04]  /*0380*/  IMNMX R134, R3, R4, PT ;  /* 0x0000000403867217 */ /* 0x000fc80003800200 */
[----:B------:R-:W-:-:S13]  /*0390*/  ISETP.GE.AND P0, PT, R134, 0x1, PT ;  /* 0x000000018600780c */ /* 0x000fda0003f06270 */
[----:B------:R-:W-:Y:S05]  /*03a0*/  @!P0 BRA `(.L_x_170) ;  /* 0x0000f6a000008947 */ /* 0x000fea0003800000 */
[----:B-1----:R-:W-:Y:S02]  /*03b0*/  ISETP.NE.AND P1, PT, R200, -0x1, PT ;  /* 0xffffffffc800780c */ /* 0x002fe40003f25270 */
[----:B------:R-:W-:Y:S02]  /*03c0*/  ISETP.NE.AND P0, PT, R13, -0x1, PT ;  /* 0xffffffff0d00780c */ /* 0x000fe40003f05270 */
[----:B------:R-:W-:-:S09]  /*03d0*/  SHF.R.S32.HI R15, RZ, 0x1f, R14 ;  /* 0x0000001fff0f7819 */ /* 0x000fd2000001140e */
        /* <DEDUP_REMOVED lines=22> */
.L_x_171:
        /* <DEDUP_REMOVED lines=15> */
[----:B------:R-:W-:-:S11]  /*0630*/  ISETP.GE.AND P1, PT, R3, RZ, PT ;  /* 0x000000ff0300720c */ /* 0x000fd60003f26270 */
[-C--:B------:R-:W-:Y:S02]  /*0640*/  @!P2 IADD3 R4, R4, -R5.reuse, RZ ;  /* 0x800000050404a210 */ /* 0x080fe40007ffe0ff */
[----:B------:R-:W-:Y:S02]  /*0650*/  @!P2 IADD3 R220, R220, 0x1, RZ ;  /* 0x00000001dcdca810 */ /* 0x000fe40007ffe0ff */
[----:B------:R-:W-:Y:S01]  /*0660*/  ISETP.GE.U32.AND P3, PT, R4, R5, PT ;  /* 0x000000050400720c */ /* 0x000fe20003f66070 */
[----:B------:R-:W-:Y:S01]  /*0670*/  @P0 IMAD.IADD R5, R2, 0x1, R13 ;  /* 0x0000000102050824 */ /* 0x000fe200078e020d */
[----:B------:R-:W-:-:S03]  /*0680*/  ISETP.NE.AND P2, PT, RZ, c[0x0][0x1c8], PT ;  /* 0x00007200ff007a0c */ /* 0x000fc60003f45270 */
[----:B------:R-:W-:-:S04]  /*0690*/  @P0 IMAD.WIDE.U32 R12, R5, c[0x0][0x1a0], RZ ;  /* 0x00006800050c0a25 */ /* 0x000fc800078e00ff */
[----:B------:R-:W-:Y:S01]  /*06a0*/  @P0 IMAD R5, R5, c[0x0][0x1a4], R13 ;  /* 0x0000690005050a24 */ /* 0x000fe200078e020d */
[----:B------:R-:W-:-:S03]  /*06b0*/  @P0 MOV R8, R12 ;  /* 0x0000000c00080202 */ /* 0x000fc60000000f00 */
        /* <DEDUP_REMOVED lines=15> */
.L_x_172:
[----:B------:R-:W-:Y:S01]  /*07b0*/  SHF.R.S32.HI R85, RZ, 0x1f, R6 ;  /* 0x0000001fff557819 */ /* 0x000fe20000011406 */
[----:B------:R-:W-:Y:S01]  /*07c0*/  IMAD.IADD R199, R206, 0x1, -R87 ;  /* 0x00000001cec77824 */ /* 0x000fe200078e0a57 */
[----:B------:R-:W-:Y:S01]  /*07d0*/  SHF.R.S32.HI R223, RZ, 0x1f, R220 ;  /* 0x0000001fffdf7819 */ /* 0x000fe200000114dc */
[----:B------:R-:W-:Y:S01]  /*07e0*/  BSSY B0, `(.L_x_173) ;  /* 0x0000069000007945 */ /* 0x000fe20003800000 */
[CC--:B------:R-:W-:Y:S02]  /*07f0*/  LEA.HI R17, R85.reuse, R6.reuse, RZ, 0x4 ;  /* 0x0000000655117211 */ /* 0x0c0fe400078f20ff */
[----:B------:R-:W-:Y:S01]  /*0800*/  LEA.HI R3, R85, R6, RZ, 0x3 ;  /* 0x0000000655037211 */ /* 0x000fe200078f18ff */
[C---:B------:R-:W-:Y:S01]  /*0810*/  IMAD R211, R223.reuse, c[0x0][0x1b0], RZ ;  /* 0x00006c00dfd37a24 */ /* 0x040fe200078e02ff */
[----:B------:R-:W-:Y:S01]  /*0820*/  SHF.R.S32.HI R2, RZ, 0x4, R17 ;  /* 0x00000004ff027819 */ /* 0x000fe20000011411 */
[----:B------:R-:W-:Y:S01]  /*0830*/  IMAD R223, R223, c[0x0][0x1b8], RZ ;  /* 0x00006e00dfdf7a24 */ /* 0x000fe200078e02ff */
[----:B------:R-:W-:Y:S01]  /*0840*/  SHF.R.S32.HI R12, RZ, 0x3, R3 ;  /* 0x00000003ff0c7819 */ /* 0x000fe20000011403 */
[C---:B------:R-:W-:Y:S01]  /*0850*/  IMAD R211, R220.reuse, c[0x0][0x1b4], R211 ;  /* 0x00006d00dcd37a24 */ /* 0x040fe200078e02d3 */
[----:B------:R-:W-:Y:S01]  /*0860*/  LOP3.LUT R3, R3, 0xfffffff8, RZ, 0xc0, !PT ;  /* 0xfffffff803037812 */ /* 0x000fe200078ec0ff */
[----:B------:R-:W-:Y:S01]  /*0870*/  IMAD R223, R220, c[0x0][0x1bc], R223 ;  /* 0x00006f00dcdf7a24 */ /* 0x000fe200078e02df */
[C---:B------:R-:W-:Y:S01]  /*0880*/  LEA.HI R197, R17.reuse, R2, RZ, 0x1 ;  /* 0x0000000211c57211 */ /* 0x040fe200078f08ff */
[----:B------:R-:W-:Y:S01]  /*0890*/  IMAD.SHL.U32 R203, R12, 0x40, RZ ;  /* 0x000000400ccb7824 */ /* 0x000fe200078e00ff */
[----:B------:R-:W-:Y:S01]  /*08a0*/  LOP3.LUT R17, R17, 0xfffffff0, RZ, 0xc0, !PT ;  /* 0xfffffff011117812 */ /* 0x000fe200078ec0ff */
[----:B------:R-:W-:Y:S01]  /*08b0*/  IMAD.IADD R4, R6, 0x1, -R3 ;  /* 0x0000000106047824 */ /* 0x000fe200078e0a03 */
[----:B------:R-:W-:-:S02]  /*08c0*/  LOP3.LUT R197, R197, 0xfffffffe, RZ, 0xc0, !PT ;  /* 0xfffffffec5c57812 */ /* 0x000fc400078ec0ff */
[----:B------:R-:W-:Y:S01]  /*08d0*/  LOP3.LUT R203, R203, 0x1c0, RZ, 0xc0, !PT ;  /* 0x000001c0cbcb7812 */ /* 0x000fe200078ec0ff */
[----:B------:R-:W-:Y:S01]  /*08e0*/  IMAD.IADD R17, R6, 0x1, -R17 ;  /* 0x0000000106117824 */ /* 0x000fe200078e0a11 */
[----:B------:R-:W-:Y:S01]  /*08f0*/  SHF.R.S32.HI R13, RZ, 0x1f, R12 ;  /* 0x0000001fff0d7819 */ /* 0x000fe2000001140c */
[----:B------:R-:W-:Y:S01]  /*0900*/  IMAD.SHL.U32 R212, R4, 0x8, RZ ;  /* 0x0000000804d47824 */ /* 0x000fe200078e00ff */
[----:B------:R-:W-:Y:S01]  /*0910*/  LEA.HI R18, R85, R6, RZ, 0x6 ;  /* 0x0000000655127211 */ /* 0x000fe200078f30ff */
[----:B------:R-:W-:Y:S01]  /*0920*/  IMAD.IADD R197, R2, 0x1, -R197 ;  /* 0x0000000102c57824 */ /* 0x000fe200078e0ac5 */
[----:B------:R-:W-:Y:S01]  /*0930*/  SHF.R.S32.HI R2, RZ, 0x1f, R17 ;  /* 0x0000001fff027819 */ /* 0x000fe20000011411 */
[----:B------:R-:W-:Y:S01]  /*0940*/  IMAD R19, R13, c[0x0][0x198], RZ ;  /* 0x000066000d137a24 */ /* 0x000fe200078e02ff */
[----:B------:R-:W-:Y:S01]  /*0950*/  LOP3.LUT R10, R203, 0x38, R212, 0xf8, !PT ;  /* 0x00000038cb0a7812 */ /* 0x000fe200078ef8d4 */
[----:B------:R-:W-:Y:S01]  /*0960*/  IMAD.SHL.U32 R18, R18, 0x8, RZ ;  /* 0x0000000812127824 */ /* 0x000fe200078e00ff */
[----:B------:R-:W-:-:S02]  /*0970*/  SHF.R.U32.HI R203, RZ, 0x3, R203 ;  /* 0x00000003ffcb7819 */ /* 0x000fc400000116cb */
[--C-:B------:R-:W-:Y:S02]  /*0980*/  SHF.R.S32.HI R213, RZ, 0x1f, R212.reuse ;  /* 0x0000001fffd57819 */ /* 0x100fe400000114d4 */
[----:B------:R-:W-:Y:S01]  /*0990*/  LEA.HI R3, R2, R17, RZ, 0x3 ;  /* 0x0000001102037211 */ /* 0x000fe200078f18ff */
[----:B------:R-:W-:Y:S01]  /*09a0*/  IMAD R2, R12, c[0x0][0x19c], R19 ;  /* 0x000067000c027a24 */ /* 0x000fe200078e0213 */
[----:B------:R-:W-:Y:S01]  /*09b0*/  LOP3.LUT R203, R10, R203, RZ, 0x3c, !PT ;  /* 0x000000cb0acb7212 */ /* 0x000fe200078e3cff */
[----:B------:R-:W-:Y:S01]  /*09c0*/  IMAD.WIDE.U32 R20, R12, c[0x0][0x198], R212 ;  /* 0x000066000c147a25 */ /* 0x000fe200078e00d4 */
[C---:B------:R-:W-:Y:S02]  /*09d0*/  LOP3.LUT R10, R3.reuse, 0xfffffff8, RZ, 0xc0, !PT ;  /* 0xfffffff8030a7812 */ /* 0x040fe400078ec0ff */
[----:B------:R-:W-:Y:S01]  /*09e0*/  IADD3 R16, P0, R212, R16, RZ ;  /* 0x00000010d4107210 */ /* 0x000fe20007f1e0ff */
[----:B------:R-:W-:Y:S01]  /*09f0*/  IMAD.SHL.U32 R3, R3, 0x40, RZ ;  /* 0x0000004003037824 */ /* 0x000fe200078e00ff */
[----:B------:R-:W-:Y:S01]  /*0a00*/  IADD3 R208, P1, R208, R20, RZ ;  /* 0x00000014d0d07210 */ /* 0x000fe20007f3e0ff */
[----:B------:R-:W-:Y:S01]  /*0a10*/  IMAD.IADD R10, R17, 0x1, -R10 ;  /* 0x00000001110a7824 */ /* 0x000fe200078e0a0a */
[----:B------:R-:W-:Y:S01]  /*0a20*/  LOP3.LUT R203, R203, 0xfffffe00, R18, 0xf8, !PT ;  /* 0xfffffe00cbcb7812 */ /* 0x000fe200078ef812 */
[----:B------:R-:W-:Y:S01]  /*0a30*/  IMAD.WIDE.U32 R18, R12, c[0x0][0x1a0], R212 ;  /* 0x000068000c127a25 */ /* 0x000fe200078e00d4 */
[----:B------:R-:W-:-:S02]  /*0a40*/  IADD3.X R209, R9, R21, R2, P1, !PT ;  /* 0x0000001509d17210 */ /* 0x000fc40000ffe402 */
[C---:B------:R-:W-:Y:S01]  /*0a50*/  LOP3.LUT P2, RZ, R10.reuse, 0x4, RZ, 0xc0, !PT ;  /* 0x000000040aff7812 */ /* 0x040fe2000784c0ff */
[----:B------:R-:W-:Y:S01]  /*0a60*/  IMAD R9, R13, c[0x0][0x1a0], RZ ;  /* 0x000068000d097a24 */ /* 0x000fe200078e02ff */
[C---:B------:R-:W-:Y:S01]  /*0a70*/  LOP3.LUT P1, RZ, R10.reuse, 0x2, RZ, 0xc0, !PT ;  /* 0x000000020aff7812 */ /* 0x040fe2000782c0ff */
[----:B------:R-:W-:Y:S01]  /*0a80*/  IMAD.SHL.U32 R10, R10, 0x40, RZ ;  /* 0x000000400a0a7824 */ /* 0x000fe200078e00ff */
[----:B------:R-:W-:Y:S01]  /*0a90*/  LEA.HI R85, R85, R6, RZ, 0x5 ;  /* 0x0000000655557211 */ /* 0x000fe200078f28ff */
[----:B------:R-:W-:Y:S01]  /*0aa0*/  IMAD.X R17, R213, 0x1, R11, P0 ;  /* 0x00000001d5117824 */ /* 0x000fe200000e060b */
[----:B------:R-:W-:Y:S01]  /*0ab0*/  IADD3 R8, P0, R8, R18, RZ ;  /* 0x0000001208087210 */ /* 0x000fe20007f1e0ff */
[----:B------:R-:W-:Y:S01]  /*0ac0*/  IMAD R2, R12, c[0x0][0x1a4], R9 ;  /* 0x000069000c027a24 */ /* 0x000fe200078e0209 */
[----:B------:R-:W-:Y:S01]  /*0ad0*/  LOP3.LUT R10, R10, 0x1c0, RZ, 0xc0, !PT ;  /* 0x000001c00a0a7812 */ /* 0x000fe200078ec0ff */
[----:B------:R-:W-:Y:S01]  /*0ae0*/  IMAD.SHL.U32 R11, R197, 0x8, RZ ;  /* 0x00000008c50b7824 */ /* 0x000fe200078e00ff */
[----:B------:R-:W-:Y:S01]  /*0af0*/  IADD3 R205, R212, 0x40, RZ ;  /* 0x00000040d4cd7810 */ /* 0x000fe20007ffe0ff */
[----:B------:R-:W-:Y:S01]  /*0b00*/  IMAD.WIDE.U32 R208, R220, c[0x0][0x1b0], R208 ;  /* 0x00006c00dcd07a25 */ /* 0x000fe200078e00d0 */
[----:B------:R-:W-:-:S02]  /*0b10*/  IADD3.X R9, R5, R19, R2, P0, !PT ;  /* 0x0000001305097210 */ /* 0x000fc400007fe402 */
[----:B------:R-:W-:Y:S01]  /*0b20*/  LOP3.LUT R11, R10, 0x8, R11, 0xf8, !PT ;  /* 0x000000080a0b7812 */ /* 0x000fe200078ef80b */
[----:B------:R-:W-:Y:S01]  /*0b30*/  IMAD R19, R15, c[0x0][0x1a8], RZ ;  /* 0x00006a000f137a24 */ /* 0x000fe200078e02ff */
[----:B------:R-:W-:Y:S01]  /*0b40*/  ISETP.GE.AND P0, PT, R12, R199, PT ;  /* 0x000000c70c00720c */ /* 0x000fe20003f06270 */
[----:B------:R-:W-:Y:S01]  /*0b50*/  IMAD.WIDE.U32 R220, R220, c[0x0][0x1b8], R8 ;  /* 0x00006e00dcdc7a25 */ /* 0x000fe200078e0008 */
[----:B------:R-:W-:Y:S02]  /*0b60*/  SHF.R.U32.HI R10, RZ, 0x3, R10 ;  /* 0x00000003ff0a7819 */ /* 0x000fe4000001160a */
[----:B------:R-:W-:Y:S01]  /*0b70*/  LOP3.LUT R9, R85, 0xffffffe0, RZ, 0xc0, !PT ;  /* 0xffffffe055097812 */ /* 0x000fe200078ec0ff */
[----:B------:R-:W-:Y:S01]  /*0b80*/  IMAD.MOV.U32 R5, RZ, RZ, 0x10 ;  /* 0x00000010ff057424 */ /* 0x000fe200078e00ff */
[----:B------:R-:W-:Y:S01]  /*0b90*/  LOP3.LUT R2, R11, R10, RZ, 0x3c, !PT ;  /* 0x0000000a0b027212 */ /* 0x000fe200078e3cff */
[C---:B------:R-:W-:Y:S01]  /*0ba0*/  IMAD R19, R14.reuse, c[0x0][0x1ac], R19 ;  /* 0x00006b000e137a24 */ /* 0x040fe200078e0213 */
[----:B------:R-:W-:Y:S01]  /*0bb0*/  SHF.R.S32.HI R85, RZ, 0x5, R85 ;  /* 0x00000005ff557819 */ /* 0x000fe20000011455 */
[----:B------:R-:W-:Y:S01]  /*0bc0*/  IMAD.WIDE.U32 R16, R14, c[0x0][0x1a8], R16 ;  /* 0x00006a000e107a25 */ /* 0x000fe200078e0010 */
[----:B------:R-:W-:-:S02]  /*0bd0*/  LOP3.LUT R2, R2, 0xfffffe00, R3, 0xf8, !PT ;  /* 0xfffffe0002027812 */ /* 0x000fc400078ef803 */
[----:B------:R-:W-:Y:S01]  /*0be0*/  IADD3 R204, R212, 0x80, RZ ;  /* 0x00000080d4cc7810 */ /* 0x000fe20007ffe0ff */
[----:B------:R-:W-:Y:S01]  /*0bf0*/  IMAD.MOV.U32 R3, RZ, RZ, 0x20 ;  /* 0x00000020ff037424 */ /* 0x000fe200078e00ff */
[----:B------:R-:W-:Y:S01]  /*0c00*/  SEL R5, R5, 0xfffffff0, !P1 ;  /* 0xfffffff005057807 */ /* 0x000fe20004800000 */
[----:B------:R-:W-:Y:S02]  /*0c10*/  IMAD.IADD R9, R6, 0x1, -R9 ;  /* 0x0000000106097824 */ /* 0x000fe400078e0a09 */
[----:B------:R-:W-:Y:S01]  /*0c20*/  IMAD.WIDE R20, R201, 0x80, R12 ;  /* 0x00000080c9147825 */ /* 0x000fe200078e020c */
[----:B------:R-:W-:-:S03]  /*0c30*/  SEL R3, R3, 0xffffffe0, !P2 ;  /* 0xffffffe003037807 */ /* 0x000fc60005000000 */
[----:B------:R-:W-:Y:S02]  /*0c40*/  IMAD.SHL.U32 R203, R203, 0x2, RZ ;  /* 0x00000002cbcb7824 */ /* 0x000fe400078e00ff */
[----:B------:R-:W-:Y:S02]  /*0c50*/  IMAD.IADD R19, R17, 0x1, R19 ;  /* 0x0000000111137824 */ /* 0x000fe400078e0213 */
        /* <DEDUP_REMOVED lines=8> */
[----:B------:R-:W-:-:S02]  /*0ce0*/  IMAD R8, R20, c[0x0][0x194], R11 ;  /* 0x0000650014087a24 */ /* 0x000fc400078e020b */
        /* <DEDUP_REMOVED lines=24> */
.L_x_174:
[----:B------:R-:W-:Y:S05]  /*0e70*/  BSYNC B0 ;  /* 0x0000000000007941 */ /* 0x000fea0003800000 */
.L_x_173:
        /* <DEDUP_REMOVED lines=37> */
.L_x_176:
[----:B------:R-:W-:Y:S05]  /*10d0*/  BSYNC B0 ;  /* 0x0000000000007941 */ /* 0x000fea0003800000 */
.L_x_175:
        /* <DEDUP_REMOVED lines=37> */
.L_x_178:
[----:B------:R-:W-:Y:S05]  /*1330*/  BSYNC B0 ;  /* 0x0000000000007941 */ /* 0x000fea0003800000 */
.L_x_177:
        /* <DEDUP_REMOVED lines=40> */
.L_x_180:
[----:B------:R-:W-:Y:S05]  /*15c0*/  BSYNC B0 ;  /* 0x0000000000007941 */ /* 0x000fea0003800000 */
.L_x_179:
        /* <DEDUP_REMOVED lines=36> */
.L_x_182:
[----:B------:R-:W-:Y:S05]  /*1810*/  BSYNC B0 ;  /* 0x0000000000007941 */ /* 0x000fea0003800000 */
.L_x_181:
[----:B------:R-:W-:Y:S01]  /*1820*/  ISETP.GE.AND P0, PT, R8, R11, PT ;  /* 0x0000000b0800720c */ /* 0x000fe20003f06270 */
[----:B------:R-:W-:Y:S01]  /*1830*/  UMOV UR7, 0x5 ;  /* 0x0000000500077882 */ /* 0x000fe20000000000 */
[----:B------:R-:W-:Y:S01]  /*1840*/  BSSY B0, `(.L_x_183) ;  /* 0x0000020000007945 */ /* 0x000fe20003800000 */
[----:B------:R-:W-:Y:S02]  /*1850*/  ULDC UR11, c[0x0][0x19c] ;  /* 0x00006700000b7ab9 */ /* 0x000fe40000000800 */
[----:B------:R-:W-:Y:S02]  /*1860*/  USHF.L.U32 UR10, UR4, 0x5, URZ ;  /* 0x00000005040a7899 */ /* 0x000fe4000800063f */
[----:B------:R-:W-:-:S06]  /*1870*/  USHF.L.U64.HI UR11, UR4, UR7, UR11 ;  /* 0x00000007040b7299 */ /* 0x000fcc000801020b */
[----:B------:R-:W-:Y:S05]  /*1880*/  @P0 BRA `(.L_x_184) ;  /* 0x000001b000000947 */ /* 0x000fea0003800000 */
        /* <DEDUP_REMOVED lines=27> */
.L_x_184:
[----:B------:R-:W-:Y:S05]  /*1a40*/  BSYNC B0 ;  /* 0x0000000000007941 */ /* 0x000fea0003800000 */
.L_x_183:
[----:B------:R-:W-:Y:S01]  /*1a50*/  ISETP.NE.U32.AND P1, PT, RZ, c[0x0][0x318], PT ;  /* 0x0000c600ff007a0c */ /* 0x000fe20003f25070 */
[----:B------:R-:W0:Y:S01]  /*1a60*/  LDGDEPBAR ;  /* 0x00000000000079af */ /* 0x000e220000000000 */
[----:B------:R-:W-:Y:S02]  /*1a70*/  ULDC.64 UR4, c[0x0][0x1a0] ;  /* 0x0000680000047ab9 */ /* 0x000fe40000000a00 */
[----:B------:R-:W-:-:S13]  /*1a80*/  ISETP.NE.AND.EX P1, PT, RZ, c[0x0][0x31c], PT, P1 ;  /* 0x0000c700ff007a0c */ /* 0x000fda0003f25310 */
[----:B------:R-:W-:Y:S01]  /*1a90*/  @P1 SHF.R.S32.HI R10, RZ, 0x1f, R0 ;  /* 0x0000001fff0a1819 */ /* 0x000fe20000011400 */
[----:B------:R-:W-:-:S04]  /*1aa0*/  @P1 IMAD.WIDE.U32 R14, R0, c[0x0][0x320], R14 ;  /* 0x0000c800000e1a25 */ /* 0x000fc800078e000e */
[----:B------:R-:W-:Y:S01]  /*1ab0*/  @P1 IMAD R17, R10, c[0x0][0x320], RZ ;  /* 0x0000c8000a111a24 */ /* 0x000fe200078e02ff */
[----:B--2---:R-:W-:Y:S01]  /*1ac0*/  @P1 LEA R18, P0, R14, c[0x0][0x318], 0x2 ;  /* 0x0000c6000e121a11 */ /* 0x004fe200078010ff */
[----:B------:R-:W-:-:S04]  /*1ad0*/  DEPBAR.LE SB0, 0x0 ;  /* 0x000080000000791a */ /* 0x000fc80000000000 */
[----:B------:R-:W-:-:S04]  /*1ae0*/  @P1 IMAD R17, R0, c[0x0][0x324], R17 ;  /* 0x0000c90000111a24 */ /* 0x000fc800078e0211 */
[----:B------:R-:W-:-:S05]  /*1af0*/  @P1 IMAD.IADD R17, R15, 0x1, R17 ;  /* 0x000000010f111824 */ /* 0x000fca00078e0211 */
[----:B------:R-:W-:-:S05]  /*1b00*/  @P1 LEA.HI.X R19, R14, c[0x0][0x31c], R17, 0x2, P0 ;  /* 0x0000c7000e131a11 */ /* 0x000fca00000f1411 */
[----:B------:R2:W3:Y:S01]  /*1b10*/  @P1 LDG.E R15, [R18.64] ;  /* 0x0000000c120f1981 */ /* 0x0004e2000c1e1900 */
[----:B------:R-:W-:Y:S01]  /*1b20*/  ISETP.GE.AND P0, PT, R12, R11, PT ;  /* 0x0000000b0c00720c */ /* 0x000fe20003f06270 */
[----:B------:R-:W3:Y:S01]  /*1b30*/  @P1 MUFU.RCP R10, c[0x0][0x238] ;  /* 0x00008e00000a1b08 */ /* 0x000ee20000001000 */
[----:B------:R-:W-:Y:S01]  /*1b40*/  USHF.L.U64.HI UR6, UR4, UR6, UR5 ;  /* 0x0000000604067299 */ /* 0x000fe20008010205 */
[----:B------:R-:W-:Y:S01]  /*1b50*/  BAR.SYNC.DEFER_BLOCKING 0x0 ;  /* 0x0000000000007b1d */ /* 0x000fe20000010000 */
[----:B------:R-:W-:Y:S01]  /*1b60*/  USHF.L.U32 UR14, UR4, 0x6, URZ ;  /* 0x00000006040e7899 */ /* 0x000fe2000800063f */
[----:B------:R-:W-:Y:S01]  /*1b70*/  IMAD.MOV.U32 R222, RZ, RZ, R220 ;  /* 0x000000ffffde7224 */ /* 0x000fe200078e00dc */
[----:B------:R-:W-:Y:S02]  /*1b80*/  SHF.R.S32.HI R0, RZ, 0x1f, R9 ;  /* 0x0000001fff007819 */ /* 0x000fe40000011409 */
[C---:B------:R-:W-:Y:S01]  /*1b90*/  IMAD R17, R225.reuse, UR6, RZ ;  /* 0x00000006e1117c24 */ /* 0x040fe2000f8e02ff */
[----:B------:R-:W-:Y:S01]  /*1ba0*/  SHF.L.U32 R202, R6, 0x1, RZ ;  /* 0x0000000106ca7819 */ /* 0x000fe200000006ff */
[----:B------:R-:W-:Y:S01]  /*1bb0*/  BSSY B0, `(.L_x_185) ;  /* 0x0000026000007945 */ /* 0x000fe20003800000 */
[----:B------:R-:W-:Y:S01]  /*1bc0*/  LEA.HI R9, R0, R9, RZ, 0x2 ;  /* 0x0000000900097211 */ /* 0x000fe200078f10ff */
[----:B------:R-:W-:Y:S01]  /*1bd0*/  IMAD R16, R16, UR14, R17 ;  /* 0x0000000e10107c24 */ /* 0x000fe2000f8e0211 */
[----:B------:R-:W-:Y:S01]  /*1be0*/  LOP3.LUT R202, R202, 0x6, RZ, 0xc0, !PT ;  /* 0x00000006caca7812 */ /* 0x000fe200078ec0ff */
[----:B------:R-:W-:Y:S01]  /*1bf0*/  IMAD.MOV.U32 R0, RZ, RZ, RZ ;  /* 0x000000ffff007224 */ /* 0x000fe200078e00ff */
[----:B------:R-:W-:Y:S01]  /*1c00*/  SHF.R.S32.HI R6, RZ, 0x2, R9 ;  /* 0x00000002ff067819 */ /* 0x000fe20000011409 */
[----:B--2---:R-:W-:Y:S01]  /*1c10*/  IMAD.WIDE.U32 R18, R225, UR14, R222 ;  /* 0x0000000ee1127c25 */ /* 0x004fe2000f8e00de */
[----:B------:R2:W-:Y:S04]  /*1c20*/  @P0 STS.128 [R203+0x12000], RZ ;  /* 0x012000ffcb000388 */ /* 0x0005e80000000c00 */
[----:B------:R-:W-:Y:S01]  /*1c30*/  IADD3 R16, R19, R16, RZ ;  /* 0x0000001013107210 */ /* 0x000fe20007ffe0ff */
[----:B------:R2:W-:Y:S04]  /*1c40*/  @P0 STS.128 [R203+0x14000], RZ ;  /* 0x014000ffcb000388 */ /* 0x0005e80000000c00 */
[----:B------:R2:W-:Y:S01]  /*1c50*/  @P0 STS.128 [R203+0x16000], RZ ;  /* 0x016000ffcb000388 */ /* 0x0005e20000000c00 */
[----:B---3--:R-:W-:Y:S01]  /*1c60*/  @P1 FMUL.FTZ R0, R15, R10 ;  /* 0x0000000a0f001220 */ /* 0x008fe20000410000 */
[----:B------:R-:W-:Y:S05]  /*1c70*/  @P0 BRA `(.L_x_186) ;  /* 0x0000019000000947 */ /* 0x000fea0003800000 */
[----:B--2---:R-:W-:Y:S02]  /*1c80*/  ISETP.GE.AND P3, PT, R212, c[0x0][0x220], PT ;  /* 0x00008800d4007a0c */ /* 0x004fe40003f66270 */
        /* <DEDUP_REMOVED lines=24> */
.L_x_186:
[----:B--2---:R-:W-:Y:S05]  /*1e10*/  BSYNC B0 ;  /* 0x0000000000007941 */ /* 0x004fea0003800000 */
.L_x_185:
        /* <DEDUP_REMOVED lines=36> */
.L_x_188:
[----:B------:R-:W-:Y:S05]  /*2060*/  BSYNC B0 ;  /* 0x0000000000007941 */ /* 0x000fea0003800000 */
.L_x_187:
[C---:B----4-:R-:W-:Y:S01]  /*2070*/  IMAD.SHL.U32 R8, R4.reuse, 0x40, RZ ;  /* 0x0000004004087824 */ /* 0x050fe200078e00ff */
        /* <DEDUP_REMOVED lines=17> */
[----:B------:R-:W-:Y:S03]  /*2190*/  LDSM.16.M88.4 R20, [R194] ;  /* 0x00000000c214783b */ /* 0x000fe60000000200 */
[----:B------:R-:W-:Y:S01]  /*21a0*/  IMAD.SHL.U32 R197, R197, 0x2, RZ ;  /* 0x00000002c5c57824 */ /* 0x000fe200078e00ff */
[----:B------:R-:W-:Y:S04]  /*21b0*/  LDSM.16.M88.4 R68, [R193] ;  /* 0x00000000c144783b */ /* 0x000fe80000000200 */
[----:B------:R-:W1:Y:S01]  /*21c0*/  LDSM.16.M88.4 R72, [R197+0xc000] ;  /* 0x00c00000c548783b */ /* 0x000e620000000200 */
[----:B------:R-:W-:-:S02]  /*21d0*/  IADD3 R4, R197, 0xc000, RZ ;  /* 0x0000c000c5047810 */ /* 0x000fc40007ffe0ff */
[----:B------:R-:W-:Y:S01]  /*21e0*/  IADD3 R195, R197, 0xc020, RZ ;  /* 0x0000c020c5c37810 */ /* 0x000fe20007ffe0ff */
[----:B------:R-:W4:Y:S01]  /*21f0*/  LDSM.16.M88.4 R40, [R197+0xc800] ;  /* 0x00c80000c528783b */ /* 0x000f220000000200 */
[----:B------:R-:W-:Y:S01]  /*2200*/  @P1 IADD3 R195, R4, -0x20, RZ ;  /* 0xffffffe004c31810 */ /* 0x000fe20007ffe0ff */
[----:B------:R-:W-:Y:S02]  /*2210*/  IMAD.MOV.U32 R4, RZ, RZ, 0x40 ;  /* 0x00000040ff047424 */ /* 0x000fe400078e00ff */
[----:B------:R-:W5:Y:S01]  /*2220*/  LDSM.16.M88.4 R32, [R197+0xd000] ;  /* 0x00d00000c520783b */ /* 0x000f620000000200 */
[C---:B------:R-:W-:Y:S02]  /*2230*/  IADD3 R187, R195.reuse, 0x800, RZ ;  /* 0x00000800c3bb7810 */ /* 0x040fe40007ffe0ff */
[----:B------:R-:W-:Y:S01]  /*2240*/  SEL R4, R4, 0xffffffc0, !P2 ;  /* 0xffffffc004047807 */ /* 0x000fe20005000000 */
[----:B---3--:R-:W3:Y:S01]  /*2250*/  LDSM.16.M88.4 R12, [R197+0xd800] ;  /* 0x00d80000c50c783b */ /* 0x008ee20000000200 */
[----:B------:R-:W-:-:S02]  /*2260*/  IADD3 R186, R195, 0x1000, RZ ;  /* 0x00001000c3ba7810 */ /* 0x000fc40007ffe0ff */
[----:B------:R-:W-:Y:S01]  /*2270*/  IADD3 R185, R195, 0x1800, RZ ;  /* 0x00001800c3b97810 */ /* 0x000fe20007ffe0ff */
[----:B------:R-:W2:Y:S01]  /*2280*/  LDSM.16.M88.4 R64, [R195] ;  /* 0x00000000c340783b */ /* 0x000ea20000000200 */
[----:B------:R-:W-:Y:S01]  /*2290*/  IMAD.IADD R191, R197, 0x1, R4 ;  /* 0x00000001c5bf7824 */ /* 0x000fe200078e0204 */
[C---:B------:R-:W-:Y:S01]  /*22a0*/  IADD3 R183, R195.reuse, 0x2000, RZ ;  /* 0x00002000c3b77810 */ /* 0x040fe20007ffe0ff */
[----:B------:R-:W-:Y:S01]  /*22b0*/  IMAD.IADD R184, R4, 0x1, R195 ;  /* 0x0000000104b87824 */ /* 0x000fe200078e02c3 */
[----:B------:R-:W2:Y:S01]  /*22c0*/  LDSM.16.M88.4 R56, [R195+0x800] ;  /* 0x00080000c338783b */ /* 0x000ea20000000200 */
        /* <DEDUP_REMOVED lines=14> */
[C---:B----4-:R-:W-:Y:S08]  /*23b0*/  HMMA.16816.F32.BF16 R44, R24.reuse, R40, RZ ;  /* 0x00000028182c723c */ /* 0x050ff000000418ff */
[C---:B-----5:R-:W-:Y:S08]  /*23c0*/  HMMA.16816.F32.BF16 R36, R24.reuse, R32, RZ ;  /* 0x000000201824723c */ /* 0x060ff000000418ff */
[C---:B------:R-:W-:Y:S08]  /*23d0*/  HMMA.16816.F32.BF16 R40, R24.reuse, R42, RZ ;  /* 0x0000002a1828723c */ /* 0x040ff000000418ff */
[C---:B------:R-:W-:Y:S08]  /*23e0*/  HMMA.16816.F32.BF16 R32, R24.reuse, R34, RZ ;  /* 0x000000221820723c */ /* 0x040ff000000418ff */
[C---:B---3--:R-:W-:Y:S08]  /*23f0*/  HMMA.16816.F32.BF16 R28, R24.reuse, R12, RZ ;  /* 0x0000000c181c723c */ /* 0x048ff000000418ff */
[----:B------:R-:W-:Y:S01]  /*2400*/  HMMA.16816.F32.BF16 R24, R24, R14, RZ ;  /* 0x0000000e1818723c */ /* 0x000fe200000418ff */
[----:B------:R-:W1:Y:S07]  /*2410*/  LDSM.16.M88.4 R12, [R191+0xc800] ;  /* 0x00c80000bf0c783b */ /* 0x000e6e0000000200 */
[C---:B--2---:R-:W-:Y:S08]  /*2420*/  HMMA.16816.F32.BF16 R8, R60.reuse, R64, R8 ;  /* 0x000000403c08723c */ /* 0x044ff00000041808 */
[C---:B------:R-:W-:Y:S01]  /*2430*/  HMMA.16816.F32.BF16 R72, R60.reuse, R66, R72 ;  /* 0x000000423c48723c */ /* 0x040fe20000041848 */
[----:B------:R-:W2:Y:S07]  /*2440*/  LDSM.16.M88.4 R64, [R184] ;  /* 0x00000000b840783b */ /* 0x000eae0000000200 */
[C---:B------:R-:W-:Y:S08]  /*2450*/  HMMA.16816.F32.BF16 R44, R60.reuse, R56, R44 ;  /* 0x000000383c2c723c */ /* 0x040ff0000004182c */
[C---:B------:R-:W-:Y:S01]  /*2460*/  HMMA.16816.F32.BF16 R40, R60.reuse, R58, R40 ;  /* 0x0000003a3c28723c */ /* 0x040fe20000041828 */
[----:B------:R-:W-:Y:S07]  /*2470*/  LDSM.16.M88.4 R56, [R198+0x4000] ;  /* 0x00400000c638783b */ /* 0x000fee0000000200 */
[C---:B------:R-:W-:Y:S08]  /*2480*/  HMMA.16816.F32.BF16 R36, R60.reuse, R52, R36 ;  /* 0x000000343c24723c */ /* 0x040ff00000041824 */
[C---:B------:R-:W-:Y:S01]  /*2490*/  HMMA.16816.F32.BF16 R32, R60.reuse, R54, R32 ;  /* 0x000000363c20723c */ /* 0x040fe20000041820 */
[----:B------:R-:W3:Y:S07]  /*24a0*/  LDSM.16.M88.4 R52, [R184+0x800] ;  /* 0x00080000b834783b */ /* 0x000eee0000000200 */
[C---:B------:R-:W-:Y:S08]  /*24b0*/  HMMA.16816.F32.BF16 R28, R60.reuse, R48, R28 ;  /* 0x000000303c1c723c */ /* 0x040ff0000004181c */
[----:B------:R-:W-:Y:S01]  /*24c0*/  HMMA.16816.F32.BF16 R24, R60, R50, R24 ;  /* 0x000000323c18723c */ /* 0x000fe20000041818 */
[----:B------:R-:W4:Y:S04]  /*24d0*/  LDSM.16.M88.4 R48, [R184+0x1000] ;  /* 0x00100000b830783b */ /* 0x000f280000000200 */
[----:B------:R-:W-:Y:S03]  /*24e0*/  LDSM.16.M88.4 R60, [R184+0x1800] ;  /* 0x00180000b83c783b */ /* 0x000fe60000000200 */
[C---:B------:R-:W-:Y:S08]  /*24f0*/  HMMA.16816.F32.BF16 R8, R20.reuse, R16, R8 ;  /* 0x000000101408723c */ /* 0x040ff00000041808 */
[C---:B------:R-:W-:Y:S01]  /*2500*/  HMMA.16816.F32.BF16 R72, R20.reuse, R18, R72 ;  /* 0x000000121448723c */ /* 0x040fe20000041848 */
[----:B------:R-:W5:Y:S07]  /*2510*/  LDSM.16.M88.4 R16, [R197+0xe000] ;  /* 0x00e00000c510783b */ /* 0x000f6e0000000200 */
[C---:B-1----:R-:W-:Y:S08]  /*2520*/  HMMA.16816.F32.BF16 R44, R20.reuse, R12, R44 ;  /* 0x0000000c142c723c */ /* 0x042ff0000004182c */
[C---:B------:R-:W-:Y:S01]  /*2530*/  HMMA.16816.F32.BF16 R40, R20.reuse, R14, R40 ;  /* 0x0000000e1428723c */ /* 0x040fe20000041828 */
[----:B------:R-:W1:Y:S07]  /*2540*/  LDSM.16.M88.4 R12, [R197+0xe800] ;  /* 0x00e80000c50c783b */ /* 0x000e6e0000000200 */
[C---:B------:R-:W-:Y:S08]  /*2550*/  HMMA.16816.F32.BF16 R36, R20.reuse, R80, R36 ;  /* 0x000000501424723c */ /* 0x040ff00000041824 */
[----:B------:R-:W-:Y:S08]  /*2560*/  HMMA.16816.F32.BF16 R32, R20, R82, R32 ;  /* 0x000000521420723c */ /* 0x000ff00000041820 */
[C---:B--2---:R-:W-:Y:S08]  /*2570*/  HMMA.16816.F32.BF16 R8, R68.reuse, R64, R8 ;  /* 0x000000404408723c */ /* 0x044ff00000041808 */
[----:B------:R-:W-:Y:S01]  /*2580*/  HMMA.16816.F32.BF16 R72, R68, R66, R72 ;  /* 0x000000424448723c */ /* 0x000fe20000041848 */
[----:B------:R-:W-:Y:S07]  /*2590*/  LDSM.16.M88.4 R64, [R195+0x3000] ;  /* 0x00300000c340783b */ /* 0x000fee0000000200 */
[C---:B------:R-:W-:Y:S08]  /*25a0*/  HMMA.16816.F32.BF16 R28, R20.reuse, R76, R28 ;  /* 0x0000004c141c723c */ /* 0x040ff0000004181c */
[----:B------:R-:W-:Y:S01]  /*25b0*/  HMMA.16816.F32.BF16 R24, R20, R78, R24 ;  /* 0x0000004e1418723c */ /* 0x000fe20000041818 */
[----:B------:R-:W2:Y:S07]  /*25c0*/  LDSM.16.M88.4 R20, [R197+0xf000] ;  /* 0x00f00000c514783b */ /* 0x000eae0000000200 */
[C---:B---3--:R-:W-:Y:S08]  /*25d0*/  HMMA.16816.F32.BF16 R44, R68.reuse, R52, R44 ;  /* 0x00000034442c723c */ /* 0x048ff0000004182c */
[C---:B------:R-:W-:Y:S01]  /*25e0*/  HMMA.16816.F32.BF16 R40, R68.reuse, R54, R40 ;  /* 0x000000364428723c */ /* 0x040fe20000041828 */
[----:B------:R-:W-:Y:S07]  /*25f0*/  LDSM.16.M88.4 R52, [R196+0x4000] ;  /* 0x00400000c434783b */ /* 0x000fee0000000200 */
[C---:B----4-:R-:W-:Y:S08]  /*2600*/  HMMA.16816.F32.BF16 R36, R68.reuse, R48, R36 ;  /* 0x000000304424723c */ /* 0x050ff00000041824 */
[----:B------:R-:W-:Y:S01]  /*2610*/  HMMA.16816.F32.BF16 R32, R68, R50, R32 ;  /* 0x000000324420723c */ /* 0x000fe20000041820 */
[----:B------:R-:W3:Y:S07]  /*2620*/  LDSM.16.M88.4 R48, [R197+0xf800] ;  /* 0x00f80000c530783b */ /* 0x000eee0000000200 */
[C---:B-----5:R-:W-:Y:S08]  /*2630*/  HMMA.16816.F32.BF16 R8, R56.reuse, R16, R8 ;  /* 0x000000103808723c */ /* 0x060ff00000041808 */
[----:B------:R-:W-:Y:S01]  /*2640*/  HMMA.16816.F32.BF16 R72, R56, R18, R72 ;  /* 0x000000123848723c */ /* 0x000fe20000041848 */
[----:B------:R-:W4:Y:S07]  /*2650*/  LDSM.16.M88.4 R16, [R195+0x2000] ;  /* 0x00200000c310783b */ /* 0x000f2e0000000200 */
[C---:B------:R-:W-:Y:S08]  /*2660*/  HMMA.16816.F32.BF16 R28, R68.reuse, R60, R28 ;  /* 0x0000003c441c723c */ /* 0x040ff0000004181c */
[----:B------:R-:W-:Y:S01]  /*2670*/  HMMA.16816.F32.BF16 R24, R68, R62, R24 ;  /* 0x0000003e4418723c */ /* 0x000fe20000041818 */
[----:B------:R-:W-:Y:S07]  /*2680*/  LDSM.16.M88.4 R60, [R195+0x3800] ;  /* 0x00380000c33c783b */ /* 0x000fee0000000200 */
[C---:B-1----:R-:W-:Y:S08]  /*2690*/  HMMA.16816.F32.BF16 R44, R56.reuse, R12, R44 ;  /* 0x0000000c382c723c */ /* 0x042ff0000004182c */
[C---:B------:R-:W-:Y:S01]  /*26a0*/  HMMA.16816.F32.BF16 R40, R56.reuse, R14, R40 ;  /* 0x0000000e3828723c */ /* 0x040fe20000041828 */
[----:B------:R-:W1:Y:S07]  /*26b0*/  LDSM.16.M88.4 R12, [R195+0x2800] ;  /* 0x00280000c30c783b */ /* 0x000e6e0000000200 */
[C---:B--2---:R-:W-:Y:S08]  /*26c0*/  HMMA.16816.F32.BF16 R36, R56.reuse, R20, R36 ;  /* 0x000000143824723c */ /* 0x044ff00000041824 */
[C---:B------:R-:W-:Y:S01]  /*26d0*/  HMMA.16816.F32.BF16 R68, R56.reuse, R22, R32 ;  /* 0x000000163844723c */ /* 0x040fe20000041820 */
[----:B------:R-:W-:Y:S04]  /*26e0*/  LDSM.16.M88.4 R32, [R194+0x4000] ;  /* 0x00400000c220783b */ /* 0x000fe80000000200 */
[----:B------:R-:W2:Y:S03]  /*26f0*/  LDSM.16.M88.4 R20, [R191+0xe000] ;  /* 0x00e00000bf14783b */ /* 0x000ea60000000200 */
[C---:B---3--:R-:W-:Y:S08]  /*2700*/  HMMA.16816.F32.BF16 R28, R56.reuse, R48, R28 ;  /* 0x00000030381c723c */ /* 0x048ff0000004181c */
[----:B------:R-:W-:Y:S01]  /*2710*/  HMMA.16816.F32.BF16 R48, R56, R50, R24 ;  /* 0x000000323830723c */ /* 0x000fe20000041818 */
[----:B------:R-:W3:Y:S04]  /*2720*/  LDSM.16.M88.4 R24, [R191+0xe800] ;  /* 0x00e80000bf18783b */ /* 0x000ee80000000200 */
[----:B------:R-:W-:Y:S03]  /*2730*/  LDSM.16.M88.4 R56, [R191+0xf800] ;  /* 0x00f80000bf38783b */ /* 0x000fe60000000200 */
[C---:B----4-:R-:W-:Y:S08]  /*2740*/  HMMA.16816.F32.BF16 R8, R52.reuse, R16, R8 ;  /* 0x000000103408723c */ /* 0x050ff00000041808 */
[C---:B------:R-:W-:Y:S01]  /*2750*/  HMMA.16816.F32.BF16 R72, R52.reuse, R18, R72 ;  /* 0x000000123448723c */ /* 0x040fe20000041848 */
[----:B------:R-:W4:Y:S07]  /*2760*/  LDSM.16.M88.4 R16, [R191+0xf000] ;  /* 0x00f00000bf10783b */ /* 0x000f2e0000000200 */
        /* <DEDUP_REMOVED lines=8> */
[----:B------:R-:W1:Y:S04]  /*27f0*/  LDSM.16.M88.4 R48, [R193+0x4000] ;  /* 0x00400000c130783b */ /* 0x000e680000000200 */
[----:B------:R-:W5:Y:S03]  /*2800*/  LDSM.16.M88.4 R60, [R184+0x2800] ;  /* 0x00280000b83c783b */ /* 0x000f660000000200 */
[C---:B--2---:R-:W-:Y:S08]  /*2810*/  HMMA.16816.F32.BF16 R8, R32.reuse, R20, R8 ;  /* 0x000000142008723c */ /* 0x044ff00000041808 */
[C---:B------:R-:W-:Y:S01]  /*2820*/  HMMA.16816.F32.BF16 R72, R32.reuse, R22, R72 ;  /* 0x000000162048723c */ /* 0x040fe20000041848 */
[----:B------:R-:W2:Y:S07]  /*2830*/  LDSM.16.M88.4 R20, [R184+0x3000] ;  /* 0x00300000b814783b */ /* 0x000eae0000000200 */
[C---:B---3--:R-:W-:Y:S08]  /*2840*/  HMMA.16816.F32.BF16 R44, R32.reuse, R24, R44 ;  /* 0x00000018202c723c */ /* 0x048ff0000004182c */
[C---:B------:R-:W-:Y:S01]  /*2850*/  HMMA.16816.F32.BF16 R40, R32.reuse, R26, R40 ;  /* 0x0000001a2028723c */ /* 0x040fe20000041828 */
[----:B------:R-:W-:Y:S07]  /*2860*/  LDSM.16.M88.4 R24, [R184+0x3800] ;  /* 0x00380000b818783b */ /* 0x000fee0000000200 */
[C---:B----4-:R-:W-:Y:S08]  /*2870*/  HMMA.16816.F32.BF16 R36, R32.reuse, R16, R36 ;  /* 0x000000102024723c */ /* 0x050ff00000041824 */
[----:B------:R-:W-:Y:S01]  /*2880*/  HMMA.16816.F32.BF16 R68, R32, R18, R68 ;  /* 0x000000122044723c */ /* 0x000fe20000041844 */
[----:B------:R-:W3:Y:S07]  /*2890*/  LDSM.16.M88.4 R16, [R197+0x10000] ;  /* 0x01000000c510783b */ /* 0x000eee0000000200 */
[C---:B-1----:R-:W-:Y:S08]  /*28a0*/  HMMA.16816.F32.BF16 R8, R48.reuse, R12, R8 ;  /* 0x0000000c3008723c */ /* 0x042ff00000041808 */
[C---:B------:R-:W-:Y:S01]  /*28b0*/  HMMA.16816.F32.BF16 R72, R48.reuse, R14, R72 ;  /* 0x0000000e3048723c */ /* 0x040fe20000041848 */
[----:B------:R-:W1:Y:S07]  /*28c0*/  LDSM.16.M88.4 R12, [R197+0x10800] ;  /* 0x01080000c50c783b */ /* 0x000e6e0000000200 */
[C---:B-----5:R-:W-:Y:S08]  /*28d0*/  HMMA.16816.F32.BF16 R44, R48.reuse, R60, R44 ;  /* 0x0000003c302c723c */ /* 0x060ff0000004182c */
[C---:B------:R-:W-:Y:S01]  /*28e0*/  HMMA.16816.F32.BF16 R40, R48.reuse, R62, R40 ;  /* 0x0000003e3028723c */ /* 0x040fe20000041828 */
[----:B------:R-:W-:Y:S07]  /*28f0*/  LDSM.16.M88.4 R60, [R196+0x8000] ;  /* 0x00800000c43c783b */ /* 0x000fee0000000200 */
[----:B--2---:R-:W-:Y:S01]  /*2900*/  HMMA.16816.F32.BF16 R76, R48, R20, R36 ;  /* 0x00000014304c723c */ /* 0x004fe20000041824 */
[----:B------:R-:W2:Y:S07]  /*2910*/  LDSM.16.M88.4 R36, [R195+0x4000] ;  /* 0x00400000c324783b */ /* 0x000eae0000000200 */
[C---:B------:R-:W-:Y:S08]  /*2920*/  HMMA.16816.F32.BF16 R28, R32.reuse, R56, R28 ;  /* 0x00000038201c723c */ /* 0x040ff0000004181c */
[----:B------:R-:W-:Y:S01]  /*2930*/  HMMA.16816.F32.BF16 R52, R32, R58, R52 ;  /* 0x0000003a2034723c */ /* 0x000fe20000041834 */
[----:B------:R-:W4:Y:S04]  /*2940*/  LDSM.16.M88.4 R56, [R197+0x11000] ;  /* 0x01100000c538783b */ /* 0x000f280000000200 */
[----:B------:R-:W5:Y:S03]  /*2950*/  LDSM.16.M88.4 R32, [R197+0x11800] ;  /* 0x01180000c520783b */ /* 0x000f660000000200 */
[----:B---3--:R-:W-:Y:S08]  /*2960*/  HMMA.16816.F32.BF16 R8, R64, R16, R8 ;  /* 0x000000104008723c */ /* 0x008ff00000041808 */
[----:B------:R-:W-:Y:S01]  /*2970*/  HMMA.16816.F32.BF16 R68, R48, R22, R68 ;  /* 0x000000163044723c */ /* 0x000fe20000041844 */
[----:B------:R-:W3:Y:S07]  /*2980*/  LDSM.16.M88.4 R20, [R195+0x4800] ;  /* 0x00480000c314783b */ /* 0x000eee0000000200 */
[----:B------:R-:W-:Y:S08]  /*2990*/  HMMA.16816.F32.BF16 R72, R64, R18, R72 ;  /* 0x000000124048723c */ /* 0x000ff00000041848 */
[C---:B------:R-:W-:Y:S08]  /*29a0*/  HMMA.16816.F32.BF16 R28, R48.reuse, R24, R28 ;  /* 0x00000018301c723c */ /* 0x040ff0000004181c */
[----:B------:R-:W-:Y:S01]  /*29b0*/  HMMA.16816.F32.BF16 R52, R48, R26, R52 ;  /* 0x0000001a3034723c */ /* 0x000fe20000041834 */
[----:B------:R-:W-:Y:S07]  /*29c0*/  LDSM.16.M88.4 R24, [R191+0x10000] ;  /* 0x01000000bf18783b */ /* 0x000fee0000000200 */
[C---:B-1----:R-:W-:Y:S08]  /*29d0*/  HMMA.16816.F32.BF16 R44, R64.reuse, R12, R44 ;  /* 0x0000000c402c723c */ /* 0x042ff0000004182c */
[----:B------:R-:W-:Y:S01]  /*29e0*/  HMMA.16816.F32.BF16 R40, R64, R14, R40 ;  /* 0x0000000e4028723c */ /* 0x000fe20000041828 */
[----:B------:R-:W-:Y:S07]  /*29f0*/  LDSM.16.M88.4 R12, [R195+0x5000] ;  /* 0x00500000c30c783b */ /* 0x000fee0000000200 */
[C---:B--2---:R-:W-:Y:S01]  /*2a00*/  HMMA.16816.F32.BF16 R16, R60.reuse, R36, R8 ;  /* 0x000000243c10723c */ /* 0x044fe20000041808 */
[----:B------:R-:W1:Y:S07]  /*2a10*/  LDSM.16.M88.4 R8, [R194+0x8000] ;  /* 0x00800000c208783b */ /* 0x000e6e0000000200 */
[----:B------:R-:W-:Y:S01]  /*2a20*/  HMMA.16816.F32.BF16 R72, R60, R38, R72 ;  /* 0x000000263c48723c */ /* 0x000fe20000041848 */
[----:B------:R-:W2:Y:S07]  /*2a30*/  LDSM.16.M88.4 R36, [R191+0x10800] ;  /* 0x01080000bf24783b */ /* 0x000eae0000000200 */
[C---:B----4-:R-:W-:Y:S08]  /*2a40*/  HMMA.16816.F32.BF16 R76, R64.reuse, R56, R76 ;  /* 0x00000038404c723c */ /* 0x050ff0000004184c */
[C---:B------:R-:W-:Y:S08]  /*2a50*/  HMMA.16816.F32.BF16 R68, R64.reuse, R58, R68 ;  /* 0x0000003a4044723c */ /* 0x040ff00000041844 */
[C---:B-----5:R-:W-:Y:S08]  /*2a60*/  HMMA.16816.F32.BF16 R28, R64.reuse, R32, R28 ;  /* 0x00000020401c723c */ /* 0x060ff0000004181c */
[----:B------:R-:W-:Y:S01]  /*2a70*/  HMMA.16816.F32.BF16 R52, R64, R34, R52 ;  /* 0x000000224034723c */ /* 0x000fe20000041834 */
[----:B------:R-:W4:Y:S07]  /*2a80*/  LDSM.16.M88.4 R32, [R195+0x5800] ;  /* 0x00580000c320783b */ /* 0x000f2e0000000200 */
[C---:B---3--:R-:W-:Y:S01]  /*2a90*/  HMMA.16816.F32.BF16 R48, R60.reuse, R20, R44 ;  /* 0x000000143c30723c */ /* 0x048fe2000004182c */
[----:B------:R-:W-:Y:S07]  /*2aa0*/  LDSM.16.M88.4 R44, [R191+0x11000] ;  /* 0x01100000bf2c783b */ /* 0x000fee0000000200 */
[----:B------:R-:W-:Y:S01]  /*2ab0*/  HMMA.16816.F32.BF16 R56, R60, R22, R40 ;  /* 0x000000163c38723c */ /* 0x000fe20000041828 */
[----:B------:R-:W-:Y:S04]  /*2ac0*/  LDSM.16.M88.4 R20, [R193+0x8000] ;  /* 0x00800000c114783b */ /* 0x000fe80000000200 */
[----:B------:R-:W3:Y:S03]  /*2ad0*/  LDSM.16.M88.4 R40, [R184+0x4000] ;  /* 0x00400000b828783b */ /* 0x000ee60000000200 */
[C---:B-1----:R-:W-:Y:S08]  /*2ae0*/  HMMA.16816.F32.BF16 R16, R8.reuse, R24, R16 ;  /* 0x000000180810723c */ /* 0x042ff00000041810 */
[----:B------:R-:W-:Y:S01]  /*2af0*/  HMMA.16816.F32.BF16 R72, R8, R26, R72 ;  /* 0x0000001a0848723c */ /* 0x000fe20000041848 */
[----:B------:R-:W-:Y:S07]  /*2b00*/  LDSM.16.M88.4 R24, [R191+0x11800] ;  /* 0x01180000bf18783b */ /* 0x000fee0000000200 */
[C---:B------:R-:W-:Y:S08]  /*2b10*/  HMMA.16816.F32.BF16 R76, R60.reuse, R12, R76 ;  /* 0x0000000c3c4c723c */ /* 0x040ff0000004184c */
[----:B------:R-:W-:Y:S01]  /*2b20*/  HMMA.16816.F32.BF16 R68, R60, R14, R68 ;  /* 0x0000000e3c44723c */ /* 0x000fe20000041844 */
[----:B------:R-:W1:Y:S07]  /*2b30*/  LDSM.16.M88.4 R12, [R184+0x4800] ;  /* 0x00480000b80c783b */ /* 0x000e6e0000000200 */
[----:B--2---:R-:W-:Y:S07]  /*2b40*/  HMMA.16816.F32.BF16 R48, R8, R36, R48 ;  /* 0x000000240830723c */ /* 0x004fee0000041830 */
[----:B------:R-:W-:Y:S01]  /*2b50*/  IMAD R36, R225, 0x40, R202 ;  /* 0x00000040e1247824 */ /* 0x000fe200078e02ca */
[----:B----4-:R-:W-:Y:S03]  /*2b60*/  HMMA.16816.F32.BF16 R52, R60, R34, R52 ;  /* 0x000000223c34723c */ /* 0x010fe60000041834 */
[----:B------:R-:W-:Y:S04]  /*2b70*/  I2F R37, R36 ;  /* 0x0000002400257306 */ /* 0x000fe80000201400 */
[----:B------:R-:W-:Y:S01]  /*2b80*/  IADD3 R34, R7, R6, -R206 ;  /* 0x0000000607227210 */ /* 0x000fe20007ffe8ce */
[----:B---3--:R-:W-:Y:S03]  /*2b90*/  HMMA.16816.F32.BF16 R16, R20, R40, R16 ;  /* 0x000000281410723c */ /* 0x008fe60000041810 */
[----:B------:R-:W-:-:S04]  /*2ba0*/  IADD3 R34, R34, c[0x0][0x2e8], RZ ;  /* 0x0000ba0022227a10 */ /* 0x000fc80007ffe0ff */
[----:B------:R-:W-:Y:S01]  /*2bb0*/  IADD3 R6, R34, 0x8, RZ ;  /* 0x0000000822067810 */ /* 0x000fe20007ffe0ff */
[----:B------:R-:W-:Y:S01]  /*2bc0*/  HMMA.16816.F32.BF16 R28, R60, R32, R28 ;  /* 0x000000203c1c723c */ /* 0x000fe2000004181c */
[----:B------:R-:W-:Y:S02]  /*2bd0*/  IADD3 R40, R36, 0x9, RZ ;  /* 0x0000000924287810 */ /* 0x000fe40007ffe0ff */
[-C--:B------:R-:W-:Y:S02]  /*2be0*/  IMNMX R135, R6, R7.reuse, PT ;  /* 0x0000000706877217 */ /* 0x080fe40003800200 */
[----:B------:R-:W-:Y:S01]  /*2bf0*/  I2F R6, R40 ;  /* 0x0000002800067306 */ /* 0x000fe20000201400 */
[----:B------:R-:W-:Y:S02]  /*2c00*/  IMNMX R207, R34, R7, PT ;  /* 0x0000000722cf7217 */ /* 0x000fe40003800200 */
[----:B------:R-:W-:Y:S01]  /*2c10*/  IADD3 R32, R36, 0x1, RZ ;  /* 0x0000000124207810 */ /* 0x000fe20007ffe0ff */
[----:B------:R-:W-:Y:S01]  /*2c20*/  HMMA.16816.F32.BF16 R56, R8, R38, R56 ;  /* 0x000000260838723c */ /* 0x000fe20000041838 */
[----:B------:R-:W-:-:S02]  /*2c30*/  ISETP.GE.AND P5, PT, R40, R207, PT ;  /* 0x000000cf2800720c */ /* 0x000fc40003fa6270 */
[C---:B------:R-:W-:Y:S01]  /*2c40*/  ISETP.GE.AND P2, PT, R32.reuse, R135, PT ;  /* 0x000000872000720c */ /* 0x040fe20003f46270 */
[----:B------:R-:W2:Y:S01]  /*2c50*/  I2F R4, R32 ;  /* 0x0000002000047306 */ /* 0x000ea20000201400 */
[----:B------:R-:W-:Y:S02]  /*2c60*/  ISETP.GE.AND P6, PT, R32, R207, PT ;  /* 0x000000cf2000720c */ /* 0x000fe40003fc6270 */
[----:B------:R-:W-:Y:S01]  /*2c70*/  IADD3 R38, R36, 0x8, RZ ;  /* 0x0000000824267810 */ /* 0x000fe20007ffe0ff */
[----:B------:R-:W-:Y:S01]  /*2c80*/  HMMA.16816.F32.BF16 R72, R20, R42, R72 ;  /* 0x0000002a1448723c */ /* 0x000fe20000041848 */
[----:B------:R-:W-:Y:S02]  /*2c90*/  ISETP.GE.AND P4, PT, R40, R135, PT ;  /* 0x000000872800720c */ /* 0x000fe40003f86270 */
[C---:B------:R-:W-:Y:S01]  /*2ca0*/  ISETP.GE.AND P3, PT, R38.reuse, R207, PT ;  /* 0x000000cf2600720c */ /* 0x040fe20003f66270 */
[----:B------:R3:W4:Y:S01]  /*2cb0*/  I2F R41, R38 ;  /* 0x0000002600297306 */ /* 0x0007220000201400 */
[----:B------:R-:W-:-:S02]  /*2cc0*/  ISETP.GE.AND P0, PT, R38, R135, PT ;  /* 0x000000872600720c */ /* 0x000fc40003f06270 */
[----:B------:R-:W-:Y:S01]  /*2cd0*/  IADD3 R42, R36, 0x10, RZ ;  /* 0x00000010242a7810 */ /* 0x000fe20007ffe0ff */
[C---:B-1----:R-:W-:Y:S03]  /*2ce0*/  HMMA.16816.F32.BF16 R48, R20.reuse, R12, R48 ;  /* 0x0000000c1430723c */ /* 0x042fe60000041830 */
[----:B------:R-:W-:Y:S01]  /*2cf0*/  ISETP.GE.AND P1, PT, R42, R207, PT ;  /* 0x000000cf2a00720c */ /* 0x000fe20003f26270 */
[CC--:B--2---:R-:W-:Y:S01]  /*2d00*/  FFMA.FTZ R19, R4.reuse, R0.reuse, R19 ;  /* 0x0000000004137223 */ /* 0x0c4fe20000010013 */
[----:B------:R-:W1:Y:S01]  /*2d10*/  LDSM.16.M88.4 R32, [R184+0x5000] ;  /* 0x00500000b820783b */ /* 0x000e620000000200 */
[----:B------:R-:W-:Y:S01]  /*2d20*/  FFMA.FTZ R17, R4, R0, R17 ;  /* 0x0000000004117223 */ /* 0x000fe20000010011 */
[----:B------:R-:W-:Y:S01]  /*2d30*/  IADD3 R12, R36, 0x11, RZ ;  /* 0x00000011240c7810 */ /* 0x000fe20007ffe0ff */
[----:B------:R-:W-:Y:S01]  /*2d40*/  HMMA.16816.F32.BF16 R56, R20, R14, R56 ;  /* 0x0000000e1438723c */ /* 0x000fe20000041838 */
[----:B------:R-:W2:Y:S02]  /*2d50*/  I2F R7, R42 ;  /* 0x0000002a00077306 */ /* 0x000ea40000201400 */
[----:B------:R-:W-:-:S02]  /*2d60*/  FSEL R39, R17, -INF , !P6 ;  /* 0xff80000011277808 */ /* 0x000fc40007000000 */
[----:B---3--:R-:W-:Y:S02]  /*2d70*/  FSEL R38, R19, -INF , !P2 ;  /* 0xff80000013267808 */ /* 0x008fe40005000000 */
[----:B------:R-:W-:Y:S01]  /*2d80*/  IADD3 R14, R36, 0x18, RZ ;  /* 0x00000018240e7810 */ /* 0x000fe20007ffe0ff */
[CC--:B----4-:R-:W-:Y:S01]  /*2d90*/  FFMA.FTZ R72, R41.reuse, R0.reuse, R72 ;  /* 0x0000000029487223 */ /* 0x0d0fe20000010048 */
[----:B------:R-:W3:Y:S01]  /*2da0*/  I2F R40, R12 ;  /* 0x0000000c00287306 */ /* 0x000ee20000201400 */
[-C--:B------:R-:W-:Y:S01]  /*2db0*/  FFMA.FTZ R4, R41, R0.reuse, R74 ;  /* 0x0000000029047223 */ /* 0x080fe2000001004a */
[----:B------:R-:W-:Y:S01]  /*2dc0*/  ISETP.GE.AND P2, PT, R12, R207, PT ;  /* 0x000000cf0c00720c */ /* 0x000fe20003f46270 */
[-C--:B------:R-:W-:Y:S01]  /*2dd0*/  FFMA.FTZ R19, R6, R0.reuse, R73 ;  /* 0x0000000006137223 */ /* 0x080fe20000010049 */
[----:B------:R-:W-:Y:S01]  /*2de0*/  FSEL R41, R72, -INF , !P3 ;  /* 0xff80000048297808 */ /* 0x000fe20005800000 */
[C---:B------:R-:W-:Y:S01]  /*2df0*/  HMMA.16816.F32.BF16 R68, R8.reuse, R46, R68 ;  /* 0x0000002e0844723c */ /* 0x040fe20000041844 */
[----:B------:R-:W-:Y:S01]  /*2e00*/  FSEL R4, R4, -INF , !P0 ;  /* 0xff80000004047808 */ /* 0x000fe20004000000 */
[-C--:B------:R-:W-:Y:S01]  /*2e10*/  FFMA.FTZ R6, R6, R0.reuse, R75 ;  /* 0x0000000006067223 */ /* 0x080fe2000001004b */
[----:B------:R-:W-:Y:S01]  /*2e20*/  FSEL R19, R19, -INF , !P5 ;  /* 0xff80000013137808 */ /* 0x000fe20006800000 */
[----:B------:R4:W5:Y:S01]  /*2e30*/  I2F R43, R14 ;  /* 0x0000000e002b7306 */ /* 0x0009620000201400 */
[----:B------:R-:W-:Y:S01]  /*2e40*/  ISETP.GE.AND P3, PT, R12, R135, PT ;  /* 0x000000870c00720c */ /* 0x000fe20003f66270 */
[-C--:B--2---:R-:W-:Y:S01]  /*2e50*/  FFMA.FTZ R48, R7, R0.reuse, R48 ;  /* 0x0000000007307223 */ /* 0x084fe20000010030 */
[C---:B------:R-:W-:Y:S01]  /*2e60*/  ISETP.GE.AND P0, PT, R14.reuse, R207, PT ;  /* 0x000000cf0e00720c */ /* 0x040fe20003f06270 */
[----:B------:R-:W-:Y:S01]  /*2e70*/  HMMA.16816.F32.BF16 R28, R8, R24, R28 ;  /* 0x00000018081c723c */ /* 0x000fe2000004181c */
[-C--:B------:R-:W-:Y:S01]  /*2e80*/  ISETP.GE.AND P5, PT, R14, R135.reuse, PT ;  /* 0x000000870e00720c */ /* 0x080fe20003fa6270 */
[-C--:B---3--:R-:W-:Y:S01]  /*2e90*/  FFMA.FTZ R17, R40, R0.reuse, R49 ;  /* 0x0000000028117223 */ /* 0x088fe20000010031 */
[----:B------:R-:W-:Y:S01]  /*2ea0*/  ISETP.GE.AND P6, PT, R42, R135, PT ;  /* 0x000000872a00720c */ /* 0x000fe20003fc6270 */
[----:B------:R-:W-:Y:S01]  /*2eb0*/  FFMA.FTZ R51, R40, R0, R51 ;  /* 0x0000000028337223 */ /* 0x000fe20000010033 */
[----:B------:R-:W-:-:S02]  /*2ec0*/  IADD3 R40, R36, 0x28, RZ ;  /* 0x0000002824287810 */ /* 0x000fc40007ffe0ff */
[----:B------:R-:W-:Y:S01]  /*2ed0*/  FFMA.FTZ R24, R7, R0, R50 ;  /* 0x0000000007187223 */ /* 0x000fe20000010032 */
[----:B------:R-:W-:Y:S01]  /*2ee0*/  HMMA.16816.F32.BF16 R76, R8, R44, R76 ;  /* 0x0000002c084c723c */ /* 0x000fe2000004184c */
[----:B------:R-:W-:Y:S02]  /*2ef0*/  IADD3 R42, R36, 0x20, RZ ;  /* 0x00000020242a7810 */ /* 0x000fe40007ffe0ff */
[----:B------:R-:W-:Y:S01]  /*2f00*/  FSEL R6, R6, -INF , !P4 ;  /* 0xff80000006067808 */ /* 0x000fe20006000000 */
[----:B----4-:R-:W2:Y:S01]  /*2f10*/  LDSM.16.M88.4 R12, [R184+0x5800] ;  /* 0x00580000b80c783b */ /* 0x010ea20000000200 */
[----:B------:R-:W-:Y:S01]  /*2f20*/  FSEL R7, R48, -INF , !P1 ;  /* 0xff80000030077808 */ /* 0x000fe20004800000 */
[----:B------:R-:W-:-:S04]  /*2f30*/  DEPBAR.LE SB0, 0x0 ;  /* 0x000080000000791a */ /* 0x000fc80000000000 */
[----:B------:R-:W-:Y:S01]  /*2f40*/  HMMA.16816.F32.BF16 R52, R8, R26, R52 ;  /* 0x0000001a0834723c */ /* 0x000fe20000041834 */
[----:B------:R-:W-:Y:S02]  /*2f50*/  IADD3 R44, R36, 0x19, RZ ;  /* 0x00000019242c7810 */ /* 0x000fe40007ffe0ff */
[----:B------:R-:W-:Y:S02]  /*2f60*/  FSEL R24, R24, -INF , !P6 ;  /* 0xff80000018187808 */ /* 0x000fe40007000000 */
[----:B------:R-:W3:Y:S01]  /*2f70*/  I2F R25, R44 ;  /* 0x0000002c00197306 */ /* 0x000ee20000201400 */
[----:B------:R-:W-:Y:S01]  /*2f80*/  FSEL R17, R17, -INF , !P2 ;  /* 0xff80000011117808 */ /* 0x000fe20005000000 */
[-C--:B-----5:R-:W-:Y:S01]  /*2f90*/  FFMA.FTZ R9, R43, R0.reuse, R56 ;  /* 0x000000002b097223 */ /* 0x0a0fe20000010038 */
[----:B-1----:R-:W-:Y:S01]  /*2fa0*/  HMMA.16816.F32.BF16 R68, R20, R34, R68 ;  /* 0x000000221444723c */ /* 0x002fe20000041844 */
[----:B------:R-:W-:Y:S01]  /*2fb0*/  FSEL R26, R51, -INF , !P3 ;  /* 0xff800000331a7808 */ /* 0x000fe20005800000 */
[----:B------:R-:W-:Y:S01]  /*2fc0*/  FFMA.FTZ R10, R43, R0, R58 ;  /* 0x000000002b0a7223 */ /* 0x000fe2000001003a */
[----:B------:R-:W-:-:S02]  /*2fd0*/  ISETP.GE.AND P4, PT, R44, R207, PT ;  /* 0x000000cf2c00720c */ /* 0x000fc40003f86270 */
[----:B------:R-:W1:Y:S01]  /*2fe0*/  I2F R35, R40 ;  /* 0x0000002800237306 */ /* 0x000e620000201400 */
[----:B------:R-:W-:Y:S02]  /*2ff0*/  FSEL R9, R9, -INF , !P0 ;  /* 0xff80000009097808 */ /* 0x000fe40004000000 */
[----:B------:R-:W-:Y:S01]  /*3000*/  HMMA.16816.F32.BF16 R76, R20, R32, R76 ;  /* 0x00000020144c723c */ /* 0x000fe2000004184c */
[----:B------:R-:W-:Y:S02]  /*3010*/  IADD3 R34, R36, 0x29, RZ ;  /* 0x0000002924227810 */ /* 0x000fe40007ffe0ff */
[----:B------:R-:W-:Y:S02]  /*3020*/  FSEL R10, R10, -INF , !P5 ;  /* 0xff8000000a0a7808 */ /* 0x000fe40006800000 */
[----:B------:R-:W4:Y:S01]  /*3030*/  I2F R33, R42 ;  /* 0x0000002a00217306 */ /* 0x000f220000201400 */
[CC--:B---3--:R-:W-:Y:S01]  /*3040*/  FFMA.FTZ R11, R25.reuse, R0.reuse, R57 ;  /* 0x00000000190b7223 */ /* 0x0c8fe20000010039 */
[----:B------:R-:W-:Y:S01]  /*3050*/  IADD3 R32, R36, 0x21, RZ ;  /* 0x0000002124207810 */ /* 0x000fe20007ffe0ff */
[----:B------:R-:W-:Y:S01]  /*3060*/  FFMA.FTZ R8, R25, R0, R59 ;  /* 0x0000000019087223 */ /* 0x000fe2000001003b */
[----:B------:R-:W-:-:S02]  /*3070*/  ISETP.GE.AND P5, PT, R40, R207, PT ;  /* 0x000000cf2800720c */ /* 0x000fc40003fa6270 */
[C---:B------:R-:W-:Y:S02]  /*3080*/  ISETP.GE.AND P3, PT, R32.reuse, R207, PT ;  /* 0x000000cf2000720c */ /* 0x040fe40003f66270 */
[----:B------:R3:W5:Y:S01]  /*3090*/  I2F R27, R32 ;  /* 0x00000020001b7306 */ /* 0x0007620000201400 */
[-C--:B------:R-:W-:Y:S02]  /*30a0*/  ISETP.GE.AND P0, PT, R32, R135.reuse, PT ;  /* 0x000000872000720c */ /* 0x080fe40003f06270 */
[CC--:B-1----:R-:W-:Y:S01]  /*30b0*/  FFMA.FTZ R68, R35.reuse, R0.reuse, R68 ;  /* 0x0000000023447223 */ /* 0x0c2fe20000010044 */
[----:B------:R-:W-:Y:S01]  /*30c0*/  ISETP.GE.AND P1, PT, R44, R135, PT ;  /* 0x000000872c00720c */ /* 0x000fe20003f26270 */
[----:B--2---:R-:W-:Y:S01]  /*30d0*/  HMMA.16816.F32.BF16 R28, R20, R12, R28 ;  /* 0x0000000c141c723c */ /* 0x004fe2000004181c */
[----:B------:R-:W-:Y:S01]  /*30e0*/  ISETP.GE.AND P6, PT, R42, R207, PT ;  /* 0x000000cf2a00720c */ /* 0x000fe20003fc6270 */
[----:B------:R-:W-:Y:S01]  /*30f0*/  FFMA.FTZ R70, R35, R0, R70 ;  /* 0x0000000023467223 */ /* 0x000fe20000010046 */
[----:B------:R-:W1:Y:S01]  /*3100*/  I2F R25, R34 ;  /* 0x0000002200197306 */ /* 0x000e620000201400 */
[----:B------:R-:W-:-:S02]  /*3110*/  FSEL R159, R68, -INF , !P5 ;  /* 0xff800000449f7808 */ /* 0x000fc40006800000 */
[CC--:B----4-:R-:W-:Y:S01]  /*3120*/  FFMA.FTZ R76, R33.reuse, R0.reuse, R76 ;  /* 0x00000000214c7223 */ /* 0x0d0fe2000001004c */
[----:B------:R-:W-:Y:S01]  /*3130*/  IADD3 R12, R36, 0x31, RZ ;  /* 0x00000031240c7810 */ /* 0x000fe20007ffe0ff */
[----:B------:R-:W-:Y:S01]  /*3140*/  HMMA.16816.F32.BF16 R52, R20, R14, R52 ;  /* 0x0000000e1434723c */ /* 0x000fe20000041834 */
[-C--:B------:R-:W-:Y:S01]  /*3150*/  FFMA.FTZ R78, R33, R0.reuse, R78 ;  /* 0x00000000214e7223 */ /* 0x080fe2000001004e */
[-C--:B------:R-:W-:Y:S01]  /*3160*/  ISETP.GE.AND P2, PT, R42, R135.reuse, PT ;  /* 0x000000872a00720c */ /* 0x080fe20003f46270 */
[----:B------:R-:W2:Y:S01]  /*3170*/  I2F R14, R12 ;  /* 0x0000000c000e7306 */ /* 0x000ea20000201400 */
[----:B---3--:R-:W-:Y:S01]  /*3180*/  IADD3 R32, R36, 0x30, RZ ;  /* 0x0000003024207810 */ /* 0x008fe20007ffe0ff */
[CC--:B-----5:R-:W-:Y:S01]  /*3190*/  FFMA.FTZ R77, R27.reuse, R0.reuse, R77 ;  /* 0x000000001b4d7223 */ /* 0x0e0fe2000001004d */
[----:B------:R-:W-:Y:S01]  /*31a0*/  ISETP.GE.AND P5, PT, R12, R135, PT ;  /* 0x000000870c00720c */ /* 0x000fe20003fa6270 */
[----:B------:R-:W-:Y:S01]  /*31b0*/  FFMA.FTZ R79, R27, R0, R79 ;  /* 0x000000001b4f7223 */ /* 0x000fe2000001004f */
[----:B------:R-:W-:-:S02]  /*31c0*/  IADD3 R22, R36, 0x38, RZ ;  /* 0x0000003824167810 */ /* 0x000fc40007ffe0ff */
[----:B------:R-:W-:Y:S01]  /*31d0*/  IADD3 R20, R36, 0x39, RZ ;  /* 0x0000003924147810 */ /* 0x000fe20007ffe0ff */
[----:B------:R-:W3:Y:S01]  /*31e0*/  I2F R13, R32 ;  /* 0x00000020000d7306 */ /* 0x000ee20000201400 */
[----:B------:R-:W-:Y:S01]  /*31f0*/  FSEL R11, R11, -INF , !P4 ;  /* 0xff8000000b0b7808 */ /* 0x000fe20006000000 */
[CC--:B-1----:R-:W-:Y:S01]  /*3200*/  FFMA.FTZ R69, R25.reuse, R0.reuse, R69 ;  /* 0x0000000019457223 */ /* 0x0c2fe20000010045 */
[----:B------:R-:W-:Y:S01]  /*3210*/  FSEL R8, R8, -INF , !P1 ;  /* 0xff80000008087808 */ /* 0x000fe20004800000 */
[-C--:B------:R-:W-:Y:S01]  /*3220*/  FFMA.FTZ R71, R25, R0.reuse, R71 ;  /* 0x0000000019477223 */ /* 0x080fe20000010047 */
[----:B------:R-:W-:Y:S02]  /*3230*/  FSEL R167, R76, -INF , !P6 ;  /* 0xff8000004ca77808 */ /* 0x000fe40007000000 */
[----:B------:R-:W-:Y:S01]  /*3240*/  FSEL R164, R78, -INF , !P2 ;  /* 0xff8000004ea47808 */ /* 0x000fe20005000000 */
[----:B------:R-:W1:Y:S01]  /*3250*/  I2F R21, R22 ;  /* 0x0000001600157306 */ /* 0x000e620000201400 */
[CC--:B--2---:R-:W-:Y:S01]  /*3260*/  FFMA.FTZ R31, R14.reuse, R0.reuse, R31 ;  /* 0x000000000e1f7223 */ /* 0x0c4fe2000001001f */
[----:B------:R-:W-:Y:S01]  /*3270*/  FSEL R161, R77, -INF , !P3 ;  /* 0xff8000004da17808 */ /* 0x000fe20005800000 */
[-C--:B------:R-:W-:Y:S01]  /*3280*/  FFMA.FTZ R29, R14, R0.reuse, R29 ;  /* 0x000000000e1d7223 */ /* 0x080fe2000001001d */
[----:B------:R-:W-:Y:S01]  /*3290*/  FSEL R174, R79, -INF , !P0 ;  /* 0xff8000004fae7808 */ /* 0x000fe20004000000 */
[----:B------:R-:W-:Y:S01]  /*32a0*/  FFMA.FTZ R14, R37, R0, R16 ;  /* 0x00000000250e7223 */ /* 0x000fe20000010010 */
[----:B------:R-:W-:-:S02]  /*32b0*/  FSEL R142, R31, -INF , !P5 ;  /* 0xff8000001f8e7808 */ /* 0x000fc40006800000 */
[----:B------:R-:W2:Y:S01]  /*32c0*/  I2F R15, R20 ;  /* 0x00000014000f7306 */ /* 0x000ea20000201400 */
[----:B------:R-:W-:Y:S01]  /*32d0*/  ISETP.GE.AND P5, PT, R134, 0x2, PT ;  /* 0x000000028600780c */ /* 0x000fe20003fa6270 */
[CC--:B---3--:R-:W-:Y:S01]  /*32e0*/  FFMA.FTZ R28, R13.reuse, R0.reuse, R28 ;  /* 0x000000000d1c7223 */ /* 0x0c8fe2000001001c */
[----:B------:R-:W-:Y:S01]  /*32f0*/  ISETP.GE.AND P4, PT, R40, R135, PT ;  /* 0x000000872800720c */ /* 0x000fe20003f86270 */
[-C--:B------:R-:W-:Y:S01]  /*3300*/  FFMA.FTZ R30, R13, R0.reuse, R30 ;  /* 0x000000000d1e7223 */ /* 0x080fe2000001001e */
[C---:B------:R-:W-:Y:S02]  /*3310*/  ISETP.GE.AND P1, PT, R34.reuse, R207, PT ;  /* 0x000000cf2200720c */ /* 0x040fe40003f26270 */
[----:B------:R-:W-:Y:S01]  /*3320*/  ISETP.GE.AND P6, PT, R34, R135, PT ;  /* 0x000000872200720c */ /* 0x000fe20003fc6270 */
[CC--:B-1----:R-:W-:Y:S01]  /*3330*/  FFMA.FTZ R52, R21.reuse, R0.reuse, R52 ;  /* 0x0000000015347223 */ /* 0x0c2fe20000010034 */
[C---:B------:R-:W-:Y:S01]  /*3340*/  ISETP.GE.AND P2, PT, R32.reuse, R207, PT ;  /* 0x000000cf2000720c */ /* 0x040fe20003f46270 */
[----:B------:R-:W-:Y:S01]  /*3350*/  FFMA.FTZ R54, R21, R0, R54 ;  /* 0x0000000015367223 */ /* 0x000fe20000010036 */
[----:B------:R-:W-:-:S02]  /*3360*/  ISETP.GE.AND P3, PT, R32, R135, PT ;  /* 0x000000872000720c */ /* 0x000fc40003f66270 */
[----:B------:R-:W-:Y:S01]  /*3370*/  ISETP.GE.AND P0, PT, R12, R207, PT ;  /* 0x000000cf0c00720c */ /* 0x000fe20003f06270 */
[-C--:B------:R-:W-:Y:S01]  /*3380*/  FFMA.FTZ R12, R37, R0.reuse, R18 ;  /* 0x00000000250c7223 */ /* 0x080fe20000010012 */
[----:B------:R-:W-:Y:S01]  /*3390*/  FSEL R172, R70, -INF , !P4 ;  /* 0xff80000046ac7808 */ /* 0x000fe20006000000 */
[-C--:B--2---:R-:W-:Y:S01]  /*33a0*/  FFMA.FTZ R53, R15, R0.reuse, R53 ;  /* 0x000000000f357223 */ /* 0x084fe20000010035 */
[----:B------:R-:W-:Y:S01]  /*33b0*/  FSEL R165, R69, -INF , !P1 ;  /* 0xff80000045a57808 */ /* 0x000fe20004800000 */
[----:B------:R-:W-:Y:S01]  /*33c0*/  FFMA.FTZ R55, R15, R0, R55 ;  /* 0x000000000f377223 */ /* 0x000fe20000010037 */
[----:B------:R-:W-:Y:S02]  /*33d0*/  FSEL R168, R71, -INF , !P6 ;  /* 0xff80000047a87808 */ /* 0x000fe40007000000 */
[----:B------:R-:W-:Y:S02]  /*33e0*/  FSEL R171, R28, -INF , !P2 ;  /* 0xff8000001cab7808 */ /* 0x000fe40005000000 */
[----:B------:R-:W-:-:S02]  /*33f0*/  FSEL R166, R30, -INF , !P3 ;  /* 0xff8000001ea67808 */ /* 0x000fc40005800000 */
[----:B------:R-:W-:Y:S01]  /*3400*/  FSEL R169, R29, -INF , !P0 ;  /* 0xff8000001da97808 */ /* 0x000fe20004000000 */
[----:B------:R-:W-:Y:S01]  /*3410*/  BAR.SYNC.DEFER_BLOCKING 0x0 ;  /* 0x0000000000007b1d */ /* 0x000fe20000010000 */
[C---:B------:R-:W-:Y:S02]  /*3420*/  ISETP.GE.AND P4, PT, R22.reuse, R207, PT ;  /* 0x000000cf1600720c */ /* 0x040fe40003f86270 */
[----:B------:R-:W-:Y:S02]  /*3430*/  ISETP.GE.AND P1, PT, R22, R135, PT ;  /* 0x000000871600720c */ /* 0x000fe40003f26270 */
        /* <DEDUP_REMOVED lines=15> */
[----:B------:R-:W-:Y:S01]  /*3530*/  IMAD R13, R21, UR8, RZ ;  /* 0x00000008150d7c24 */ /* 0x000fe2000f8e02ff */
        /* <DEDUP_REMOVED lines=50> */
.L_x_191:
[----:B------:R-:W-:Y:S05]  /*3860*/  BSYNC B0 ;  /* 0x0000000000007941 */ /* 0x000fea0003800000 */
.L_x_190:
[----:B------:R-:W0:Y:S02]  /*3870*/  LDGDEPBAR ;  /* 0x00000000000079af */ /* 0x000e240000000000 */
.L_x_189:
        /* <DEDUP_REMOVED lines=31> */
[----:B------:R-:W2:Y:S03]  /*3a70*/  SHFL.BFLY PT, R16, R15, 0x2, 0x1f ;  /* 0x0c401f000f107f89 */ /* 0x000ea600000e0000 */
[-C--:B------:R-:W-:Y:S01]  /*3a80*/  LEA R189, R3, R192.reuse, 0x1 ;  /* 0x000000c003bd7211 */ /* 0x080fe200078e08ff */
[----:B------:R-:W3:Y:S01]  /*3a90*/  SHFL.BFLY PT, R13, R18, 0x2, 0x1f ;  /* 0x0c401f00120d7f89 */ /* 0x000ee200000e0000 */
[----:B------:R-:W-:-:S03]  /*3aa0*/  LEA R190, R5, R192, 0x1 ;  /* 0x000000c005be7211 */ /* 0x000fc600078e08ff */
[----:B------:R-:W-:Y:S01]  /*3ab0*/  LDSM.16.MT88.4 R64, [R192+0x14000] ;  /* 0x01400000c040783b */ /* 0x000fe20000004200 */
[----:B------:R-:W-:-:S03]  /*3ac0*/  LEA R188, R3, R190, 0x1 ;  /* 0x000000be03bc7211 */ /* 0x000fc600078e08ff */
[----:B------:R-:W-:Y:S04]  /*3ad0*/  LDSM.16.MT88.4 R80, [R189+0x14000] ;  /* 0x01400000bd50783b */ /* 0x000fe80000004200 */
[----:B------:R-:W-:Y:S04]  /*3ae0*/  LDSM.16.MT88.4 R124, [R192+0x12000] ;  /* 0x01200000c07c783b */ /* 0x000fe80000004200 */
[----:B------:R-:W-:Y:S01]  /*3af0*/  LDSM.16.MT88.4 R48, [R189+0x12000] ;  /* 0x01200000bd30783b */ /* 0x000fe20000004200 */
[----:B--2---:R-:W-:-:S03]  /*3b00*/  FMNMX.FTZ R16, R15, R16, !PT ;  /* 0x000000100f107209 */ /* 0x004fc60007810000 */
[----:B------:R-:W-:Y:S01]  /*3b10*/  LDSM.16.MT88.4 R56, [R188+0x12000] ;  /* 0x01200000bc38783b */ /* 0x000fe20000004200 */
[----:B---3--:R-:W-:-:S03]  /*3b20*/  FMNMX.FTZ R13, R18, R13, !PT ;  /* 0x0000000d120d7209 */ /* 0x008fc60007810000 */
[----:B------:R-:W2:Y:S04]  /*3b30*/  SHFL.BFLY PT, R133, R16, 0x1, 0x1f ;  /* 0x0c201f0010857f89 */ /* 0x000ea800000e0000 */
[----:B------:R-:W3:Y:S04]  /*3b40*/  SHFL.BFLY PT, R132, R13, 0x1, 0x1f ;  /* 0x0c201f000d847f89 */ /* 0x000ee800000e0000 */
[----:B------:R-:W-:Y:S04]  /*3b50*/  LDSM.16.MT88.4 R72, [R190+0x14000] ;  /* 0x01400000be48783b */ /* 0x000fe80000004200 */
[----:B------:R-:W-:Y:S04]  /*3b60*/  LDSM.16.MT88.4 R88, [R188+0x14000] ;  /* 0x01400000bc58783b */ /* 0x000fe80000004200 */
[----:B------:R-:W-:Y:S04]  /*3b70*/  LDSM.16.MT88.4 R96, [R192+0x16000] ;  /* 0x01600000c060783b */ /* 0x000fe80000004200 */
[----:B------:R-:W-:Y:S01]  /*3b80*/  LDSM.16.MT88.4 R104, [R190+0x16000] ;  /* 0x01600000be68783b */ /* 0x000fe20000004200 */
[----:B--2---:R-:W-:-:S03]  /*3b90*/  FMNMX.FTZ R133, R16, R133, !PT ;  /* 0x0000008510857209 */ /* 0x004fc60007810000 */
[----:B------:R-:W-:Y:S01]  /*3ba0*/  LDSM.16.MT88.4 R120, [R189+0x16000] ;  /* 0x01600000bd78783b */ /* 0x000fe20000004200 */
[----:B---3--:R-:W-:Y:S01]  /*3bb0*/  FMNMX.FTZ R132, R13, R132, !PT ;  /* 0x000000840d847209 */ /* 0x008fe20007810000 */
[C---:B------:R-:W-:Y:S01]  /*3bc0*/  FMUL.FTZ R170, R133.reuse, c[0x0][0x23c] ;  /* 0x00008f0085aa7a20 */ /* 0x040fe20000410000 */
[----:B------:R-:W-:Y:S01]  /*3bd0*/  FSETP.NEU.FTZ.AND P0, PT, R133, -INF , PT ;  /* 0xff8000008500780b */ /* 0x000fe20003f1d000 */
[----:B-1----:R-:W-:Y:S02]  /*3be0*/  LDSM.16.MT88.4 R20, [R192+0x12800] ;  /* 0x01280000c014783b */ /* 0x002fe40000004200 */
[----:B------:R-:W-:Y:S01]  /*3bf0*/  FMUL.FTZ R163, R132, c[0x0][0x23c] ;  /* 0x00008f0084a37a20 */ /* 0x000fe20000410000 */
        /* <DEDUP_REMOVED lines=9> */
[----:B------:R-:W1:Y:S01]  /*3c90*/  LDSM.16.MT88.4 R40, [R190+0x12000] ;  /* 0x01200000be28783b */ /* 0x000e620000004200 */
[--C-:B------:R-:W-:Y:S01]  /*3ca0*/  FFMA.FTZ R155, R12, c[0x0][0x23c], -R163.reuse ;  /* 0x00008f000c9b7a23 */ /* 0x100fe200000108a3 */
[----:B------:R-:W-:Y:S01]  /*3cb0*/  MUFU.EX2 R154, R154 ;  /* 0x0000009a009a7308 */ /* 0x000fe20000000800 */
[--C-:B------:R-:W-:Y:S01]  /*3cc0*/  FFMA.FTZ R156, R38, c[0x0][0x23c], -R163.reuse ;  /* 0x00008f00269c7a23 */ /* 0x100fe200000108a3 */
[----:B------:R-:W-:Y:S01]  /*3cd0*/  LDSM.16.MT88.4 R12, [R188+0x14800] ;  /* 0x01480000bc0c783b */ /* 0x000fe20000004200 */
        /* <DEDUP_REMOVED lines=8> */
[----:B------:R-:W-:Y:S01]  /*3d60*/  FFMA.FTZ R3, R11, c[0x0][0x23c], -R170 ;  /* 0x00008f000b037a23 */ /* 0x000fe200000108aa */
[----:B------:R-:W-:Y:S01]  /*3d70*/  LDSM.16.MT88.4 R16, [R189+0x14800] ;  /* 0x01480000bd10783b */ /* 0x000fe20000004200 */
[--C-:B------:R-:W-:Y:S01]  /*3d80*/  FFMA.FTZ R149, R10, c[0x0][0x23c], -R163.reuse ;  /* 0x00008f000a957a23 */ /* 0x100fe200000108a3 */
[----:B------:R-:W-:Y:S01]  /*3d90*/  MUFU.EX2 R152, R152 ;  /* 0x0000009800987308 */ /* 0x000fe20000000800 */
[----:B------:R-:W-:-:S02]  /*3da0*/  FFMA.FTZ R2, R8, c[0x0][0x23c], -R163 ;  /* 0x00008f0008027a23 */ /* 0x000fc400000108a3 */
[----:B------:R-:W4:Y:S01]  /*3db0*/  LDSM.16.MT88.4 R8, [R192+0x14800] ;  /* 0x01480000c008783b */ /* 0x000f220000004200 */
[--C-:B------:R-:W-:Y:S02]  /*3dc0*/  FFMA.FTZ R151, R24, c[0x0][0x23c], -R163.reuse ;  /* 0x00008f0018977a23 */ /* 0x100fe400000108a3 */
[----:B------:R-:W-:Y:S02]  /*3dd0*/  FFMA.FTZ R144, R26, c[0x0][0x23c], -R163 ;  /* 0x00008f001a907a23 */ /* 0x000fe400000108a3 */
[----:B------:R-:W5:Y:S01]  /*3de0*/  MUFU.EX2 R147, R147 ;  /* 0x0000009300937308 */ /* 0x000f620000000800 */
[----:B--2---:R-:W-:Y:S01]  /*3df0*/  F2FP.BF16.PACK_AB R112, R153, R154 ;  /* 0x0000009a9970723e */ /* 0x004fe200000010ff */
[----:B------:R-:W-:Y:S01]  /*3e00*/  LDSM.16.MT88.4 R24, [R190+0x14800] ;  /* 0x01480000be18783b */ /* 0x000fe20000004200 */
[--C-:B------:R-:W-:Y:S02]  /*3e10*/  FFMA.FTZ R158, R167, c[0x0][0x23c], -R170.reuse ;  /* 0x00008f00a79e7a23 */ /* 0x100fe400000108aa */
[----:B------:R-:W-:-:S02]  /*3e20*/  FFMA.FTZ R160, R165, c[0x0][0x23c], -R170 ;  /* 0x00008f00a5a07a23 */ /* 0x000fc400000108aa */
[--C-:B------:R-:W-:Y:S01]  /*3e30*/  FFMA.FTZ R161, R161, c[0x0][0x23c], -R170.reuse ;  /* 0x00008f00a1a17a23 */ /* 0x100fe200000108aa */
[----:B------:R-:W-:Y:S01]  /*3e40*/  MUFU.EX2 R155, R155 ;  /* 0x0000009b009b7308 */ /* 0x000fe20000000800 */
[----:B------:R-:W-:Y:S02]  /*3e50*/  FFMA.FTZ R159, R159, c[0x0][0x23c], -R170 ;  /* 0x00008f009f9f7a23 */ /* 0x000fe400000108aa */
[--C-:B------:R-:W-:Y:S02]  /*3e60*/  FFMA.FTZ R164, R164, c[0x0][0x23c], -R163.reuse ;  /* 0x00008f00a4a47a23 */ /* 0x100fe400000108a3 */
[--C-:B------:R-:W-:Y:S02]  /*3e70*/  FFMA.FTZ R165, R174, c[0x0][0x23c], -R163.reuse ;  /* 0x00008f00aea57a23 */ /* 0x100fe400000108a3 */
[--C-:B------:R-:W-:Y:S01]  /*3e80*/  FFMA.FTZ R167, R172, c[0x0][0x23c], -R163.reuse ;  /* 0x00008f00aca77a23 */ /* 0x100fe200000108a3 */
[----:B------:R-:W2:Y:S01]  /*3e90*/  MUFU.EX2 R156, R156 ;  /* 0x0000009c009c7308 */ /* 0x000ea20000000800 */
[----:B-----5:R-:W-:Y:S01]  /*3ea0*/  F2FP.BF16.PACK_AB R114, R147, R152 ;  /* 0x000000989372723e */ /* 0x020fe200000010ff */
        /* <DEDUP_REMOVED lines=8> */
[----:B------:R-:W5:Y:S01]  /*3f30*/  MUFU.EX2 R148, R148 ;  /* 0x0000009400947308 */ /* 0x000f620000000800 */
        /* <DEDUP_REMOVED lines=9> */
[----:B-----5:R-:W-:Y:S01]  /*3fd0*/  F2FP.BF16.PACK_AB R115, R148, R157 ;  /* 0x0000009d9473723e */ /* 0x020fe200000010ff */
[----:B------:R-:W2:Y:S01]  /*3fe0*/  MUFU.EX2 R145, R145 ;  /* 0x0000009100917308 */ /* 0x000ea20000000800 */
        /* <DEDUP_REMOVED lines=9> */
[----:B------:R-:W5:Y:S06]  /*4080*/  MUFU.EX2 R144, R144 ;  /* 0x0000009000907308 */ /* 0x000f6c0000000800 */
[C---:B------:R-:W-:Y:S02]  /*4090*/  HMMA.16816.F32.BF16 R128, R112.reuse, R124, RZ ;  /* 0x0000007c7080723c */ /* 0x040fe400000418ff */
[----:B------:R-:W-:Y:S06]  /*40a0*/  MUFU.EX2 R149, R149 ;  /* 0x0000009500957308 */ /* 0x000fec0000000800 */
[C---:B-1----:R-:W-:Y:S02]  /*40b0*/  HMMA.16816.F32.BF16 R36, R112.reuse, R40, RZ ;  /* 0x000000287024723c */ /* 0x042fe400000418ff */
        /* <DEDUP_REMOVED lines=33> */
[C---:B---3--:R-:W-:Y:S07]  /*42d0*/  HMMA.16816.F32.BF16 R116, R112.reuse, R4, RZ ;  /* 0x000000047074723c */ /* 0x048fee00000418ff */
[----:B--2---:R-:W-:Y:S01]  /*42e0*/  F2FP.BF16.PACK_AB R4, R145, R150 ;  /* 0x000000969104723e */ /* 0x004fe200000010ff */
[----:B------:R-:W-:Y:S01]  /*42f0*/  HMMA.16816.F32.BF16 R112, R112, R6, RZ ;  /* 0x000000067070723c */ /* 0x000fe200000418ff */
[----:B-----5:R-:W-:Y:S01]  /*4300*/  F2FP.BF16.PACK_AB R5, R144, R151 ;  /* 0x000000979005723e */ /* 0x020fe200000010ff */
        /* <DEDUP_REMOVED lines=19> */
[C---:B------:R-:W-:Y:S08]  /*4440*/  HMMA.16816.F32.BF16 R84, R4.reuse, R12, R84 ;  /* 0x0000000c0454723c */ /* 0x040ff00000041854 */
        /* <DEDUP_REMOVED lines=120> */
[C---:B------:R-:W-:Y:S01]  /*4bd0*/  IMAD R2, R225.reuse, UR6, RZ ;  /* 0x00000006e1027c24 */ /* 0x040fe2000f8e02ff */
        /* <DEDUP_REMOVED lines=29> */
[----:B------:R-:W-:Y:S01]  /*4db0*/  @P1 STS.128 [R203+0x16000], RZ ;  /* 0x016000ffcb001388 */ /* 0x000fe20000000c00 */
[----:B------:R-:W-:-:S03]  /*4dc0*/  IMAD R2, R225, 0x40, R202 ;  /* 0x00000040e1027824 */ /* 0x000fc600078e02ca */
        /* <DEDUP_REMOVED lines=20> */
[----:B------:R-:W4:Y:S04]  /*4f10*/  LDSM.16.M88.4 R12, [R197+0xc000] ;  /* 0x00c00000c50c783b */ /* 0x000f280000000200 */
[----:B------:R-:W5:Y:S04]  /*4f20*/  LDSM.16.M88.4 R156, [R197+0xc800] ;  /* 0x00c80000c59c783b */ /* 0x000f680000000200 */
[----:B------:R-:W5:Y:S04]  /*4f30*/  LDSM.16.M88.4 R148, [R197+0xd000] ;  /* 0x00d00000c594783b */ /* 0x000f680000000200 */
[----:B------:R-:W5:Y:S04]  /*4f40*/  LDSM.16.M88.4 R24, [R197+0xd800] ;  /* 0x00d80000c518783b */ /* 0x000f680000000200 */
[----:B------:R-:W-:Y:S04]  /*4f50*/  LDSM.16.M88.4 R28, [R196] ;  /* 0x00000000c41c783b */ /* 0x000fe80000000200 */
[----:B-1----:R-:W1:Y:S04]  /*4f60*/  LDSM.16.M88.4 R4, [R195] ;  /* 0x00000000c304783b */ /* 0x002e680000000200 */
[----:B------:R-:W1:Y:S04]  /*4f70*/  LDSM.16.M88.4 R164, [R187] ;  /* 0x00000000bba4783b */ /* 0x000e680000000200 */
[----:B------:R-:W1:Y:S04]  /*4f80*/  LDSM.16.M88.4 R136, [R186] ;  /* 0x00000000ba88783b */ /* 0x000e680000000200 */
[----:B---3--:R-:W-:Y:S04]  /*4f90*/  LDSM.16.M88.4 R20, [R194] ;  /* 0x00000000c214783b */ /* 0x008fe80000000200 */
[----:B--2---:R-:W2:Y:S01]  /*4fa0*/  LDSM.16.M88.4 R8, [R191+0xc000] ;  /* 0x00c00000bf08783b */ /* 0x004ea20000000200 */
[C---:B----4-:R-:W-:Y:S03]  /*4fb0*/  HMMA.16816.F32.BF16 R16, R140.reuse, R12, RZ ;  /* 0x0000000c8c10723c */ /* 0x050fe600000418ff */
[----:B------:R-:W3:Y:S04]  /*4fc0*/  LDSM.16.M88.4 R32, [R185] ;  /* 0x00000000b920783b */ /* 0x000ee80000000200 */
[----:B------:R-:W-:Y:S01]  /*4fd0*/  LDSM.16.M88.4 R168, [R191+0xd800] ;  /* 0x00d80000bfa8783b */ /* 0x000fe20000000200 */
[C---:B------:R-:W-:Y:S03]  /*4fe0*/  HMMA.16816.F32.BF16 R12, R140.reuse, R14, RZ ;  /* 0x0000000e8c0c723c */ /* 0x040fe600000418ff */
[----:B------:R-:W-:Y:S04]  /*4ff0*/  LDSM.16.M88.4 R172, [R197+0xf000] ;  /* 0x00f00000c5ac783b */ /* 0x000fe80000000200 */
[----:B------:R-:W-:Y:S01]  /*5000*/  LDSM.16.M88.4 R216, [R198+0x8000] ;  /* 0x00800000c6d8783b */ /* 0x000fe20000000200 */
[C---:B-----5:R-:W-:Y:S03]  /*5010*/  HMMA.16816.F32.BF16 R160, R140.reuse, R156, RZ ;  /* 0x0000009c8ca0723c */ /* 0x060fe600000418ff */
[----:B------:R-:W0:Y:S05]  /*5020*/  LDGDEPBAR ;  /* 0x00000000000079af */ /* 0x000e2a0000000000 */
[C---:B------:R-:W-:Y:S08]  /*5030*/  HMMA.16816.F32.BF16 R156, R140.reuse, R158, RZ ;  /* 0x0000009e8c9c723c */ /* 0x040ff000000418ff */
[C---:B------:R-:W-:Y:S08]  /*5040*/  HMMA.16816.F32.BF16 R152, R140.reuse, R148, RZ ;  /* 0x000000948c98723c */ /* 0x040ff000000418ff */
[C---:B------:R-:W-:Y:S08]  /*5050*/  HMMA.16816.F32.BF16 R148, R140.reuse, R150, RZ ;  /* 0x000000968c94723c */ /* 0x040ff000000418ff */
[C---:B------:R-:W-:Y:S08]  /*5060*/  HMMA.16816.F32.BF16 R144, R140.reuse, R24, RZ ;  /* 0x000000188c90723c */ /* 0x040ff000000418ff */
[----:B------:R-:W-:Y:S01]  /*5070*/  HMMA.16816.F32.BF16 R140, R140, R26, RZ ;  /* 0x0000001a8c8c723c */ /* 0x000fe200000418ff */
[----:B------:R-:W4:Y:S07]  /*5080*/  LDSM.16.M88.4 R24, [R191+0xc800] ;  /* 0x00c80000bf18783b */ /* 0x000f2e0000000200 */
        /* <DEDUP_REMOVED lines=8> */
[----:B------:R-:W-:Y:S07]  /*5110*/  LDSM.16.M88.4 R136, [R184] ;  /* 0x00000000b888783b */ /* 0x000fee0000000200 */
[C---:B--2---:R-:W-:Y:S08]  /*5120*/  HMMA.16816.F32.BF16 R16, R20.reuse, R8, R16 ;  /* 0x000000081410723c */ /* 0x044ff00000041810 */
[----:B------:R-:W-:Y:S01]  /*5130*/  HMMA.16816.F32.BF16 R12, R20, R10, R12 ;  /* 0x0000000a140c723c */ /* 0x000fe2000004180c */
[----:B------:R-:W2:Y:S07]  /*5140*/  LDSM.16.M88.4 R8, [R193] ;  /* 0x00000000c108783b */ /* 0x000eae0000000200 */
[C---:B---3--:R-:W-:Y:S08]  /*5150*/  HMMA.16816.F32.BF16 R144, R28.reuse, R32, R144 ;  /* 0x000000201c90723c */ /* 0x048ff00000041890 */
[----:B------:R-:W-:Y:S01]  /*5160*/  HMMA.16816.F32.BF16 R140, R28, R34, R140 ;  /* 0x000000221c8c723c */ /* 0x000fe2000004188c */
[----:B------:R-:W3:Y:S04]  /*5170*/  LDSM.16.M88.4 R32, [R184+0x800] ;  /* 0x00080000b820783b */ /* 0x000ee80000000200 */
[----:B------:R-:W5:Y:S03]  /*5180*/  LDSM.16.M88.4 R28, [R184+0x1000] ;  /* 0x00100000b81c783b */ /* 0x000f660000000200 */
[C---:B----4-:R-:W-:Y:S08]  /*5190*/  HMMA.16816.F32.BF16 R160, R20.reuse, R24, R160 ;  /* 0x0000001814a0723c */ /* 0x050ff000000418a0 */
[C---:B------:R-:W-:Y:S01]  /*51a0*/  HMMA.16816.F32.BF16 R156, R20.reuse, R26, R156 ;  /* 0x0000001a149c723c */ /* 0x040fe2000004189c */
[----:B------:R-:W4:Y:S07]  /*51b0*/  LDSM.16.M88.4 R24, [R184+0x1800] ;  /* 0x00180000b818783b */ /* 0x000f2e0000000200 */
[C---:B-1----:R-:W-:Y:S08]  /*51c0*/  HMMA.16816.F32.BF16 R152, R20.reuse, R4, R152 ;  /* 0x000000041498723c */ /* 0x042ff00000041898 */
[C---:B------:R-:W-:Y:S01]  /*51d0*/  HMMA.16816.F32.BF16 R148, R20.reuse, R6, R148 ;  /* 0x000000061494723c */ /* 0x040fe20000041894 */
[----:B------:R-:W1:Y:S07]  /*51e0*/  LDSM.16.M88.4 R4, [R197+0xe000] ;  /* 0x00e00000c504783b */ /* 0x000e6e0000000200 */
[C---:B------:R-:W-:Y:S08]  /*51f0*/  HMMA.16816.F32.BF16 R144, R20.reuse, R168, R144 ;  /* 0x000000a81490723c */ /* 0x040ff00000041890 */
[----:B------:R-:W-:Y:S01]  /*5200*/  HMMA.16816.F32.BF16 R140, R20, R170, R140 ;  /* 0x000000aa148c723c */ /* 0x000fe2000004188c */
[----:B------:R-:W1:Y:S04]  /*5210*/  LDSM.16.M88.4 R20, [R197+0xe800] ;  /* 0x00e80000c514783b */ /* 0x000e680000000200 */
[----:B------:R-:W-:Y:S03]  /*5220*/  LDSM.16.M88.4 R168, [R197+0xf800] ;  /* 0x00f80000c5a8783b */ /* 0x000fe60000000200 */
[C---:B--2---:R-:W-:Y:S08]  /*5230*/  HMMA.16816.F32.BF16 R16, R8.reuse, R136, R16 ;  /* 0x000000880810723c */ /* 0x044ff00000041810 */
[C---:B------:R-:W-:Y:S01]  /*5240*/  HMMA.16816.F32.BF16 R12, R8.reuse, R138, R12 ;  /* 0x0000008a080c723c */ /* 0x040fe2000004180c */
[----:B------:R-:W-:Y:S07]  /*5250*/  LDSM.16.M88.4 R136, [R183] ;  /* 0x00000000b788783b */ /* 0x000fee0000000200 */
[C---:B---3--:R-:W-:Y:S08]  /*5260*/  HMMA.16816.F32.BF16 R160, R8.reuse, R32, R160 ;  /* 0x0000002008a0723c */ /* 0x048ff000000418a0 */
[C---:B------:R-:W-:Y:S01]  /*5270*/  HMMA.16816.F32.BF16 R156, R8.reuse, R34, R156 ;  /* 0x00000022089c723c */ /* 0x040fe2000004189c */
[----:B------:R-:W-:Y:S07]  /*5280*/  LDSM.16.M88.4 R32, [R194+0x4000] ;  /* 0x00400000c220783b */ /* 0x000fee0000000200 */
[C---:B-----5:R-:W-:Y:S08]  /*5290*/  HMMA.16816.F32.BF16 R152, R8.reuse, R28, R152 ;  /* 0x0000001c0898723c */ /* 0x060ff00000041898 */
[C---:B------:R-:W-:Y:S01]  /*52a0*/  HMMA.16816.F32.BF16 R148, R8.reuse, R30, R148 ;  /* 0x0000001e0894723c */ /* 0x040fe20000041894 */
[----:B------:R-:W-:Y:S07]  /*52b0*/  LDSM.16.M88.4 R28, [R180] ;  /* 0x00000000b41c783b */ /* 0x000fee0000000200 */
[C---:B----4-:R-:W-:Y:S08]  /*52c0*/  HMMA.16816.F32.BF16 R144, R8.reuse, R24, R144 ;  /* 0x000000180890723c */ /* 0x050ff00000041890 */
[----:B------:R-:W-:Y:S01]  /*52d0*/  HMMA.16816.F32.BF16 R140, R8, R26, R140 ;  /* 0x0000001a088c723c */ /* 0x000fe2000004188c */
[----:B------:R-:W2:Y:S04]  /*52e0*/  LDSM.16.M88.4 R24, [R196+0x4000] ;  /* 0x00400000c418783b */ /* 0x000ea80000000200 */
[----:B------:R-:W3:Y:S03]  /*52f0*/  LDSM.16.M88.4 R8, [R182] ;  /* 0x00000000b608783b */ /* 0x000ee60000000200 */
[C---:B-1----:R-:W-:Y:S08]  /*5300*/  HMMA.16816.F32.BF16 R16, R164.reuse, R4, R16 ;  /* 0x00000004a410723c */ /* 0x042ff00000041810 */
[C---:B------:R-:W-:Y:S01]  /*5310*/  HMMA.16816.F32.BF16 R12, R164.reuse, R6, R12 ;  /* 0x00000006a40c723c */ /* 0x040fe2000004180c */
[----:B------:R-:W1:Y:S07]  /*5320*/  LDSM.16.M88.4 R4, [R181] ;  /* 0x00000000b504783b */ /* 0x000e6e0000000200 */
[C---:B------:R-:W-:Y:S08]  /*5330*/  HMMA.16816.F32.BF16 R160, R164.reuse, R20, R160 ;  /* 0x00000014a4a0723c */ /* 0x040ff000000418a0 */
[C---:B------:R-:W-:Y:S01]  /*5340*/  HMMA.16816.F32.BF16 R156, R164.reuse, R22, R156 ;  /* 0x00000016a49c723c */ /* 0x040fe2000004189c */
[----:B------:R-:W4:Y:S07]  /*5350*/  LDSM.16.M88.4 R20, [R191+0xe000] ;  /* 0x00e00000bf14783b */ /* 0x000f2e0000000200 */
[C---:B------:R-:W-:Y:S08]  /*5360*/  HMMA.16816.F32.BF16 R152, R164.reuse, R172, R152 ;  /* 0x000000aca498723c */ /* 0x040ff00000041898 */
[----:B------:R-:W-:Y:S01]  /*5370*/  HMMA.16816.F32.BF16 R148, R164, R174, R148 ;  /* 0x000000aea494723c */ /* 0x000fe20000041894 */
[----:B------:R-:W-:Y:S07]  /*5380*/  LDSM.16.M88.4 R172, [R197+0x10800] ;  /* 0x01080000c5ac783b */ /* 0x000fee0000000200 */
[C---:B--2---:R-:W-:Y:S08]  /*5390*/  HMMA.16816.F32.BF16 R16, R24.reuse, R136, R16 ;  /* 0x000000881810723c */ /* 0x044ff00000041810 */
[C---:B------:R-:W-:Y:S01]  /*53a0*/  HMMA.16816.F32.BF16 R12, R24.reuse, R138, R12 ;  /* 0x0000008a180c723c */ /* 0x040fe2000004180c */
[----:B------:R-:W-:Y:S07]  /*53b0*/  LDSM.16.M88.4 R136, [R191+0xf800] ;  /* 0x00f80000bf88783b */ /* 0x000fee0000000200 */
[C---:B---3--:R-:W-:Y:S08]  /*53c0*/  HMMA.16816.F32.BF16 R160, R24.reuse, R8, R160 ;  /* 0x0000000818a0723c */ /* 0x048ff000000418a0 */
[C---:B------:R-:W-:Y:S01]  /*53d0*/  HMMA.16816.F32.BF16 R156, R24.reuse, R10, R156 ;  /* 0x0000000a189c723c */ /* 0x040fe2000004189c */
[----:B------:R-:W-:Y:S07]  /*53e0*/  LDSM.16.M88.4 R8, [R193+0x4000] ;  /* 0x00400000c108783b */ /* 0x000fee0000000200 */
[C---:B-1----:R-:W-:Y:S08]  /*53f0*/  HMMA.16816.F32.BF16 R152, R24.reuse, R4, R152 ;  /* 0x000000041898723c */ /* 0x042ff00000041898 */
[----:B------:R-:W-:Y:S01]  /*5400*/  HMMA.16816.F32.BF16 R148, R24, R6, R148 ;  /* 0x000000061894723c */ /* 0x000fe20000041894 */
[----:B------:R-:W1:Y:S07]  /*5410*/  LDSM.16.M88.4 R4, [R184+0x2000] ;  /* 0x00200000b804783b */ /* 0x000e6e0000000200 */
[C---:B------:R-:W-:Y:S08]  /*5420*/  HMMA.16816.F32.BF16 R144, R164.reuse, R168, R144 ;  /* 0x000000a8a490723c */ /* 0x040ff00000041890 */
[----:B------:R-:W-:Y:S01]  /*5430*/  HMMA.16816.F32.BF16 R140, R164, R170, R140 ;  /* 0x000000aaa48c723c */ /* 0x000fe2000004188c */
[----:B------:R-:W2:Y:S04]  /*5440*/  LDSM.16.M88.4 R168, [R191+0xe800] ;  /* 0x00e80000bfa8783b */ /* 0x000ea80000000200 */
[----:B------:R-:W3:Y:S03]  /*5450*/  LDSM.16.M88.4 R164, [R191+0xf000] ;  /* 0x00f00000bfa4783b */ /* 0x000ee60000000200 */
[C---:B----4-:R-:W-:Y:S08]  /*5460*/  HMMA.16816.F32.BF16 R16, R32.reuse, R20, R16 ;  /* 0x000000142010723c */ /* 0x050ff00000041810 */
[----:B------:R-:W-:Y:S01]  /*5470*/  HMMA.16816.F32.BF16 R12, R32, R22, R12 ;  /* 0x00000016200c723c */ /* 0x000fe2000004180c */
[----:B------:R-:W-:Y:S07]  /*5480*/  LDSM.16.M88.4 R20, [R184+0x3800] ;  /* 0x00380000b814783b */ /* 0x000fee0000000200 */
[C---:B------:R-:W-:Y:S08]  /*5490*/  HMMA.16816.F32.BF16 R144, R24.reuse, R28, R144 ;  /* 0x0000001c1890723c */ /* 0x040ff00000041890 */
[----:B------:R-:W-:Y:S01]  /*54a0*/  HMMA.16816.F32.BF16 R140, R24, R30, R140 ;  /* 0x0000001e188c723c */ /* 0x000fe2000004188c */
[----:B------:R-:W4:Y:S04]  /*54b0*/  LDSM.16.M88.4 R28, [R184+0x2800] ;  /* 0x00280000b81c783b */ /* 0x000f280000000200 */
[----:B------:R-:W-:Y:S03]  /*54c0*/  LDSM.16.M88.4 R24, [R184+0x3000] ;  /* 0x00300000b818783b */ /* 0x000fe60000000200 */
[C---:B-1----:R-:W-:Y:S08]  /*54d0*/  HMMA.16816.F32.BF16 R16, R8.reuse, R4, R16 ;  /* 0x000000040810723c */ /* 0x042ff00000041810 */
[----:B------:R-:W-:Y:S01]  /*54e0*/  HMMA.16816.F32.BF16 R12, R8, R6, R12 ;  /* 0x00000006080c723c */ /* 0x000fe2000004180c */
[----:B------:R-:W1:Y:S07]  /*54f0*/  LDSM.16.M88.4 R4, [R197+0x10000] ;  /* 0x01000000c504783b */ /* 0x000e6e0000000200 */
[C---:B--2---:R-:W-:Y:S08]  /*5500*/  HMMA.16816.F32.BF16 R160, R32.reuse, R168, R160 ;  /* 0x000000a820a0723c */ /* 0x044ff000000418a0 */
[C---:B------:R-:W-:Y:S01]  /*5510*/  HMMA.16816.F32.BF16 R156, R32.reuse, R170, R156 ;  /* 0x000000aa209c723c */ /* 0x040fe2000004189c */
[----:B------:R-:W-:Y:S07]  /*5520*/  LDSM.16.M88.4 R168, [R197+0x11000] ;  /* 0x01100000c5a8783b */ /* 0x000fee0000000200 */
[C---:B---3--:R-:W-:Y:S08]  /*5530*/  HMMA.16816.F32.BF16 R152, R32.reuse, R164, R152 ;  /* 0x000000a42098723c */ /* 0x048ff00000041898 */
[C---:B------:R-:W-:Y:S01]  /*5540*/  HMMA.16816.F32.BF16 R148, R32.reuse, R166, R148 ;  /* 0x000000a62094723c */ /* 0x040fe20000041894 */
[----:B------:R-:W-:Y:S07]  /*5550*/  LDSM.16.M88.4 R164, [R197+0x11800] ;  /* 0x01180000c5a4783b */ /* 0x000fee0000000200 */
[C---:B------:R-:W-:Y:S08]  /*5560*/  HMMA.16816.F32.BF16 R144, R32.reuse, R136, R144 ;  /* 0x000000882090723c */ /* 0x040ff00000041890 */
[----:B------:R-:W-:Y:S01]  /*5570*/  HMMA.16816.F32.BF16 R140, R32, R138, R140 ;  /* 0x0000008a208c723c */ /* 0x000fe2000004188c */
[----:B------:R-:W-:Y:S04]  /*5580*/  LDSM.16.M88.4 R136, [R196+0x8000] ;  /* 0x00800000c488783b */ /* 0x000fe80000000200 */
[----:B------:R-:W2:Y:S03]  /*5590*/  LDSM.16.M88.4 R32, [R179] ;  /* 0x00000000b320783b */ /* 0x000ea60000000200 */
[C---:B----4-:R-:W-:Y:S08]  /*55a0*/  HMMA.16816.F32.BF16 R160, R8.reuse, R28, R160 ;  /* 0x0000001c08a0723c */ /* 0x050ff000000418a0 */
[----:B------:R-:W-:Y:S01]  /*55b0*/  HMMA.16816.F32.BF16 R156, R8, R30, R156 ;  /* 0x0000001e089c723c */ /* 0x000fe2000004189c */
[----:B------:R-:W3:Y:S07]  /*55c0*/  LDSM.16.M88.4 R28, [R178] ;  /* 0x00000000b21c783b */ /* 0x000eee0000000200 */
[C---:B-1----:R-:W-:Y:S08]  /*55d0*/  HMMA.16816.F32.BF16 R16, R216.reuse, R4, R16 ;  /* 0x00000004d810723c */ /* 0x042ff00000041810 */
[----:B------:R-:W-:Y:S01]  /*55e0*/  HMMA.16816.F32.BF16 R12, R216, R6, R12 ;  /* 0x00000006d80c723c */ /* 0x000fe2000004180c */
[----:B------:R-:W-:Y:S07]  /*55f0*/  LDSM.16.M88.4 R4, [R191+0x10000] ;  /* 0x01000000bf04783b */ /* 0x000fee0000000200 */
[C---:B------:R-:W-:Y:S08]  /*5600*/  HMMA.16816.F32.BF16 R152, R8.reuse, R24, R152 ;  /* 0x000000180898723c */ /* 0x040ff00000041898 */
[C---:B------:R-:W-:Y:S01]  /*5610*/  HMMA.16816.F32.BF16 R148, R8.reuse, R26, R148 ;  /* 0x0000001a0894723c */ /* 0x040fe20000041894 */
[----:B------:R-:W-:Y:S07]  /*5620*/  LDSM.16.M88.4 R24, [R177] ;  /* 0x00000000b118783b */ /* 0x000fee0000000200 */
[C---:B------:R-:W-:Y:S08]  /*5630*/  HMMA.16816.F32.BF16 R144, R8.reuse, R20, R144 ;  /* 0x000000140890723c */ /* 0x040ff00000041890 */
[----:B------:R-:W-:Y:S01]  /*5640*/  HMMA.16816.F32.BF16 R140, R8, R22, R140 ;  /* 0x00000016088c723c */ /* 0x000fe2000004188c */
[----:B------:R-:W1:Y:S04]  /*5650*/  LDSM.16.M88.4 R8, [R194+0x8000] ;  /* 0x00800000c208783b */ /* 0x000e680000000200 */
[----:B------:R-:W-:Y:S03]  /*5660*/  LDSM.16.M88.4 R20, [R176] ;  /* 0x00000000b014783b */ /* 0x000fe60000000200 */
[C---:B------:R-:W-:Y:S08]  /*5670*/  HMMA.16816.F32.BF16 R160, R216.reuse, R172, R160 ;  /* 0x000000acd8a0723c */ /* 0x040ff000000418a0 */
[----:B------:R-:W-:Y:S01]  /*5680*/  HMMA.16816.F32.BF16 R156, R216, R174, R156 ;  /* 0x000000aed89c723c */ /* 0x000fe2000004189c */
[----:B------:R-:W-:Y:S07]  /*5690*/  LDSM.16.M88.4 R172, [R191+0x11000] ;  /* 0x01100000bfac783b */ /* 0x000fee0000000200 */
[C---:B--2---:R-:W-:Y:S08]  /*56a0*/  HMMA.16816.F32.BF16 R16, R136.reuse, R32, R16 ;  /* 0x000000208810723c */ /* 0x044ff00000041810 */
[----:B------:R-:W-:Y:S01]  /*56b0*/  HMMA.16816.F32.BF16 R12, R136, R34, R12 ;  /* 0x00000022880c723c */ /* 0x000fe2000004180c */
[----:B------:R-:W2:Y:S07]  /*56c0*/  LDSM.16.M88.4 R32, [R191+0x10800] ;  /* 0x01080000bf20783b */ /* 0x000eae0000000200 */
[C---:B------:R-:W-:Y:S08]  /*56d0*/  HMMA.16816.F32.BF16 R152, R216.reuse, R168, R152 ;  /* 0x000000a8d898723c */ /* 0x040ff00000041898 */
[C---:B------:R-:W-:Y:S08]  /*56e0*/  HMMA.16816.F32.BF16 R148, R216.reuse, R170, R148 ;  /* 0x000000aad894723c */ /* 0x040ff00000041894 */
[C---:B------:R-:W-:Y:S08]  /*56f0*/  HMMA.16816.F32.BF16 R144, R216.reuse, R164, R144 ;  /* 0x000000a4d890723c */ /* 0x040ff00000041890 */
[----:B------:R-:W-:Y:S01]  /*5700*/  HMMA.16816.F32.BF16 R140, R216, R166, R140 ;  /* 0x000000a6d88c723c */ /* 0x000fe2000004188c */
[----:B------:R-:W-:Y:S07]  /*5710*/  LDSM.16.M88.4 R164, [R193+0x8000] ;  /* 0x00800000c1a4783b */ /* 0x000fee0000000200 */
[C---:B---3--:R-:W-:Y:S01]  /*5720*/  HMMA.16816.F32.BF16 R168, R136.reuse, R28, R160 ;  /* 0x0000001c88a8723c */ /* 0x048fe200000418a0 */
[----:B------:R-:W3:Y:S06]  /*5730*/  LDSM.16.M88.4 R160, [R184+0x4000] ;  /* 0x00400000b8a0783b */ /* 0x000eec0000000200 */
[----:B------:R-:W-:Y:S01]  /*5740*/  IADD3 R28, R2, 0x8, RZ ;  /* 0x00000008021c7810 */ /* 0x000fe20007ffe0ff */
[----:B------:R-:W-:Y:S03]  /*5750*/  HMMA.16816.F32.BF16 R156, R136, R30, R156 ;  /* 0x0000001e889c723c */ /* 0x000fe6000004189c */
[----:B------:R-:W-:-:S02]  /*5760*/  ISETP.GE.AND P4, PT, R28, R207, PT ;  /* 0x000000cf1c00720c */ /* 0x000fc40003f86270 */
[----:B------:R-:W-:Y:S02]  /*5770*/  ISETP.GE.AND P5, PT, R28, R135, PT ;  /* 0x000000871c00720c */ /* 0x000fe40003fa6270 */
[----:B------:R-:W-:Y:S01]  /*5780*/  IADD3 R30, R2, 0x1, RZ ;  /* 0x00000001021e7810 */ /* 0x000fe20007ffe0ff */
[C---:B-1----:R-:W-:Y:S03]  /*5790*/  HMMA.16816.F32.BF16 R16, R8.reuse, R4, R16 ;  /* 0x000000040810723c */ /* 0x042fe60000041810 */
[----:B------:R1:W4:Y:S01]  /*57a0*/  I2F R3, R30 ;  /* 0x0000001e00037306 */ /* 0x0003220000201400 */
[C---:B------:R-:W-:Y:S02]  /*57b0*/  ISETP.GE.AND P6, PT, R30.reuse, R207, PT ;  /* 0x000000cf1e00720c */ /* 0x040fe40003fc6270 */
[----:B------:R-:W-:Y:S02]  /*57c0*/  ISETP.GE.AND P0, PT, R30, R135, PT ;  /* 0x000000871e00720c */ /* 0x000fe40003f06270 */
[----:B------:R-:W-:Y:S01]  /*57d0*/  HMMA.16816.F32.BF16 R12, R8, R6, R12 ;  /* 0x00000006080c723c */ /* 0x000fe2000004180c */
[----:B------:R-:W5:Y:S07]  /*57e0*/  LDSM.16.M88.4 R4, [R184+0x4800] ;  /* 0x00480000b804783b */ /* 0x000f6e0000000200 */
[----:B------:R-:W-:Y:S01]  /*57f0*/  HMMA.16816.F32.BF16 R152, R136, R24, R152 ;  /* 0x000000188898723c */ /* 0x000fe20000041898 */
[----:B-1----:R-:W-:-:S07]  /*5800*/  IADD3 R30, R2, 0x10, RZ ;  /* 0x00000010021e7810 */ /* 0x002fce0007ffe0ff */
[----:B------:R-:W-:Y:S01]  /*5810*/  HMMA.16816.F32.BF16 R148, R136, R26, R148 ;  /* 0x0000001a8894723c */ /* 0x000fe20000041894 */
[----:B------:R-:W1:Y:S07]  /*5820*/  LDSM.16.M88.4 R24, [R191+0x11800] ;  /* 0x01180000bf18783b */ /* 0x000e6e0000000200 */
[C---:B--2---:R-:W-:Y:S07]  /*5830*/  HMMA.16816.F32.BF16 R168, R8.reuse, R32, R168 ;  /* 0x0000002008a8723c */ /* 0x044fee00000418a8 */
[----:B------:R-:W-:Y:S01]  /*5840*/  IADD3 R32, R2, 0x30, RZ ;  /* 0x0000003002207810 */ /* 0x000fe20007ffe0ff */
[----:B------:R-:W-:Y:S08]  /*5850*/  HMMA.16816.F32.BF16 R156, R8, R34, R156 ;  /* 0x00000022089c723c */ /* 0x000ff0000004189c */
[C---:B------:R-:W-:Y:S08]  /*5860*/  HMMA.16816.F32.BF16 R144, R136.reuse, R20, R144 ;  /* 0x000000148890723c */ /* 0x040ff00000041890 */
[----:B------:R-:W-:Y:S01]  /*5870*/  HMMA.16816.F32.BF16 R140, R136, R22, R140 ;  /* 0x00000016888c723c */ /* 0x000fe2000004188c */
[----:B------:R-:W2:Y:S07]  /*5880*/  LDSM.16.M88.4 R20, [R184+0x5000] ;  /* 0x00500000b814783b */ /* 0x000eae0000000200 */
[C---:B---3--:R-:W-:Y:S08]  /*5890*/  HMMA.16816.F32.BF16 R16, R164.reuse, R160, R16 ;  /* 0x000000a0a410723c */ /* 0x048ff00000041810 */
[----:B------:R-:W-:Y:S08]  /*58a0*/  HMMA.16816.F32.BF16 R12, R164, R162, R12 ;  /* 0x000000a2a40c723c */ /* 0x000ff0000004180c */
[----:B------:R-:W-:Y:S08]  /*58b0*/  HMMA.16816.F32.BF16 R152, R8, R172, R152 ;  /* 0x000000ac0898723c */ /* 0x000ff00000041898 */
[C---:B-----5:R-:W-:Y:S08]  /*58c0*/  HMMA.16816.F32.BF16 R168, R164.reuse, R4, R168 ;  /* 0x00000004a4a8723c */ /* 0x060ff000000418a8 */
[----:B------:R-:W-:Y:S01]  /*58d0*/  HMMA.16816.F32.BF16 R156, R164, R6, R156 ;  /* 0x00000006a49c723c */ /* 0x000fe2000004189c */
[----:B------:R-:W3:Y:S01]  /*58e0*/  LDSM.16.M88.4 R4, [R184+0x5800] ;  /* 0x00580000b804783b */ /* 0x000ee20000000200 */
[----:B------:R-:W-:-:S06]  /*58f0*/  DEPBAR.LE SB0, 0x0 ;  /* 0x000080000000791a */ /* 0x000fcc0000000000 */
[C---:B-1----:R-:W-:Y:S01]  /*5900*/  HMMA.16816.F32.BF16 R144, R8.reuse, R24, R144 ;  /* 0x000000180890723c */ /* 0x042fe20000041890 */
[----:B------:R1:W5:Y:S06]  /*5910*/  I2F R25, R28 ;  /* 0x0000001c00197306 */ /* 0x00036c0000201400 */
[C---:B------:R-:W-:Y:S01]  /*5920*/  IADD3 R24, R2.reuse, 0x9, RZ ;  /* 0x0000000902187810 */ /* 0x040fe20007ffe0ff */
[C---:B------:R-:W-:Y:S08]  /*5930*/  HMMA.16816.F32.BF16 R148, R8.reuse, R174, R148 ;  /* 0x000000ae0894723c */ /* 0x040ff00000041894 */
[----:B------:R-:W-:Y:S01]  /*5940*/  HMMA.16816.F32.BF16 R140, R8, R26, R140 ;  /* 0x0000001a088c723c */ /* 0x000fe2000004188c */
[----:B------:R-:W3:Y:S01]  /*5950*/  I2F R26, R24 ;  /* 0x00000018001a7306 */ /* 0x000ee20000201400 */
[----:B-1----:R-:W-:-:S05]  /*5960*/  IADD3 R28, R2, 0x11, RZ ;  /* 0x00000011021c7810 */ /* 0x002fca0007ffe0ff */
[CC--:B----4-:R-:W-:Y:S01]  /*5970*/  FFMA.FTZ R11, R3.reuse, R0.reuse, R17 ;  /* 0x00000000030b7223 */ /* 0x0d0fe20000010011 */
[C---:B--2---:R-:W-:Y:S01]  /*5980*/  HMMA.16816.F32.BF16 R152, R164.reuse, R20, R152 ;  /* 0x00000014a498723c */ /* 0x044fe20000041898 */
[-C--:B------:R-:W-:Y:S01]  /*5990*/  FFMA.FTZ R10, R3, R0.reuse, R19 ;  /* 0x00000000030a7223 */ /* 0x080fe20000010013 */
[----:B------:R-:W1:Y:S01]  /*59a0*/  I2F R17, R28 ;  /* 0x0000001c00117306 */ /* 0x000e620000201400 */
[-C--:B-----5:R-:W-:Y:S01]  /*59b0*/  FFMA.FTZ R9, R25, R0.reuse, R12 ;  /* 0x0000000019097223 */ /* 0x0a0fe2000001000c */
[----:B------:R-:W-:Y:S01]  /*59c0*/  FSEL R11, R11, -INF , !P6 ;  /* 0xff8000000b0b7808 */ /* 0x000fe20007000000 */
[-C--:B------:R-:W-:Y:S01]  /*59d0*/  FFMA.FTZ R8, R25, R0.reuse, R14 ;  /* 0x0000000019087223 */ /* 0x080fe2000001000e */
[----:B------:R-:W-:Y:S02]  /*59e0*/  IADD3 R14, R2, 0x18, RZ ;  /* 0x00000018020e7810 */ /* 0x000fe40007ffe0ff */
[----:B------:R-:W-:Y:S01]  /*59f0*/  FSEL R9, R9, -INF , !P4 ;  /* 0xff80000009097808 */ /* 0x000fe20006000000 */
[CC--:B---3--:R-:W-:Y:S01]  /*5a00*/  FFMA.FTZ R13, R26.reuse, R0.reuse, R13 ;  /* 0x000000001a0d7223 */ /* 0x0c8fe2000001000d */
[----:B------:R2:W3:Y:S01]  /*5a10*/  I2F R3, R30 ;  /* 0x0000001e00037306 */ /* 0x0004e20000201400 */
[----:B------:R-:W-:Y:S01]  /*5a20*/  FFMA.FTZ R12, R26, R0, R15 ;  /* 0x000000001a0c7223 */ /* 0x000fe2000001000f */
[----:B------:R-:W-:Y:S01]  /*5a30*/  FSEL R8, R8, -INF , !P5 ;  /* 0xff80000008087808 */ /* 0x000fe20006800000 */
[----:B------:R-:W-:Y:S01]  /*5a40*/  HMMA.16816.F32.BF16 R148, R164, R22, R148 ;  /* 0x00000016a494723c */ /* 0x000fe20000041894 */
[----:B------:R-:W-:-:S02]  /*5a50*/  ISETP.GE.AND P4, PT, R30, R207, PT ;  /* 0x000000cf1e00720c */ /* 0x000fc40003f86270 */
[----:B------:R-:W-:Y:S02]  /*5a60*/  ISETP.GE.AND P5, PT, R30, R135, PT ;  /* 0x000000871e00720c */ /* 0x000fe40003fa6270 */
[----:B------:R-:W-:Y:S01]  /*5a70*/  IADD3 R20, R2, 0x20, RZ ;  /* 0x0000002002147810 */ /* 0x000fe20007ffe0ff */
[----:B------:R-:W4:Y:S01]  /*5a80*/  I2F R15, R14 ;  /* 0x0000000e000f7306 */ /* 0x000f220000201400 */
[----:B------:R-:W-:Y:S01]  /*5a90*/  FSEL R10, R10, -INF , !P0 ;  /* 0xff8000000a0a7808 */ /* 0x000fe20004000000 */
[CC--:B-1----:R-:W-:Y:S01]  /*5aa0*/  FFMA.FTZ R25, R17.reuse, R0.reuse, R169 ;  /* 0x0000000011197223 */ /* 0x0c2fe200000100a9 */
[C---:B------:R-:W-:Y:S01]  /*5ab0*/  ISETP.GE.AND P6, PT, R24.reuse, R207, PT ;  /* 0x000000cf1800720c */ /* 0x040fe20003fc6270 */
[C---:B------:R-:W-:Y:S01]  /*5ac0*/  HMMA.16816.F32.BF16 R144, R164.reuse, R4, R144 ;  /* 0x00000004a490723c */ /* 0x040fe20000041890 */
[----:B------:R-:W-:Y:S01]  /*5ad0*/  ISETP.GE.AND P0, PT, R24, R135, PT ;  /* 0x000000871800720c */ /* 0x000fe20003f06270 */
[-C--:B------:R-:W-:Y:S01]  /*5ae0*/  FFMA.FTZ R24, R17, R0.reuse, R171 ;  /* 0x0000000011187223 */ /* 0x080fe200000100ab */
[----:B--2---:R-:W-:Y:S01]  /*5af0*/  IADD3 R30, R2, 0x19, RZ ;  /* 0x00000019021e7810 */ /* 0x004fe20007ffe0ff */
[-C--:B---3--:R-:W-:Y:S01]  /*5b00*/  FFMA.FTZ R27, R3, R0.reuse, R168 ;  /* 0x00000000031b7223 */ /* 0x088fe200000100a8 */
[----:B------:R-:W-:Y:S01]  /*5b10*/  FSEL R13, R13, -INF , !P6 ;  /* 0xff8000000d0d7808 */ /* 0x000fe20007000000 */
[----:B------:R-:W-:Y:S01]  /*5b20*/  FFMA.FTZ R26, R3, R0, R170 ;  /* 0x00000000031a7223 */ /* 0x000fe200000100aa */
[----:B------:R-:W1:Y:S01]  /*5b30*/  I2F R19, R30 ;  /* 0x0000001e00137306 */ /* 0x000e620000201400 */
[----:B------:R-:W-:Y:S01]  /*5b40*/  FSEL R12, R12, -INF , !P0 ;  /* 0xff8000000c0c7808 */ /* 0x000fe20004000000 */
[----:B------:R-:W-:Y:S01]  /*5b50*/  HMMA.16816.F32.BF16 R4, R164, R6, R140 ;  /* 0x00000006a404723c */ /* 0x000fe2000004188c */
[----:B------:R-:W-:-:S02]  /*5b60*/  FSEL R27, R27, -INF , !P4 ;  /* 0xff8000001b1b7808 */ /* 0x000fc40006000000 */
[----:B------:R-:W-:Y:S01]  /*5b70*/  FSEL R26, R26, -INF , !P5 ;  /* 0xff8000001a1a7808 */ /* 0x000fe20006800000 */
[CC--:B----4-:R-:W-:Y:S01]  /*5b80*/  FFMA.FTZ R23, R15.reuse, R0.reuse, R156 ;  /* 0x000000000f177223 */ /* 0x0d0fe2000001009c */
[C---:B------:R-:W-:Y:S01]  /*5b90*/  ISETP.GE.AND P4, PT, R14.reuse, R207, PT ;  /* 0x000000cf0e00720c */ /* 0x040fe20003f86270 */
[----:B------:R-:W2:Y:S01]  /*5ba0*/  I2F R3, R20 ;  /* 0x0000001400037306 */ /* 0x000ea20000201400 */
[----:B------:R-:W-:Y:S01]  /*5bb0*/  ISETP.GE.AND P5, PT, R14, R135, PT ;  /* 0x000000870e00720c */ /* 0x000fe20003fa6270 */
[-C--:B------:R-:W-:Y:S01]  /*5bc0*/  FFMA.FTZ R22, R15, R0.reuse, R158 ;  /* 0x000000000f167223 */ /* 0x080fe2000001009e */
[----:B------:R-:W-:Y:S02]  /*5bd0*/  IADD3 R14, R2, 0x21, RZ ;  /* 0x00000021020e7810 */ /* 0x000fe40007ffe0ff */
[C---:B------:R-:W-:Y:S02]  /*5be0*/  ISETP.GE.AND P6, PT, R28.reuse, R207, PT ;  /* 0x000000cf1c00720c */ /* 0x040fe40003fc6270 */
[----:B------:R-:W-:Y:S01]  /*5bf0*/  ISETP.GE.AND P0, PT, R28, R135, PT ;  /* 0x000000871c00720c */ /* 0x000fe20003f06270 */
[----:B------:R-:W3:Y:S01]  /*5c00*/  I2F R17, R14 ;  /* 0x0000000e00117306 */ /* 0x000ee20000201400 */
[----:B------:R-:W-:Y:S01]  /*5c10*/  IADD3 R28, R2, 0x28, RZ ;  /* 0x00000028021c7810 */ /* 0x000fe20007ffe0ff */
[-C--:B-1----:R-:W-:Y:S01]  /*5c20*/  FFMA.FTZ R21, R19, R0.reuse, R157 ;  /* 0x0000000013157223 */ /* 0x082fe2000001009d */
[----:B------:R-:W-:Y:S01]  /*5c30*/  FSEL R25, R25, -INF , !P6 ;  /* 0xff80000019197808 */ /* 0x000fe20007000000 */
[----:B------:R-:W-:Y:S01]  /*5c40*/  FFMA.FTZ R159, R19, R0, R159 ;  /* 0x00000000139f7223 */ /* 0x000fe2000001009f */
[----:B------:R-:W-:-:S02]  /*5c50*/  FSEL R24, R24, -INF , !P0 ;  /* 0xff80000018187808 */ /* 0x000fc40004000000 */
[C---:B------:R-:W-:Y:S01]  /*5c60*/  ISETP.GE.AND P6, PT, R30.reuse, R207, PT ;  /* 0x000000cf1e00720c */ /* 0x040fe20003fc6270 */
[----:B------:R-:W1:Y:S01]  /*5c70*/  I2F R15, R28 ;  /* 0x0000001c000f7306 */ /* 0x000e620000201400 */
[CC--:B--2---:R-:W-:Y:S01]  /*5c80*/  FFMA.FTZ R152, R3.reuse, R0.reuse, R152 ;  /* 0x0000000003987223 */ /* 0x0c4fe20000010098 */
[----:B------:R-:W-:Y:S01]  /*5c90*/  ISETP.GE.AND P0, PT, R30, R135, PT ;  /* 0x000000871e00720c */ /* 0x000fe20003f06270 */
[-C--:B------:R-:W-:Y:S01]  /*5ca0*/  FFMA.FTZ R154, R3, R0.reuse, R154 ;  /* 0x00000000039a7223 */ /* 0x080fe2000001009a */
[----:B------:R-:W-:Y:S02]  /*5cb0*/  FSEL R23, R23, -INF , !P4 ;  /* 0xff80000017177808 */ /* 0x000fe40006000000 */
[----:B------:R-:W-:Y:S02]  /*5cc0*/  FSEL R22, R22, -INF , !P5 ;  /* 0xff80000016167808 */ /* 0x000fe40006800000 */
[----:B------:R-:W2:Y:S01]  /*5cd0*/  I2F R3, R32 ;  /* 0x0000002000037306 */ /* 0x000ea20000201400 */
[C---:B------:R-:W-:Y:S01]  /*5ce0*/  ISETP.GE.AND P4, PT, R20.reuse, R207, PT ;  /* 0x000000cf1400720c */ /* 0x040fe20003f86270 */
[CC--:B---3--:R-:W-:Y:S01]  /*5cf0*/  FFMA.FTZ R153, R17.reuse, R0.reuse, R153 ;  /* 0x0000000011997223 */ /* 0x0c8fe20000010099 */
[----:B------:R-:W-:Y:S01]  /*5d00*/  ISETP.GE.AND P5, PT, R20, R135, PT ;  /* 0x000000871400720c */ /* 0x000fe20003fa6270 */
[----:B------:R-:W-:Y:S01]  /*5d10*/  FFMA.FTZ R155, R17, R0, R155 ;  /* 0x00000000119b7223 */ /* 0x000fe2000001009b */
[----:B------:R-:W-:-:S02]  /*5d20*/  FSEL R21, R21, -INF , !P6 ;  /* 0xff80000015157808 */ /* 0x000fc40007000000 */
[----:B------:R-:W-:Y:S01]  /*5d30*/  FSEL R20, R159, -INF , !P0 ;  /* 0xff8000009f147808 */ /* 0x000fe20004000000 */
[CC--:B-1----:R-:W-:Y:S01]  /*5d40*/  FFMA.FTZ R148, R15.reuse, R0.reuse, R148 ;  /* 0x000000000f947223 */ /* 0x0c2fe20000010094 */
[C---:B------:R-:W-:Y:S01]  /*5d50*/  ISETP.GE.AND P6, PT, R14.reuse, R207, PT ;  /* 0x000000cf0e00720c */ /* 0x040fe20003fc6270 */
[-C--:B------:R-:W-:Y:S01]  /*5d60*/  FFMA.FTZ R150, R15, R0.reuse, R150 ;  /* 0x000000000f967223 */ /* 0x080fe20000010096 */
[----:B------:R-:W-:Y:S01]  /*5d70*/  BAR.SYNC.DEFER_BLOCKING 0x0 ;  /* 0x0000000000007b1d */ /* 0x000fe20000010000 */
[----:B------:R-:W-:Y:S02]  /*5d80*/  ISETP.GE.AND P0, PT, R14, R135, PT ;  /* 0x000000870e00720c */ /* 0x000fe40003f06270 */
[----:B------:R-:W-:Y:S02]  /*5d90*/  IADD3 R30, R2, 0x29, RZ ;  /* 0x00000029021e7810 */ /* 0x000fe40007ffe0ff */
[----:B------:R-:W-:Y:S01]  /*5da0*/  FSEL R169, R153, -INF , !P6 ;  /* 0xff80000099a97808 */ /* 0x000fe20007000000 */
[-C--:B--2---:R-:W-:Y:S01]  /*5db0*/  FFMA.FTZ R144, R3, R0.reuse, R144 ;  /* 0x0000000003907223 */ /* 0x084fe20000010090 */
[----:B------:R-:W-:Y:S01]  /*5dc0*/  FSEL R168, R155, -INF , !P0 ;  /* 0xff8000009ba87808 */ /* 0x000fe20004000000 */
[----:B------:R-:W1:Y:S01]  /*5dd0*/  I2F R14, R30 ;  /* 0x0000001e000e7306 */ /* 0x000e620000201400 */
[C---:B------:R-:W-:Y:S01]  /*5de0*/  ISETP.GE.AND P6, PT, R30.reuse, R207, PT ;  /* 0x000000cf1e00720c */ /* 0x040fe20003fc6270 */
[----:B------:R-:W-:Y:S01]  /*5df0*/  FFMA.FTZ R146, R3, R0, R146 ;  /* 0x0000000003927223 */ /* 0x000fe20000010092 */
[----:B------:R-:W-:-:S02]  /*5e00*/  ISETP.GE.AND P0, PT, R30, R135, PT ;  /* 0x000000871e00720c */ /* 0x000fc40003f06270 */
[----:B------:R-:W-:Y:S02]  /*5e10*/  FSEL R171, R152, -INF , !P4 ;  /* 0xff80000098ab7808 */ /* 0x000fe40006000000 */
[----:B------:R-:W-:Y:S01]  /*5e20*/  FSEL R170, R154, -INF , !P5 ;  /* 0xff8000009aaa7808 */ /* 0x000fe20006800000 */
[----:B------:R-:W2:Y:S01]  /*5e30*/  I2F R3, R2 ;  /* 0x0000000200037306 */ /* 0x000ea20000201400 */
[C---:B------:R-:W-:Y:S02]  /*5e40*/  ISETP.GE.AND P4, PT, R28.reuse, R207, PT ;  /* 0x000000cf1c00720c */ /* 0x040fe40003f86270 */
[----:B------:R-:W-:Y:S02]  /*5e50*/  ISETP.GE.AND P5, PT, R28, R135, PT ;  /* 0x000000871c00720c */ /* 0x000fe40003fa6270 */
[----:B------:R-:W-:Y:S02]  /*5e60*/  IADD3 R28, R2, 0x31, RZ ;  /* 0x00000031021c7810 */ /* 0x000fe40007ffe0ff */
[----:B------:R-:W-:Y:S01]  /*5e70*/  FSEL R173, R148, -INF , !P4 ;  /* 0xff80000094ad7808 */ /* 0x000fe20006000000 */
[-C--:B-1----:R-:W-:Y:S01]  /*5e80*/  FFMA.FTZ R149, R14, R0.reuse, R149 ;  /* 0x000000000e957223 */ /* 0x082fe20000010095 */
[----:B------:R-:W-:Y:S01]  /*5e90*/  IADD3 R30, R2, 0x38, RZ ;  /* 0x00000038021e7810 */ /* 0x000fe20007ffe0ff */
[----:B------:R-:W1:Y:S01]  /*5ea0*/  I2F R17, R28 ;  /* 0x0000001c00117306 */ /* 0x000e620000201400 */
[----:B------:R-:W-:Y:S01]  /*5eb0*/  FSEL R172, R150, -INF , !P5 ;  /* 0xff80000096ac7808 */ /* 0x000fe20006800000 */
[----:B------:R-:W-:Y:S01]  /*5ec0*/  FFMA.FTZ R151, R14, R0, R151 ;  /* 0x000000000e977223 */ /* 0x000fe20000010097 */
[----:B------:R-:W-:-:S02]  /*5ed0*/  ISETP.GE.AND P4, PT, R32, R207, PT ;  /* 0x000000cf2000720c */ /* 0x000fc40003f86270 */
[----:B------:R-:W-:Y:S02]  /*5ee0*/  ISETP.GE.AND P5, PT, R32, R135, PT ;  /* 0x000000872000720c */ /* 0x000fe40003fa6270 */
[----:B------:R-:W-:Y:S01]  /*5ef0*/  IADD3 R14, R2, 0x39, RZ ;  /* 0x00000039020e7810 */ /* 0x000fe20007ffe0ff */
[----:B------:R-:W3:Y:S01]  /*5f00*/  I2F R15, R30 ;  /* 0x0000001e000f7306 */ /* 0x000ee20000201400 */
[----:B------:R-:W-:Y:S02]  /*5f10*/  FSEL R157, R144, -INF , !P4 ;  /* 0xff800000909d7808 */ /* 0x000fe40006000000 */
[----:B------:R-:W-:Y:S02]  /*5f20*/  FSEL R154, R146, -INF , !P5 ;  /* 0xff800000929a7808 */ /* 0x000fe40006800000 */
[C---:B------:R-:W-:Y:S02]  /*5f30*/  ISETP.GE.AND P4, PT, R2.reuse, R207, PT ;  /* 0x000000cf0200720c */ /* 0x040fe40003f86270 */
[----:B------:R-:W-:Y:S01]  /*5f40*/  ISETP.GE.AND P5, PT, R2, R135, PT ;  /* 0x000000870200720c */ /* 0x000fe20003fa6270 */
[-C--:B--2---:R-:W-:Y:S01]  /*5f50*/  FFMA.FTZ R2, R3, R0.reuse, R16 ;  /* 0x0000000003027223 */ /* 0x084fe20000010010 */
[----:B------:R-:W-:Y:S01]  /*5f60*/  FSEL R167, R149, -INF , !P6 ;  /* 0xff80000095a77808 */ /* 0x000fe20007000000 */
[CC--:B-1----:R-:W-:Y:S01]  /*5f70*/  FFMA.FTZ R145, R17.reuse, R0.reuse, R145 ;  /* 0x0000000011917223 */ /* 0x0c2fe20000010091 */
[----:B------:R-:W-:Y:S01]  /*5f80*/  ISETP.GE.AND P6, PT, R28, R207, PT ;  /* 0x000000cf1c00720c */ /* 0x000fe20003fc6270 */
[----:B------:R-:W-:Y:S01]  /*5f90*/  FFMA.FTZ R140, R17, R0, R147 ;  /* 0x00000000118c7223 */ /* 0x000fe20000010093 */
[----:B------:R-:W-:-:S02]  /*5fa0*/  FSEL R2, R2, -INF , !P4 ;  /* 0xff80000002027808 */ /* 0x000fc40006000000 */
[----:B------:R-:W-:Y:S01]  /*5fb0*/  FSEL R166, R151, -INF , !P0 ;  /* 0xff80000097a67808 */ /* 0x000fe20004000000 */
[CC--:B---3--:R-:W-:Y:S01]  /*5fc0*/  FFMA.FTZ R4, R15.reuse, R0.reuse, R4 ;  /* 0x000000000f047223 */ /* 0x0c8fe20000010004 */
[----:B------:R-:W-:Y:S01]  /*5fd0*/  ISETP.GE.AND P4, PT, R134, 0x3, PT ;  /* 0x000000038600780c */ /* 0x000fe20003f86270 */
[----:B------:R-:W-:Y:S01]  /*5fe0*/  FFMA.FTZ R6, R15, R0, R6 ;  /* 0x000000000f067223 */ /* 0x000fe20000010006 */
[----:B------:R-:W-:Y:S01]  /*5ff0*/  ISETP.GE.AND P0, PT, R28, R135, PT ;  /* 0x000000871c00720c */ /* 0x000fe20003f06270 */
[----:B------:R-:W1:Y:S01]  /*6000*/  I2F R15, R14 ;  /* 0x0000000e000f7306 */ /* 0x000e620000201400 */
[----:B------:R-:W-:Y:S02]  /*6010*/  FSEL R155, R145, -INF , !P6 ;  /* 0xff800000919b7808 */ /* 0x000fe40007000000 */
[----:B------:R-:W-:Y:S02]  /*6020*/  ISETP.GE.AND P6, PT, R30, R207, PT ;  /* 0x000000cf1e00720c */ /* 0x000fe40003fc6270 */
[----:B------:R-:W-:-:S02]  /*6030*/  FSEL R140, R140, -INF , !P0 ;  /* 0xff8000008c8c7808 */ /* 0x000fc40004000000 */
[----:B------:R-:W-:Y:S02]  /*6040*/  ISETP.GE.AND P0, PT, R30, R135, PT ;  /* 0x000000871e00720c */ /* 0x000fe40003f06270 */
[----:B------:R-:W-:Y:S01]  /*6050*/  FSEL R143, R4, -INF , !P6 ;  /* 0xff800000048f7808 */ /* 0x000fe20007000000 */
[-C--:B------:R-:W-:Y:S01]  /*6060*/  FFMA.FTZ R4, R3, R0.reuse, R18 ;  /* 0x0000000003047223 */ /* 0x080fe20000010012 */
[----:B------:R-:W-:Y:S02]  /*6070*/  FSEL R142, R6, -INF , !P0 ;  /* 0xff800000068e7808 */ /* 0x000fe40004000000 */
[C---:B------:R-:W-:Y:S02]  /*6080*/  ISETP.GE.AND P6, PT, R14.reuse, R207, PT ;  /* 0x000000cf0e00720c */ /* 0x040fe40003fc6270 */
[----:B------:R-:W-:Y:S01]  /*6090*/  ISETP.GE.AND P0, PT, R14, R135, PT ;  /* 0x000000870e00720c */ /* 0x000fe20003f06270 */
[CC--:B-1----:R-:W-:Y:S01]  /*60a0*/  FFMA.FTZ R5, R15.reuse, R0.reuse, R5 ;  /* 0x000000000f057223 */ /* 0x0c2fe20000010005 */
[----:B------:R-:W-:Y:S01]  /*60b0*/  FSEL R4, R4, -INF , !P5 ;  /* 0xff80000004047808 */ /* 0x000fe20006800000 */
[----:B------:R-:W-:-:S03]  /*60c0*/  FFMA.FTZ R7, R15, R0, R7 ;  /* 0x000000000f077223 */ /* 0x000fc60000010007 */
        /* <DEDUP_REMOVED lines=8> */
[----:B------:R-:W-:-:S04]  /*6150*/  IMAD R5, R5, c[0x0][0x198], RZ ;  /* 0x0000660005057a24 */ /* 0x000fc800078e02ff */
[----:B------:R-:W-:Y:S01]  /*6160*/  IMAD R5, R6, c[0x0][0x19c], R5 ;  /* 0x0000670006057a24 */ /* 0x000fe200078e0205 */
[----:B------:R-:W-:-:S03]  /*6170*/  LEA R6, P5, R16, R208, 0x6 ;  /* 0x000000d010067211 */ /* 0x000fc600078a30ff */
[----:B------:R-:W-:Y:S01]  /*6180*/  IMAD.IADD R5, R17, 0x1, R5 ;  /* 0x0000000111057824 */ /* 0x000fe200078e0205 */
[C---:B------:R-:W-:Y:S02]  /*6190*/  @!P3 LEA R14, P0, R6.reuse, c[0x0][0x168], 0x1 ;  /* 0x00005a00060eba11 */ /* 0x040fe400078008ff */
[----:B------:R-:W-:Y:S02]  /*61a0*/  IADD3 R3, P6, R6, UR10, RZ ;  /* 0x0000000a06037c10 */ /* 0x000fe4000ffde0ff */
[----:B------:R-:W-:Y:S02]  /*61b0*/  LEA.HI.X R5, R16, R211, R5, 0x6, P5 ;  /* 0x000000d310057211 */ /* 0x000fe400028f3405 */
[C---:B------:R-:W-:Y:S02]  /*61c0*/  @!P2 LEA R18, P5, R6.reuse, c[0x0][0x168], 0x1 ;  /* 0x00005a000612aa11 */ /* 0x040fe400078a08ff */
[C---:B------:R-:W-:Y:S02]  /*61d0*/  @!P3 LEA.HI.X R15, R6.reuse, c[0x0][0x16c], R5, 0x1, P0 ;  /* 0x00005b00060fba11 */ /* 0x040fe400000f0c05 */
[----:B------:R-:W-:-:S02]  /*61e0*/  @!P1 LEA R16, P0, R6, c[0x0][0x168], 0x1 ;  /* 0x00005a0006109a11 */ /* 0x000fc400078008ff */
[C-C-:B------:R-:W-:Y:S01]  /*61f0*/  @!P2 LEA.HI.X R19, R6.reuse, c[0x0][0x16c], R5.reuse, 0x1, P5 ;  /* 0x00005b000613aa11 */ /* 0x140fe200028f0c05 */
[----:B------:R-:W-:Y:S01]  /*6200*/  @!PT LDS RZ, [RZ] ;  /* 0x00000000fffff984 */ /* 0x000fe20000000800 */
[----:B------:R-:W-:Y:S01]  /*6210*/  @!PT LDS RZ, [RZ] ;  /* 0x00000000fffff984 */ /* 0x000fe20000000800 */
[----:B------:R-:W-:Y:S01]  /*6220*/  @!PT LDS RZ, [RZ] ;  /* 0x00000000fffff984 */ /* 0x000fe20000000800 */
[----:B------:R1:W-:Y:S01]  /*6230*/  @!P3 LDGSTS.E.BYPASS.LTC128B.128 [R203+0xc000], [R14.64] ;  /* 0x0c0000000ecbbfae */ /* 0x0003e2000b901d4c */
[----:B------:R-:W-:Y:S02]  /*6240*/  @!P1 LEA.HI.X R17, R6, c[0x0][0x16c], R5, 0x1, P0 ;  /* 0x00005b0006119a11 */ /* 0x000fe400000f0c05 */
        /* <DEDUP_REMOVED lines=33> */
.L_x_195:
[----:B------:R-:W-:Y:S05]  /*6460*/  BSYNC B0 ;  /* 0x0000000000007941 */ /* 0x000fea0003800000 */
.L_x_194:
[----:B------:R-:W0:Y:S02]  /*6470*/  LDGDEPBAR ;  /* 0x00000000000079af */ /* 0x000e240000000000 */
.L_x_193:
        /* <DEDUP_REMOVED lines=48> */
[--C-:B------:R-:W-:Y:S02]  /*6780*/  FFMA.FTZ R147, R13, c[0x0][0x23c], -R156.reuse ;  /* 0x00008f000d937a23 */ /* 0x100fe4000001089c */
[--C-:B------:R-:W-:Y:S01]  /*6790*/  FFMA.FTZ R149, R11, c[0x0][0x23c], -R156.reuse ;  /* 0x00008f000b957a23 */ /* 0x100fe2000001089c */
[C---:B------:R-:W-:Y:S01]  /*67a0*/  FSETP.NEU.FTZ.AND P0, PT, R2.reuse, -INF , PT ;  /* 0xff8000000200780b */ /* 0x040fe20003f1d000 */
[C---:B------:R-:W-:Y:S01]  /*67b0*/  FMUL.FTZ R153, R2.reuse, c[0x0][0x23c] ;  /* 0x00008f0002997a20 */ /* 0x040fe20000410000 */
[----:B------:R-:W-:Y:S01]  /*67c0*/  MUFU.EX2 R150, R150 ;  /* 0x0000009600967308 */ /* 0x000fe20000000800 */
[--C-:B------:R-:W-:Y:S01]  /*67d0*/  FFMA.FTZ R148, R9, c[0x0][0x23c], -R156.reuse ;  /* 0x00008f0009947a23 */ /* 0x100fe2000001089c */
[----:B------:R-:W-:Y:S01]  /*67e0*/  FSEL R5, R2, RZ, P0 ;  /* 0x000000ff02057208 */ /* 0x000fe20000000000 */
[--C-:B------:R-:W-:Y:S01]  /*67f0*/  FFMA.FTZ R158, R27, c[0x0][0x23c], -R156.reuse ;  /* 0x00008f001b9e7a23 */ /* 0x100fe2000001089c */
[----:B------:R-:W-:Y:S01]  /*6800*/  FSEL R153, R153, RZ, P0 ;  /* 0x000000ff99997208 */ /* 0x000fe20000000000 */
[----:B------:R-:W-:-:S02]  /*6810*/  FFMA.FTZ R159, R25, c[0x0][0x23c], -R156 ;  /* 0x00008f00199f7a23 */ /* 0x000fc4000001089c */
[----:B------:R-:W-:Y:S01]  /*6820*/  FADD.FTZ R5, R132, -R5 ;  /* 0x8000000584057221 */ /* 0x000fe20000010000 */
[----:B------:R-:W1:Y:S01]  /*6830*/  MUFU.EX2 R149, R149 ;  /* 0x0000009500957308 */ /* 0x000e620000000800 */
[--C-:B------:R-:W-:Y:S01]  /*6840*/  FFMA.FTZ R146, R4, c[0x0][0x23c], -R153.reuse ;  /* 0x00008f0004927a23 */ /* 0x100fe20000010899 */
[----:B------:R-:W-:Y:S01]  /*6850*/  FSEL R4, R3, RZ, P5 ;  /* 0x000000ff03047208 */ /* 0x000fe20002800000 */
[--C-:B------:R-:W-:Y:S02]  /*6860*/  FFMA.FTZ R145, R10, c[0x0][0x23c], -R153.reuse ;  /* 0x00008f000a917a23 */ /* 0x100fe40000010899 */
[--C-:B------:R-:W-:Y:S02]  /*6870*/  FFMA.FTZ R144, R8, c[0x0][0x23c], -R153.reuse ;  /* 0x00008f0008907a23 */ /* 0x100fe40000010899 */
[----:B------:R-:W-:Y:S01]  /*6880*/  FADD.FTZ R4, R133, -R4 ;  /* 0x8000000485047221 */ /* 0x000fe20000010000 */
[----:B------:R-:W-:Y:S01]  /*6890*/  MUFU.EX2 R148, R148 ;  /* 0x0000009400947308 */ /* 0x000fe20000000800 */
[----:B------:R-:W-:Y:S01]  /*68a0*/  FFMA.FTZ R133, R12, c[0x0][0x23c], -R153 ;  /* 0x00008f000c857a23 */ /* 0x000fe20000010899 */
[----:B------:R-:W-:Y:S01]  /*68b0*/  LDSM.16.MT88.4 R8, [R189+0x12000] ;  /* 0x01200000bd08783b */ /* 0x000fe20000004200 */
[----:B------:R-:W-:-:S02]  /*68c0*/  FMUL.FTZ R151, R4, c[0x0][0x23c] ;  /* 0x00008f0004977a20 */ /* 0x000fc40000410000 */
[----:B------:R-:W-:Y:S01]  /*68d0*/  FMUL.FTZ R132, R5, c[0x0][0x23c] ;  /* 0x00008f0005847a20 */ /* 0x000fe20000410000 */
[----:B------:R-:W2:Y:S01]  /*68e0*/  LDSM.16.MT88.4 R12, [R190+0x12000] ;  /* 0x01200000be0c783b */ /* 0x000ea20000004200 */
[--C-:B------:R-:W-:Y:S01]  /*68f0*/  FFMA.FTZ R160, R23, c[0x0][0x23c], -R156.reuse ;  /* 0x00008f0017a07a23 */ /* 0x100fe2000001089c */
[----:B------:R-:W3:Y:S01]  /*6900*/  MUFU.EX2 R147, R147 ;  /* 0x0000009300937308 */ /* 0x000ee20000000800 */
[----:B-1----:R-:W-:Y:S01]  /*6910*/  F2FP.BF16.PACK_AB R4, R149, R150 ;  /* 0x000000969504723e */ /* 0x002fe200000010ff */
[----:B------:R-:W-:Y:S02]  /*6920*/  FFMA.FTZ R161, R21, c[0x0][0x23c], -R156 ;  /* 0x00008f0015a17a23 */ /* 0x000fe4000001089c */
[--C-:B------:R-:W-:Y:S02]  /*6930*/  FFMA.FTZ R162, R26, c[0x0][0x23c], -R153.reuse ;  /* 0x00008f001aa27a23 */ /* 0x100fe40000010899 */
[--C-:B------:R-:W-:Y:S02]  /*6940*/  FFMA.FTZ R165, R24, c[0x0][0x23c], -R153.reuse ;  /* 0x00008f0018a57a23 */ /* 0x100fe40000010899 */
        /* <DEDUP_REMOVED lines=8> */
[----:B---3--:R-:W-:Y:S01]  /*69d0*/  F2FP.BF16.PACK_AB R6, R147, R148 ;  /* 0x000000949306723e */ /* 0x008fe200000010ff */
[--C-:B------:R-:W-:Y:S02]  /*69e0*/  FFMA.FTZ R169, R173, c[0x0][0x23c], -R156.reuse ;  /* 0x00008f00ada97a23 */ /* 0x100fe4000001089c */
[--C-:B------:R-:W-:Y:S02]  /*69f0*/  FFMA.FTZ R167, R170, c[0x0][0x23c], -R153.reuse ;  /* 0x00008f00aaa77a23 */ /* 0x100fe40000010899 */
[----:B------:R-:W-:Y:S02]  /*6a00*/  FFMA.FTZ R171, R171, c[0x0][0x23c], -R156 ;  /* 0x00008f00abab7a23 */ /* 0x000fe4000001089c */
        /* <DEDUP_REMOVED lines=174> */
[----:B------:R-:W-:Y:S02]  /*74f0*/  FADD.FTZ R149, R149, R150 ;  /* 0x0000009695957221 */ /* 0x000fe40000010000 */
[----:B------:R-:W-:Y:S01]  /*7500*/  FADD.FTZ R145, R145, R132 ;  /* 0x0000008491917221 */ /* 0x000fe20000010000 */
[----:B------:R-:W-:Y:S01]  /*7510*/  MOV R132, R2 ;  /* 0x0000000200847202 */ /* 0x000fe20000000f00 */
        /* <DEDUP_REMOVED lines=8> */
[----:B----4-:R-:W-:-:S02]  /*75a0*/  F2FP.BF16.PACK_AB R5, R165, R162 ;  /* 0x000000a2a505723e */ /* 0x010fc400000010ff */
        /* <DEDUP_REMOVED lines=96> */
[----:B------:R-:W-:Y:S01]  /*7bb0*/  HMMA.16816.F32.BF16 R40, R4, R142, R40 ;  /* 0x0000008e0428723c */ /* 0x000fe20000041828 */
[----:B------:R-:W-:-:S02]  /*7bc0*/  MOV R133, R3 ;  /* 0x0000000300857202 */ /* 0x000fc40000000f00 */
        /* <DEDUP_REMOVED lines=46> */
[C---:B------:R-:W-:Y:S01]  /*7eb0*/  @!P2 LEA R16, P4, R6.reuse, c[0x0][0x170], 0x1 ;  /* 0x00005c000610aa11 */ /* 0x040fe200078808ff */
[----:B------:R-:W-:Y:S01]  /*7ec0*/  IMAD.IADD R5, R11, 0x1, R5 ;  /* 0x000000010b057824 */ /* 0x000fe200078e0205 */
[----:B------:R-:W-:-:S04]  /*7ed0*/  IADD3 R4, P6, R6, UR15, RZ ;  /* 0x0000000f06047c10 */ /* 0x000fc8000ffde0ff */
[----:B------:R-:W-:Y:S02]  /*7ee0*/  LEA.HI.X R5, R10, R223, R5, 0x6, P0 ;  /* 0x000000df0a057211 */ /* 0x000fe400000f3405 */
[C---:B------:R-:W-:Y:S02]  /*7ef0*/  @!P1 LEA R10, P0, R6.reuse, c[0x0][0x170], 0x1 ;  /* 0x00005c00060a9a11 */ /* 0x040fe400078008ff */
[C-C-:B------:R-:W-:Y:S02]  /*7f00*/  @!P3 LEA.HI.X R9, R6.reuse, c[0x0][0x174], R5.reuse, 0x1, P5 ;  /* 0x00005d000609ba11 */ /* 0x140fe400028f0c05 */
[C-C-:B------:R-:W-:Y:S01]  /*7f10*/  @!P2 LEA.HI.X R17, R6.reuse, c[0x0][0x174], R5.reuse, 0x1, P4 ;  /* 0x00005d000611aa11 */ /* 0x140fe200020f0c05 */
[----:B------:R-:W-:Y:S01]  /*7f20*/  @P3 STS.128 [R203+0x12000], RZ ;  /* 0x012000ffcb003388 */ /* 0x000fe20000000c00 */
[----:B------:R-:W-:Y:S02]  /*7f30*/  @!P1 LEA.HI.X R11, R6, c[0x0][0x174], R5, 0x1, P0 ;  /* 0x00005d00060b9a11 */ /* 0x000fe400000f0c05 */
[----:B------:R-:W-:Y:S01]  /*7f40*/  @!P3 LEA R18, P5, R4, c[0x0][0x170], 0x1 ;  /* 0x00005c000412ba11 */ /* 0x000fe200078a08ff */
[----:B------:R-:W-:Y:S01]  /*7f50*/  @!PT LDS RZ, [RZ] ;  /* 0x00000000fffff984 */ /* 0x000fe20000000800 */
[----:B------:R-:W-:Y:S01]  /*7f60*/  @!PT LDS RZ, [RZ] ;  /* 0x00000000fffff984 */ /* 0x000fe20000000800 */
[----:B------:R-:W-:Y:S01]  /*7f70*/  @!PT LDS RZ, [RZ] ;  /* 0x00000000fffff984 */ /* 0x000fe20000000800 */
[----:B------:R1:W-:Y:S01]  /*7f80*/  @!P3 LDGSTS.E.BYPASS.LTC128B.128 [R203+0x12000], [R8.64] ;  /* 0x1200000008cbbfae */ /* 0x0003e2000b901d4c */
[----:B------:R-:W-:-:S02]  /*7f90*/  IADD3.X R5, R5, UR5, RZ, P6, !PT ;  /* 0x0000000505057c10 */ /* 0x000fc4000b7fe4ff */
        /* <DEDUP_REMOVED lines=8> */
[C-C-:B------:R-:W-:Y:S02]  /*8020*/  @!P2 LEA.HI.X R23, R4.reuse, c[0x0][0x174], R5.reuse, 0x1, P4 ;  /* 0x00005d000417aa11 */ /* 0x140fe400020f0c05 */
        /* <DEDUP_REMOVED lines=23> */
[----:B------:R-:W4:Y:S04]  /*81a0*/  LDSM.16.M88.4 R156, [R197+0xc800] ;  /* 0x00c80000c59c783b */ /* 0x000f280000000200 */
[----:B------:R-:W5:Y:S04]  /*81b0*/  LDSM.16.M88.4 R148, [R197+0xd000] ;  /* 0x00d00000c594783b */ /* 0x000f680000000200 */
[----:B------:R-:W4:Y:S04]  /*81c0*/  LDSM.16.M88.4 R24, [R197+0xd800] ;  /* 0x00d80000c518783b */ /* 0x000f280000000200 */
[----:B------:R-:W-:Y:S04]  /*81d0*/  LDSM.16.M88.4 R28, [R196] ;  /* 0x00000000c41c783b */ /* 0x000fe80000000200 */
[----:B------:R-:W5:Y:S04]  /*81e0*/  LDSM.16.M88.4 R4, [R195] ;  /* 0x00000000c304783b */ /* 0x000f680000000200 */
[----:B------:R-:W5:Y:S04]  /*81f0*/  LDSM.16.M88.4 R164, [R187] ;  /* 0x00000000bba4783b */ /* 0x000f680000000200 */
[----:B------:R-:W5:Y:S04]  /*8200*/  LDSM.16.M88.4 R136, [R186] ;  /* 0x00000000ba88783b */ /* 0x000f680000000200 */
[----:B---3--:R-:W-:Y:S04]  /*8210*/  LDSM.16.M88.4 R20, [R194] ;  /* 0x00000000c214783b */ /* 0x008fe80000000200 */
[----:B-1----:R-:W1:Y:S01]  /*8220*/  LDSM.16.M88.4 R8, [R191+0xc000] ;  /* 0x00c00000bf08783b */ /* 0x002e620000000200 */
[C---:B--2---:R-:W-:Y:S03]  /*8230*/  HMMA.16816.F32.BF16 R16, R140.reuse, R12, RZ ;  /* 0x0000000c8c10723c */ /* 0x044fe600000418ff */
[----:B------:R-:W2:Y:S04]  /*8240*/  LDSM.16.M88.4 R32, [R185] ;  /* 0x00000000b920783b */ /* 0x000ea80000000200 */
[----:B------:R-:W-:Y:S01]  /*8250*/  LDSM.16.M88.4 R168, [R191+0xd800] ;  /* 0x00d80000bfa8783b */ /* 0x000fe20000000200 */
[C---:B------:R-:W-:Y:S03]  /*8260*/  HMMA.16816.F32.BF16 R12, R140.reuse, R14, RZ ;  /* 0x0000000e8c0c723c */ /* 0x040fe600000418ff */
[----:B------:R-:W-:Y:S04]  /*8270*/  LDSM.16.M88.4 R172, [R197+0xf000] ;  /* 0x00f00000c5ac783b */ /* 0x000fe80000000200 */
[----:B------:R-:W-:Y:S01]  /*8280*/  LDSM.16.M88.4 R216, [R198+0x8000] ;  /* 0x00800000c6d8783b */ /* 0x000fe20000000200 */
[C---:B----4-:R-:W-:Y:S03]  /*8290*/  HMMA.16816.F32.BF16 R160, R140.reuse, R156, RZ ;  /* 0x0000009c8ca0723c */ /* 0x050fe600000418ff */
[----:B------:R-:W0:Y:S05]  /*82a0*/  LDGDEPBAR ;  /* 0x00000000000079af */ /* 0x000e2a0000000000 */
[C---:B------:R-:W-:Y:S08]  /*82b0*/  HMMA.16816.F32.BF16 R156, R140.reuse, R158, RZ ;  /* 0x0000009e8c9c723c */ /* 0x040ff000000418ff */
[C---:B-----5:R-:W-:Y:S08]  /*82c0*/  HMMA.16816.F32.BF16 R152, R140.reuse, R148, RZ ;  /* 0x000000948c98723c */ /* 0x060ff000000418ff */
[C---:B------:R-:W-:Y:S08]  /*82d0*/  HMMA.16816.F32.BF16 R148, R140.reuse, R150, RZ ;  /* 0x000000968c94723c */ /* 0x040ff000000418ff */
[C---:B------:R-:W-:Y:S08]  /*82e0*/  HMMA.16816.F32.BF16 R144, R140.reuse, R24, RZ ;  /* 0x000000188c90723c */ /* 0x040ff000000418ff */
[----:B------:R-:W-:Y:S01]  /*82f0*/  HMMA.16816.F32.BF16 R140, R140, R26, RZ ;  /* 0x0000001a8c8c723c */ /* 0x000fe200000418ff */
[----:B------:R-:W3:Y:S07]  /*8300*/  LDSM.16.M88.4 R24, [R191+0xc800] ;  /* 0x00c80000bf18783b */ /* 0x000eee0000000200 */
[C---:B------:R-:W-:Y:S08]  /*8310*/  HMMA.16816.F32.BF16 R16, R28.reuse, R4, R16 ;  /* 0x000000041c10723c */ /* 0x040ff00000041810 */
[C---:B------:R-:W-:Y:S01]  /*8320*/  HMMA.16816.F32.BF16 R12, R28.reuse, R6, R12 ;  /* 0x000000061c0c723c */ /* 0x040fe2000004180c */
[----:B------:R-:W4:Y:S07]  /*8330*/  LDSM.16.M88.4 R4, [R191+0xd000] ;  /* 0x00d00000bf04783b */ /* 0x000f2e0000000200 */
[C---:B------:R-:W-:Y:S08]  /*8340*/  HMMA.16816.F32.BF16 R160, R28.reuse, R164, R160 ;  /* 0x000000a41ca0723c */ /* 0x040ff000000418a0 */
[C---:B------:R-:W-:Y:S01]  /*8350*/  HMMA.16816.F32.BF16 R156, R28.reuse, R166, R156 ;  /* 0x000000a61c9c723c */ /* 0x040fe2000004189c */
[----:B------:R-:W-:Y:S07]  /*8360*/  LDSM.16.M88.4 R164, [R198+0x4000] ;  /* 0x00400000c6a4783b */ /* 0x000fee0000000200 */
[C---:B------:R-:W-:Y:S08]  /*8370*/  HMMA.16816.F32.BF16 R152, R28.reuse, R136, R152 ;  /* 0x000000881c98723c */ /* 0x040ff00000041898 */
[----:B------:R-:W-:Y:S01]  /*8380*/  HMMA.16816.F32.BF16 R148, R28, R138, R148 ;  /* 0x0000008a1c94723c */ /* 0x000fe20000041894 */
[----:B------:R-:W-:Y:S07]  /*8390*/  LDSM.16.M88.4 R136, [R184] ;  /* 0x00000000b888783b */ /* 0x000fee0000000200 */
[C---:B-1----:R-:W-:Y:S08]  /*83a0*/  HMMA.16816.F32.BF16 R16, R20.reuse, R8, R16 ;  /* 0x000000081410723c */ /* 0x042ff00000041810 */
[----:B------:R-:W-:Y:S01]  /*83b0*/  HMMA.16816.F32.BF16 R12, R20, R10, R12 ;  /* 0x0000000a140c723c */ /* 0x000fe2000004180c */
[----:B------:R-:W1:Y:S07]  /*83c0*/  LDSM.16.M88.4 R8, [R193] ;  /* 0x00000000c108783b */ /* 0x000e6e0000000200 */
[C---:B--2---:R-:W-:Y:S08]  /*83d0*/  HMMA.16816.F32.BF16 R144, R28.reuse, R32, R144 ;  /* 0x000000201c90723c */ /* 0x044ff00000041890 */
[----:B------:R-:W-:Y:S01]  /*83e0*/  HMMA.16816.F32.BF16 R140, R28, R34, R140 ;  /* 0x000000221c8c723c */ /* 0x000fe2000004188c */
[----:B------:R-:W2:Y:S04]  /*83f0*/  LDSM.16.M88.4 R32, [R184+0x800] ;  /* 0x00080000b820783b */ /* 0x000ea80000000200 */
[----:B------:R-:W5:Y:S03]  /*8400*/  LDSM.16.M88.4 R28, [R184+0x1000] ;  /* 0x00100000b81c783b */ /* 0x000f660000000200 */
[C---:B---3--:R-:W-:Y:S08]  /*8410*/  HMMA.16816.F32.BF16 R160, R20.reuse, R24, R160 ;  /* 0x0000001814a0723c */ /* 0x048ff000000418a0 */
[C---:B------:R-:W-:Y:S01]  /*8420*/  HMMA.16816.F32.BF16 R156, R20.reuse, R26, R156 ;  /* 0x0000001a149c723c */ /* 0x040fe2000004189c */
[----:B------:R-:W3:Y:S07]  /*8430*/  LDSM.16.M88.4 R24, [R184+0x1800] ;  /* 0x00180000b818783b */ /* 0x000eee0000000200 */
[C---:B----4-:R-:W-:Y:S08]  /*8440*/  HMMA.16816.F32.BF16 R152, R20.reuse, R4, R152 ;  /* 0x000000041498723c */ /* 0x050ff00000041898 */
[C---:B------:R-:W-:Y:S01]  /*8450*/  HMMA.16816.F32.BF16 R148, R20.reuse, R6, R148 ;  /* 0x000000061494723c */ /* 0x040fe20000041894 */
[----:B------:R-:W4:Y:S07]  /*8460*/  LDSM.16.M88.4 R4, [R197+0xe000] ;  /* 0x00e00000c504783b */ /* 0x000f2e0000000200 */
[C---:B------:R-:W-:Y:S08]  /*8470*/  HMMA.16816.F32.BF16 R144, R20.reuse, R168, R144 ;  /* 0x000000a81490723c */ /* 0x040ff00000041890 */
[----:B------:R-:W-:Y:S01]  /*8480*/  HMMA.16816.F32.BF16 R140, R20, R170, R140 ;  /* 0x000000aa148c723c */ /* 0x000fe2000004188c */
[----:B------:R-:W3:Y:S04]  /*8490*/  LDSM.16.M88.4 R20, [R197+0xe800] ;  /* 0x00e80000c514783b */ /* 0x000ee80000000200 */
[----:B------:R-:W-:Y:S03]  /*84a0*/  LDSM.16.M88.4 R168, [R197+0xf800] ;  /* 0x00f80000c5a8783b */ /* 0x000fe60000000200 */
[C---:B-1----:R-:W-:Y:S08]  /*84b0*/  HMMA.16816.F32.BF16 R16, R8.reuse, R136, R16 ;  /* 0x000000880810723c */ /* 0x042ff00000041810 */
[C---:B------:R-:W-:Y:S01]  /*84c0*/  HMMA.16816.F32.BF16 R12, R8.reuse, R138, R12 ;  /* 0x0000008a080c723c */ /* 0x040fe2000004180c */
[----:B------:R-:W-:Y:S07]  /*84d0*/  LDSM.16.M88.4 R136, [R183] ;  /* 0x00000000b788783b */ /* 0x000fee0000000200 */
[C---:B--2---:R-:W-:Y:S08]  /*84e0*/  HMMA.16816.F32.BF16 R160, R8.reuse, R32, R160 ;  /* 0x0000002008a0723c */ /* 0x044ff000000418a0 */
[C---:B------:R-:W-:Y:S01]  /*84f0*/  HMMA.16816.F32.BF16 R156, R8.reuse, R34, R156 ;  /* 0x00000022089c723c */ /* 0x040fe2000004189c */
[----:B------:R-:W-:Y:S07]  /*8500*/  LDSM.16.M88.4 R32, [R194+0x4000] ;  /* 0x00400000c220783b */ /* 0x000fee0000000200 */
[C---:B-----5:R-:W-:Y:S08]  /*8510*/  HMMA.16816.F32.BF16 R152, R8.reuse, R28, R152 ;  /* 0x0000001c0898723c */ /* 0x060ff00000041898 */
[C---:B------:R-:W-:Y:S01]  /*8520*/  HMMA.16816.F32.BF16 R148, R8.reuse, R30, R148 ;  /* 0x0000001e0894723c */ /* 0x040fe20000041894 */
[----:B------:R-:W-:Y:S07]  /*8530*/  LDSM.16.M88.4 R28, [R180] ;  /* 0x00000000b41c783b */ /* 0x000fee0000000200 */
[C---:B---3--:R-:W-:Y:S08]  /*8540*/  HMMA.16816.F32.BF16 R144, R8.reuse, R24, R144 ;  /* 0x000000180890723c */ /* 0x048ff00000041890 */
[----:B------:R-:W-:Y:S01]  /*8550*/  HMMA.16816.F32.BF16 R140, R8, R26, R140 ;  /* 0x0000001a088c723c */ /* 0x000fe2000004188c */
[----:B------:R-:W1:Y:S04]  /*8560*/  LDSM.16.M88.4 R24, [R196+0x4000] ;  /* 0x00400000c418783b */ /* 0x000e680000000200 */
[----:B------:R-:W2:Y:S03]  /*8570*/  LDSM.16.M88.4 R8, [R182] ;  /* 0x00000000b608783b */ /* 0x000ea60000000200 */
[C---:B----4-:R-:W-:Y:S08]  /*8580*/  HMMA.16816.F32.BF16 R16, R164.reuse, R4, R16 ;  /* 0x00000004a410723c */ /* 0x050ff00000041810 */
[C---:B------:R-:W-:Y:S01]  /*8590*/  HMMA.16816.F32.BF16 R12, R164.reuse, R6, R12 ;  /* 0x00000006a40c723c */ /* 0x040fe2000004180c */
[----:B------:R-:W3:Y:S07]  /*85a0*/  LDSM.16.M88.4 R4, [R181] ;  /* 0x00000000b504783b */ /* 0x000eee0000000200 */
[C---:B------:R-:W-:Y:S08]  /*85b0*/  HMMA.16816.F32.BF16 R160, R164.reuse, R20, R160 ;  /* 0x00000014a4a0723c */ /* 0x040ff000000418a0 */
[C---:B------:R-:W-:Y:S01]  /*85c0*/  HMMA.16816.F32.BF16 R156, R164.reuse, R22, R156 ;  /* 0x00000016a49c723c */ /* 0x040fe2000004189c */
[----:B------:R-:W4:Y:S07]  /*85d0*/  LDSM.16.M88.4 R20, [R191+0xe000] ;  /* 0x00e00000bf14783b */ /* 0x000f2e0000000200 */
[C---:B------:R-:W-:Y:S08]  /*85e0*/  HMMA.16816.F32.BF16 R152, R164.reuse, R172, R152 ;  /* 0x000000aca498723c */ /* 0x040ff00000041898 */
[----:B------:R-:W-:Y:S01]  /*85f0*/  HMMA.16816.F32.BF16 R148, R164, R174, R148 ;  /* 0x000000aea494723c */ /* 0x000fe20000041894 */
[----:B------:R-:W-:Y:S07]  /*8600*/  LDSM.16.M88.4 R172, [R197+0x10800] ;  /* 0x01080000c5ac783b */ /* 0x000fee0000000200 */
[C---:B-1----:R-:W-:Y:S08]  /*8610*/  HMMA.16816.F32.BF16 R16, R24.reuse, R136, R16 ;  /* 0x000000881810723c */ /* 0x042ff00000041810 */
[C---:B------:R-:W-:Y:S01]  /*8620*/  HMMA.16816.F32.BF16 R12, R24.reuse, R138, R12 ;  /* 0x0000008a180c723c */ /* 0x040fe2000004180c */
[----:B------:R-:W-:Y:S07]  /*8630*/  LDSM.16.M88.4 R136, [R191+0xf800] ;  /* 0x00f80000bf88783b */ /* 0x000fee0000000200 */
[C---:B--2---:R-:W-:Y:S08]  /*8640*/  HMMA.16816.F32.BF16 R160, R24.reuse, R8, R160 ;  /* 0x0000000818a0723c */ /* 0x044ff000000418a0 */
[C---:B------:R-:W-:Y:S01]  /*8650*/  HMMA.16816.F32.BF16 R156, R24.reuse, R10, R156 ;  /* 0x0000000a189c723c */ /* 0x040fe2000004189c */
[----:B------:R-:W-:Y:S07]  /*8660*/  LDSM.16.M88.4 R8, [R193+0x4000] ;  /* 0x00400000c108783b */ /* 0x000fee0000000200 */
[C---:B---3--:R-:W-:Y:S08]  /*8670*/  HMMA.16816.F32.BF16 R152, R24.reuse, R4, R152 ;  /* 0x000000041898723c */ /* 0x048ff00000041898 */
        /* <DEDUP_REMOVED lines=12> */
[----:B------:R-:W5:Y:S03]  /*8740*/  LDSM.16.M88.4 R24, [R184+0x3000] ;  /* 0x00300000b818783b */ /* 0x000f660000000200 */
[C---:B-1----:R-:W-:Y:S08]  /*8750*/  HMMA.16816.F32.BF16 R16, R8.reuse, R4, R16 ;  /* 0x000000040810723c */ /* 0x042ff00000041810 */
[----:B------:R-:W-:Y:S01]  /*8760*/  HMMA.16816.F32.BF16 R12, R8, R6, R12 ;  /* 0x00000006080c723c */ /* 0x000fe2000004180c */
[----:B------:R-:W1:Y:S07]  /*8770*/  LDSM.16.M88.4 R4, [R197+0x10000] ;  /* 0x01000000c504783b */ /* 0x000e6e0000000200 */
[C---:B--2---:R-:W-:Y:S08]  /*8780*/  HMMA.16816.F32.BF16 R160, R32.reuse, R168, R160 ;  /* 0x000000a820a0723c */ /* 0x044ff000000418a0 */
[C---:B------:R-:W-:Y:S01]  /*8790*/  HMMA.16816.F32.BF16 R156, R32.reuse, R170, R156 ;  /* 0x000000aa209c723c */ /* 0x040fe2000004189c */
[----:B------:R-:W2:Y:S07]  /*87a0*/  LDSM.16.M88.4 R168, [R197+0x11000] ;  /* 0x01100000c5a8783b */ /* 0x000eae0000000200 */
[C---:B---3--:R-:W-:Y:S08]  /*87b0*/  HMMA.16816.F32.BF16 R152, R32.reuse, R164, R152 ;  /* 0x000000a42098723c */ /* 0x048ff00000041898 */
[C---:B------:R-:W-:Y:S01]  /*87c0*/  HMMA.16816.F32.BF16 R148, R32.reuse, R166, R148 ;  /* 0x000000a62094723c */ /* 0x040fe20000041894 */
[----:B------:R-:W-:Y:S07]  /*87d0*/  LDSM.16.M88.4 R164, [R197+0x11800] ;  /* 0x01180000c5a4783b */ /* 0x000fee0000000200 */
[C---:B------:R-:W-:Y:S08]  /*87e0*/  HMMA.16816.F32.BF16 R144, R32.reuse, R136, R144 ;  /* 0x000000882090723c */ /* 0x040ff00000041890 */
[----:B------:R-:W-:Y:S01]  /*87f0*/  HMMA.16816.F32.BF16 R140, R32, R138, R140 ;  /* 0x0000008a208c723c */ /* 0x000fe2000004188c */
[----:B------:R-:W-:Y:S04]  /*8800*/  LDSM.16.M88.4 R136, [R196+0x8000] ;  /* 0x00800000c488783b */ /* 0x000fe80000000200 */
[----:B------:R-:W3:Y:S03]  /*8810*/  LDSM.16.M88.4 R32, [R179] ;  /* 0x00000000b320783b */ /* 0x000ee60000000200 */
[C---:B----4-:R-:W-:Y:S08]  /*8820*/  HMMA.16816.F32.BF16 R160, R8.reuse, R28, R160 ;  /* 0x0000001c08a0723c */ /* 0x050ff000000418a0 */
[C---:B------:R-:W-:Y:S01]  /*8830*/  HMMA.16816.F32.BF16 R156, R8.reuse, R30, R156 ;  /* 0x0000001e089c723c */ /* 0x040fe2000004189c */
[----:B------:R-:W4:Y:S07]  /*8840*/  LDSM.16.M88.4 R28, [R178] ;  /* 0x00000000b21c783b */ /* 0x000f2e0000000200 */
[C---:B-----5:R-:W-:Y:S08]  /*8850*/  HMMA.16816.F32.BF16 R152, R8.reuse, R24, R152 ;  /* 0x000000180898723c */ /* 0x060ff00000041898 */
[----:B------:R-:W-:Y:S01]  /*8860*/  HMMA.16816.F32.BF16 R148, R8, R26, R148 ;  /* 0x0000001a0894723c */ /* 0x000fe20000041894 */
[----:B------:R-:W5:Y:S07]  /*8870*/  LDSM.16.M88.4 R24, [R177] ;  /* 0x00000000b118783b */ /* 0x000f6e0000000200 */
[C---:B-1----:R-:W-:Y:S08]  /*8880*/  HMMA.16816.F32.BF16 R16, R216.reuse, R4, R16 ;  /* 0x00000004d810723c */ /* 0x042ff00000041810 */
[----:B------:R-:W-:Y:S01]  /*8890*/  HMMA.16816.F32.BF16 R12, R216, R6, R12 ;  /* 0x00000006d80c723c */ /* 0x000fe2000004180c */
[----:B------:R-:W-:Y:S07]  /*88a0*/  LDSM.16.M88.4 R4, [R191+0x10000] ;  /* 0x01000000bf04783b */ /* 0x000fee0000000200 */
[C---:B------:R-:W-:Y:S08]  /*88b0*/  HMMA.16816.F32.BF16 R144, R8.reuse, R20, R144 ;  /* 0x000000140890723c */ /* 0x040ff00000041890 */
[----:B------:R-:W-:Y:S01]  /*88c0*/  HMMA.16816.F32.BF16 R140, R8, R22, R140 ;  /* 0x00000016088c723c */ /* 0x000fe2000004188c */
[----:B------:R-:W1:Y:S04]  /*88d0*/  LDSM.16.M88.4 R8, [R194+0x8000] ;  /* 0x00800000c208783b */ /* 0x000e680000000200 */
[----:B------:R-:W1:Y:S03]  /*88e0*/  LDSM.16.M88.4 R20, [R176] ;  /* 0x00000000b014783b */ /* 0x000e660000000200 */
[C---:B------:R-:W-:Y:S08]  /*88f0*/  HMMA.16816.F32.BF16 R160, R216.reuse, R172, R160 ;  /* 0x000000acd8a0723c */ /* 0x040ff000000418a0 */
[C---:B------:R-:W-:Y:S01]  /*8900*/  HMMA.16816.F32.BF16 R156, R216.reuse, R174, R156 ;  /* 0x000000aed89c723c */ /* 0x040fe2000004189c */
[----:B------:R-:W-:Y:S07]  /*8910*/  LDSM.16.M88.4 R172, [R191+0x11000] ;  /* 0x01100000bfac783b */ /* 0x000fee0000000200 */
[C---:B--2---:R-:W-:Y:S08]  /*8920*/  HMMA.16816.F32.BF16 R152, R216.reuse, R168, R152 ;  /* 0x000000a8d898723c */ /* 0x044ff00000041898 */
[----:B------:R-:W-:Y:S08]  /*8930*/  HMMA.16816.F32.BF16 R148, R216, R170, R148 ;  /* 0x000000aad894723c */ /* 0x000ff00000041894 */
[C---:B---3--:R-:W-:Y:S08]  /*8940*/  HMMA.16816.F32.BF16 R16, R136.reuse, R32, R16 ;  /* 0x000000208810723c */ /* 0x048ff00000041810 */
[----:B------:R-:W-:Y:S01]  /*8950*/  HMMA.16816.F32.BF16 R12, R136, R34, R12 ;  /* 0x00000022880c723c */ /* 0x000fe2000004180c */
[----:B------:R-:W2:Y:S07]  /*8960*/  LDSM.16.M88.4 R32, [R191+0x10800] ;  /* 0x01080000bf20783b */ /* 0x000eae0000000200 */
[C---:B------:R-:W-:Y:S08]  /*8970*/  HMMA.16816.F32.BF16 R144, R216.reuse, R164, R144 ;  /* 0x000000a4d890723c */ /* 0x040ff00000041890 */
[----:B------:R-:W-:Y:S01]  /*8980*/  HMMA.16816.F32.BF16 R140, R216, R166, R140 ;  /* 0x000000a6d88c723c */ /* 0x000fe2000004188c */
[----:B------:R-:W-:Y:S07]  /*8990*/  LDSM.16.M88.4 R164, [R193+0x8000] ;  /* 0x00800000c1a4783b */ /* 0x000fee0000000200 */
[C---:B----4-:R-:W-:Y:S01]  /*89a0*/  HMMA.16816.F32.BF16 R168, R136.reuse, R28, R160 ;  /* 0x0000001c88a8723c */ /* 0x050fe200000418a0 */
[----:B------:R-:W3:Y:S06]  /*89b0*/  LDSM.16.M88.4 R160, [R184+0x4000] ;  /* 0x00400000b8a0783b */ /* 0x000eec0000000200 */
[----:B------:R-:W-:Y:S01]  /*89c0*/  IMAD R28, R225, 0x40, R202 ;  /* 0x00000040e11c7824 */ /* 0x000fe200078e02ca */
[C---:B------:R-:W-:Y:S07]  /*89d0*/  HMMA.16816.F32.BF16 R156, R136.reuse, R30, R156 ;  /* 0x0000001e889c723c */ /* 0x040fee000004189c */
[----:B------:R-:W-:Y:S01]  /*89e0*/  IADD3 R30, R28, 0x8, RZ ;  /* 0x000000081c1e7810 */ /* 0x000fe20007ffe0ff */
[----:B-----5:R-:W-:Y:S03]  /*89f0*/  HMMA.16816.F32.BF16 R152, R136, R24, R152 ;  /* 0x000000188898723c */ /* 0x020fe60000041898 */
[----:B------:R-:W-:-:S02]  /*8a00*/  ISETP.GE.AND P4, PT, R30, R207, PT ;  /* 0x000000cf1e00720c */ /* 0x000fc40003f86270 */
[----:B------:R-:W-:-:S03]  /*8a10*/  ISETP.GE.AND P5, PT, R30, R135, PT ;  /* 0x000000871e00720c */ /* 0x000fc60003fa6270 */
[----:B------:R-:W-:Y:S01]  /*8a20*/  HMMA.16816.F32.BF16 R148, R136, R26, R148 ;  /* 0x0000001a8894723c */ /* 0x000fe20000041894 */
[----:B------:R-:W4:Y:S07]  /*8a30*/  LDSM.16.M88.4 R24, [R191+0x11800] ;  /* 0x01180000bf18783b */ /* 0x000f2e0000000200 */
[C---:B-1----:R-:W-:Y:S08]  /*8a40*/  HMMA.16816.F32.BF16 R16, R8.reuse, R4, R16 ;  /* 0x000000040810723c */ /* 0x042ff00000041810 */
[----:B------:R-:W-:Y:S01]  /*8a50*/  HMMA.16816.F32.BF16 R12, R8, R6, R12 ;  /* 0x00000006080c723c */ /* 0x000fe2000004180c */
[----:B------:R-:W1:Y:S07]  /*8a60*/  LDSM.16.M88.4 R4, [R184+0x4800] ;  /* 0x00480000b804783b */ /* 0x000e6e0000000200 */
[----:B------:R-:W-:Y:S08]  /*8a70*/  HMMA.16816.F32.BF16 R144, R136, R20, R144 ;  /* 0x000000148890723c */ /* 0x000ff00000041890 */
[C---:B--2---:R-:W-:Y:S07]  /*8a80*/  HMMA.16816.F32.BF16 R168, R8.reuse, R32, R168 ;  /* 0x0000002008a8723c */ /* 0x044fee00000418a8 */
[----:B------:R-:W-:Y:S01]  /*8a90*/  IADD3 R32, R28, 0x1, RZ ;  /* 0x000000011c207810 */ /* 0x000fe20007ffe0ff */
[----:B------:R-:W-:Y:S03]  /*8aa0*/  HMMA.16816.F32.BF16 R156, R8, R34, R156 ;  /* 0x00000022089c723c */ /* 0x000fe6000004189c */
[----:B------:R2:W5:Y:S01]  /*8ab0*/  I2F R29, R32 ;  /* 0x00000020001d7306 */ /* 0x0005620000201400 */
[----:B------:R-:W-:-:S02]  /*8ac0*/  ISETP.GE.AND P6, PT, R32, R207, PT ;  /* 0x000000cf2000720c */ /* 0x000fc40003fc6270 */
[----:B------:R-:W-:Y:S02]  /*8ad0*/  ISETP.GE.AND P0, PT, R32, R135, PT ;  /* 0x000000872000720c */ /* 0x000fe40003f06270 */
[----:B------:R-:W-:Y:S01]  /*8ae0*/  HMMA.16816.F32.BF16 R140, R136, R22, R140 ;  /* 0x00000016888c723c */ /* 0x000fe2000004188c */
[----:B------:R-:W5:Y:S01]  /*8af0*/  LDSM.16.M88.4 R20, [R184+0x5000] ;  /* 0x00500000b814783b */ /* 0x000f620000000200 */
[----:B------:R-:W-:-:S06]  /*8b00*/  IADD3 R34, R28, 0x30, RZ ;  /* 0x000000301c227810 */ /* 0x000fcc0007ffe0ff */
[----:B---3--:R-:W-:Y:S01]  /*8b10*/  HMMA.16816.F32.BF16 R16, R164, R160, R16 ;  /* 0x000000a0a410723c */ /* 0x008fe20000041810 */
[----:B--2---:R-:W-:-:S07]  /*8b20*/  IADD3 R32, R28, 0x10, RZ ;  /* 0x000000101c207810 */ /* 0x004fce0007ffe0ff */
[----:B------:R-:W-:Y:S08]  /*8b30*/  HMMA.16816.F32.BF16 R12, R164, R162, R12 ;  /* 0x000000a2a40c723c */ /* 0x000ff0000004180c */
[C---:B----4-:R-:W-:Y:S01]  /*8b40*/  HMMA.16816.F32.BF16 R144, R8.reuse, R24, R144 ;  /* 0x000000180890723c */ /* 0x050fe20000041890 */
[----:B------:R2:W3:Y:S06]  /*8b50*/  I2F R25, R30 ;  /* 0x0000001e00197306 */ /* 0x0004ec0000201400 */
[C---:B------:R-:W-:Y:S01]  /*8b60*/  IADD3 R24, R28.reuse, 0x9, RZ ;  /* 0x000000091c187810 */ /* 0x040fe20007ffe0ff */
[----:B------:R-:W-:Y:S08]  /*8b70*/  HMMA.16816.F32.BF16 R152, R8, R172, R152 ;  /* 0x000000ac0898723c */ /* 0x000ff00000041898 */
[----:B-1----:R-:W-:Y:S01]  /*8b80*/  HMMA.16816.F32.BF16 R168, R164, R4, R168 ;  /* 0x00000004a4a8723c */ /* 0x002fe200000418a8 */
[----:B--2---:R-:W-:-:S07]  /*8b90*/  IADD3 R30, R28, 0x11, RZ ;  /* 0x000000111c1e7810 */ /* 0x004fce0007ffe0ff */
[----:B------:R-:W-:Y:S01]  /*8ba0*/  HMMA.16816.F32.BF16 R156, R164, R6, R156 ;  /* 0x00000006a49c723c */ /* 0x000fe2000004189c */
[----:B------:R-:W1:Y:S01]  /*8bb0*/  LDSM.16.M88.4 R4, [R184+0x5800] ;  /* 0x00580000b804783b */ /* 0x000e620000000200 */
[----:B------:R-:W-:-:S06]  /*8bc0*/  DEPBAR.LE SB0, 0x0 ;  /* 0x000080000000791a */ /* 0x000fcc0000000000 */
[C---:B------:R-:W-:Y:S01]  /*8bd0*/  HMMA.16816.F32.BF16 R140, R8.reuse, R26, R140 ;  /* 0x0000001a088c723c */ /* 0x040fe2000004188c */
[----:B------:R-:W2:Y:S07]  /*8be0*/  I2F R26, R24 ;  /* 0x00000018001a7306 */ /* 0x000eae0000201400 */
[----:B------:R-:W-:Y:S07]  /*8bf0*/  HMMA.16816.F32.BF16 R148, R8, R174, R148 ;  /* 0x000000ae0894723c */ /* 0x000fee0000041894 */
[CC--:B-----5:R-:W-:Y:S01]  /*8c00*/  FFMA.FTZ R10, R29.reuse, R0.reuse, R17 ;  /* 0x000000001d0a7223 */ /* 0x0e0fe20000010011 */
[----:B------:R-:W-:Y:S01]  /*8c10*/  HMMA.16816.F32.BF16 R152, R164, R20, R152 ;  /* 0x00000014a498723c */ /* 0x000fe20000041898 */
[----:B------:R-:W4:Y:S01]  /*8c20*/  I2F R17, R32 ;  /* 0x0000002000117306 */ /* 0x000f220000201400 */
[----:B------:R-:W-:-:S02]  /*8c30*/  FFMA.FTZ R11, R29, R0, R19 ;  /* 0x000000001d0b7223 */ /* 0x000fc40000010013 */
[-C--:B---3--:R-:W-:Y:S01]  /*8c40*/  FFMA.FTZ R8, R25, R0.reuse, R12 ;  /* 0x0000000019087223 */ /* 0x088fe2000001000c */
[----:B------:R-:W-:Y:S01]  /*8c50*/  FSEL R10, R10, -INF , !P6 ;  /* 0xff8000000a0a7808 */ /* 0x000fe20007000000 */
[CC--:B--2---:R-:W-:Y:S01]  /*8c60*/  FFMA.FTZ R12, R26.reuse, R0.reuse, R13 ;  /* 0x000000001a0c7223 */ /* 0x0c4fe2000001000d */
[----:B------:R-:W-:Y:S01]  /*8c70*/  FSEL R11, R11, -INF , !P0 ;  /* 0xff8000000b0b7808 */ /* 0x000fe20004000000 */
[-C--:B------:R-:W-:Y:S01]  /*8c80*/  FFMA.FTZ R13, R26, R0.reuse, R15 ;  /* 0x000000001a0d7223 */ /* 0x080fe2000001000f */
[----:B------:R-:W2:Y:S01]  /*8c90*/  I2F R19, R30 ;  /* 0x0000001e00137306 */ /* 0x000ea20000201400 */
[-C--:B------:R-:W-:Y:S01]  /*8ca0*/  FFMA.FTZ R9, R25, R0.reuse, R14 ;  /* 0x0000000019097223 */ /* 0x080fe2000001000e */
[C---:B------:R-:W-:Y:S02]  /*8cb0*/  ISETP.GE.AND P6, PT, R24.reuse, R207, PT ;  /* 0x000000cf1800720c */ /* 0x040fe40003fc6270 */
[----:B------:R-:W-:Y:S02]  /*8cc0*/  ISETP.GE.AND P0, PT, R24, R135, PT ;  /* 0x000000871800720c */ /* 0x000fe40003f06270 */
[----:B------:R-:W-:Y:S01]  /*8cd0*/  FSEL R12, R12, -INF , !P6 ;  /* 0xff8000000c0c7808 */ /* 0x000fe20007000000 */
[----:B------:R-:W-:Y:S01]  /*8ce0*/  HMMA.16816.F32.BF16 R148, R164, R22, R148 ;  /* 0x00000016a494723c */ /* 0x000fe20000041894 */
[----:B------:R-:W-:Y:S01]  /*8cf0*/  FSEL R13, R13, -INF , !P0 ;  /* 0xff8000000d0d7808 */ /* 0x000fe20004000000 */
[CC--:B----4-:R-:W-:Y:S01]  /*8d00*/  FFMA.FTZ R26, R17.reuse, R0.reuse, R168 ;  /* 0x00000000111a7223 */ /* 0x0d0fe200000100a8 */
[----:B------:R-:W-:Y:S01]  /*8d10*/  FSEL R8, R8, -INF , !P4 ;  /* 0xff80000008087808 */ /* 0x000fe20006000000 */
[----:B------:R-:W-:Y:S01]  /*8d20*/  FFMA.FTZ R27, R17, R0, R170 ;  /* 0x00000000111b7223 */ /* 0x000fe200000100aa */
[----:B------:R-:W-:-:S02]  /*8d30*/  FSEL R9, R9, -INF , !P5 ;  /* 0xff80000009097808 */ /* 0x000fc40006800000 */
[----:B------:R-:W-:Y:S01]  /*8d40*/  IADD3 R14, R28, 0x18, RZ ;  /* 0x000000181c0e7810 */ /* 0x000fe20007ffe0ff */
[C---:B-1----:R-:W-:Y:S01]  /*8d50*/  HMMA.16816.F32.BF16 R144, R164.reuse, R4, R144 ;  /* 0x00000004a490723c */ /* 0x042fe20000041890 */
[C---:B------:R-:W-:Y:S01]  /*8d60*/  ISETP.GE.AND P6, PT, R30.reuse, R207, PT ;  /* 0x000000cf1e00720c */ /* 0x040fe20003fc6270 */
[CC--:B--2---:R-:W-:Y:S01]  /*8d70*/  FFMA.FTZ R24, R19.reuse, R0.reuse, R169 ;  /* 0x0000000013187223 */ /* 0x0c4fe200000100a9 */
[----:B------:R-:W-:Y:S01]  /*8d80*/  BAR.SYNC.DEFER_BLOCKING 0x0 ;  /* 0x0000000000007b1d */ /* 0x000fe20000010000 */
[----:B------:R-:W-:Y:S01]  /*8d90*/  ISETP.GE.AND P0, PT, R30, R135, PT ;  /* 0x000000871e00720c */ /* 0x000fe20003f06270 */
[----:B------:R-:W-:Y:S01]  /*8da0*/  FFMA.FTZ R25, R19, R0, R171 ;  /* 0x0000000013197223 */ /* 0x000fe200000100ab */
[C---:B------:R-:W-:Y:S02]  /*8db0*/  ISETP.GE.AND P4, PT, R32.reuse, R207, PT ;  /* 0x000000cf2000720c */ /* 0x040fe40003f86270 */
[----:B------:R-:W-:Y:S01]  /*8dc0*/  ISETP.GE.AND P5, PT, R32, R135, PT ;  /* 0x000000872000720c */ /* 0x000fe20003fa6270 */
[----:B------:R1:W2:Y:S01]  /*8dd0*/  I2F R15, R14 ;  /* 0x0000000e000f7306 */ /* 0x0002a20000201400 */
[C---:B------:R-:W-:Y:S01]  /*8de0*/  IADD3 R30, R28.reuse, 0x20, RZ ;  /* 0x000000201c1e7810 */ /* 0x040fe20007ffe0ff */
[----:B------:R-:W-:Y:S01]  /*8df0*/  HMMA.16816.F32.BF16 R4, R164, R6, R140 ;  /* 0x00000006a404723c */ /* 0x000fe2000004188c */
[----:B------:R-:W-:-:S02]  /*8e00*/  IADD3 R32, R28, 0x19, RZ ;  /* 0x000000191c207810 */ /* 0x000fc40007ffe0ff */
[----:B------:R-:W-:Y:S02]  /*8e10*/  FSEL R26, R26, -INF , !P4 ;  /* 0xff8000001a1a7808 */ /* 0x000fe40006000000 */
[----:B------:R-:W-:Y:S01]  /*8e20*/  FSEL R27, R27, -INF , !P5 ;  /* 0xff8000001b1b7808 */ /* 0x000fe20006800000 */
[----:B------:R-:W3:Y:S01]  /*8e30*/  I2F R17, R30 ;  /* 0x0000001e00117306 */ /* 0x000ee20000201400 */
[C---:B------:R-:W-:Y:S02]  /*8e40*/  ISETP.GE.AND P4, PT, R14.reuse, R207, PT ;  /* 0x000000cf0e00720c */ /* 0x040fe40003f86270 */
[----:B------:R-:W-:Y:S02]  /*8e50*/  ISETP.GE.AND P5, PT, R14, R135, PT ;  /* 0x000000870e00720c */ /* 0x000fe40003fa6270 */
[----:B------:R-:W-:Y:S02]  /*8e60*/  FSEL R24, R24, -INF , !P6 ;  /* 0xff80000018187808 */ /* 0x000fe40007000000 */
[----:B------:R-:W-:Y:S01]  /*8e70*/  FSEL R25, R25, -INF , !P0 ;  /* 0xff80000019197808 */ /* 0x000fe20004000000 */
[----:B------:R4:W5:Y:S01]  /*8e80*/  I2F R20, R32 ;  /* 0x0000002000147306 */ /* 0x0009620000201400 */
[----:B-1----:R-:W-:Y:S01]  /*8e90*/  IADD3 R14, R28, 0x21, RZ ;  /* 0x000000211c0e7810 */ /* 0x002fe20007ffe0ff */
[CC--:B--2---:R-:W-:Y:S01]  /*8ea0*/  FFMA.FTZ R22, R15.reuse, R0.reuse, R156 ;  /* 0x000000000f167223 */ /* 0x0c4fe2000001009c */
[C---:B------:R-:W-:Y:S01]  /*8eb0*/  ISETP.GE.AND P6, PT, R32.reuse, R207, PT ;  /* 0x000000cf2000720c */ /* 0x040fe20003fc6270 */
[----:B------:R-:W-:Y:S01]  /*8ec0*/  FFMA.FTZ R23, R15, R0, R158 ;  /* 0x000000000f177223 */ /* 0x000fe2000001009e */
[----:B------:R-:W-:-:S02]  /*8ed0*/  ISETP.GE.AND P0, PT, R32, R135, PT ;  /* 0x000000872000720c */ /* 0x000fc40003f06270 */
[----:B------:R-:W-:Y:S01]  /*8ee0*/  FSEL R22, R22, -INF , !P4 ;  /* 0xff80000016167808 */ /* 0x000fe20006000000 */
[----:B------:R-:W1:Y:S01]  /*8ef0*/  I2F R19, R14 ;  /* 0x0000000e00137306 */ /* 0x000e620000201400 */
[-C--:B---3--:R-:W-:Y:S01]  /*8f00*/  FFMA.FTZ R152, R17, R0.reuse, R152 ;  /* 0x0000000011987223 */ /* 0x088fe20000010098 */
[----:B------:R-:W-:Y:S01]  /*8f10*/  FSEL R23, R23, -INF , !P5 ;  /* 0xff80000017177808 */ /* 0x000fe20006800000 */
[-C--:B------:R-:W-:Y:S01]  /*8f20*/  FFMA.FTZ R154, R17, R0.reuse, R154 ;  /* 0x00000000119a7223 */ /* 0x080fe2000001009a */
[C---:B------:R-:W-:Y:S02]  /*8f30*/  ISETP.GE.AND P4, PT, R30.reuse, R207, PT ;  /* 0x000000cf1e00720c */ /* 0x040fe40003f86270 */
[----:B------:R-:W-:Y:S02]  /*8f40*/  ISETP.GE.AND P5, PT, R30, R135, PT ;  /* 0x000000871e00720c */ /* 0x000fe40003fa6270 */
[----:B----4-:R-:W-:Y:S01]  /*8f50*/  IADD3 R32, R28, 0x28, RZ ;  /* 0x000000281c207810 */ /* 0x010fe20007ffe0ff */
[CC--:B-----5:R-:W-:Y:S01]  /*8f60*/  FFMA.FTZ R157, R20.reuse, R0.reuse, R157 ;  /* 0x00000000149d7223 */ /* 0x0e0fe2000001009d */
[----:B------:R-:W2:Y:S01]  /*8f70*/  I2F R17, R34 ;  /* 0x0000002200117306 */ /* 0x000ea20000201400 */
[----:B------:R-:W-:Y:S01]  /*8f80*/  FFMA.FTZ R21, R20, R0, R159 ;  /* 0x0000000014157223 */ /* 0x000fe2000001009f */
[----:B------:R-:W-:-:S02]  /*8f90*/  IADD3 R30, R28, 0x29, RZ ;  /* 0x000000291c1e7810 */ /* 0x000fc40007ffe0ff */
[----:B------:R-:W-:Y:S02]  /*8fa0*/  FSEL R20, R157, -INF , !P6 ;  /* 0xff8000009d147808 */ /* 0x000fe40007000000 */
[----:B------:R-:W-:Y:S01]  /*8fb0*/  FSEL R21, R21, -INF , !P0 ;  /* 0xff80000015157808 */ /* 0x000fe20004000000 */
[CC--:B-1----:R-:W-:Y:S01]  /*8fc0*/  FFMA.FTZ R153, R19.reuse, R0.reuse, R153 ;  /* 0x0000000013997223 */ /* 0x0c2fe20000010099 */
[----:B------:R-:W1:Y:S01]  /*8fd0*/  I2F R15, R32 ;  /* 0x00000020000f7306 */ /* 0x000e620000201400 */
[----:B------:R-:W-:Y:S01]  /*8fe0*/  FFMA.FTZ R155, R19, R0, R155 ;  /* 0x00000000139b7223 */ /* 0x000fe2000001009b */
[C---:B------:R-:W-:Y:S02]  /*8ff0*/  ISETP.GE.AND P6, PT, R14.reuse, R207, PT ;  /* 0x000000cf0e00720c */ /* 0x040fe40003fc6270 */
[----:B------:R-:W-:Y:S02]  /*9000*/  ISETP.GE.AND P0, PT, R14, R135, PT ;  /* 0x000000870e00720c */ /* 0x000fe40003f06270 */
[----:B------:R-:W-:-:S02]  /*9010*/  FSEL R168, R153, -INF , !P6 ;  /* 0xff80000099a87808 */ /* 0x000fc40007000000 */
[----:B------:R-:W-:Y:S01]  /*9020*/  FSEL R169, R155, -INF , !P0 ;  /* 0xff8000009ba97808 */ /* 0x000fe20004000000 */
[----:B------:R-:W3:Y:S01]  /*9030*/  I2F R14, R30 ;  /* 0x0000001e000e7306 */ /* 0x000ee20000201400 */
[C---:B------:R-:W-:Y:S01]  /*9040*/  ISETP.GE.AND P6, PT, R30.reuse, R207, PT ;  /* 0x000000cf1e00720c */ /* 0x040fe20003fc6270 */
[CC--:B--2---:R-:W-:Y:S01]  /*9050*/  FFMA.FTZ R144, R17.reuse, R0.reuse, R144 ;  /* 0x0000000011907223 */ /* 0x0c4fe20000010090 */
[----:B------:R-:W-:Y:S01]  /*9060*/  ISETP.GE.AND P0, PT, R30, R135, PT ;  /* 0x000000871e00720c */ /* 0x000fe20003f06270 */
[-C--:B------:R-:W-:Y:S01]  /*9070*/  FFMA.FTZ R146, R17, R0.reuse, R146 ;  /* 0x0000000011927223 */ /* 0x080fe20000010092 */
[----:B------:R-:W-:Y:S01]  /*9080*/  FSEL R170, R152, -INF , !P4 ;  /* 0xff80000098aa7808 */ /* 0x000fe20006000000 */
[CC--:B-1----:R-:W-:Y:S01]  /*9090*/  FFMA.FTZ R148, R15.reuse, R0.reuse, R148 ;  /* 0x000000000f947223 */ /* 0x0c2fe20000010094 */
[----:B------:R-:W-:Y:S01]  /*90a0*/  FSEL R171, R154, -INF , !P5 ;  /* 0xff8000009aab7808 */ /* 0x000fe20006800000 */
[----:B------:R-:W-:Y:S01]  /*90b0*/  FFMA.FTZ R150, R15, R0, R150 ;  /* 0x000000000f967223 */ /* 0x000fe20000010096 */
[----:B------:R-:W1:Y:S01]  /*90c0*/  I2F R17, R28 ;  /* 0x0000001c00117306 */ /* 0x000e620000201400 */
[----:B------:R-:W-:-:S02]  /*90d0*/  ISETP.GE.AND P4, PT, R32, R207, PT ;  /* 0x000000cf2000720c */ /* 0x000fc40003f86270 */
[----:B------:R-:W-:Y:S02]  /*90e0*/  ISETP.GE.AND P5, PT, R32, R135, PT ;  /* 0x000000872000720c */ /* 0x000fe40003fa6270 */
[----:B------:R-:W-:Y:S01]  /*90f0*/  IADD3 R32, R28, 0x31, RZ ;  /* 0x000000311c207810 */ /* 0x000fe20007ffe0ff */
[-C--:B---3--:R-:W-:Y:S01]  /*9100*/  FFMA.FTZ R149, R14, R0.reuse, R149 ;  /* 0x000000000e957223 */ /* 0x088fe20000010095 */
[----:B------:R-:W-:Y:S01]  /*9110*/  IADD3 R30, R28, 0x38, RZ ;  /* 0x000000381c1e7810 */ /* 0x000fe20007ffe0ff */
[----:B------:R-:W-:Y:S01]  /*9120*/  FFMA.FTZ R151, R14, R0, R151 ;  /* 0x000000000e977223 */ /* 0x000fe20000010097 */
[----:B------:R-:W2:Y:S01]  /*9130*/  I2F R19, R32 ;  /* 0x0000002000137306 */ /* 0x000ea20000201400 */
[----:B------:R-:W-:Y:S02]  /*9140*/  FSEL R172, R148, -INF , !P4 ;  /* 0xff80000094ac7808 */ /* 0x000fe40006000000 */
[----:B------:R-:W-:Y:S02]  /*9150*/  ISETP.GE.AND P4, PT, R34, R207, PT ;  /* 0x000000cf2200720c */ /* 0x000fe40003f86270 */
[----:B------:R-:W-:-:S02]  /*9160*/  IADD3 R14, R28, 0x39, RZ ;  /* 0x000000391c0e7810 */ /* 0x000fc40007ffe0ff */
[----:B------:R-:W-:Y:S01]  /*9170*/  FSEL R156, R144, -INF , !P4 ;  /* 0xff800000909c7808 */ /* 0x000fe20006000000 */
[----:B------:R-:W3:Y:S01]  /*9180*/  I2F R15, R30 ;  /* 0x0000001e000f7306 */ /* 0x000ee20000201400 */
[CC--:B-1----:R-:W-:Y:S01]  /*9190*/  FFMA.FTZ R16, R17.reuse, R0.reuse, R16 ;  /* 0x0000000011107223 */ /* 0x0c2fe20000010010 */
[-C--:B------:R-:W-:Y:S01]  /*91a0*/  ISETP.GE.AND P4, PT, R28, R207.reuse, PT ;  /* 0x000000cf1c00720c */ /* 0x080fe20003f86270 */
[-C--:B------:R-:W-:Y:S01]  /*91b0*/  FFMA.FTZ R18, R17, R0.reuse, R18 ;  /* 0x0000000011127223 */ /* 0x080fe20000010012 */
[----:B------:R-:W-:Y:S02]  /*91c0*/  FSEL R166, R149, -INF , !P6 ;  /* 0xff80000095a67808 */ /* 0x000fe40007000000 */
[----:B------:R-:W-:Y:S02]  /*91d0*/  FSEL R16, R16, -INF , !P4 ;  /* 0xff80000010107808 */ /* 0x000fe40006000000 */
[----:B------:R-:W-:Y:S01]  /*91e0*/  FSEL R165, R151, -INF , !P0 ;  /* 0xff80000097a57808 */ /* 0x000fe20004000000 */
[CC--:B--2---:R-:W-:Y:S01]  /*91f0*/  FFMA.FTZ R145, R19.reuse, R0.reuse, R145 ;  /* 0x0000000013917223 */ /* 0x0c4fe20000010091 */
[----:B------:R-:W-:Y:S01]  /*9200*/  ISETP.GE.AND P4, PT, R134, 0x4, PT ;  /* 0x000000048600780c */ /* 0x000fe20003f86270 */
[----:B------:R-:W-:Y:S01]  /*9210*/  FFMA.FTZ R141, R19, R0, R147 ;  /* 0x00000000138d7223 */ /* 0x000fe20000010093 */
[----:B------:R-:W-:-:S02]  /*9220*/  ISETP.GE.AND P6, PT, R32, R207, PT ;  /* 0x000000cf2000720c */ /* 0x000fc40003fc6270 */
[-C--:B------:R-:W-:Y:S01]  /*9230*/  ISETP.GE.AND P0, PT, R32, R135.reuse, PT ;  /* 0x000000872000720c */ /* 0x080fe20003f06270 */
[CC--:B---3--:R-:W-:Y:S01]  /*9240*/  FFMA.FTZ R4, R15.reuse, R0.reuse, R4 ;  /* 0x000000000f047223 */ /* 0x0c8fe20000010004 */
[----:B------:R-:W-:Y:S01]  /*9250*/  FSEL R167, R150, -INF , !P5 ;  /* 0xff80000096a77808 */ /* 0x000fe20006800000 */
[----:B------:R-:W-:Y:S01]  /*9260*/  FFMA.FTZ R6, R15, R0, R6 ;  /* 0x000000000f067223 */ /* 0x000fe20000010006 */
[----:B------:R-:W-:Y:S01]  /*9270*/  FSEL R154, R145, -INF , !P6 ;  /* 0xff800000919a7808 */ /* 0x000fe20007000000 */
[----:B------:R-:W1:Y:S01]  /*9280*/  I2F R15, R14 ;  /* 0x0000000e000f7306 */ /* 0x000e620000201400 */
[----:B------:R-:W-:Y:S02]  /*9290*/  FSEL R141, R141, -INF , !P0 ;  /* 0xff8000008d8d7808 */ /* 0x000fe40004000000 */
[----:B------:R-:W-:Y:S02]  /*92a0*/  ISETP.GE.AND P5, PT, R34, R135, PT ;  /* 0x000000872200720c */ /* 0x000fe40003fa6270 */
[----:B------:R-:W-:-:S02]  /*92b0*/  ISETP.GE.AND P6, PT, R30, R207, PT ;  /* 0x000000cf1e00720c */ /* 0x000fc40003fc6270 */
[-C--:B------:R-:W-:Y:S02]  /*92c0*/  ISETP.GE.AND P0, PT, R30, R135.reuse, PT ;  /* 0x000000871e00720c */ /* 0x080fe40003f06270 */
[----:B------:R-:W-:Y:S02]  /*92d0*/  FSEL R153, R146, -INF , !P5 ;  /* 0xff80000092997808 */ /* 0x000fe40006800000 */
[----:B------:R-:W-:Y:S02]  /*92e0*/  FSEL R142, R4, -INF , !P6 ;  /* 0xff800000048e7808 */ /* 0x000fe40007000000 */
[----:B------:R-:W-:Y:S02]  /*92f0*/  FSEL R143, R6, -INF , !P0 ;  /* 0xff800000068f7808 */ /* 0x000fe40004000000 */
[----:B------:R-:W-:Y:S01]  /*9300*/  ISETP.GE.AND P5, PT, R28, R135, PT ;  /* 0x000000871c00720c */ /* 0x000fe20003fa6270 */
[CC--:B-1----:R-:W-:Y:S01]  /*9310*/  FFMA.FTZ R140, R15.reuse, R0.reuse, R5 ;  /* 0x000000000f8c7223 */ /* 0x0c2fe20000010005 */
[C---:B------:R-:W-:Y:S01]  /*9320*/  ISETP.GE.AND P6, PT, R14.reuse, R207, PT ;  /* 0x000000cf0e00720c */ /* 0x040fe20003fc6270 */
[----:B------:R-:W-:Y:S01]  /*9330*/  FFMA.FTZ R7, R15, R0, R7 ;  /* 0x000000000f077223 */ /* 0x000fe20000010007 */
[----:B------:R-:W-:-:S02]  /*9340*/  ISETP.GE.AND P0, PT, R14, R135, PT ;  /* 0x000000870e00720c */ /* 0x000fc40003f06270 */
        /* <DEDUP_REMOVED lines=58> */
.L_x_198:
[----:B------:R-:W-:Y:S05]  /*96f0*/  BSYNC B0 ;  /* 0x0000000000007941 */ /* 0x000fea0003800000 */
.L_x_197:
[----:B------:R-:W0:Y:S02]  /*9700*/  LDGDEPBAR ;  /* 0x00000000000079af */ /* 0x000e240000000000 */
.L_x_196:
        /* <DEDUP_REMOVED lines=51> */
[----:B------:R-:W-:-:S02]  /*9a40*/  FFMA.FTZ R146, R12, c[0x0][0x23c], -R155 ;  /* 0x00008f000c927a23 */ /* 0x000fc4000001089b */
[----:B------:R-:W-:Y:S02]  /*9a50*/  FADD.FTZ R3, R3, -R4 ;  /* 0x8000000403037221 */ /* 0x000fe40000010000 */
[--C-:B------:R-:W-:Y:S02]  /*9a60*/  FFMA.FTZ R150, R13, c[0x0][0x23c], -R152.reuse ;  /* 0x00008f000d967a23 */ /* 0x100fe40000010898 */
[----:B------:R-:W1:Y:S01]  /*9a70*/  LDSM.16.MT88.4 R12, [R190+0x12000] ;  /* 0x01200000be0c783b */ /* 0x000e620000004200 */
[----:B------:R-:W-:Y:S01]  /*9a80*/  FFMA.FTZ R145, R5, c[0x0][0x23c], -R152 ;  /* 0x00008f0005917a23 */ /* 0x000fe20000010898 */
[----:B------:R-:W-:Y:S01]  /*9a90*/  FSEL R5, R132, RZ, P0 ;  /* 0x000000ff84057208 */ /* 0x000fe20000000000 */
[--C-:B------:R-:W-:Y:S01]  /*9aa0*/  FFMA.FTZ R149, R16, c[0x0][0x23c], -R155.reuse ;  /* 0x00008f0010957a23 */ /* 0x100fe2000001089b */
[----:B------:R-:W-:Y:S01]  /*9ab0*/  MUFU.EX2 R146, R146 ;  /* 0x0000009200927308 */ /* 0x000fe20000000800 */
[----:B------:R-:W-:Y:S01]  /*9ac0*/  FFMA.FTZ R148, R10, c[0x0][0x23c], -R155 ;  /* 0x00008f000a947a23 */ /* 0x000fe2000001089b */
[----:B------:R-:W2:Y:S01]  /*9ad0*/  LDSM.16.MT88.4 R16, [R192+0x12000] ;  /* 0x01200000c010783b */ /* 0x000ea20000004200 */
[----:B------:R-:W-:-:S02]  /*9ae0*/  FADD.FTZ R5, R2, -R5 ;  /* 0x8000000502057221 */ /* 0x000fc40000010000 */
[--C-:B------:R-:W-:Y:S02]  /*9af0*/  FFMA.FTZ R147, R8, c[0x0][0x23c], -R155.reuse ;  /* 0x00008f0008937a23 */ /* 0x100fe4000001089b */
[--C-:B------:R-:W-:Y:S01]  /*9b00*/  FFMA.FTZ R144, R11, c[0x0][0x23c], -R152.reuse ;  /* 0x00008f000b907a23 */ /* 0x100fe20000010898 */
[----:B------:R-:W-:Y:S01]  /*9b10*/  MUFU.EX2 R149, R149 ;  /* 0x0000009500957308 */ /* 0x000fe20000000800 */
[----:B------:R-:W-:Y:S02]  /*9b20*/  FFMA.FTZ R135, R9, c[0x0][0x23c], -R152 ;  /* 0x00008f0009877a23 */ /* 0x000fe40000010898 */
[----:B------:R-:W-:Y:S01]  /*9b30*/  FMUL.FTZ R3, R3, c[0x0][0x23c] ;  /* 0x00008f0003037a20 */ /* 0x000fe20000410000 */
[----:B------:R-:W3:Y:S01]  /*9b40*/  LDSM.16.MT88.4 R8, [R189+0x12000] ;  /* 0x01200000bd08783b */ /* 0x000ee20000004200 */
[----:B------:R-:W-:Y:S02]  /*9b50*/  FMUL.FTZ R2, R5, c[0x0][0x23c] ;  /* 0x00008f0005027a20 */ /* 0x000fe40000410000 */
[--C-:B------:R-:W-:Y:S01]  /*9b60*/  FFMA.FTZ R157, R26, c[0x0][0x23c], -R155.reuse ;  /* 0x00008f001a9d7a23 */ /* 0x100fe2000001089b */
[----:B------:R-:W4:Y:S01]  /*9b70*/  MUFU.EX2 R148, R148 ;  /* 0x0000009400947308 */ /* 0x000f220000000800 */
[----:B------:R-:W-:-:S02]  /*9b80*/  FFMA.FTZ R158, R24, c[0x0][0x23c], -R155 ;  /* 0x00008f00189e7a23 */ /* 0x000fc4000001089b */
[--C-:B------:R-:W-:Y:S02]  /*9b90*/  FFMA.FTZ R159, R22, c[0x0][0x23c], -R155.reuse ;  /* 0x00008f00169f7a23 */ /* 0x100fe4000001089b */
[----:B------:R-:W-:Y:S02]  /*9ba0*/  FFMA.FTZ R160, R20, c[0x0][0x23c], -R155 ;  /* 0x00008f0014a07a23 */ /* 0x000fe4000001089b */
[--C-:B------:R-:W-:Y:S01]  /*9bb0*/  FFMA.FTZ R161, R27, c[0x0][0x23c], -R152.reuse ;  /* 0x00008f001ba17a23 */ /* 0x100fe20000010898 */
[----:B------:R-:W5:Y:S01]  /*9bc0*/  MUFU.EX2 R147, R147 ;  /* 0x0000009300937308 */ /* 0x000f620000000800 */
[--C-:B------:R-:W-:Y:S02]  /*9bd0*/  FFMA.FTZ R164, R25, c[0x0][0x23c], -R152.reuse ;  /* 0x00008f0019a47a23 */ /* 0x100fe40000010898 */
[--C-:B------:R-:W-:Y:S01]  /*9be0*/  FFMA.FTZ R162, R23, c[0x0][0x23c], -R152.reuse ;  /* 0x00008f0017a27a23 */ /* 0x100fe20000010898 */
[----:B------:R-:W-:Y:S01]  /*9bf0*/  LDSM.16.MT88.4 R24, [R192+0x14800] ;  /* 0x01480000c018783b */ /* 0x000fe20000004200 */
[----:B------:R-:W-:-:S02]  /*9c00*/  FFMA.FTZ R163, R21, c[0x0][0x23c], -R152 ;  /* 0x00008f0015a37a23 */ /* 0x000fc40000010898 */
[--C-:B------:R-:W-:Y:S01]  /*9c10*/  FFMA.FTZ R173, R168, c[0x0][0x23c], -R155.reuse ;  /* 0x00008f00a8ad7a23 */ /* 0x100fe2000001089b */
[----:B------:R-:W-:Y:S01]  /*9c20*/  MUFU.EX2 R145, R145 ;  /* 0x0000009100917308 */ /* 0x000fe20000000800 */
[----:B----4-:R-:W-:Y:S01]  /*9c30*/  F2FP.BF16.PACK_AB R4, R148, R149 ;  /* 0x000000959404723e */ /* 0x010fe200000010ff */
[----:B------:R-:W-:Y:S01]  /*9c40*/  LDSM.16.MT88.4 R20, [R190+0x14800] ;  /* 0x01480000be14783b */ /* 0x000fe20000004200 */
[--C-:B------:R-:W-:Y:S02]  /*9c50*/  FFMA.FTZ R168, R172, c[0x0][0x23c], -R155.reuse ;  /* 0x00008f00aca87a23 */ /* 0x100fe4000001089b */
[--C-:B------:R-:W-:Y:S02]  /*9c60*/  FFMA.FTZ R175, R166, c[0x0][0x23c], -R155.reuse ;  /* 0x00008f00a6af7a23 */ /* 0x100fe4000001089b */
[----:B------:R-:W-:Y:S01]  /*9c70*/  FFMA.FTZ R170, R170, c[0x0][0x23c], -R155 ;  /* 0x00008f00aaaa7a23 */ /* 0x000fe2000001089b */
[----:B------:R-:W4:Y:S01]  /*9c80*/  MUFU.EX2 R144, R144 ;  /* 0x0000009000907308 */ /* 0x000f220000000800 */
[----:B-----5:R-:W-:Y:S01]  /*9c90*/  F2FP.BF16.PACK_AB R6, R146, R147 ;  /* 0x000000939206723e */ /* 0x020fe200000010ff */
[----:B------:R-:W-:-:S02]  /*9ca0*/  FFMA.FTZ R166, R171, c[0x0][0x23c], -R152 ;  /* 0x00008f00aba67a23 */ /* 0x000fc40000010898 */
[--C-:B------:R-:W-:Y:S02]  /*9cb0*/  FFMA.FTZ R169, R169, c[0x0][0x23c], -R152.reuse ;  /* 0x00008f00a9a97a23 */ /* 0x100fe40000010898 */
[--C-:B------:R-:W-:Y:S02]  /*9cc0*/  FFMA.FTZ R167, R167, c[0x0][0x23c], -R152.reuse ;  /* 0x00008f00a7a77a23 */ /* 0x100fe40000010898 */
[----:B------:R-:W-:Y:S01]  /*9cd0*/  MUFU.EX2 R135, R135 ;  /* 0x0000008700877308 */ /* 0x000fe20000000800 */
[--C-:B------:R-:W-:Y:S02]  /*9ce0*/  FFMA.FTZ R172, R165, c[0x0][0x23c], -R152.reuse ;  /* 0x00008f00a5ac7a23 */ /* 0x100fe40000010898 */
[--C-:B------:R-:W-:Y:S02]  /*9cf0*/  FFMA.FTZ R165, R154, c[0x0][0x23c], -R155.reuse ;  /* 0x00008f009aa57a23 */ /* 0x100fe4000001089b */
[--C-:B------:R-:W-:Y:S02]  /*9d00*/  FFMA.FTZ R156, R156, c[0x0][0x23c], -R155.reuse ;  /* 0x00008f009c9c7a23 */ /* 0x100fe4000001089b */
[----:B------:R-:W-:Y:S01]  /*9d10*/  FFMA.FTZ R154, R142, c[0x0][0x23c], -R155 ;  /* 0x00008f008e9a7a23 */ /* 0x000fe2000001089b */
[----:B------:R-:W5:Y:S01]  /*9d20*/  MUFU.EX2 R150, R150 ;  /* 0x0000009600967308 */ /* 0x000f620000000800 */
[----:B----4-:R-:W-:Y:S01]  /*9d30*/  F2FP.BF16.PACK_AB R5, R144, R145 ;  /* 0x000000919005723e */ /* 0x010fe200000010ff */
[----:B------:R-:W-:-:S02]  /*9d40*/  FFMA.FTZ R153, R153, c[0x0][0x23c], -R152 ;  /* 0x00008f0099997a23 */ /* 0x000fc40000010898 */
[--C-:B------:R-:W-:Y:S02]  /*9d50*/  FFMA.FTZ R174, R141, c[0x0][0x23c], -R152.reuse ;  /* 0x00008f008dae7a23 */ /* 0x100fe40000010898 */
[--C-:B------:R-:W-:Y:S02]  /*9d60*/  FFMA.FTZ R171, R143, c[0x0][0x23c], -R152.reuse ;  /* 0x00008f008fab7a23 */ /* 0x100fe40000010898 */
[----:B------:R-:W4:Y:S01]  /*9d70*/  MUFU.EX2 R3, R3 ;  /* 0x0000000300037308 */ /* 0x000f220000000800 */
[----:B------:R-:W-:Y:S02]  /*9d80*/  FFMA.FTZ R155, R140, c[0x0][0x23c], -R155 ;  /* 0x00008f008c9b7a23 */ /* 0x000fe4000001089b */
[----:B------:R-:W-:Y:S01]  /*9d90*/  FFMA.FTZ R152, R151, c[0x0][0x23c], -R152 ;  /* 0x00008f0097987a23 */ /* 0x000fe20000010898 */
[----:B------:R-:W-:Y:S04]  /*9da0*/  LDSM.16.MT88.4 R140, [R190+0x13800] ;  /* 0x01380000be8c783b */ /* 0x000fe80000004200 */
[----:B------:R-:W1:Y:S01]  /*9db0*/  MUFU.EX2 R2, R2 ;  /* 0x0000000200027308 */ /* 0x000e620000000800 */
[----:B-----5:R-:W-:Y:S01]  /*9dc0*/  F2FP.BF16.PACK_AB R7, R150, R135 ;  /* 0x000000879607723e */ /* 0x020fe200000010ff */
[----:B----4-:R-:W-:-:S06]  /*9dd0*/  FMUL.FTZ R36, R36, R3 ;  /* 0x0000000324247220 */ /* 0x010fcc0000410000 */
[----:B------:R-:W-:Y:S01]  /*9de0*/  MUFU.EX2 R157, R157 ;  /* 0x0000009d009d7308 */ /* 0x000fe20000000800 */
[-C--:B------:R-:W-:Y:S02]  /*9df0*/  FMUL.FTZ R37, R37, R3.reuse ;  /* 0x0000000325257220 */ /* 0x080fe40000410000 */
[-C--:B------:R-:W-:Y:S02]  /*9e00*/  FMUL.FTZ R40, R40, R3.reuse ;  /* 0x0000000328287220 */ /* 0x080fe40000410000 */
[----:B------:R-:W-:Y:S02]  /*9e10*/  FMUL.FTZ R41, R41, R3 ;  /* 0x0000000329297220 */ /* 0x000fe40000410000 */
[-C--:B-1----:R-:W-:Y:S01]  /*9e20*/  FMUL.FTZ R38, R38, R2.reuse ;  /* 0x0000000226267220 */ /* 0x082fe20000410000 */
        /* <DEDUP_REMOVED lines=12> */
[----:B------:R-:W4:Y:S01]  /*9ef0*/  LDSM.16.MT88.4 R12, [R192+0x14000] ;  /* 0x01400000c00c783b */ /* 0x000f220000004200 */
[----:B------:R-:W-:Y:S01]  /*9f00*/  FMUL.FTZ R125, R125, R3 ;  /* 0x000000037d7d7220 */ /* 0x000fe20000410000 */
[----:B------:R-:W-:Y:S01]  /*9f10*/  MUFU.EX2 R160, R160 ;  /* 0x000000a000a07308 */ /* 0x000fe20000000800 */
        /* <DEDUP_REMOVED lines=10> */
[----:B------:R-:W-:Y:S01]  /*9fc0*/  FMUL.FTZ R49, R49, R3 ;  /* 0x0000000331317220 */ /* 0x000fe20000410000 */
[----:B------:R-:W2:Y:S01]  /*9fd0*/  LDSM.16.MT88.4 R16, [R188+0x12000] ;  /* 0x01200000bc10783b */ /* 0x000ea20000004200 */
        /* <DEDUP_REMOVED lines=16> */
[C---:B----4-:R-:W-:Y:S01]  /*a0e0*/  HMMA.16816.F32.BF16 R60, R4.reuse, R12, R60 ;  /* 0x0000000c043c723c */ /* 0x050fe2000004183c */
[-C--:B------:R-:W-:Y:S02]  /*a0f0*/  FMUL.FTZ R52, R52, R3.reuse ;  /* 0x0000000334347220 */ /* 0x080fe40000410000 */
[-C--:B------:R-:W-:Y:S02]  /*a100*/  FMUL.FTZ R53, R53, R3.reuse ;  /* 0x0000000335357220 */ /* 0x080fe40000410000 */
[-C--:B------:R-:W-:Y:S01]  /*a110*/  FMUL.FTZ R54, R54, R2.reuse ;  /* 0x0000000236367220 */ /* 0x080fe20000410000 */
[----:B------:R-:W-:Y:S01]  /*a120*/  MUFU.EX2 R170, R170 ;  /* 0x000000aa00aa7308 */ /* 0x000fe20000000800 */
[----:B------:R-:W-:Y:S01]  /*a130*/  FMUL.FTZ R55, R55, R2 ;  /* 0x0000000237377220 */ /* 0x000fe20000410000 */
[----:B------:R-:W-:Y:S01]  /*a140*/  HMMA.16816.F32.BF16 R64, R4, R14, R64 ;  /* 0x0000000e0440723c */ /* 0x000fe20000041840 */
[----:B------:R-:W4:Y:S01]  /*a150*/  LDSM.16.MT88.4 R12, [R188+0x14000] ;  /* 0x01400000bc0c783b */ /* 0x000f220000004200 */
[----:B------:R-:W-:-:S02]  /*a160*/  FMUL.FTZ R56, R56, R3 ;  /* 0x0000000338387220 */ /* 0x000fc40000410000 */
[-C--:B------:R-:W-:Y:S02]  /*a170*/  FMUL.FTZ R57, R57, R3.reuse ;  /* 0x0000000339397220 */ /* 0x080fe40000410000 */
[-C--:B------:R-:W-:Y:S01]  /*a180*/  FMUL.FTZ R58, R58, R2.reuse ;  /* 0x000000023a3a7220 */ /* 0x080fe20000410000 */
[----:B------:R-:W-:Y:S01]  /*a190*/  MUFU.EX2 R173, R173 ;  /* 0x000000ad00ad7308 */ /* 0x000fe20000000800 */
[-C--:B------:R-:W-:Y:S02]  /*a1a0*/  FMUL.FTZ R59, R59, R2.reuse ;  /* 0x000000023b3b7220 */ /* 0x080fe40000410000 */
        /* <DEDUP_REMOVED lines=8> */
[-C--:B------:R-:W-:Y:S01]  /*a230*/  FMUL.FTZ R73, R73, R3.reuse ;  /* 0x0000000349497220 */ /* 0x080fe20000410000 */
[----:B------:R-:W2:Y:S01]  /*a240*/  LDSM.16.MT88.4 R16, [R189+0x14000] ;  /* 0x01400000bd10783b */ /* 0x000ea20000004200 */
[-C--:B------:R-:W-:Y:S01]  /*a250*/  FMUL.FTZ R74, R74, R2.reuse ;  /* 0x000000024a4a7220 */ /* 0x080fe20000410000 */
[----:B------:R-:W-:Y:S01]  /*a260*/  MUFU.EX2 R175, R175 ;  /* 0x000000af00af7308 */ /* 0x000fe20000000800 */
[----:B------:R-:W-:Y:S02]  /*a270*/  FMUL.FTZ R75, R75, R2 ;  /* 0x000000024b4b7220 */ /* 0x000fe40000410000 */
[-C--:B------:R-:W-:Y:S01]  /*a280*/  FMUL.FTZ R84, R84, R3.reuse ;  /* 0x0000000354547220 */ /* 0x080fe20000410000 */
[----:B---3--:R-:W-:Y:S01]  /*a290*/  HMMA.16816.F32.BF16 R68, R4, R8, R68 ;  /* 0x000000080444723c */ /* 0x008fe20000041844 */
[----:B------:R-:W-:-:S02]  /*a2a0*/  FMUL.FTZ R85, R85, R3 ;  /* 0x0000000355557220 */ /* 0x000fc40000410000 */
[-C--:B------:R-:W-:Y:S01]  /*a2b0*/  FMUL.FTZ R86, R86, R2.reuse ;  /* 0x0000000256567220 */ /* 0x080fe20000410000 */
[----:B------:R-:W3:Y:S01]  /*a2c0*/  MUFU.EX2 R166, R166 ;  /* 0x000000a600a67308 */ /* 0x000ee20000000800 */
        /* <DEDUP_REMOVED lines=19> */
[----:B------:R-:W1:Y:S01]  /*a400*/  MUFU.EX2 R172, R172 ;  /* 0x000000ac00ac7308 */ /* 0x000e620000000800 */
        /* <DEDUP_REMOVED lines=74> */
[----:B----4-:R-:W-:Y:S01]  /*a8b0*/  HMMA.16816.F32.BF16 R128, R4, R12, R128 ;  /* 0x0000000c0480723c */ /* 0x010fe20000041880 */
[----:B------:R-:W-:Y:S02]  /*a8c0*/  FADD.FTZ R3, R160, R159 ;  /* 0x0000009fa0037221 */ /* 0x000fe40000010000 */
[----:B------:R-:W-:-:S04]  /*a8d0*/  FADD.FTZ R163, R163, R162 ;  /* 0x000000a2a3a37221 */ /* 0x000fc80000010000 */
[----:B---3--:R-:W-:Y:S01]  /*a8e0*/  FADD.FTZ R2, R166, R163 ;  /* 0x000000a3a6027221 */ /* 0x008fe20000010000 */
[----:B------:R-:W-:Y:S01]  /*a8f0*/  HMMA.16816.F32.BF16 R124, R4, R14, R124 ;  /* 0x0000000e047c723c */ /* 0x000fe2000004187c */
[----:B------:R-:W1:Y:S02]  /*a900*/  LDSM.16.MT88.4 R12, [R192+0x16800] ;  /* 0x01680000c00c783b */ /* 0x000e640000004200 */
[----:B------:R-:W-:-:S05]  /*a910*/  FADD.FTZ R2, R169, R2 ;  /* 0x00000002a9027221 */ /* 0x000fca0000010000 */
        /* <DEDUP_REMOVED lines=35> */
[----:B------:R-:W-:-:S02]  /*ab50*/  F2FP.BF16.PACK_AB R5, R169, R166 ;  /* 0x000000a6a905723e */ /* 0x000fc400000010ff */
[----:B------:R-:W-:Y:S01]  /*ab60*/  F2FP.BF16.PACK_AB R6, R175, R168 ;  /* 0x000000a8af06723e */ /* 0x000fe200000010ff */
[----:B------:R-:W-:Y:S01]  /*ab70*/  FADD.FTZ R173, R173, R170 ;  /* 0x000000aaadad7221 */ /* 0x000fe20000010000 */
[----:B------:R-:W-:Y:S01]  /*ab80*/  F2FP.BF16.PACK_AB R7, R172, R167 ;  /* 0x000000a7ac07723e */ /* 0x000fe200000010ff */
[----:B------:R-:W-:Y:S02]  /*ab90*/  FADD.FTZ R167, R167, R2 ;  /* 0x00000002a7a77221 */ /* 0x000fe40000010000 */
[----:B------:R-:W-:Y:S02]  /*aba0*/  FADD.FTZ R168, R168, R173 ;  /* 0x000000ada8a87221 */ /* 0x000fe40000010000 */
[----:B------:R-:W-:Y:S02]  /*abb0*/  FADD.FTZ R172, R172, R167 ;  /* 0x000000a7acac7221 */ /* 0x000fe40000010000 */
[----:B-1----:R-:W-:Y:S01]  /*abc0*/  HMMA.16816.F32.BF16 R128, R4, R12, R128 ;  /* 0x0000000c0480723c */ /* 0x002fe20000041880 */
[----:B------:R-:W-:-:S07]  /*abd0*/  FADD.FTZ R175, R175, R168 ;  /* 0x000000a8afaf7221 */ /* 0x000fce0000010000 */
        /* <DEDUP_REMOVED lines=9> */
[C---:B-1----:R-:W-:Y:S08]  /*ac70*/  HMMA.16816.F32.BF16 R84, R4.reuse, R12, R84 ;  /* 0x0000000c0454723c */ /* 0x042ff00000041854 */
[C---:B------:R-:W-:Y:S01]  /*ac80*/  HMMA.16816.F32.BF16 R88, R4.reuse, R14, R88 ;  /* 0x0000000e0458723c */ /* 0x040fe20000041858 */
[----:B------:R-:W1:Y:S07]  /*ac90*/  LDSM.16.MT88.4 R12, [R188+0x17000] ;  /* 0x01700000bc0c783b */ /* 0x000e6e0000004200 */
[C---:B------:R-:W-:Y:S01]  /*aca0*/  HMMA.16816.F32.BF16 R80, R4.reuse, R18, R80 ;  /* 0x000000120450723c */ /* 0x040fe20000041850 */
[----:B------:R-:W2:Y:S07]  /*acb0*/  LDSM.16.MT88.4 R16, [R189+0x17000] ;  /* 0x01700000bd10783b */ /* 0x000eae0000004200 */
[C---:B----4-:R-:W-:Y:S08]  /*acc0*/  HMMA.16816.F32.BF16 R92, R4.reuse, R8, R92 ;  /* 0x00000008045c723c */ /* 0x050ff0000004185c */
        /* <DEDUP_REMOVED lines=17> */
[C---:B--2---:R-:W-:Y:S08]  /*ade0*/  HMMA.16816.F32.BF16 R108, R4.reuse, R16, R108 ;  /* 0x00000010046c723c */ /* 0x044ff0000004186c */
        /* <DEDUP_REMOVED lines=14> */
[----:B------:R-:W-:-:S05]  /*aed0*/  FADD.FTZ R215, R152, R171 ;  /* 0x000000ab98d77221 */ /* 0x000fca0000010000 */
        /* <DEDUP_REMOVED lines=20> */
[C---:B----4-:R-:W-:Y:S08]  /*b020*/  HMMA.16816.F32.BF16 R100, R4.reuse, R8, R100 ;  /* 0x000000080464723c */ /* 0x050ff00000041864 */
[C---:B------:R-:W-:Y:S08]  /*b030*/  HMMA.16816.F32.BF16 R104, R4.reuse, R10, R104 ;  /* 0x0000000a0468723c */ /* 0x040ff00000041868 */
[C---:B---3--:R-:W-:Y:S08]  /*b040*/  HMMA.16816.F32.BF16 R108, R4.reuse, R24, R108 ;  /* 0x00000018046c723c */ /* 0x048ff0000004186c */
[C---:B------:R-:W-:Y:S08]  /*b050*/  HMMA.16816.F32.BF16 R120, R4.reuse, R26, R120 ;  /* 0x0000001a0478723c */ /* 0x040ff00000041878 */
[C---:B-1----:R-:W-:Y:S08]  /*b060*/  HMMA.16816.F32.BF16 R116, R4.reuse, R12, R116 ;  /* 0x0000000c0474723c */ /* 0x042ff00000041874 */
[----:B------:R-:W-:Y:S01]  /*b070*/  HMMA.16816.F32.BF16 R112, R4, R14, R112 ;  /* 0x0000000e0470723c */ /* 0x000fe20000041870 */
[----:B------:R-:W-:Y:S05]  /*b080*/  @!UPT UIADD3 URZ, URZ, URZ, URZ ;  /* 0x0000003f3f3ff290 */ /* 0x000fea000fffe03f */
[----:B------:R-:W-:Y:S11]  /*b090*/  @P4 BRA `(.L_x_199) ;  /* 0x0000001000004947 */ /* 0x000ff60003800000 */
.L_x_192:
[----:B------:R-:W-:-:S07]  /*b0a0*/  IADD3 R207, R225, -0x1, RZ ;  /* 0xffffffffe1cf7810 */ /* 0x000fce0007ffe0ff */
.L_x_199:
[----:B------:R-:W-:-:S13]  /*b0b0*/  ISETP.GE.AND P0, PT, R207, RZ, PT ;  /* 0x000000ffcf00720c */ /* 0x000fda0003f06270 */
[----:B------:R-:W-:Y:S05]  /*b0c0*/  @!P0 BRA `(.L_x_200) ;  /* 0x00002ea000008947 */ /* 0x000fea0003800000 */
[----:B------:R-:W-:Y:S01]  /*b0d0*/  IMAD.MOV.U32 R135, RZ, RZ, R132 ;  /* 0x000000ffff877224 */ /* 0x000fe200078e0084 */
[----:B------:R-:W-:Y:S01]  /*b0e0*/  ISETP.GE.AND P4, PT, R212, c[0x0][0x220], PT ;  /* 0x00008800d4007a0c */ /* 0x000fe20003f86270 */
[----:B------:R-:W-:Y:S01]  /*b0f0*/  IMAD.MOV.U32 R3, RZ, RZ, R133 ;  /* 0x000000ffff037224 */ /* 0x000fe200078e0085 */
[----:B------:R-:W-:Y:S01]  /*b100*/  ISETP.GE.AND P3, PT, R205, c[0x0][0x220], PT ;  /* 0x00008800cd007a0c */ /* 0x000fe20003f66270 */
[----:B------:R-:W-:Y:S01]  /*b110*/  IMAD.MOV.U32 R217, RZ, RZ, R223 ;  /* 0x000000ffffd97224 */ /* 0x000fe200078e00df */
[----:B------:R-:W-:Y:S02]  /*b120*/  ISETP.GE.AND P2, PT, R204, c[0x0][0x220], PT ;  /* 0x00008800cc007a0c */ /* 0x000fe40003f46270 */
[----:B------:R-:W-:Y:S01]  /*b130*/  MOV R216, R220 ;  /* 0x000000dc00d87202 */ /* 0x000fe20000000f00 */
[----:B------:R-:W-:Y:S05]  /*b140*/  BRA `(.L_x_201) ;  /* 0x0000036000007947 */ /* 0x000fea0003800000 */
.L_x_203:
[----:B------:R1:W-:Y:S01]  /*b150*/  @P4 STS.128 [R203+0xc000], RZ ;  /* 0x00c000ffcb004388 */ /* 0x0003e20000000c00 */
[----:B------:R-:W-:Y:S04]  /*b160*/  IADD3 R2, R207, -0x1, RZ ;  /* 0xffffffffcf027810 */ /* 0x000fe80007ffe0ff */
[----:B------:R-:W-:Y:S01]  /*b170*/  SHF.R.S32.HI R137, RZ, 0x1f, R2 ;  /* 0x0000001fff897819 */ /* 0x000fe20000011402 */
[----:B------:R-:W-:Y:S04]  /*b180*/  IMAD.WIDE.U32 R138, R2, c[0x0][0x198], RZ ;  /* 0x00006600028a7a25 */ /* 0x000fe800078e00ff */
[----:B------:R-:W-:Y:S01]  /*b190*/  IMAD R137, R137, c[0x0][0x198], RZ ;  /* 0x0000660089897a24 */ /* 0x000fe200078e02ff */
[----:B------:R-:W-:Y:S03]  /*b1a0*/  LEA R133, P1, R138, R208, 0x6 ;  /* 0x000000d08a857211 */ /* 0x000fe600078230ff */
[----:B------:R-:W-:Y:S01]  /*b1b0*/  IMAD R137, R2, c[0x0][0x19c], R137 ;  /* 0x0000670002897a24 */ /* 0x000fe200078e0289 */
[----:B------:R-:W-:Y:S03]  /*b1c0*/  @!P4 LEA R142, P0, R133, c[0x0][0x168], 0x1 ;  /* 0x00005a00858eca11 */ /* 0x000fe600078008ff */
[----:B------:R-:W-:Y:S05]  /*b1d0*/  IMAD.IADD R137, R139, 0x1, R137 ;  /* 0x000000018b897824 */ /* 0x000fea00078e0289 */
[----:B------:R-:W-:Y:S02]  /*b1e0*/  LEA.HI.X R132, R138, R211, R137, 0x6, P1 ;  /* 0x000000d38a847211 */ /* 0x000fe400008f3489 */
[C---:B------:R-:W-:Y:S02]  /*b1f0*/  @!P3 LEA R138, P6, R133.reuse, c[0x0][0x168], 0x1 ;  /* 0x00005a00858aba11 */ /* 0x040fe400078c08ff */
[C-C-:B------:R-:W-:Y:S02]  /*b200*/  @!P4 LEA.HI.X R143, R133.reuse, c[0x0][0x16c], R132.reuse, 0x1, P0 ;  /* 0x00005b00858fca11 */ /* 0x140fe400000f0c84 */
[C-C-:B------:R-:W-:Y:S02]  /*b210*/  @!P3 LEA.HI.X R139, R133.reuse, c[0x0][0x16c], R132.reuse, 0x1, P6 ;  /* 0x00005b00858bba11 */ /* 0x140fe400030f0c84 */
[C---:B------:R-:W-:Y:S01]  /*b220*/  @!P2 LEA R136, P0, R133.reuse, c[0x0][0x168], 0x1 ;  /* 0x00005a008588aa11 */ /* 0x040fe200078008ff */
[----:B------:R-:W-:Y:S01]  /*b230*/  @!PT LDS RZ, [RZ] ;  /* 0x00000000fffff984 */ /* 0x000fe20000000800 */
[----:B------:R-:W-:Y:S01]  /*b240*/  @!PT LDS RZ, [RZ] ;  /* 0x00000000fffff984 */ /* 0x000fe20000000800 */
[----:B------:R-:W-:Y:S01]  /*b250*/  @!PT LDS RZ, [RZ] ;  /* 0x00000000fffff984 */ /* 0x000fe20000000800 */
[----:B------:R1:W-:Y:S01]  /*b260*/  @!P4 LDGSTS.E.BYPASS.LTC128B.128 [R203+0xc000], [R142.64] ;  /* 0x0c0000008ecbcfae */ /* 0x0003e2000b901d4c */
[C---:B------:R-:W-:Y:S02]  /*b270*/  IADD3 R2, P1, R133.reuse, UR10, RZ ;  /* 0x0000000a85027c10 */ /* 0x040fe4000ff3e0ff */
[----:B------:R-:W-:Y:S01]  /*b280*/  @!P2 LEA.HI.X R137, R133, c[0x0][0x16c], R132, 0x1, P0 ;  /* 0x00005b008589aa11 */ /* 0x000fe200000f0c84 */
[----:B------:R1:W-:Y:S01]  /*b290*/  @P3 STS.128 [R203+0xe000], RZ ;  /* 0x00e000ffcb003388 */ /* 0x0003e20000000c00 */
[----:B------:R-:W-:Y:S02]  /*b2a0*/  @!P4 LEA R140, P6, R2, c[0x0][0x168], 0x1 ;  /* 0x00005a00028cca11 */ /* 0x000fe400078c08ff */
        /* <DEDUP_REMOVED lines=9> */
[C---:B------:R-:W-:Y:S01]  /*b340*/  @!P2 LEA R132, P0, R2.reuse, c[0x0][0x168], 0x1 ;  /* 0x00005a000284aa11 */ /* 0x040fe200078008ff */
[----:B------:R-:W-:Y:S01]  /*b350*/  @!PT LDS RZ, [RZ] ;  /* 0x00000000fffff984 */ /* 0x000fe20000000800 */
[----:B------:R-:W-:Y:S01]  /*b360*/  @!PT LDS RZ, [RZ] ;  /* 0x00000000fffff984 */ /* 0x000fe20000000800 */
[----:B------:R-:W-:Y:S01]  /*b370*/  @!PT LDS RZ, [RZ] ;  /* 0x00000000fffff984 */ /* 0x000fe20000000800 */
[----:B------:R1:W-:Y:S03]  /*b380*/  @!P2 LDGSTS.E.BYPASS.LTC128B.128 [R203+0x10000], [R136.64+0x100] ;  /* 0x1000010088cbafae */ /* 0x0003e6000b901d4c */
[----:B------:R-:W-:Y:S01]  /*b390*/  @!P2 LEA.HI.X R133, R2, c[0x0][0x16c], R133, 0x1, P0 ;  /* 0x00005b000285aa11 */ /* 0x000fe200000f0c85 */
        /* <DEDUP_REMOVED lines=17> */
.L_x_201:
        /* <DEDUP_REMOVED lines=25> */
[----:B------:R-:W-:Y:S02]  /*b640*/  @!P2 LEA R218, P0, R133, c[0x0][0x170], 0x1 ;  /* 0x00005c0085daaa11 */ /* 0x000fe400078008ff */
        /* <DEDUP_REMOVED lines=186> */
.L_x_202:
[C---:B------:R-:W-:Y:S01]  /*c1f0*/  LEA R2, R207.reuse, R202, 0x6 ;  /* 0x000000cacf027211 */ /* 0x040fe200078e30ff */
[----:B------:R-:W-:Y:S01]  /*c200*/  LDSM.16.MT88.4 R148, [R192+0x14800] ;  /* 0x01480000c094783b */ /* 0x000fe20000004200 */
[----:B------:R-:W-:Y:S02]  /*c210*/  IADD3 R207, R207, -0x1, RZ ;  /* 0xffffffffcfcf7810 */ /* 0x000fe40007ffe0ff */
[C---:B-1----:R-:W-:Y:S01]  /*c220*/  IADD3 R142, R2.reuse, 0x1, RZ ;  /* 0x00000001028e7810 */ /* 0x042fe20007ffe0ff */
[----:B------:R-:W-:Y:S01]  /*c230*/  I2F R147, R2 ;  /* 0x0000000200937306 */ /* 0x000fe20000201400 */
[C---:B------:R-:W-:Y:S02]  /*c240*/  IADD3 R145, R2.reuse, 0x8, RZ ;  /* 0x0000000802917810 */ /* 0x040fe40007ffe0ff */
[C---:B------:R-:W-:Y:S01]  /*c250*/  IADD3 R136, R2.reuse, 0x9, RZ ;  /* 0x0000000902887810 */ /* 0x040fe20007ffe0ff */
[----:B------:R-:W-:Y:S01]  /*c260*/  LDSM.16.MT88.4 R152, [R190+0x14800] ;  /* 0x01480000be98783b */ /* 0x000fe20000004200 */
[C---:B------:R-:W-:Y:S02]  /*c270*/  IADD3 R143, R2.reuse, 0x10, RZ ;  /* 0x00000010028f7810 */ /* 0x040fe40007ffe0ff */
[C---:B------:R-:W-:Y:S02]  /*c280*/  IADD3 R139, R2.reuse, 0x18, RZ ;  /* 0x00000018028b7810 */ /* 0x040fe40007ffe0ff */
[C---:B------:R-:W-:Y:S01]  /*c290*/  IADD3 R140, R2.reuse, 0x11, RZ ;  /* 0x00000011028c7810 */ /* 0x040fe20007ffe0ff */
[----:B------:R-:W-:Y:S01]  /*c2a0*/  I2F R142, R142 ;  /* 0x0000008e008e7306 */ /* 0x000fe20000201400 */
[C---:B------:R-:W-:Y:S01]  /*c2b0*/  IADD3 R138, R2.reuse, 0x19, RZ ;  /* 0x00000019028a7810 */ /* 0x040fe20007ffe0ff */
[----:B------:R-:W-:Y:S01]  /*c2c0*/  LDSM.16.MT88.4 R156, [R189+0x14800] ;  /* 0x01480000bd9c783b */ /* 0x000fe20000004200 */
[C---:B------:R-:W-:Y:S02]  /*c2d0*/  IADD3 R141, R2.reuse, 0x20, RZ ;  /* 0x00000020028d7810 */ /* 0x040fe40007ffe0ff */
[C---:B------:R-:W-:Y:S02]  /*c2e0*/  IADD3 R134, R2.reuse, 0x21, RZ ;  /* 0x0000002102867810 */ /* 0x040fe40007ffe0ff */
[C---:B------:R-:W-:Y:S02]  /*c2f0*/  IADD3 R137, R2.reuse, 0x28, RZ ;  /* 0x0000002802897810 */ /* 0x040fe40007ffe0ff */
[C---:B------:R-:W-:Y:S01]  /*c300*/  IADD3 R132, R2.reuse, 0x29, RZ ;  /* 0x0000002902847810 */ /* 0x040fe20007ffe0ff */
[----:B------:R-:W-:Y:S01]  /*c310*/  I2F R145, R145 ;  /* 0x0000009100917306 */ /* 0x000fe20000201400 */
[----:B------:R-:W-:Y:S09]  /*c320*/  IADD3 R133, R2, 0x30, RZ ;  /* 0x0000003002857810 */ /* 0x000ff20007ffe0ff */
[----:B------:R-:W-:Y:S10]  /*c330*/  I2F R136, R136 ;  /* 0x0000008800887306 */ /* 0x000ff40000201400 */
        /* <DEDUP_REMOVED lines=8> */
[----:B------:R-:W1:Y:S02]  /*c3c0*/  I2F R133, R133 ;  /* 0x0000008500857306 */ /* 0x000e640000201400 */
[-C--:B-1----:R-:W-:Y:S02]  /*c3d0*/  FFMA.FTZ R30, R133, R0.reuse, R30 ;  /* 0x00000000851e7223 */ /* 0x082fe4000001001e */
[CC--:B------:R-:W-:Y:S02]  /*c3e0*/  FFMA.FTZ R6, R147.reuse, R0.reuse, R6 ;  /* 0x0000000093067223 */ /* 0x0c0fe40000010006 */
[-C--:B------:R-:W-:Y:S02]  /*c3f0*/  FFMA.FTZ R4, R147, R0.reuse, R4 ;  /* 0x0000000093047223 */ /* 0x080fe40000010004 */
[CC--:B------:R-:W-:Y:S02]  /*c400*/  FFMA.FTZ R7, R142.reuse, R0.reuse, R7 ;  /* 0x000000008e077223 */ /* 0x0c0fe40000010007 */
[-C--:B------:R-:W-:Y:S01]  /*c410*/  FFMA.FTZ R5, R142, R0.reuse, R5 ;  /* 0x000000008e057223 */ /* 0x080fe20000010005 */
[----:B------:R-:W-:Y:S01]  /*c420*/  FMNMX.FTZ R142, R6, R135, !PT ;  /* 0x00000087068e7209 */ /* 0x000fe20007810000 */
[CC--:B------:R-:W-:Y:S02]  /*c430*/  FFMA.FTZ R10, R145.reuse, R0.reuse, R10 ;  /* 0x00000000910a7223 */ /* 0x0c0fe4000001000a */
[----:B------:R-:W-:Y:S01]  /*c440*/  FFMA.FTZ R8, R145, R0, R8 ;  /* 0x0000000091087223 */ /* 0x000fe20000010008 */
[----:B------:R-:W-:Y:S01]  /*c450*/  FMNMX.FTZ R145, R7, R142, !PT ;  /* 0x0000008e07917209 */ /* 0x000fe20007810000 */
[-C--:B------:R-:W-:Y:S01]  /*c460*/  FFMA.FTZ R11, R136, R0.reuse, R11 ;  /* 0x00000000880b7223 */ /* 0x080fe2000001000b */
[----:B------:R-:W-:Y:S01]  /*c470*/  FMNMX.FTZ R142, R4, R3, !PT ;  /* 0x00000003048e7209 */ /* 0x000fe20007810000 */
[CC--:B------:R-:W-:Y:S01]  /*c480*/  FFMA.FTZ R14, R143.reuse, R0.reuse, R14 ;  /* 0x000000008f0e7223 */ /* 0x0c0fe2000001000e */
[----:B------:R-:W-:Y:S01]  /*c490*/  FMNMX.FTZ R144, R10, R145, !PT ;  /* 0x000000910a907209 */ /* 0x000fe20007810000 */
[----:B------:R-:W-:Y:S01]  /*c4a0*/  FFMA.FTZ R12, R143, R0, R12 ;  /* 0x000000008f0c7223 */ /* 0x000fe2000001000c */
[----:B------:R-:W-:Y:S01]  /*c4b0*/  FMNMX.FTZ R147, R5, R142, !PT ;  /* 0x0000008e05937209 */ /* 0x000fe20007810000 */
[CC--:B------:R-:W-:Y:S01]  /*c4c0*/  FFMA.FTZ R16, R139.reuse, R0.reuse, R16 ;  /* 0x000000008b107223 */ /* 0x0c0fe20000010010 */
[----:B------:R-:W-:Y:S01]  /*c4d0*/  IADD3 R143, R2, 0x38, RZ ;  /* 0x00000038028f7810 */ /* 0x000fe20007ffe0ff */
[----:B------:R-:W-:Y:S01]  /*c4e0*/  FFMA.FTZ R18, R139, R0, R18 ;  /* 0x000000008b127223 */ /* 0x000fe20000010012 */
[----:B------:R-:W-:Y:S01]  /*c4f0*/  FMNMX.FTZ R145, R11, R144, !PT ;  /* 0x000000900b917209 */ /* 0x000fe20007810000 */
[-C--:B------:R-:W-:Y:S01]  /*c500*/  FFMA.FTZ R9, R136, R0.reuse, R9 ;  /* 0x0000000088097223 */ /* 0x080fe20000010009 */
[----:B------:R-:W-:Y:S01]  /*c510*/  FMNMX.FTZ R142, R8, R147, !PT ;  /* 0x00000093088e7209 */ /* 0x000fe20007810000 */
[----:B------:R1:W2:Y:S01]  /*c520*/  I2F R139, R143 ;  /* 0x0000008f008b7306 */ /* 0x0002a20000201400 */
[-C--:B------:R-:W-:Y:S01]  /*c530*/  FFMA.FTZ R15, R140, R0.reuse, R15 ;  /* 0x000000008c0f7223 */ /* 0x080fe2000001000f */
[----:B------:R-:W-:Y:S01]  /*c540*/  IADD3 R136, R2, 0x31, RZ ;  /* 0x0000003102887810 */ /* 0x000fe20007ffe0ff */
[-C--:B------:R-:W-:Y:S01]  /*c550*/  FFMA.FTZ R13, R140, R0.reuse, R13 ;  /* 0x000000008c0d7223 */ /* 0x080fe2000001000d */
[----:B------:R-:W-:Y:S01]  /*c560*/  FMNMX.FTZ R140, R14, R145, !PT ;  /* 0x000000910e8c7209 */ /* 0x000fe20007810000 */
[C---:B------:R-:W-:Y:S01]  /*c570*/  FFMA.FTZ R19, R138.reuse, R0, R19 ;  /* 0x000000008a137223 */ /* 0x040fe20000010013 */
[----:B------:R-:W-:Y:S01]  /*c580*/  FMNMX.FTZ R145, R9, R142, !PT ;  /* 0x0000008e09917209 */ /* 0x000fe20007810000 */
[----:B------:R-:W-:Y:S01]  /*c590*/  FFMA.FTZ R17, R138, R0, R17 ;  /* 0x000000008a117223 */ /* 0x000fe20000010011 */
[----:B------:R-:W-:Y:S01]  /*c5a0*/  FMNMX.FTZ R147, R15, R140, !PT ;  /* 0x0000008c0f937209 */ /* 0x000fe20007810000 */
[-C--:B------:R-:W-:Y:S01]  /*c5b0*/  FFMA.FTZ R22, R141, R0.reuse, R22 ;  /* 0x000000008d167223 */ /* 0x080fe20000010016 */
[----:B------:R-:W-:Y:S01]  /*c5c0*/  FMNMX.FTZ R138, R12, R145, !PT ;  /* 0x000000910c8a7209 */ /* 0x000fe20007810000 */
[----:B------:R-:W3:Y:S01]  /*c5d0*/  I2F R136, R136 ;  /* 0x0000008800887306 */ /* 0x000ee20000201400 */
[----:B------:R-:W-:Y:S01]  /*c5e0*/  FMNMX.FTZ R140, R18, R147, !PT ;  /* 0x00000093128c7209 */ /* 0x000fe20007810000 */
[----:B------:R-:W-:Y:S01]  /*c5f0*/  FFMA.FTZ R23, R134, R0, R23 ;  /* 0x0000000086177223 */ /* 0x000fe20000010017 */
[----:B------:R-:W-:Y:S01]  /*c600*/  FMNMX.FTZ R145, R13, R138, !PT ;  /* 0x0000008a0d917209 */ /* 0x000fe20007810000 */
[-C--:B------:R-:W-:Y:S01]  /*c610*/  FFMA.FTZ R20, R141, R0.reuse, R20 ;  /* 0x000000008d147223 */ /* 0x080fe20000010014 */
[----:B------:R-:W-:Y:S01]  /*c620*/  IADD3 R2, R2, 0x39, RZ ;  /* 0x0000003902027810 */ /* 0x000fe20007ffe0ff */
[----:B------:R-:W-:Y:S01]  /*c630*/  FFMA.FTZ R26, R137, R0, R26 ;  /* 0x00000000891a7223 */ /* 0x000fe2000001001a */
[----:B------:R-:W-:Y:S01]  /*c640*/  FMNMX.FTZ R147, R19, R140, !PT ;  /* 0x0000008c13937209 */ /* 0x000fe20007810000 */
[-C--:B------:R-:W-:Y:S01]  /*c650*/  FFMA.FTZ R21, R134, R0.reuse, R21 ;  /* 0x0000000086157223 */ /* 0x080fe20000010015 */
[----:B------:R-:W-:Y:S01]  /*c660*/  FMNMX.FTZ R138, R16, R145, !PT ;  /* 0x00000091108a7209 */ /* 0x000fe20007810000 */
[-C--:B------:R-:W-:Y:S01]  /*c670*/  FFMA.FTZ R27, R132, R0.reuse, R27 ;  /* 0x00000000841b7223 */ /* 0x080fe2000001001b */
[----:B------:R-:W4:Y:S01]  /*c680*/  I2F R2, R2 ;  /* 0x0000000200027306 */ /* 0x000f220000201400 */
[----:B------:R-:W-:Y:S01]  /*c690*/  FMNMX.FTZ R140, R22, R147, !PT ;  /* 0x00000093168c7209 */ /* 0x000fe20007810000 */
[----:B------:R-:W-:Y:S01]  /*c6a0*/  FFMA.FTZ R24, R137, R0, R24 ;  /* 0x0000000089187223 */ /* 0x000fe20000010018 */
[----:B------:R-:W-:Y:S01]  /*c6b0*/  FMNMX.FTZ R141, R17, R138, !PT ;  /* 0x0000008a118d7209 */ /* 0x000fe20007810000 */
[----:B------:R-:W-:Y:S01]  /*c6c0*/  FFMA.FTZ R25, R132, R0, R25 ;  /* 0x0000000084197223 */ /* 0x000fe20000010019 */
[----:B-1----:R-:W-:Y:S01]  /*c6d0*/  FMNMX.FTZ R143, R23, R140, !PT ;  /* 0x0000008c178f7209 */ /* 0x002fe20007810000 */
[-C--:B------:R-:W-:Y:S01]  /*c6e0*/  FFMA.FTZ R28, R133, R0.reuse, R28 ;  /* 0x00000000851c7223 */ /* 0x080fe2000001001c */
[----:B------:R-:W-:Y:S01]  /*c6f0*/  FMNMX.FTZ R134, R20, R141, !PT ;  /* 0x0000008d14867209 */ /* 0x000fe20007810000 */
[CC--:B--2---:R-:W-:Y:S01]  /*c700*/  FFMA.FTZ R34, R139.reuse, R0.reuse, R34 ;  /* 0x000000008b227223 */ /* 0x0c4fe20000010022 */
[----:B------:R-:W-:Y:S01]  /*c710*/  FMNMX.FTZ R138, R26, R143, !PT ;  /* 0x0000008f1a8a7209 */ /* 0x000fe20007810000 */
[----:B------:R-:W-:Y:S01]  /*c720*/  FFMA.FTZ R32, R139, R0, R32 ;  /* 0x000000008b207223 */ /* 0x000fe20000010020 */
[----:B------:R-:W-:Y:S01]  /*c730*/  FMNMX.FTZ R137, R21, R134, !PT ;  /* 0x0000008615897209 */ /* 0x000fe20007810000 */
[----:B------:R-:W-:Y:S01]  /*c740*/  LDSM.16.MT88.4 R144, [R189+0x12000] ;  /* 0x01200000bd90783b */ /* 0x000fe20000004200 */
[----:B------:R-:W-:Y:S01]  /*c750*/  FMNMX.FTZ R141, R27, R138, !PT ;  /* 0x0000008a1b8d7209 */ /* 0x000fe20007810000 */
[-C--:B---3--:R-:W-:Y:S01]  /*c760*/  FFMA.FTZ R31, R136, R0.reuse, R31 ;  /* 0x00000000881f7223 */ /* 0x088fe2000001001f */
[----:B------:R-:W-:Y:S01]  /*c770*/  FMNMX.FTZ R132, R24, R137, !PT ;  /* 0x0000008918847209 */ /* 0x000fe20007810000 */
[----:B------:R-:W-:Y:S01]  /*c780*/  FFMA.FTZ R29, R136, R0, R29 ;  /* 0x00000000881d7223 */ /* 0x000fe2000001001d */
[----:B------:R-:W-:Y:S02]  /*c790*/  FMNMX.FTZ R134, R30, R141, !PT ;  /* 0x0000008d1e867209 */ /* 0x000fe40007810000 */
[----:B------:R-:W-:Y:S01]  /*c7a0*/  FMNMX.FTZ R137, R25, R132, !PT ;  /* 0x0000008419897209 */ /* 0x000fe20007810000 */
[----:B------:R-:W-:Y:S01]  /*c7b0*/  LDSM.16.MT88.4 R140, [R190+0x12000] ;  /* 0x01200000be8c783b */ /* 0x000fe20000004200 */
[----:B------:R-:W-:Y:S02]  /*c7c0*/  FMNMX.FTZ R133, R31, R134, !PT ;  /* 0x000000861f857209 */ /* 0x000fe40007810000 */
[----:B------:R-:W-:Y:S01]  /*c7d0*/  FMNMX.FTZ R134, R28, R137, !PT ;  /* 0x000000891c867209 */ /* 0x000fe20007810000 */
[-C--:B----4-:R-:W-:Y:S01]  /*c7e0*/  FFMA.FTZ R35, R2, R0.reuse, R35 ;  /* 0x0000000002237223 */ /* 0x090fe20000010023 */
[----:B------:R-:W-:Y:S01]  /*c7f0*/  FMNMX.FTZ R132, R34, R133, !PT ;  /* 0x0000008522847209 */ /* 0x000fe20007810000 */
[----:B------:R-:W-:Y:S01]  /*c800*/  FFMA.FTZ R33, R2, R0, R33 ;  /* 0x0000000002217223 */ /* 0x000fe20000010021 */
[----:B------:R-:W-:Y:S02]  /*c810*/  FMNMX.FTZ R133, R29, R134, !PT ;  /* 0x000000861d857209 */ /* 0x000fe40007810000 */
[----:B------:R-:W-:Y:S02]  /*c820*/  FMNMX.FTZ R139, R35, R132, !PT ;  /* 0x00000084238b7209 */ /* 0x000fe40007810000 */
[----:B------:R-:W-:Y:S03]  /*c830*/  FMNMX.FTZ R132, R32, R133, !PT ;  /* 0x0000008520847209 */ /* 0x000fe60007810000 */
[----:B------:R-:W1:Y:S01]  /*c840*/  SHFL.BFLY PT, R2, R139, 0x2, 0x1f ;  /* 0x0c401f008b027f89 */ /* 0x000e6200000e0000 */
[----:B------:R-:W-:Y:S07]  /*c850*/  FMNMX.FTZ R138, R33, R132, !PT ;  /* 0x00000084218a7209 */ /* 0x000fee0007810000 */
[----:B------:R-:W2:Y:S01]  /*c860*/  SHFL.BFLY PT, R133, R138, 0x2, 0x1f ;  /* 0x0c401f008a857f89 */ /* 0x000ea200000e0000 */
[----:B-1----:R-:W-:Y:S07]  /*c870*/  FMNMX.FTZ R137, R139, R2, !PT ;  /* 0x000000028b897209 */ /* 0x002fee0007810000 */
[----:B------:R-:W1:Y:S01]  /*c880*/  SHFL.BFLY PT, R132, R137, 0x1, 0x1f ;  /* 0x0c201f0089847f89 */ /* 0x000e6200000e0000 */
[----:B--2---:R-:W-:Y:S07]  /*c890*/  FMNMX.FTZ R136, R138, R133, !PT ;  /* 0x000000858a887209 */ /* 0x004fee0007810000 */
        /* <DEDUP_REMOVED lines=10> */
[----:B------:R-:W1:Y:S01]  /*c940*/  LDSM.16.MT88.4 R136, [R192+0x12000] ;  /* 0x01200000c088783b */ /* 0x000e620000004200 */
[----:B------:R-:W-:Y:S02]  /*c950*/  FADD.FTZ R134, -R133, R3 ;  /* 0x0000000385867221 */ /* 0x000fe40000010100 */
[--C-:B------:R-:W-:Y:S01]  /*c960*/  FFMA.FTZ R165, R6, c[0x0][0x23c], -R167.reuse ;  /* 0x00008f0006a57a23 */ /* 0x100fe200000108a7 */
[----:B------:R-:W-:Y:S01]  /*c970*/  FSEL R166, R166, RZ, P0 ;  /* 0x000000ffa6a67208 */ /* 0x000fe20000000000 */
[--C-:B------:R-:W-:Y:S01]  /*c980*/  FFMA.FTZ R160, R7, c[0x0][0x23c], -R167.reuse ;  /* 0x00008f0007a07a23 */ /* 0x100fe200000108a7 */
[----:B------:R-:W2:Y:S01]  /*c990*/  MUFU.EX2 R2, R2 ;  /* 0x0000000200027308 */ /* 0x000ea20000000800 */
[--C-:B------:R-:W-:Y:S02]  /*c9a0*/  FFMA.FTZ R135, R10, c[0x0][0x23c], -R167.reuse ;  /* 0x00008f000a877a23 */ /* 0x100fe400000108a7 */
[--C-:B------:R-:W-:Y:S02]  /*c9b0*/  FFMA.FTZ R164, R4, c[0x0][0x23c], -R166.reuse ;  /* 0x00008f0004a47a23 */ /* 0x100fe400000108a6 */
[--C-:B------:R-:W-:Y:S02]  /*c9c0*/  FFMA.FTZ R163, R5, c[0x0][0x23c], -R166.reuse ;  /* 0x00008f0005a37a23 */ /* 0x100fe400000108a6 */
[--C-:B------:R-:W-:Y:S02]  /*c9d0*/  FFMA.FTZ R162, R8, c[0x0][0x23c], -R166.reuse ;  /* 0x00008f0008a27a23 */ /* 0x100fe400000108a6 */
[--C-:B------:R-:W-:Y:S01]  /*c9e0*/  FFMA.FTZ R161, R9, c[0x0][0x23c], -R166.reuse ;  /* 0x00008f0009a17a23 */ /* 0x100fe200000108a6 */
[----:B------:R-:W-:Y:S01]  /*c9f0*/  MUFU.EX2 R165, R165 ;  /* 0x000000a500a57308 */ /* 0x000fe20000000800 */
[----:B------:R-:W-:Y:S02]  /*ca00*/  FMUL.FTZ R3, R134, c[0x0][0x23c] ;  /* 0x00008f0086037a20 */ /* 0x000fe40000410000 */
[--C-:B------:R-:W-:Y:S02]  /*ca10*/  FFMA.FTZ R134, R11, c[0x0][0x23c], -R167.reuse ;  /* 0x00008f000b867a23 */ /* 0x100fe400000108a7 */
[--C-:B------:R-:W-:Y:S02]  /*ca20*/  FFMA.FTZ R218, R30, c[0x0][0x23c], -R167.reuse ;  /* 0x00008f001eda7a23 */ /* 0x100fe400000108a7 */
[--C-:B------:R-:W-:Y:S02]  /*ca30*/  FFMA.FTZ R219, R31, c[0x0][0x23c], -R167.reuse ;  /* 0x00008f001fdb7a23 */ /* 0x100fe400000108a7 */
[--C-:B------:R-:W-:Y:S01]  /*ca40*/  FFMA.FTZ R220, R34, c[0x0][0x23c], -R167.reuse ;  /* 0x00008f0022dc7a23 */ /* 0x100fe200000108a7 */
[----:B------:R-:W3:Y:S01]  /*ca50*/  MUFU.EX2 R3, R3 ;  /* 0x0000000300037308 */ /* 0x000ee20000000800 */
[--C-:B------:R-:W-:Y:S02]  /*ca60*/  FFMA.FTZ R221, R28, c[0x0][0x23c], -R166.reuse ;  /* 0x00008f001cdd7a23 */ /* 0x100fe400000108a6 */
[--C-:B------:R-:W-:Y:S02]  /*ca70*/  FFMA.FTZ R222, R29, c[0x0][0x23c], -R166.reuse ;  /* 0x00008f001dde7a23 */ /* 0x100fe400000108a6 */
[C---:B--2---:R-:W-:Y:S01]  /*ca80*/  FMUL.FTZ R6, R2.reuse, R130 ;  /* 0x0000008202067220 */ /* 0x044fe20000410000 */
[----:B------:R-:W-:Y:S01]  /*ca90*/  LDSM.16.MT88.4 R28, [R190+0x13800] ;  /* 0x01380000be1c783b */ /* 0x000fe20000004200 */
[C---:B------:R-:W-:Y:S02]  /*caa0*/  FMUL.FTZ R7, R2.reuse, R131 ;  /* 0x0000008302077220 */ /* 0x040fe40000410000 */
[C---:B------:R-:W-:Y:S01]  /*cab0*/  FMUL.FTZ R10, R2.reuse, R126 ;  /* 0x0000007e020a7220 */ /* 0x040fe20000410000 */
[----:B------:R-:W2:Y:S01]  /*cac0*/  MUFU.EX2 R160, R160 ;  /* 0x000000a000a07308 */ /* 0x000ea20000000800 */
[C---:B------:R-:W-:Y:S02]  /*cad0*/  FMUL.FTZ R11, R2.reuse, R127 ;  /* 0x0000007f020b7220 */ /* 0x040fe40000410000 */
[C---:B------:R-:W-:Y:S02]  /*cae0*/  FMUL.FTZ R38, R2.reuse, R38 ;  /* 0x0000002602267220 */ /* 0x040fe40000410000 */
[C---:B------:R-:W-:Y:S02]  /*caf0*/  FMUL.FTZ R39, R2.reuse, R39 ;  /* 0x0000002702277220 */ /* 0x040fe40000410000 */
[C---:B------:R-:W-:Y:S02]  /*cb00*/  FMUL.FTZ R42, R2.reuse, R42 ;  /* 0x0000002a022a7220 */ /* 0x040fe40000410000 */
[----:B------:R-:W-:Y:S01]  /*cb10*/  FMUL.FTZ R43, R2, R43 ;  /* 0x0000002b022b7220 */ /* 0x000fe20000410000 */
[----:B------:R-:W-:Y:S01]  /*cb20*/  MUFU.EX2 R135, R135 ;  /* 0x0000008700877308 */ /* 0x000fe20000000800 */
[--C-:B------:R-:W-:Y:S02]  /*cb30*/  FFMA.FTZ R223, R32, c[0x0][0x23c], -R166.reuse ;  /* 0x00008f0020df7a23 */ /* 0x100fe400000108a6 */
[----:B------:R-:W-:Y:S02]  /*cb40*/  FMUL.FTZ R46, R2, R46 ;  /* 0x0000002e022e7220 */ /* 0x000fe40000410000 */
[C---:B---3--:R-:W-:Y:S02]  /*cb50*/  FMUL.FTZ R4, R3.reuse, R128 ;  /* 0x0000008003047220 */ /* 0x048fe40000410000 */
[C---:B------:R-:W-:Y:S02]  /*cb60*/  FMUL.FTZ R5, R3.reuse, R129 ;  /* 0x0000008103057220 */ /* 0x040fe40000410000 */
[C---:B------:R-:W-:Y:S01]  /*cb70*/  FMUL.FTZ R8, R3.reuse, R124 ;  /* 0x0000007c03087220 */ /* 0x040fe20000410000 */
[----:B------:R-:W3:Y:S01]  /*cb80*/  MUFU.EX2 R134, R134 ;  /* 0x0000008600867308 */ /* 0x000ee20000000800 */
[C---:B------:R-:W-:Y:S02]  /*cb90*/  FMUL.FTZ R9, R3.reuse, R125 ;  /* 0x0000007d03097220 */ /* 0x040fe40000410000 */
[----:B------:R-:W4:Y:S01]  /*cba0*/  LDSM.16.MT88.4 R124, [R188+0x12000] ;  /* 0x01200000bc7c783b */ /* 0x000f220000004200 */
[----:B--2---:R-:W-:Y:S01]  /*cbb0*/  F2FP.BF16.PACK_AB R129, R160, R165 ;  /* 0x000000a5a081723e */ /* 0x004fe200000010ff */
[C---:B------:R-:W-:Y:S02]  /*cbc0*/  FMUL.FTZ R36, R3.reuse, R36 ;  /* 0x0000002403247220 */ /* 0x040fe40000410000 */
[C---:B------:R-:W-:Y:S02]  /*cbd0*/  FMUL.FTZ R37, R3.reuse, R37 ;  /* 0x0000002503257220 */ /* 0x040fe40000410000 */
[C---:B------:R-:W-:Y:S01]  /*cbe0*/  FMUL.FTZ R40, R3.reuse, R40 ;  /* 0x0000002803287220 */ /* 0x040fe20000410000 */
[----:B------:R-:W-:Y:S01]  /*cbf0*/  MUFU.EX2 R164, R164 ;  /* 0x000000a400a47308 */ /* 0x000fe20000000800 */
[C---:B------:R-:W-:Y:S02]  /*cc00*/  FMUL.FTZ R41, R3.reuse, R41 ;  /* 0x0000002903297220 */ /* 0x040fe40000410000 */
[C---:B------:R-:W-:Y:S02]  /*cc10*/  FMUL.FTZ R47, R2.reuse, R47 ;  /* 0x0000002f022f7220 */ /* 0x040fe40000410000 */
[C---:B------:R-:W-:Y:S02]  /*cc20*/  FMUL.FTZ R44, R3.reuse, R44 ;  /* 0x0000002c032c7220 */ /* 0x040fe40000410000 */
[C---:B------:R-:W-:Y:S02]  /*cc30*/  FMUL.FTZ R45, R3.reuse, R45 ;  /* 0x0000002d032d7220 */ /* 0x040fe40000410000 */
[C---:B------:R-:W-:Y:S01]  /*cc40*/  FMUL.FTZ R50, R2.reuse, R50 ;  /* 0x0000003202327220 */ /* 0x040fe20000410000 */
[----:B------:R-:W2:Y:S01]  /*cc50*/  MUFU.EX2 R163, R163 ;  /* 0x000000a300a37308 */ /* 0x000ea20000000800 */
[----:B------:R-:W-:Y:S02]  /*cc60*/  FMUL.FTZ R51, R2, R51 ;  /* 0x0000003302337220 */ /* 0x000fe40000410000 */
[C---:B------:R-:W-:Y:S01]  /*cc70*/  FMUL.FTZ R48, R3.reuse, R48 ;  /* 0x0000003003307220 */ /* 0x040fe20000410000 */
[----:B---3--:R-:W-:Y:S01]  /*cc80*/  F2FP.BF16.PACK_AB R131, R134, R135 ;  /* 0x000000878683723e */ /* 0x008fe200000010ff */
        /* <DEDUP_REMOVED lines=9> */
[----:B------:R-:W3:Y:S01]  /*cd20*/  MUFU.EX2 R161, R161 ;  /* 0x000000a100a17308 */ /* 0x000ee20000000800 */
[----:B------:R-:W-:Y:S02]  /*cd30*/  FMUL.FTZ R57, R3, R57 ;  /* 0x0000003903397220 */ /* 0x000fe40000410000 */
[C---:B------:R-:W-:Y:S01]  /*cd40*/  FMUL.FTZ R62, R2.reuse, R62 ;  /* 0x0000003e023e7220 */ /* 0x040fe20000410000 */
        /* <DEDUP_REMOVED lines=13> */
[----:B---3--:R-:W-:Y:S01]  /*ce20*/  F2FP.BF16.PACK_AB R130, R161, R162 ;  /* 0x000000a2a182723e */ /* 0x008fe200000010ff */
[C---:B------:R-:W-:Y:S02]  /*ce30*/  FMUL.FTZ R69, R3.reuse, R69 ;  /* 0x0000004503457220 */ /* 0x040fe40000410000 */
[C---:B------:R-:W-:Y:S02]  /*ce40*/  FMUL.FTZ R74, R2.reuse, R74 ;  /* 0x0000004a024a7220 */ /* 0x040fe40000410000 */
[C---:B------:R-:W-:Y:S01]  /*ce50*/  FMUL.FTZ R75, R2.reuse, R75 ;  /* 0x0000004b024b7220 */ /* 0x040fe20000410000 */
[----:B------:R-:W-:Y:S01]  /*ce60*/  MUFU.EX2 R220, R220 ;  /* 0x000000dc00dc7308 */ /* 0x000fe20000000800 */
[C---:B-1----:R-:W-:Y:S05]  /*ce70*/  HMMA.16816.F32.BF16 R4, R128.reuse, R136, R4 ;  /* 0x000000888004723c */ /* 0x042fea0000041804 */
[C---:B------:R-:W-:Y:S02]  /*ce80*/  FMUL.FTZ R72, R3.reuse, R72 ;  /* 0x0000004803487220 */ /* 0x040fe40000410000 */
[C---:B------:R-:W-:Y:S01]  /*ce90*/  FMUL.FTZ R73, R3.reuse, R73 ;  /* 0x0000004903497220 */ /* 0x040fe20000410000 */
[C---:B------:R-:W-:Y:S01]  /*cea0*/  HMMA.16816.F32.BF16 R8, R128.reuse, R138, R8 ;  /* 0x0000008a8008723c */ /* 0x040fe20000041808 */
[----:B------:R-:W1:Y:S01]  /*ceb0*/  LDSM.16.MT88.4 R136, [R192+0x14000] ;  /* 0x01400000c088783b */ /* 0x000e620000004200 */
[----:B------:R-:W-:Y:S02]  /*cec0*/  MUFU.EX2 R221, R221 ;  /* 0x000000dd00dd7308 */ /* 0x000fe40000000800 */
[C---:B------:R-:W-:Y:S02]  /*ced0*/  FMUL.FTZ R78, R2.reuse, R78 ;  /* 0x0000004e024e7220 */ /* 0x040fe40000410000 */
[C---:B------:R-:W-:Y:S02]  /*cee0*/  FMUL.FTZ R79, R2.reuse, R79 ;  /* 0x0000004f024f7220 */ /* 0x040fe40000410000 */
[C---:B------:R-:W-:Y:S04]  /*cef0*/  HMMA.16816.F32.BF16 R36, R128.reuse, R140, R36 ;  /* 0x0000008c8024723c */ /* 0x040fe80000041824 */
[C---:B------:R-:W-:Y:S01]  /*cf00*/  FMUL.FTZ R76, R3.reuse, R76 ;  /* 0x0000004c034c7220 */ /* 0x040fe20000410000 */
[----:B------:R-:W-:Y:S01]  /*cf10*/  MUFU.EX2 R222, R222 ;  /* 0x000000de00de7308 */ /* 0x000fe20000000800 */
[C---:B------:R-:W-:Y:S02]  /*cf20*/  FMUL.FTZ R77, R3.reuse, R77 ;  /* 0x0000004d034d7220 */ /* 0x040fe40000410000 */
[C---:B------:R-:W-:Y:S01]  /*cf30*/  HMMA.16816.F32.BF16 R40, R128.reuse, R142, R40 ;  /* 0x0000008e8028723c */ /* 0x040fe20000041828 */
[----:B------:R-:W2:Y:S03]  /*cf40*/  LDSM.16.MT88.4 R140, [R190+0x14000] ;  /* 0x01400000be8c783b */ /* 0x000ea60000004200 */
[C---:B------:R-:W-:Y:S02]  /*cf50*/  FMUL.FTZ R82, R2.reuse, R82 ;  /* 0x0000005202527220 */ /* 0x040fe40000410000 */
[C---:B------:R-:W-:Y:S01]  /*cf60*/  FMUL.FTZ R83, R2.reuse, R83 ;  /* 0x0000005302537220 */ /* 0x040fe20000410000 */
[----:B------:R-:W-:Y:S01]  /*cf70*/  MUFU.EX2 R223, R223 ;  /* 0x000000df00df7308 */ /* 0x000fe20000000800 */
[C---:B------:R-:W-:Y:S04]  /*cf80*/  HMMA.16816.F32.BF16 R44, R128.reuse, R144, R44 ;  /* 0x00000090802c723c */ /* 0x040fe8000004182c */
[C---:B------:R-:W-:Y:S02]  /*cf90*/  FMUL.FTZ R80, R3.reuse, R80 ;  /* 0x0000005003507220 */ /* 0x040fe40000410000 */
[C---:B------:R-:W-:Y:S02]  /*cfa0*/  FMUL.FTZ R81, R3.reuse, R81 ;  /* 0x0000005103517220 */ /* 0x040fe40000410000 */
[C---:B------:R-:W-:Y:S01]  /*cfb0*/  HMMA.16816.F32.BF16 R48, R128.reuse, R146, R48 ;  /* 0x000000928030723c */ /* 0x040fe20000041830 */
[----:B------:R-:W-:Y:S03]  /*cfc0*/  LDSM.16.MT88.4 R144, [R188+0x12800] ;  /* 0x01280000bc90783b */ /* 0x000fe60000004200 */
[C---:B------:R-:W-:Y:S02]  /*cfd0*/  FMUL.FTZ R86, R2.reuse, R86 ;  /* 0x0000005602567220 */ /* 0x040fe40000410000 */
[C---:B------:R-:W-:Y:S02]  /*cfe0*/  FMUL.FTZ R87, R2.reuse, R87 ;  /* 0x0000005702577220 */ /* 0x040fe40000410000 */
[C---:B----4-:R-:W-:Y:S04]  /*cff0*/  HMMA.16816.F32.BF16 R52, R128.reuse, R124, R52 ;  /* 0x0000007c8034723c */ /* 0x050fe80000041834 */
[C---:B------:R-:W-:Y:S02]  /*d000*/  FMUL.FTZ R84, R3.reuse, R84 ;  /* 0x0000005403547220 */ /* 0x040fe40000410000 */
[C---:B------:R-:W-:Y:S02]  /*d010*/  FMUL.FTZ R85, R3.reuse, R85 ;  /* 0x0000005503557220 */ /* 0x040fe40000410000 */
[C---:B------:R-:W-:Y:S01]  /*d020*/  HMMA.16816.F32.BF16 R56, R128.reuse, R126, R56 ;  /* 0x0000007e8038723c */ /* 0x040fe20000041838 */
[----:B------:R-:W3:Y:S03]  /*d030*/  LDSM.16.MT88.4 R124, [R189+0x14000] ;  /* 0x01400000bd7c783b */ /* 0x000ee60000004200 */
[C---:B------:R-:W-:Y:S02]  /*d040*/  FMUL.FTZ R90, R2.reuse, R90 ;  /* 0x0000005a025a7220 */ /* 0x040fe40000410000 */
[C---:B------:R-:W-:Y:S02]  /*d050*/  FMUL.FTZ R91, R2.reuse, R91 ;  /* 0x0000005b025b7220 */ /* 0x040fe40000410000 */
[C---:B-1----:R-:W-:Y:S04]  /*d060*/  HMMA.16816.F32.BF16 R60, R128.reuse, R136, R60 ;  /* 0x00000088803c723c */ /* 0x042fe8000004183c */
[C---:B------:R-:W-:Y:S02]  /*d070*/  FMUL.FTZ R88, R3.reuse, R88 ;  /* 0x0000005803587220 */ /* 0x040fe40000410000 */
[C---:B------:R-:W-:Y:S02]  /*d080*/  FMUL.FTZ R89, R3.reuse, R89 ;  /* 0x0000005903597220 */ /* 0x040fe40000410000 */
[C---:B------:R-:W-:Y:S01]  /*d090*/  HMMA.16816.F32.BF16 R64, R128.reuse, R138, R64 ;  /* 0x0000008a8040723c */ /* 0x040fe20000041840 */
[----:B------:R-:W1:Y:S03]  /*d0a0*/  LDSM.16.MT88.4 R136, [R188+0x14000] ;  /* 0x01400000bc88783b */ /* 0x000e660000004200 */
[C---:B------:R-:W-:Y:S02]  /*d0b0*/  FMUL.FTZ R94, R2.reuse, R94 ;  /* 0x0000005e025e7220 */ /* 0x040fe40000410000 */
[C---:B------:R-:W-:Y:S02]  /*d0c0*/  FMUL.FTZ R95, R2.reuse, R95 ;  /* 0x0000005f025f7220 */ /* 0x040fe40000410000 */
[C---:B--2---:R-:W-:Y:S04]  /*d0d0*/  HMMA.16816.F32.BF16 R68, R128.reuse, R140, R68 ;  /* 0x0000008c8044723c */ /* 0x044fe80000041844 */
[C---:B------:R-:W-:Y:S02]  /*d0e0*/  FMUL.FTZ R92, R3.reuse, R92 ;  /* 0x0000005c035c7220 */ /* 0x040fe40000410000 */
[C---:B------:R-:W-:Y:S02]  /*d0f0*/  FMUL.FTZ R93, R3.reuse, R93 ;  /* 0x0000005d035d7220 */ /* 0x040fe40000410000 */
[C---:B------:R-:W-:Y:S01]  /*d100*/  HMMA.16816.F32.BF16 R72, R128.reuse, R142, R72 ;  /* 0x0000008e8048723c */ /* 0x040fe20000041848 */
[----:B------:R-:W2:Y:S03]  /*d110*/  LDSM.16.MT88.4 R140, [R192+0x16000] ;  /* 0x01600000c08c783b */ /* 0x000ea60000004200 */
[C---:B------:R-:W-:Y:S02]  /*d120*/  FMUL.FTZ R98, R2.reuse, R98 ;  /* 0x0000006202627220 */ /* 0x040fe40000410000 */
[C---:B------:R-:W-:Y:S02]  /*d130*/  FMUL.FTZ R99, R2.reuse, R99 ;  /* 0x0000006302637220 */ /* 0x040fe40000410000 */
[C---:B------:R-:W-:Y:S01]  /*d140*/  FMUL.FTZ R96, R3.reuse, R96 ;  /* 0x0000006003607220 */ /* 0x040fe20000410000 */
[C---:B---3--:R-:W-:Y:S03]  /*d150*/  HMMA.16816.F32.BF16 R76, R128.reuse, R124, R76 ;  /* 0x0000007c804c723c */ /* 0x048fe6000004184c */
[C---:B------:R-:W-:Y:S02]  /*d160*/  FMUL.FTZ R97, R3.reuse, R97 ;  /* 0x0000006103617220 */ /* 0x040fe40000410000 */
[C---:B------:R-:W-:Y:S02]  /*d170*/  FMUL.FTZ R102, R2.reuse, R102 ;  /* 0x0000006602667220 */ /* 0x040fe40000410000 */
[C---:B------:R-:W-:Y:S01]  /*d180*/  FMUL.FTZ R103, R2.reuse, R103 ;  /* 0x0000006702677220 */ /* 0x040fe20000410000 */
[C---:B------:R-:W-:Y:S01]  /*d190*/  HMMA.16816.F32.BF16 R80, R128.reuse, R126, R80 ;  /* 0x0000007e8050723c */ /* 0x040fe20000041850 */
[----:B------:R-:W3:Y:S03]  /*d1a0*/  LDSM.16.MT88.4 R124, [R190+0x16000] ;  /* 0x01600000be7c783b */ /* 0x000ee60000004200 */
[C---:B------:R-:W-:Y:S02]  /*d1b0*/  FMUL.FTZ R100, R3.reuse, R100 ;  /* 0x0000006403647220 */ /* 0x040fe40000410000 */
[C---:B------:R-:W-:Y:S02]  /*d1c0*/  FMUL.FTZ R101, R3.reuse, R101 ;  /* 0x0000006503657220 */ /* 0x040fe40000410000 */
[C---:B-1----:R-:W-:Y:S04]  /*d1d0*/  HMMA.16816.F32.BF16 R84, R128.reuse, R136, R84 ;  /* 0x000000888054723c */ /* 0x042fe80000041854 */
[C---:B------:R-:W-:Y:S02]  /*d1e0*/  FMUL.FTZ R106, R2.reuse, R106 ;  /* 0x0000006a026a7220 */ /* 0x040fe40000410000 */
[----:B------:R-:W-:Y:S02]  /*d1f0*/  FMUL.FTZ R107, R2, R107 ;  /* 0x0000006b026b7220 */ /* 0x000fe40000410000 */
[C---:B------:R-:W-:Y:S01]  /*d200*/  HMMA.16816.F32.BF16 R88, R128.reuse, R138, R88 ;  /* 0x0000008a8058723c */ /* 0x040fe20000041858 */
[----:B------:R-:W1:Y:S03]  /*d210*/  LDSM.16.MT88.4 R136, [R189+0x16000] ;  /* 0x01600000bd88783b */ /* 0x000e660000004200 */
[C---:B------:R-:W-:Y:S02]  /*d220*/  FMUL.FTZ R104, R3.reuse, R104 ;  /* 0x0000006803687220 */ /* 0x040fe40000410000 */
[----:B------:R-:W-:Y:S02]  /*d230*/  FMUL.FTZ R105, R3, R105 ;  /* 0x0000006903697220 */ /* 0x000fe40000410000 */
[C---:B--2---:R-:W-:Y:S04]  /*d240*/  HMMA.16816.F32.BF16 R92, R128.reuse, R140, R92 ;  /* 0x0000008c805c723c */ /* 0x044fe8000004185c */
[--C-:B------:R-:W-:Y:S02]  /*d250*/  FFMA.FTZ R168, R14, c[0x0][0x23c], -R167.reuse ;  /* 0x00008f000ea87a23 */ /* 0x100fe400000108a7 */
[C---:B------:R-:W-:Y:S02]  /*d260*/  FMUL.FTZ R14, R2.reuse, R122 ;  /* 0x0000007a020e7220 */ /* 0x040fe40000410000 */
[C---:B------:R-:W-:Y:S01]  /*d270*/  HMMA.16816.F32.BF16 R96, R128.reuse, R142, R96 ;  /* 0x0000008e8060723c */ /* 0x040fe20000041860 */
[----:B------:R-:W2:Y:S01]  /*d280*/  LDSM.16.MT88.4 R140, [R188+0x16000] ;  /* 0x01600000bc8c783b */ /* 0x000ea20000004200 */
[----:B------:R-:W-:Y:S02]  /*d290*/  MUFU.EX2 R168, R168 ;  /* 0x000000a800a87308 */ /* 0x000fe40000000800 */
[--C-:B------:R-:W-:Y:S02]  /*d2a0*/  FFMA.FTZ R169, R15, c[0x0][0x23c], -R167.reuse ;  /* 0x00008f000fa97a23 */ /* 0x100fe400000108a7 */
[----:B------:R-:W-:Y:S02]  /*d2b0*/  FMUL.FTZ R15, R2, R123 ;  /* 0x0000007b020f7220 */ /* 0x000fe40000410000 */
[--C-:B------:R-:W-:Y:S01]  /*d2c0*/  FFMA.FTZ R172, R12, c[0x0][0x23c], -R166.reuse ;  /* 0x00008f000cac7a23 */ /* 0x100fe200000108a6 */
[C---:B---3--:R-:W-:Y:S03]  /*d2d0*/  HMMA.16816.F32.BF16 R100, R128.reuse, R124, R100 ;  /* 0x0000007c8064723c */ /* 0x048fe60000041864 */
[----:B------:R-:W-:Y:S01]  /*d2e0*/  FMUL.FTZ R12, R3, R120 ;  /* 0x00000078030c7220 */ /* 0x000fe20000410000 */
[----:B------:R-:W3:Y:S01]  /*d2f0*/  MUFU.EX2 R169, R169 ;  /* 0x000000a900a97308 */ /* 0x000ee20000000800 */
[--C-:B------:R-:W-:Y:S02]  /*d300*/  FFMA.FTZ R173, R13, c[0x0][0x23c], -R166.reuse ;  /* 0x00008f000dad7a23 */ /* 0x100fe400000108a6 */
[C---:B------:R-:W-:Y:S01]  /*d310*/  FMUL.FTZ R13, R3.reuse, R121 ;  /* 0x00000079030d7220 */ /* 0x040fe20000410000 */
[C---:B------:R-:W-:Y:S01]  /*d320*/  HMMA.16816.F32.BF16 R104, R128.reuse, R126, R104 ;  /* 0x0000007e8068723c */ /* 0x040fe20000041868 */
[----:B------:R-:W4:Y:S03]  /*d330*/  LDSM.16.MT88.4 R120, [R192+0x12800] ;  /* 0x01280000c078783b */ /* 0x000f260000004200 */
[C---:B------:R-:W-:Y:S02]  /*d340*/  FMUL.FTZ R110, R2.reuse, R110 ;  /* 0x0000006e026e7220 */ /* 0x040fe40000410000 */
[----:B------:R-:W-:Y:S01]  /*d350*/  FMUL.FTZ R111, R2, R111 ;  /* 0x0000006f026f7220 */ /* 0x000fe20000410000 */
[----:B------:R-:W-:Y:S01]  /*d360*/  MUFU.EX2 R172, R172 ;  /* 0x000000ac00ac7308 */ /* 0x000fe20000000800 */
[C---:B------:R-:W-:Y:S01]  /*d370*/  FMUL.FTZ R108, R3.reuse, R108 ;  /* 0x0000006c036c7220 */ /* 0x040fe20000410000 */
[----:B------:R-:W5:Y:S03]  /*d380*/  LDSM.16.MT88.4 R124, [R190+0x12800] ;  /* 0x01280000be7c783b */ /* 0x000f660000004200 */
[----:B------:R-:W-:Y:S02]  /*d390*/  FMUL.FTZ R109, R3, R109 ;  /* 0x0000006d036d7220 */ /* 0x000fe40000410000 */
[--C-:B------:R-:W-:Y:S02]  /*d3a0*/  FFMA.FTZ R170, R18, c[0x0][0x23c], -R167.reuse ;  /* 0x00008f0012aa7a23 */ /* 0x100fe400000108a7 */
[----:B------:R-:W-:Y:S01]  /*d3b0*/  FFMA.FTZ R171, R19, c[0x0][0x23c], -R167 ;  /* 0x00008f0013ab7a23 */ /* 0x000fe200000108a7 */
[----:B------:R-:W4:Y:S01]  /*d3c0*/  MUFU.EX2 R173, R173 ;  /* 0x000000ad00ad7308 */ /* 0x000f220000000800 */
[--C-:B------:R-:W-:Y:S01]  /*d3d0*/  FFMA.FTZ R174, R16, c[0x0][0x23c], -R166.reuse ;  /* 0x00008f0010ae7a23 */ /* 0x100fe200000108a6 */
[C---:B-1----:R-:W-:Y:S03]  /*d3e0*/  HMMA.16816.F32.BF16 R108, R128.reuse, R136, R108 ;  /* 0x00000088806c723c */ /* 0x042fe6000004186c */
[----:B------:R-:W-:Y:S02]  /*d3f0*/  FFMA.FTZ R175, R17, c[0x0][0x23c], -R166 ;  /* 0x00008f0011af7a23 */ /* 0x000fe400000108a6 */
[C---:B------:R-:W-:Y:S02]  /*d400*/  FMUL.FTZ R18, R2.reuse, R118 ;  /* 0x0000007602127220 */ /* 0x040fe40000410000 */
[C---:B------:R-:W-:Y:S01]  /*d410*/  FMUL.FTZ R19, R2.reuse, R119 ;  /* 0x0000007702137220 */ /* 0x040fe20000410000 */
[C---:B------:R-:W-:Y:S01]  /*d420*/  HMMA.16816.F32.BF16 R12, R128.reuse, R138, R12 ;  /* 0x0000008a800c723c */ /* 0x040fe2000004180c */
[----:B------:R-:W-:Y:S01]  /*d430*/  MUFU.EX2 R170, R170 ;  /* 0x000000aa00aa7308 */ /* 0x000fe20000000800 */
[----:B------:R-:W1:Y:S02]  /*d440*/  LDSM.16.MT88.4 R136, [R189+0x12800] ;  /* 0x01280000bd88783b */ /* 0x000e640000004200 */
[C---:B------:R-:W-:Y:S02]  /*d450*/  FMUL.FTZ R16, R3.reuse, R116 ;  /* 0x0000007403107220 */ /* 0x040fe40000410000 */
[----:B------:R-:W-:Y:S01]  /*d460*/  FMUL.FTZ R17, R3, R117 ;  /* 0x0000007503117220 */ /* 0x000fe20000410000 */
[----:B---3--:R-:W-:Y:S01]  /*d470*/  F2FP.BF16.PACK_AB R117, R169, R168 ;  /* 0x000000a8a975723e */ /* 0x008fe200000010ff */
[C---:B------:R-:W-:Y:S03]  /*d480*/  FMUL.FTZ R114, R2.reuse, R114 ;  /* 0x0000007202727220 */ /* 0x040fe60000410000 */
[----:B------:R-:W3:Y:S01]  /*d490*/  MUFU.EX2 R171, R171 ;  /* 0x000000ab00ab7308 */ /* 0x000ee20000000800 */
[C---:B------:R-:W-:Y:S01]  /*d4a0*/  FMUL.FTZ R115, R2.reuse, R115 ;  /* 0x0000007302737220 */ /* 0x040fe20000410000 */
[C---:B--2---:R-:W-:Y:S03]  /*d4b0*/  HMMA.16816.F32.BF16 R16, R128.reuse, R140, R16 ;  /* 0x0000008c8010723c */ /* 0x044fe60000041810 */
[----:B------:R-:W-:Y:S01]  /*d4c0*/  FMUL.FTZ R112, R3, R112 ;  /* 0x0000007003707220 */ /* 0x000fe20000410000 */
[----:B----4-:R-:W-:Y:S01]  /*d4d0*/  F2FP.BF16.PACK_AB R116, R173, R172 ;  /* 0x000000acad74723e */ /* 0x010fe200000010ff */
[C---:B------:R-:W-:Y:S02]  /*d4e0*/  FMUL.FTZ R113, R3.reuse, R113 ;  /* 0x0000007103717220 */ /* 0x040fe40000410000 */
[----:B------:R-:W-:Y:S01]  /*d4f0*/  FFMA.FTZ R165, R2, R215, R165 ;  /* 0x000000d702a57223 */ /* 0x000fe200000100a5 */
[----:B------:R-:W-:Y:S01]  /*d500*/  MUFU.EX2 R174, R174 ;  /* 0x000000ae00ae7308 */ /* 0x000fe20000000800 */
[----:B------:R-:W-:Y:S03]  /*d510*/  FFMA.FTZ R164, R3, R214, R164 ;  /* 0x000000d603a47223 */ /* 0x000fe600000100a4 */
[----:B------:R-:W-:Y:S01]  /*d520*/  HMMA.16816.F32.BF16 R112, R128, R142, R112 ;  /* 0x0000008e8070723c */ /* 0x000fe20000041870 */
[----:B------:R-:W-:Y:S02]  /*d530*/  LDSM.16.MT88.4 R128, [R190+0x16800] ;  /* 0x01680000be80783b */ /* 0x000fe40000004200 */
[----:B------:R-:W-:Y:S01]  /*d540*/  MOV R3, R133 ;  /* 0x0000008500037202 */ /* 0x000fe20000000f00 */
[----:B------:R-:W-:Y:S02]  /*d550*/  FADD.FTZ R160, R160, R165 ;  /* 0x000000a5a0a07221 */ /* 0x000fe40000010000 */
[----:B------:R-:W2:Y:S01]  /*d560*/  MUFU.EX2 R175, R175 ;  /* 0x000000af00af7308 */ /* 0x000ea20000000800 */
[----:B------:R-:W-:Y:S02]  /*d570*/  FADD.FTZ R163, R163, R164 ;  /* 0x000000a4a3a37221 */ /* 0x000fe40000010000 */
[----:B------:R-:W-:Y:S03]  /*d580*/  LDSM.16.MT88.4 R140, [R190+0x13000] ;  /* 0x01300000be8c783b */ /* 0x000fe60000004200 */
[----:B---3--:R-:W-:Y:S01]  /*d590*/  F2FP.BF16.PACK_AB R119, R171, R170 ;  /* 0x000000aaab77723e */ /* 0x008fe200000010ff */
[----:B------:R-:W-:Y:S02]  /*d5a0*/  FADD.FTZ R135, R135, R160 ;  /* 0x000000a087877221 */ /* 0x000fe40000010000 */
[----:B------:R-:W-:Y:S02]  /*d5b0*/  FADD.FTZ R162, R162, R163 ;  /* 0x000000a3a2a27221 */ /* 0x000fe40000010000 */
[----:B------:R-:W-:Y:S02]  /*d5c0*/  FADD.FTZ R135, R134, R135 ;  /* 0x0000008786877221 */ /* 0x000fe40000010000 */
[----:B------:R-:W-:Y:S02]  /*d5d0*/  FADD.FTZ R161, R161, R162 ;  /* 0x000000a2a1a17221 */ /* 0x000fe40000010000 */
[----:B------:R-:W-:Y:S01]  /*d5e0*/  FADD.FTZ R168, R168, R135 ;  /* 0x00000087a8a87221 */ /* 0x000fe20000010000 */
[----:B------:R-:W-:Y:S01]  /*d5f0*/  MOV R135, R132 ;  /* 0x0000008400877202 */ /* 0x000fe20000000f00 */
[----:B------:R-:W-:Y:S02]  /*d600*/  FADD.FTZ R172, R172, R161 ;  /* 0x000000a1acac7221 */ /* 0x000fe40000010000 */
[----:B------:R-:W-:Y:S02]  /*d610*/  FADD.FTZ R169, R169, R168 ;  /* 0x000000a8a9a97221 */ /* 0x000fe40000010000 */
[----:B------:R-:W-:Y:S02]  /*d620*/  FADD.FTZ R173, R173, R172 ;  /* 0x000000acadad7221 */ /* 0x000fe40000010000 */
[----:B------:R-:W-:Y:S01]  /*d630*/  FADD.FTZ R170, R170, R169 ;  /* 0x000000a9aaaa7221 */ /* 0x000fe20000010000 */
[----:B--2---:R-:W-:Y:S01]  /*d640*/  F2FP.BF16.PACK_AB R118, R175, R174 ;  /* 0x000000aeaf76723e */ /* 0x004fe200000010ff */
[----:B------:R-:W-:Y:S02]  /*d650*/  FADD.FTZ R174, R174, R173 ;  /* 0x000000adaeae7221 */ /* 0x000fe40000010000 */
[----:B------:R-:W-:Y:S02]  /*d660*/  FADD.FTZ R171, R171, R170 ;  /* 0x000000aaabab7221 */ /* 0x000fe40000010000 */
[----:B------:R-:W-:Y:S02]  /*d670*/  FADD.FTZ R175, R175, R174 ;  /* 0x000000aeafaf7221 */ /* 0x000fe40000010000 */
[C---:B------:R-:W-:Y:S08]  /*d680*/  HMMA.16816.F32.BF16 R4, R116.reuse, R120, R4 ;  /* 0x000000787404723c */ /* 0x040ff00000041804 */
[C---:B------:R-:W-:Y:S01]  /*d690*/  HMMA.16816.F32.BF16 R8, R116.reuse, R122, R8 ;  /* 0x0000007a7408723c */ /* 0x040fe20000041808 */
[----:B------:R-:W2:Y:S07]  /*d6a0*/  LDSM.16.MT88.4 R120, [R188+0x14800] ;  /* 0x01480000bc78783b */ /* 0x000eae0000004200 */
[C---:B-----5:R-:W-:Y:S08]  /*d6b0*/  HMMA.16816.F32.BF16 R36, R116.reuse, R124, R36 ;  /* 0x0000007c7424723c */ /* 0x060ff00000041824 */
[C---:B------:R-:W-:Y:S01]  /*d6c0*/  HMMA.16816.F32.BF16 R40, R116.reuse, R126, R40 ;  /* 0x0000007e7428723c */ /* 0x040fe20000041828 */
[----:B------:R-:W3:Y:S07]  /*d6d0*/  LDSM.16.MT88.4 R124, [R192+0x16800] ;  /* 0x01680000c07c783b */ /* 0x000eee0000004200 */
        /* <DEDUP_REMOVED lines=17> */
[----:B------:R-:W-:Y:S01]  /*d7f0*/  FFMA.FTZ R167, R35, c[0x0][0x23c], -R167 ;  /* 0x00008f0023a77a23 */ /* 0x000fe200000108a7 */
[----:B------:R-:W4:Y:S01]  /*d800*/  MUFU.EX2 R153, R153 ;  /* 0x0000009900997308 */ /* 0x000f220000000800 */
[C---:B------:R-:W-:Y:S04]  /*d810*/  HMMA.16816.F32.BF16 R80, R116.reuse, R158, R80 ;  /* 0x0000009e7450723c */ /* 0x040fe80000041850 */
[--C-:B------:R-:W-:Y:S02]  /*d820*/  FFMA.FTZ R156, R20, c[0x0][0x23c], -R166.reuse ;  /* 0x00008f00149c7a23 */ /* 0x100fe400000108a6 */
[--C-:B------:R-:W-:Y:S02]  /*d830*/  FFMA.FTZ R157, R21, c[0x0][0x23c], -R166.reuse ;  /* 0x00008f00159d7a23 */ /* 0x100fe400000108a6 */
[C---:B--2---:R-:W-:Y:S01]  /*d840*/  HMMA.16816.F32.BF16 R84, R116.reuse, R120, R84 ;  /* 0x000000787454723c */ /* 0x044fe20000041854 */
[----:B------:R-:W-:Y:S03]  /*d850*/  MUFU.EX2 R154, R154 ;  /* 0x0000009a009a7308 */ /* 0x000fe60000000800 */
[--C-:B------:R-:W-:Y:S02]  /*d860*/  FFMA.FTZ R158, R24, c[0x0][0x23c], -R166.reuse ;  /* 0x00008f00189e7a23 */ /* 0x100fe400000108a6 */
[--C-:B------:R-:W-:Y:S02]  /*d870*/  FFMA.FTZ R159, R25, c[0x0][0x23c], -R166.reuse ;  /* 0x00008f00199f7a23 */ /* 0x100fe400000108a6 */
[C---:B------:R-:W-:Y:S01]  /*d880*/  HMMA.16816.F32.BF16 R88, R116.reuse, R122, R88 ;  /* 0x0000007a7458723c */ /* 0x040fe20000041858 */
[----:B------:R-:W2:Y:S02]  /*d890*/  LDSM.16.MT88.4 R120, [R188+0x16800] ;  /* 0x01680000bc78783b */ /* 0x000ea40000004200 */
[----:B------:R-:W5:Y:S01]  /*d8a0*/  MUFU.EX2 R155, R155 ;  /* 0x0000009b009b7308 */ /* 0x000f620000000800 */
[----:B------:R-:W-:Y:S01]  /*d8b0*/  FFMA.FTZ R166, R33, c[0x0][0x23c], -R166 ;  /* 0x00008f0021a67a23 */ /* 0x000fe200000108a6 */
[C---:B----4-:R-:W-:Y:S03]  /*d8c0*/  F2FP.BF16.PACK_AB R21, R153.reuse, R152 ;  /* 0x000000989915723e */ /* 0x050fe600000010ff */
[C---:B---3--:R-:W-:Y:S01]  /*d8d0*/  HMMA.16816.F32.BF16 R92, R116.reuse, R124, R92 ;  /* 0x0000007c745c723c */ /* 0x048fe2000004185c */
[----:B------:R-:W-:Y:S03]  /*d8e0*/  LDSM.16.MT88.4 R24, [R189+0x13000] ;  /* 0x01300000bd18783b */ /* 0x000fe60000004200 */
[----:B------:R-:W-:Y:S01]  /*d8f0*/  FADD.FTZ R152, R152, R171 ;  /* 0x000000ab98987221 */ /* 0x000fe20000010000 */
[----:B------:R-:W-:Y:S03]  /*d900*/  MUFU.EX2 R156, R156 ;  /* 0x0000009c009c7308 */ /* 0x000fe60000000800 */
[C---:B------:R-:W-:Y:S01]  /*d910*/  HMMA.16816.F32.BF16 R96, R116.reuse, R126, R96 ;  /* 0x0000007e7460723c */ /* 0x040fe20000041860 */
[----:B------:R-:W3:Y:S03]  /*d920*/  LDSM.16.MT88.4 R124, [R192+0x13000] ;  /* 0x01300000c07c783b */ /* 0x000ee60000004200 */
[----:B------:R-:W-:Y:S03]  /*d930*/  FADD.FTZ R153, R153, R152 ;  /* 0x0000009899997221 */ /* 0x000fe60000010000 */
[----:B------:R-:W4:Y:S01]  /*d940*/  MUFU.EX2 R157, R157 ;  /* 0x0000009d009d7308 */ /* 0x000f220000000800 */
[C---:B------:R-:W-:Y:S01]  /*d950*/  HMMA.16816.F32.BF16 R100, R116.reuse, R128, R100 ;  /* 0x000000807464723c */ /* 0x040fe20000041864 */
[----:B------:R-:W-:Y:S03]  /*d960*/  LDSM.16.MT88.4 R32, [R189+0x13800] ;  /* 0x01380000bd20783b */ /* 0x000fe60000004200 */
[C---:B-----5:R-:W-:Y:S01]  /*d970*/  F2FP.BF16.PACK_AB R23, R155.reuse, R154 ;  /* 0x0000009a9b17723e */ /* 0x060fe200000010ff */
[----:B------:R-:W-:Y:S03]  /*d980*/  FADD.FTZ R154, R154, R153 ;  /* 0x000000999a9a7221 */ /* 0x000fe60000010000 */
[C---:B------:R-:W-:Y:S01]  /*d990*/  HMMA.16816.F32.BF16 R104, R116.reuse, R130, R104 ;  /* 0x000000827468723c */ /* 0x040fe20000041868 */
[----:B------:R-:W5:Y:S01]  /*d9a0*/  LDSM.16.MT88.4 R128, [R188+0x13000] ;  /* 0x01300000bc80783b */ /* 0x000f620000004200 */
[----:B------:R-:W-:Y:S02]  /*d9b0*/  MUFU.EX2 R158, R158 ;  /* 0x0000009e009e7308 */ /* 0x000fe40000000800 */
[----:B------:R-:W-:Y:S04]  /*d9c0*/  FADD.FTZ R155, R155, R154 ;  /* 0x0000009a9b9b7221 */ /* 0x000fe80000010000 */
[C---:B-1----:R-:W-:Y:S04]  /*d9d0*/  HMMA.16816.F32.BF16 R108, R116.reuse, R136, R108 ;  /* 0x00000088746c723c */ /* 0x042fe8000004186c */
[----:B------:R-:W1:Y:S01]  /*d9e0*/  MUFU.EX2 R159, R159 ;  /* 0x0000009f009f7308 */ /* 0x000e620000000800 */
[C---:B----4-:R-:W-:Y:S03]  /*d9f0*/  F2FP.BF16.PACK_AB R20, R157.reuse, R156 ;  /* 0x0000009c9d14723e */ /* 0x050fe600000010ff */
[C---:B------:R-:W-:Y:S01]  /*da00*/  HMMA.16816.F32.BF16 R12, R116.reuse, R138, R12 ;  /* 0x0000008a740c723c */ /* 0x040fe2000004180c */
[----:B------:R-:W4:Y:S03]  /*da10*/  LDSM.16.MT88.4 R136, [R192+0x15000] ;  /* 0x01500000c088783b */ /* 0x000f260000004200 */
[----:B------:R-:W-:Y:S02]  /*da20*/  FADD.FTZ R156, R156, R175 ;  /* 0x000000af9c9c7221 */ /* 0x000fe40000010000 */
[----:B------:R-:W4:Y:S02]  /*da30*/  MUFU.EX2 R167, R167 ;  /* 0x000000a700a77308 */ /* 0x000f240000000800 */
[C---:B--2---:R-:W-:Y:S04]  /*da40*/  HMMA.16816.F32.BF16 R16, R116.reuse, R120, R16 ;  /* 0x000000787410723c */ /* 0x044fe80000041810 */
[----:B------:R-:W-:Y:S04]  /*da50*/  FADD.FTZ R157, R157, R156 ;  /* 0x0000009c9d9d7221 */ /* 0x000fe80000010000 */
[----:B------:R-:W-:Y:S01]  /*da60*/  HMMA.16816.F32.BF16 R112, R116, R122, R112 ;  /* 0x0000007a7470723c */ /* 0x000fe20000041870 */
[----:B------:R-:W2:Y:S01]  /*da70*/  LDSM.16.MT88.4 R116, [R188+0x15000] ;  /* 0x01500000bc74783b */ /* 0x000ea20000004200 */
[----:B------:R-:W2:Y:S02]  /*da80*/  MUFU.EX2 R166, R166 ;  /* 0x000000a600a67308 */ /* 0x000ea40000000800 */
[C---:B-1----:R-:W-:Y:S01]  /*da90*/  F2FP.BF16.PACK_AB R22, R159.reuse, R158 ;  /* 0x0000009e9f16723e */ /* 0x042fe200000010ff */
[----:B------:R-:W-:Y:S04]  /*daa0*/  FADD.FTZ R2, R158, R157 ;  /* 0x0000009d9e027221 */ /* 0x000fe80000010000 */
[----:B------:R-:W-:Y:S02]  /*dab0*/  LDSM.16.MT88.4 R120, [R190+0x17000] ;  /* 0x01700000be78783b */ /* 0x000fe40000004200 */
[C---:B---3--:R-:W-:Y:S05]  /*dac0*/  HMMA.16816.F32.BF16 R4, R20.reuse, R124, R4 ;  /* 0x0000007c1404723c */ /* 0x048fea0000041804 */
[----:B------:R-:W-:Y:S03]  /*dad0*/  FADD.FTZ R2, R159, R2 ;  /* 0x000000029f027221 */ /* 0x000fe60000010000 */
[C---:B------:R-:W-:Y:S01]  /*dae0*/  HMMA.16816.F32.BF16 R8, R20.reuse, R126, R8 ;  /* 0x0000007e1408723c */ /* 0x040fe20000041808 */
[----:B------:R-:W-:Y:S07]  /*daf0*/  LDSM.16.MT88.4 R124, [R189+0x17000] ;  /* 0x01700000bd7c783b */ /* 0x000fee0000004200 */
[C---:B------:R-:W-:Y:S08]  /*db00*/  HMMA.16816.F32.BF16 R36, R20.reuse, R140, R36 ;  /* 0x0000008c1424723c */ /* 0x040ff00000041824 */
[C---:B------:R-:W-:Y:S01]  /*db10*/  HMMA.16816.F32.BF16 R40, R20.reuse, R142, R40 ;  /* 0x0000008e1428723c */ /* 0x040fe20000041828 */
[----:B------:R-:W-:Y:S07]  /*db20*/  LDSM.16.MT88.4 R140, [R190+0x15800] ;  /* 0x01580000be8c783b */ /* 0x000fee0000004200 */
[C---:B------:R-:W-:Y:S08]  /*db30*/  HMMA.16816.F32.BF16 R44, R20.reuse, R24, R44 ;  /* 0x00000018142c723c */ /* 0x040ff0000004182c */
[C---:B------:R-:W-:Y:S01]  /*db40*/  HMMA.16816.F32.BF16 R48, R20.reuse, R26, R48 ;  /* 0x0000001a1430723c */ /* 0x040fe20000041830 */
[----:B------:R-:W1:Y:S07]  /*db50*/  LDSM.16.MT88.4 R24, [R192+0x17000] ;  /* 0x01700000c018783b */ /* 0x000e6e0000004200 */
[C---:B-----5:R-:W-:Y:S08]  /*db60*/  HMMA.16816.F32.BF16 R52, R20.reuse, R128, R52 ;  /* 0x000000801434723c */ /* 0x060ff00000041834 */
[C---:B------:R-:W-:Y:S08]  /*db70*/  HMMA.16816.F32.BF16 R56, R20.reuse, R130, R56 ;  /* 0x000000821438723c */ /* 0x040ff00000041838 */
[C---:B----4-:R-:W-:Y:S08]  /*db80*/  HMMA.16816.F32.BF16 R60, R20.reuse, R136, R60 ;  /* 0x00000088143c723c */ /* 0x050ff0000004183c */
        /* <DEDUP_REMOVED lines=16> */
[----:B------:R-:W3:Y:S07]  /*dc90*/  LDSM.16.MT88.4 R120, [R188+0x13800] ;  /* 0x01380000bc78783b */ /* 0x000eee0000004200 */
[C---:B------:R-:W-:Y:S08]  /*dca0*/  HMMA.16816.F32.BF16 R108, R20.reuse, R124, R108 ;  /* 0x0000007c146c723c */ /* 0x040ff0000004186c */
[C---:B------:R-:W-:Y:S08]  /*dcb0*/  HMMA.16816.F32.BF16 R12, R20.reuse, R126, R12 ;  /* 0x0000007e140c723c */ /* 0x040ff0000004180c */
[C---:B--2---:R-:W-:Y:S08]  /*dcc0*/  HMMA.16816.F32.BF16 R16, R20.reuse, R116, R16 ;  /* 0x000000741410723c */ /* 0x044ff00000041810 */
[----:B------:R-:W-:Y:S01]  /*dcd0*/  HMMA.16816.F32.BF16 R112, R20, R118, R112 ;  /* 0x000000761470723c */ /* 0x000fe20000041870 */
[----:B------:R-:W2:Y:S06]  /*dce0*/  LDSM.16.MT88.4 R116, [R189+0x15800] ;  /* 0x01580000bd74783b */ /* 0x000eac0000004200 */
[----:B------:R-:W-:Y:S01]  /*dcf0*/  F2FP.BF16.PACK_AB R21, R219, R218 ;  /* 0x000000dadb15723e */ /* 0x000fe200000010ff */
[----:B------:R-:W-:Y:S01]  /*dd00*/  FADD.FTZ R218, R218, R155 ;  /* 0x0000009bdada7221 */ /* 0x000fe20000010000 */
[----:B------:R-:W-:Y:S03]  /*dd10*/  F2FP.BF16.PACK_AB R23, R167, R220 ;  /* 0x000000dca717723e */ /* 0x000fe600000010ff */
[----:B------:R-:W-:Y:S01]  /*dd20*/  F2FP.BF16.PACK_AB R20, R222, R221 ;  /* 0x000000ddde14723e */ /* 0x000fe200000010ff */
[----:B------:R-:W-:Y:S01]  /*dd30*/  FADD.FTZ R221, R221, R2 ;  /* 0x00000002dddd7221 */ /* 0x000fe20000010000 */
[----:B------:R-:W-:Y:S01]  /*dd40*/  F2FP.BF16.PACK_AB R22, R166, R223 ;  /* 0x000000dfa616723e */ /* 0x000fe200000010ff */
        /* <DEDUP_REMOVED lines=9> */
[----:B------:R-:W-:Y:S07]  /*dde0*/  LDSM.16.MT88.4 R8, [R188+0x17800] ;  /* 0x01780000bc08783b */ /* 0x000fee0000004200 */
[C---:B------:R-:W-:Y:S08]  /*ddf0*/  HMMA.16816.F32.BF16 R36, R20.reuse, R28, R36 ;  /* 0x0000001c1424723c */ /* 0x040ff00000041824 */
[C---:B------:R-:W-:Y:S08]  /*de00*/  HMMA.16816.F32.BF16 R40, R20.reuse, R30, R40 ;  /* 0x0000001e1428723c */ /* 0x040ff00000041828 */
[C---:B------:R-:W-:Y:S08]  /*de10*/  HMMA.16816.F32.BF16 R44, R20.reuse, R32, R44 ;  /* 0x00000020142c723c */ /* 0x040ff0000004182c */
[C---:B------:R-:W-:Y:S08]  /*de20*/  HMMA.16816.F32.BF16 R48, R20.reuse, R34, R48 ;  /* 0x000000221430723c */ /* 0x040ff00000041830 */
[C---:B---3--:R-:W-:Y:S08]  /*de30*/  HMMA.16816.F32.BF16 R52, R20.reuse, R120, R52 ;  /* 0x000000781434723c */ /* 0x048ff00000041834 */
        /* <DEDUP_REMOVED lines=16> */
[C---:B------:R-:W-:Y:S08]  /*df40*/  HMMA.16816.F32.BF16 R116, R20.reuse, R8, R16 ;  /* 0x000000081474723c */ /* 0x040ff00000041810 */
[----:B------:R-:W-:Y:S01]  /*df50*/  HMMA.16816.F32.BF16 R112, R20, R10, R112 ;  /* 0x0000000a1470723c */ /* 0x000fe20000041870 */
[----:B------:R-:W-:-:S07]  /*df60*/  @P5 BRA `(.L_x_201) ;  /* 0xffffd54000005947 */ /* 0x000fce000383ffff */
.L_x_200:
[----:B------:R-:W1:Y:S01]  /*df70*/  SHFL.BFLY PT, R3, R214, 0x2, 0x1f ;  /* 0x0c401f00d6037f89 */ /* 0x000e6200000e0000 */
[----:B------:R-:W-:Y:S01]  /*df80*/  ISETP.NE.AND P0, PT, R200, -0x1, PT ;  /* 0xffffffffc800780c */ /* 0x000fe20003f05270 */
[----:B------:R-:W-:Y:S01]  /*df90*/  BSSY B0, `(.L_x_204) ;  /* 0x000014c000007945 */ /* 0x000fe20003800000 */
[----:B------:R-:W-:Y:S01]  /*dfa0*/  MOV R11, 0x3f800000 ;  /* 0x3f800000000b7802 */ /* 0x000fe20000000f00 */
[----:B------:R-:W2:Y:S01]  /*dfb0*/  SHFL.BFLY PT, R2, R215, 0x2, 0x1f ;  /* 0x0c401f00d7027f89 */ /* 0x000ea200000e0000 */
[----:B------:R-:W-:-:S03]  /*dfc0*/  MOV R12, 0x3f800000 ;  /* 0x3f800000000c7802 */ /* 0x000fc60000000f00 */
[----:B------:R-:W3:Y:S06]  /*dfd0*/  S2R R5, SR_TID.X ;  /* 0x0000000000057919 */ /* 0x000eec0000002100 */
[----:B------:R-:W-:-:S04]  /*dfe0*/  @P0 IMAD.WIDE.U32 R8, R200, c[0x0][0x1e8], RZ ;  /* 0x00007a00c8080a25 */ /* 0x000fc800078e00ff */
[----:B------:R-:W-:Y:S01]  /*dff0*/  @P0 IMAD R9, R200, c[0x0][0x1ec], R9 ;  /* 0x00007b00c8090a24 */ /* 0x000fe200078e0209 */
[----:B------:R-:W-:Y:S01]  /*e000*/  @P0 MOV R10, R8 ;  /* 0x00000008000a0202 */ /* 0x000fe20000000f00 */
[----:B-1----:R-:W-:Y:S02]  /*e010*/  FADD.FTZ R0, R3, R214 ;  /* 0x000000d603007221 */ /* 0x002fe40000010000 */
[----:B--2---:R-:W-:-:S03]  /*e020*/  FADD.FTZ R3, R2, R215 ;  /* 0x000000d702037221 */ /* 0x004fc60000010000 */
[----:B------:R-:W1:Y:S01]  /*e030*/  SHFL.BFLY PT, R7, R0, 0x1, 0x1f ;  /* 0x0c201f0000077f89 */ /* 0x000e6200000e0000 */
[----:B---3--:R-:W-:-:S03]  /*e040*/  SHF.R.S32.HI R4, RZ, 0x1f, R5 ;  /* 0x0000001fff047819 */ /* 0x008fc60000011405 */
[----:B------:R-:W2:Y:S04]  /*e050*/  SHFL.BFLY PT, R6, R3, 0x1, 0x1f ;  /* 0x0c201f0003067f89 */ /* 0x000ea800000e0000 */
[----:B------:R-:W3:Y:S01]  /*e060*/  S2R R2, SR_CTAID.Y ;  /* 0x0000000000027919 */ /* 0x000ee20000002600 */
[----:B-1----:R-:W-:Y:S02]  /*e070*/  FADD.FTZ R7, R0, R7 ;  /* 0x0000000700077221 */ /* 0x002fe40000010000 */
[----:B--2---:R-:W-:Y:S01]  /*e080*/  FADD.FTZ R6, R3, R6 ;  /* 0x0000000603067221 */ /* 0x004fe20000010000 */
[----:B------:R-:W-:Y:S02]  /*e090*/  LEA.HI R3, R4, R5, RZ, 0x5 ;  /* 0x0000000504037211 */ /* 0x000fe400078f28ff */
[----:B------:R-:W-:Y:S01]  /*e0a0*/  FSETP.NE.FTZ.AND P5, PT, R7, RZ, PT ;  /* 0x000000ff0700720b */ /* 0x000fe20003fb5000 */
[----:B---3--:R-:W-:Y:S01]  /*e0b0*/  @!P0 IMAD.WIDE.U32 R14, R2, c[0x0][0x1e0], RZ ;  /* 0x00007800020e8a25 */ /* 0x008fe200078e00ff */
[----:B------:R-:W-:-:S02]  /*e0c0*/  @!P0 SHF.R.S32.HI R13, RZ, 0x1f, R2 ;  /* 0x0000001fff0d8819 */ /* 0x000fc40000011402 */
[----:B------:R-:W-:Y:S02]  /*e0d0*/  LOP3.LUT R0, R3, 0xffffffe0, RZ, 0xc0, !PT ;  /* 0xffffffe003007812 */ /* 0x000fe400078ec0ff */
[----:B------:R-:W-:Y:S01]  /*e0e0*/  FSETP.NE.FTZ.AND P4, PT, R6, RZ, PT ;  /* 0x000000ff0600720b */ /* 0x000fe20003f95000 */
[----:B------:R-:W-:Y:S01]  /*e0f0*/  @!P0 IMAD R13, R13, c[0x0][0x1e0], RZ ;  /* 0x000078000d0d8a24 */ /* 0x000fe200078e02ff */
[-C--:B------:R-:W-:Y:S02]  /*e100*/  IADD3 R0, -R0, R5.reuse, RZ ;  /* 0x0000000500007210 */ /* 0x080fe40007ffe1ff */
[----:B------:R-:W-:Y:S01]  /*e110*/  @!P0 MOV R10, R14 ;  /* 0x0000000e000a8202 */ /* 0x000fe20000000f00 */
[----:B------:R-:W-:Y:S01]  /*e120*/  @!P0 IMAD R8, R2, c[0x0][0x1e4], R13 ;  /* 0x0000790002088a24 */ /* 0x000fe200078e020d */
[----:B------:R-:W-:Y:S01]  /*e130*/  LOP3.LUT P6, RZ, R0, 0x3, RZ, 0xc0, !PT ;  /* 0x0000000300ff7812 */ /* 0x000fe200078cc0ff */
[----:B------:R-:W1:Y:S01]  /*e140*/  @P5 MUFU.RCP R11, R7 ;  /* 0x00000007000b5308 */ /* 0x000e620000001000 */
[----:B------:R-:W-:-:S02]  /*e150*/  LEA.HI R0, R4, R5, RZ, 0x2 ;  /* 0x0000000504007211 */ /* 0x000fc400078f10ff */
[----:B------:R-:W-:Y:S02]  /*e160*/  @!P0 IADD3 R9, R15, R8, RZ ;  /* 0x000000080f098210 */ /* 0x000fe40007ffe0ff */
[--C-:B------:R-:W-:Y:S02]  /*e170*/  SHF.R.S32.HI R13, RZ, 0x2, R0.reuse ;  /* 0x00000002ff0d7819 */ /* 0x100fe40000011400 */
[----:B------:R-:W-:Y:S01]  /*e180*/  SHF.R.S32.HI R8, RZ, 0x1f, R0 ;  /* 0x0000001fff087819 */ /* 0x000fe20000011400 */
[----:B------:R-:W2:Y:S01]  /*e190*/  @P4 MUFU.RCP R12, R6 ;  /* 0x00000006000c4308 */ /* 0x000ea20000001000 */
[----:B------:R-:W-:Y:S02]  /*e1a0*/  LOP3.LUT R0, R0, 0x3ffffffc, RZ, 0xc0, !PT ;  /* 0x3ffffffc00007812 */ /* 0x000fe400078ec0ff */
[----:B------:R-:W-:Y:S02]  /*e1b0*/  LEA.HI R8, R8, R13, RZ, 0x3 ;  /* 0x0000000d08087211 */ /* 0x000fe400078f18ff */
[----:B------:R-:W-:-:S02]  /*e1c0*/  SHF.R.S32.HI R3, RZ, 0x5, R3 ;  /* 0x00000005ff037819 */ /* 0x000fc40000011403 */
[----:B------:R-:W-:Y:S01]  /*e1d0*/  LOP3.LUT R8, R8, 0xfffffff8, RZ, 0xc0, !PT ;  /* 0xfffffff808087812 */ /* 0x000fe200078ec0ff */
[C---:B-1----:R-:W-:Y:S01]  /*e1e0*/  FMUL.FTZ R128, R11.reuse, R128 ;  /* 0x000000800b807220 */ /* 0x042fe20000410000 */
[----:B------:R-:W-:Y:S01]  /*e1f0*/  IADD3 R0, -R0, R5, RZ ;  /* 0x0000000500007210 */ /* 0x000fe20007ffe1ff */
[----:B------:R-:W-:Y:S01]  /*e200*/  FMUL.FTZ R129, R11, R129 ;  /* 0x000000810b817220 */ /* 0x000fe20000410000 */
[----:B------:R-:W-:Y:S01]  /*e210*/  IADD3 R8, R13, -R8, RZ ;  /* 0x800000080d087210 */ /* 0x000fe20007ffe0ff */
[----:B------:R-:W-:Y:S01]  /*e220*/  FMUL.FTZ R124, R11, R124 ;  /* 0x0000007c0b7c7220 */ /* 0x000fe20000410000 */
[----:B------:R-:W-:Y:S01]  /*e230*/  LEA R0, R3, R0, 0x9 ;  /* 0x0000000003007211 */ /* 0x000fe200078e48ff */
[----:B------:R-:W-:Y:S01]  /*e240*/  FMUL.FTZ R125, R11, R125 ;  /* 0x0000007d0b7d7220 */ /* 0x000fe20000410000 */
[C---:B------:R-:W-:Y:S01]  /*e250*/  LOP3.LUT R14, R8.reuse, 0x1, RZ, 0xc0, !PT ;  /* 0x00000001080e7812 */ /* 0x040fe200078ec0ff */
[----:B------:R-:W-:Y:S01]  /*e260*/  IMAD.SHL.U32 R13, R8, 0x40, RZ ;  /* 0x00000040080d7824 */ /* 0x000fe200078e00ff */
[----:B------:R-:W-:Y:S01]  /*e270*/  F2FP.BF16.PACK_AB R128, R129, R128 ;  /* 0x000000808180723e */ /* 0x000fe200000010ff */
[C---:B------:R-:W-:Y:S01]  /*e280*/  FMUL.FTZ R36, R11.reuse, R36 ;  /* 0x000000240b247220 */ /* 0x040fe20000410000 */
[----:B------:R-:W-:Y:S01]  /*e290*/  ISETP.NE.U32.AND P3, PT, R14, 0x1, PT ;  /* 0x000000010e00780c */ /* 0x000fe20003f65070 */
[----:B------:R-:W-:Y:S01]  /*e2a0*/  FMUL.FTZ R37, R11, R37 ;  /* 0x000000250b257220 */ /* 0x000fe20000410000 */
[----:B------:R-:W-:Y:S01]  /*e2b0*/  LOP3.LUT R13, R13, 0x1c0, RZ, 0xc0, !PT ;  /* 0x000001c00d0d7812 */ /* 0x000fe200078ec0ff */
[C---:B------:R-:W-:Y:S01]  /*e2c0*/  FMUL.FTZ R40, R11.reuse, R40 ;  /* 0x000000280b287220 */ /* 0x040fe20000410000 */
[----:B------:R-:W-:Y:S01]  /*e2d0*/  R2P PR, R8, 0x6 ;  /* 0x0000000608007804 */ /* 0x000fe20000000000 */
[----:B------:R-:W-:Y:S01]  /*e2e0*/  FMUL.FTZ R41, R11, R41 ;  /* 0x000000290b297220 */ /* 0x000fe20000410000 */
[----:B------:R-:W-:Y:S01]  /*e2f0*/  LEA.HI R13, R13, R13, RZ, 0x1d ;  /* 0x0000000d0d0d7211 */ /* 0x000fe200078fe8ff */
[----:B------:R-:W-:Y:S01]  /*e300*/  FMUL.FTZ R44, R11, R44 ;  /* 0x0000002c0b2c7220 */ /* 0x000fe20000410000 */
[----:B------:R-:W-:Y:S01]  /*e310*/  F2FP.BF16.PACK_AB R124, R125, R124 ;  /* 0x0000007c7d7c723e */ /* 0x000fe200000010ff */
[C---:B------:R-:W-:Y:S01]  /*e320*/  FMUL.FTZ R45, R11.reuse, R45 ;  /* 0x0000002d0b2d7220 */ /* 0x040fe20000410000 */
[----:B------:R-:W-:Y:S01]  /*e330*/  LEA R0, R0, R13, 0x1 ;  /* 0x0000000d00007211 */ /* 0x000fe200078e08ff */
[----:B------:R-:W-:Y:S01]  /*e340*/  FMUL.FTZ R48, R11, R48 ;  /* 0x000000300b307220 */ /* 0x000fe20000410000 */
[----:B------:R-:W-:Y:S01]  /*e350*/  F2FP.BF16.PACK_AB R36, R37, R36 ;  /* 0x000000242524723e */ /* 0x000fe200000010ff */
[C---:B------:R-:W-:Y:S01]  /*e360*/  FMUL.FTZ R49, R11.reuse, R49 ;  /* 0x000000310b317220 */ /* 0x040fe20000410000 */
[----:B------:R-:W-:Y:S01]  /*e370*/  SHF.L.U32 R13, R0, 0x1, RZ ;  /* 0x00000001000d7819 */ /* 0x000fe200000006ff */
[C---:B------:R-:W-:Y:S01]  /*e380*/  FMUL.FTZ R52, R11.reuse, R52 ;  /* 0x000000340b347220 */ /* 0x040fe20000410000 */
[----:B------:R-:W-:Y:S01]  /*e390*/  MOV R0, 0x20 ;  /* 0x0000002000007802 */ /* 0x000fe20000000f00 */
[----:B------:R-:W-:Y:S01]  /*e3a0*/  FMUL.FTZ R53, R11, R53 ;  /* 0x000000350b357220 */ /* 0x000fe20000410000 */
[----:B------:R-:W-:Y:S01]  /*e3b0*/  F2FP.BF16.PACK_AB R40, R41, R40 ;  /* 0x000000282928723e */ /* 0x000fe200000010ff */
[C---:B------:R-:W-:Y:S01]  /*e3c0*/  FMUL.FTZ R56, R11.reuse, R56 ;  /* 0x000000380b387220 */ /* 0x040fe20000410000 */
[----:B------:R-:W-:Y:S01]  /*e3d0*/  SEL R0, R0, 0xffffffe0, !P1 ;  /* 0xffffffe000007807 */ /* 0x000fe20004800000 */
[----:B------:R-:W-:Y:S01]  /*e3e0*/  FMUL.FTZ R57, R11, R57 ;  /* 0x000000390b397220 */ /* 0x000fe20000410000 */
[----:B------:R-:W-:Y:S01]  /*e3f0*/  F2FP.BF16.PACK_AB R44, R45, R44 ;  /* 0x0000002c2d2c723e */ /* 0x000fe200000010ff */
[----:B------:R-:W-:Y:S01]  /*e400*/  FMUL.FTZ R60, R11, R60 ;  /* 0x0000003c0b3c7220 */ /* 0x000fe20000410000 */
[----:B------:R-:W-:Y:S01]  /*e410*/  IADD3 R15, R13, R0, RZ ;  /* 0x000000000d0f7210 */ /* 0x000fe20007ffe0ff */
[----:B------:R-:W-:Y:S01]  /*e420*/  FMUL.FTZ R61, R11, R61 ;  /* 0x0000003d0b3d7220 */ /* 0x000fe20000410000 */
[----:B------:R-:W-:Y:S01]  /*e430*/  F2FP.BF16.PACK_AB R48, R49, R48 ;  /* 0x000000303130723e */ /* 0x000fe200000010ff */
[C---:B------:R-:W-:Y:S01]  /*e440*/  FMUL.FTZ R64, R11.reuse, R64 ;  /* 0x000000400b407220 */ /* 0x040fe20000410000 */
[----:B------:R-:W-:Y:S01]  /*e450*/  STS [R13], R128 ;  /* 0x000000800d007388 */ /* 0x000fe20000000800 */
        /* <DEDUP_REMOVED lines=10> */
[C---:B------:R-:W-:Y:S01]  /*e500*/  FMUL.FTZ R76, R11.reuse, R76 ;  /* 0x0000004c0b4c7220 */ /* 0x040fe20000410000 */
[----:B------:R-:W1:Y:S01]  /*e510*/  LDC.U8 R14, c[0x0][0x329] ;  /* 0x0000ca40ff0e7b82 */ /* 0x000e620000000000 */
[----:B------:R-:W-:Y:S01]  /*e520*/  FMUL.FTZ R77, R11, R77 ;  /* 0x0000004d0b4d7220 */ /* 0x000fe20000410000 */
[----:B------:R-:W-:Y:S01]  /*e530*/  F2FP.BF16.PACK_AB R72, R73, R72 ;  /* 0x000000484948723e */ /* 0x000fe200000010ff */
[C---:B------:R-:W-:Y:S01]  /*e540*/  FMUL.FTZ R80, R11.reuse, R80 ;  /* 0x000000500b507220 */ /* 0x040fe20000410000 */
[----:B------:R-:W3:Y:S01]  /*e550*/  S2R R61, SR_CTAID.X ;  /* 0x00000000003d7919 */ /* 0x000ee20000002500 */
[----:B------:R-:W-:Y:S01]  /*e560*/  FMUL.FTZ R81, R11, R81 ;  /* 0x000000510b517220 */ /* 0x000fe20000410000 */
[----:B------:R-:W-:Y:S01]  /*e570*/  F2FP.BF16.PACK_AB R76, R77, R76 ;  /* 0x0000004c4d4c723e */ /* 0x000fe200000010ff */
[C---:B------:R-:W-:Y:S01]  /*e580*/  FMUL.FTZ R84, R11.reuse, R84 ;  /* 0x000000540b547220 */ /* 0x040fe20000410000 */
[----:B------:R-:W4:Y:S01]  /*e590*/  @P5 MUFU.LG2 R7, R7 ;  /* 0x0000000700075308 */ /* 0x000f220000000c00 */
[----:B------:R-:W-:Y:S01]  /*e5a0*/  FMUL.FTZ R85, R11, R85 ;  /* 0x000000550b557220 */ /* 0x000fe20000410000 */
[----:B------:R-:W-:Y:S01]  /*e5b0*/  F2FP.BF16.PACK_AB R80, R81, R80 ;  /* 0x000000505150723e */ /* 0x000fe200000010ff */
[----:B------:R-:W-:-:S02]  /*e5c0*/  FMUL.FTZ R88, R11, R88 ;  /* 0x000000580b587220 */ /* 0x000fc40000410000 */
[----:B------:R-:W-:Y:S01]  /*e5d0*/  FMUL.FTZ R89, R11, R89 ;  /* 0x000000590b597220 */ /* 0x000fe20000410000 */
[----:B------:R-:W-:Y:S01]  /*e5e0*/  F2FP.BF16.PACK_AB R84, R85, R84 ;  /* 0x000000545554723e */ /* 0x000fe200000010ff */
[C---:B------:R-:W-:Y:S01]  /*e5f0*/  FMUL.FTZ R92, R11.reuse, R92 ;  /* 0x0000005c0b5c7220 */ /* 0x040fe20000410000 */
[----:B------:R-:W5:Y:S01]  /*e600*/  @P4 MUFU.LG2 R6, R6 ;  /* 0x0000000600064308 */ /* 0x000f620000000c00 */
[----:B------:R-:W-:Y:S01]  /*e610*/  FMUL.FTZ R93, R11, R93 ;  /* 0x0000005d0b5d7220 */ /* 0x000fe20000410000 */
[----:B------:R-:W-:Y:S01]  /*e620*/  F2FP.BF16.PACK_AB R88, R89, R88 ;  /* 0x000000585958723e */ /* 0x000fe200000010ff */
[C---:B------:R-:W-:Y:S02]  /*e630*/  FMUL.FTZ R96, R11.reuse, R96 ;  /* 0x000000600b607220 */ /* 0x040fe40000410000 */
[----:B------:R-:W-:Y:S01]  /*e640*/  FMUL.FTZ R97, R11, R97 ;  /* 0x000000610b617220 */ /* 0x000fe20000410000 */
[----:B------:R-:W-:Y:S01]  /*e650*/  F2FP.BF16.PACK_AB R92, R93, R92 ;  /* 0x0000005c5d5c723e */ /* 0x000fe200000010ff */
[C---:B------:R-:W-:Y:S01]  /*e660*/  FMUL.FTZ R100, R11.reuse, R100 ;  /* 0x000000640b647220 */ /* 0x040fe20000410000 */
[----:B-1----:R-:W-:Y:S01]  /*e670*/  ISETP.NE.AND P1, PT, R14, RZ, PT ;  /* 0x000000ff0e00720c */ /* 0x002fe20003f25270 */
        /* <DEDUP_REMOVED lines=11> */
[C---:B------:R-:W-:Y:S01]  /*e730*/  FMUL.FTZ R116, R11.reuse, R116 ;  /* 0x000000740b747220 */ /* 0x040fe20000410000 */
[----:B------:R-:W-:Y:S01]  /*e740*/  @P1 MOV R65, 0x1 ;  /* 0x0000000100411802 */ /* 0x000fe20000000f00 */
[----:B------:R-:W-:Y:S01]  /*e750*/  FMUL.FTZ R117, R11, R117 ;  /* 0x000000750b757220 */ /* 0x000fe20000410000 */
[----:B------:R-:W-:Y:S01]  /*e760*/  F2FP.BF16.PACK_AB R120, R121, R120 ;  /* 0x000000787978723e */ /* 0x000fe200000010ff */
[----:B------:R-:W-:-:S02]  /*e770*/  FMUL.FTZ R112, R11, R112 ;  /* 0x000000700b707220 */ /* 0x000fc40000410000 */
[----:B------:R-:W-:Y:S01]  /*e780*/  FMUL.FTZ R11, R11, R113 ;  /* 0x000000710b0b7220 */ /* 0x000fe20000410000 */
[----:B------:R-:W-:Y:S01]  /*e790*/  F2FP.BF16.PACK_AB R116, R117, R116 ;  /* 0x000000747574723e */ /* 0x000fe200000010ff */
[C---:B--2---:R-:W-:Y:S02]  /*e7a0*/  FMUL.FTZ R131, R12.reuse, R131 ;  /* 0x000000830c837220 */ /* 0x044fe40000410000 */
[C---:B------:R-:W-:Y:S01]  /*e7b0*/  FMUL.FTZ R130, R12.reuse, R130 ;  /* 0x000000820c827220 */ /* 0x040fe20000410000 */
[----:B------:R-:W-:Y:S01]  /*e7c0*/  F2FP.BF16.PACK_AB R112, R11, R112 ;  /* 0x000000700b70723e */ /* 0x000fe200000010ff */
[----:B------:R-:W-:Y:S01]  /*e7d0*/  IMAD.MOV.U32 R8, RZ, RZ, 0x40 ;  /* 0x00000040ff087424 */ /* 0x000fe200078e00ff */
[C---:B------:R-:W-:Y:S01]  /*e7e0*/  IADD3 R11, R13.reuse, -0x10, RZ ;  /* 0xfffffff00d0b7810 */ /* 0x040fe20007ffe0ff */
[C---:B------:R-:W-:Y:S01]  /*e7f0*/  FMUL.FTZ R127, R12.reuse, R127 ;  /* 0x0000007f0c7f7220 */ /* 0x040fe20000410000 */
[----:B------:R-:W-:Y:S01]  /*e800*/  @P3 IADD3 R11, R13, 0x10, RZ ;  /* 0x000000100d0b3810 */ /* 0x000fe20007ffe0ff */
[C---:B------:R-:W-:Y:S01]  /*e810*/  FMUL.FTZ R126, R12.reuse, R126 ;  /* 0x0000007e0c7e7220 */ /* 0x040fe20000410000 */
[----:B------:R-:W-:Y:S01]  /*e820*/  F2FP.BF16.PACK_AB R130, R131, R130 ;  /* 0x000000828382723e */ /* 0x000fe200000010ff */
[----:B------:R-:W-:Y:S01]  /*e830*/  FMUL.FTZ R39, R12, R39 ;  /* 0x000000270c277220 */ /* 0x000fe20000410000 */
[----:B------:R-:W-:Y:S01]  /*e840*/  SEL R8, R8, 0xffffffc0, !P2 ;  /* 0xffffffc008087807 */ /* 0x000fe20005000000 */
[C---:B------:R-:W-:Y:S01]  /*e850*/  FMUL.FTZ R38, R12.reuse, R38 ;  /* 0x000000260c267220 */ /* 0x040fe20000410000 */
[----:B------:R-:W-:Y:S01]  /*e860*/  F2FP.BF16.PACK_AB R126, R127, R126 ;  /* 0x0000007e7f7e723e */ /* 0x000fe200000010ff */
[----:B------:R-:W-:Y:S01]  /*e870*/  FMUL.FTZ R43, R12, R43 ;  /* 0x0000002b0c2b7220 */ /* 0x000fe20000410000 */
[----:B------:R-:W-:Y:S01]  /*e880*/  IADD3 R17, R0, R11, RZ ;  /* 0x0000000b00117210 */ /* 0x000fe20007ffe0ff */
[C---:B------:R-:W-:Y:S01]  /*e890*/  FMUL.FTZ R42, R12.reuse, R42 ;  /* 0x0000002a0c2a7220 */ /* 0x040fe20000410000 */
[----:B------:R-:W-:Y:S01]  /*e8a0*/  F2FP.BF16.PACK_AB R38, R39, R38 ;  /* 0x000000262726723e */ /* 0x000fe200000010ff */
[C---:B------:R-:W-:Y:S01]  /*e8b0*/  FMUL.FTZ R47, R12.reuse, R47 ;  /* 0x0000002f0c2f7220 */ /* 0x040fe20000410000 */
[----:B------:R-:W-:Y:S01]  /*e8c0*/  IADD3 R19, R13, R8, RZ ;  /* 0x000000080d137210 */ /* 0x000fe20007ffe0ff */
[C---:B------:R-:W-:Y:S01]  /*e8d0*/  FMUL.FTZ R46, R12.reuse, R46 ;  /* 0x0000002e0c2e7220 */ /* 0x040fe20000410000 */
[----:B------:R-:W-:Y:S01]  /*e8e0*/  F2FP.BF16.PACK_AB R42, R43, R42 ;  /* 0x0000002a2b2a723e */ /* 0x000fe200000010ff */
[C---:B------:R-:W-:Y:S01]  /*e8f0*/  FMUL.FTZ R51, R12.reuse, R51 ;  /* 0x000000330c337220 */ /* 0x040fe20000410000 */
[----:B------:R-:W-:Y:S01]  /*e900*/  STS [R13+0x400], R130 ;  /* 0x000400820d007388 */ /* 0x000fe20000000800 */
[C---:B------:R-:W-:Y:S01]  /*e910*/  FMUL.FTZ R50, R12.reuse, R50 ;  /* 0x000000320c327220 */ /* 0x040fe20000410000 */
[----:B------:R-:W-:Y:S01]  /*e920*/  F2FP.BF16.PACK_AB R46, R47, R46 ;  /* 0x0000002e2f2e723e */ /* 0x000fe200000010ff */
[----:B------:R-:W-:Y:S01]  /*e930*/  FMUL.FTZ R55, R12, R55 ;  /* 0x000000370c377220 */ /* 0x000fe20000410000 */
[----:B------:R-:W-:Y:S01]  /*e940*/  IADD3 R23, R8, R11, RZ ;  /* 0x0000000b08177210 */ /* 0x000fe20007ffe0ff */
[C---:B------:R-:W-:Y:S01]  /*e950*/  FMUL.FTZ R54, R12.reuse, R54 ;  /* 0x000000360c367220 */ /* 0x040fe20000410000 */
[----:B------:R-:W-:Y:S01]  /*e960*/  F2FP.BF16.PACK_AB R50, R51, R50 ;  /* 0x000000323332723e */ /* 0x000fe200000010ff */
[C---:B------:R-:W-:Y:S01]  /*e970*/  FMUL.FTZ R59, R12.reuse, R59 ;  /* 0x0000003b0c3b7220 */ /* 0x040fe20000410000 */
[----:B------:R-:W-:Y:S01]  /*e980*/  STS [R11], R124 ;  /* 0x0000007c0b007388 */ /* 0x000fe20000000800 */
[C---:B------:R-:W-:Y:S01]  /*e990*/  FMUL.FTZ R58, R12.reuse, R58 ;  /* 0x0000003a0c3a7220 */ /* 0x040fe20000410000 */
[----:B------:R-:W-:Y:S01]  /*e9a0*/  F2FP.BF16.PACK_AB R54, R55, R54 ;  /* 0x000000363736723e */ /* 0x000fe200000010ff */
[C---:B------:R-:W-:Y:S01]  /*e9b0*/  FMUL.FTZ R63, R12.reuse, R63 ;  /* 0x0000003f0c3f7220 */ /* 0x040fe20000410000 */
[----:B------:R-:W-:Y:S01]  /*e9c0*/  STS [R11+0x400], R126 ;  /* 0x0004007e0b007388 */ /* 0x000fe20000000800 */
[C---:B------:R-:W-:Y:S01]  /*e9d0*/  FMUL.FTZ R62, R12.reuse, R62 ;  /* 0x0000003e0c3e7220 */ /* 0x040fe20000410000 */
        /* <DEDUP_REMOVED lines=17> */
[----:B------:R-:W-:Y:S01]  /*eaf0*/  IMAD.IADD R25, R17, 0x1, R8 ;  /* 0x0000000111197824 */ /* 0x000fe200078e0208 */
        /* <DEDUP_REMOVED lines=34> */
[----:B------:R-:W-:Y:S01]  /*ed20*/  STS [R13+0x4000], R60 ;  /* 0x0040003c0d007388 */ /* 0x000fe20000000800 */
[C---:B------:R-:W-:Y:S01]  /*ed30*/  FMUL.FTZ R122, R12.reuse, R122 ;  /* 0x0000007a0c7a7220 */ /* 0x040fe20000410000 */
[----:B------:R-:W-:Y:S01]  /*ed40*/  F2FP.BF16.PACK_AB R110, R111, R110 ;  /* 0x0000006e6f6e723e */ /* 0x000fe200000010ff */
[C---:B------:R-:W-:Y:S01]  /*ed50*/  FMUL.FTZ R119, R12.reuse, R119 ;  /* 0x000000770c777220 */ /* 0x040fe20000410000 */
[----:B------:R1:W-:Y:S01]  /*ed60*/  STS [R13+0x4400], R62 ;  /* 0x0044003e0d007388 */ /* 0x0003e20000000800 */
[C---:B------:R-:W-:Y:S01]  /*ed70*/  FMUL.FTZ R118, R12.reuse, R118 ;  /* 0x000000760c767220 */ /* 0x040fe20000410000 */
[----:B------:R-:W-:Y:S01]  /*ed80*/  F2FP.BF16.PACK_AB R122, R123, R122 ;  /* 0x0000007a7b7a723e */ /* 0x000fe200000010ff */
[C---:B------:R-:W-:Y:S01]  /*ed90*/  FMUL.FTZ R115, R12.reuse, R115 ;  /* 0x000000730c737220 */ /* 0x040fe20000410000 */
[----:B------:R4:W-:Y:S01]  /*eda0*/  STS [R11+0x4000], R64 ;  /* 0x004000400b007388 */ /* 0x0009e20000000800 */
[----:B------:R-:W-:Y:S01]  /*edb0*/  FMUL.FTZ R12, R12, R114 ;  /* 0x000000720c0c7220 */ /* 0x000fe20000410000 */
[----:B------:R-:W-:Y:S01]  /*edc0*/  F2FP.BF16.PACK_AB R118, R119, R118 ;  /* 0x000000767776723e */ /* 0x000fe200000010ff */
[----:B------:R-:W2:Y:S01]  /*edd0*/  LDC.U8 R8, c[0x0][0x328] ;  /* 0x0000ca00ff087b82 */ /* 0x000ea20000000000 */
[----:B------:R-:W-:Y:S01]  /*ede0*/  STS [R11+0x4400], R66 ;  /* 0x004400420b007388 */ /* 0x000fe20000000800 */
[----:B------:R-:W-:-:S02]  /*edf0*/  @P1 MOV R63, c[0x0][0x210] ;  /* 0x00008400003f1a02 */ /* 0x000fc40000000f00 */
[----:B------:R-:W-:Y:S01]  /*ee00*/  F2FP.BF16.PACK_AB R12, R115, R12 ;  /* 0x0000000c730c723e */ /* 0x000fe200000010ff */
[----:B------:R-:W-:Y:S02]  /*ee10*/  STS [R15+0x4000], R68 ;  /* 0x004000440f007388 */ /* 0x000fe40000000800 */
[----:B------:R-:W-:Y:S02]  /*ee20*/  @P1 IMAD R63, R63, c[0x0][0x214], RZ ;  /* 0x000085003f3f1a24 */ /* 0x000fe400078e02ff */
[----:B------:R3:W-:Y:S04]  /*ee30*/  STS [R15+0x4400], R70 ;  /* 0x004400460f007388 */ /* 0x0007e80000000800 */
[----:B------:R-:W-:Y:S04]  /*ee40*/  STS [R17+0x4000], R72 ;  /* 0x0040004811007388 */ /* 0x000fe80000000800 */
[----:B------:R-:W-:Y:S01]  /*ee50*/  STS [R17+0x4400], R74 ;  /* 0x0044004a11007388 */ /* 0x000fe20000000800 */
[----:B-1----:R-:W-:-:S03]  /*ee60*/  SHF.R.S32.HI R62, RZ, 0x1f, R3 ;  /* 0x0000001fff3e7819 */ /* 0x002fc60000011403 */
[----:B------:R-:W-:Y:S01]  /*ee70*/  STS [R19+0x4000], R76 ;  /* 0x0040004c13007388 */ /* 0x000fe20000000800 */
[----:B------:R-:W-:Y:S01]  /*ee80*/  LEA.HI R62, R62, R3, RZ, 0x3 ;  /* 0x000000033e3e7211 */ /* 0x000fe200078f18ff */
[----:B----4-:R-:W-:Y:S01]  /*ee90*/  @P5 FMUL.FTZ R64, R7, 0.69314718246459960938 ;  /* 0x3f31721807405820 */ /* 0x010fe20000410000 */
[----:B--2---:R-:W-:Y:S01]  /*eea0*/  ISETP.NE.AND P2, PT, R8, RZ, PT ;  /* 0x000000ff0800720c */ /* 0x004fe20003f45270 */
[----:B------:R-:W-:Y:S01]  /*eeb0*/  STS [R19+0x4400], R78 ;  /* 0x0044004e13007388 */ /* 0x000fe20000000800 */
[----:B------:R-:W-:Y:S01]  /*eec0*/  @!P1 MOV R8, c[0x0][0x214] ;  /* 0x0000850000089a02 */ /* 0x000fe20000000f00 */
[----:B-----5:R-:W-:Y:S01]  /*eed0*/  @P4 FMUL.FTZ R7, R6, 0.69314718246459960938 ;  /* 0x3f31721806074820 */ /* 0x020fe20000410000 */
[----:B------:R-:W-:Y:S01]  /*eee0*/  ISETP.NE.OR P3, PT, R14, RZ, !P2 ;  /* 0x000000ff0e00720c */ /* 0x000fe20005765670 */
[----:B------:R-:W-:Y:S01]  /*eef0*/  STS [R23+0x4000], R80 ;  /* 0x0040005017007388 */ /* 0x000fe20000000800 */
[----:B------:R-:W-:Y:S02]  /*ef00*/  @!P1 SEL R63, R8, c[0x0][0x234], !P2 ;  /* 0x00008d00083f9a07 */ /* 0x000fe40005000000 */
[----:B------:R-:W-:Y:S01]  /*ef10*/  LOP3.LUT R62, R62, 0xffffff8, RZ, 0xc0, !PT ;  /* 0x0ffffff83e3e7812 */ /* 0x000fe200078ec0ff */
[----:B------:R-:W-:Y:S01]  /*ef20*/  STS [R23+0x4400], R82 ;  /* 0x0044005217007388 */ /* 0x000fe20000000800 */
[----:B---3--:R-:W-:Y:S01]  /*ef30*/  CS2R R70, SRZ ;  /* 0x0000000000467805 */ /* 0x008fe2000001ff00 */
[----:B------:R-:W-:Y:S01]  /*ef40*/  @!P1 IMAD R65, R63, c[0x0][0x1c0], RZ ;  /* 0x000070003f419a24 */ /* 0x000fe200078e02ff */
[----:B------:R-:W-:Y:S01]  /*ef50*/  IADD3 R62, R3, -R62, RZ ;  /* 0x8000003e033e7210 */ /* 0x000fe20007ffe0ff */
[----:B------:R-:W-:Y:S01]  /*ef60*/  STS [R21+0x4000], R84 ;  /* 0x0040005415007388 */ /* 0x000fe20000000800 */
[----:B------:R-:W-:Y:S01]  /*ef70*/  MOV R3, 0x7f800000 ;  /* 0x7f80000000037802 */ /* 0x000fe20000000f00 */
[----:B------:R-:W-:-:S02]  /*ef80*/  IMAD R65, R2, R65, RZ ;  /* 0x0000004102417224 */ /* 0x000fc400078e02ff */
[----:B------:R-:W-:Y:S01]  /*ef90*/  STS [R21+0x4400], R86 ;  /* 0x0044005615007388 */ /* 0x000fe20000000800 */
[----:B------:R-:W-:Y:S02]  /*efa0*/  @!P3 IMAD R67, R2, c[0x0][0x214], RZ ;  /* 0x000085000243ba24 */ /* 0x000fe400078e02ff */
[----:B------:R-:W-:Y:S01]  /*efb0*/  SEL R65, R65, RZ, P3 ;  /* 0x000000ff41417207 */ /* 0x000fe20001800000 */
[----:B------:R-:W-:Y:S01]  /*efc0*/  STS [R25+0x4000], R88 ;  /* 0x0040005819007388 */ /* 0x000fe20000000800 */
[----:B------:R-:W-:Y:S01]  /*efd0*/  @P5 FFMA.FTZ R3, R133, c[0x0][0x238], R64 ;  /* 0x00008e0085035a23 */ /* 0x000fe20000010040 */
[----:B------:R-:W-:Y:S02]  /*efe0*/  @!P3 SEL R67, R67, R200, !P0 ;  /* 0x000000c84343b207 */ /* 0x000fe40004000000 */
[----:B------:R-:W-:Y:S02]  /*eff0*/  STS [R25+0x4400], R90 ;  /* 0x0044005a19007388 */ /* 0x000fe40000000800 */
[----:B------:R-:W-:-:S02]  /*f000*/  @!P3 MOV R70, R67 ;  /* 0x000000430046b202 */ /* 0x000fc40000000f00 */
[----:B------:R-:W-:Y:S01]  /*f010*/  STS [R13+0x8000], R92 ;  /* 0x0080005c0d007388 */ /* 0x000fe20000000800 */
[----:B------:R-:W-:-:S03]  /*f020*/  @!P3 SHF.R.S32.HI R71, RZ, 0x1f, R67 ;  /* 0x0000001fff47b819 */ /* 0x000fc60000011443 */
        /* <DEDUP_REMOVED lines=15> */
[----:B------:R-:W1:Y:S04]  /*f120*/  S2R R0, SR_TID.X ;  /* 0x0000000000007919 */ /* 0x000e680000002100 */
[----:B------:R-:W-:Y:S06]  /*f130*/  BAR.SYNC.DEFER_BLOCKING 0x0 ;  /* 0x0000000000007b1d */ /* 0x000fec0000010000 */
[----:B------:R-:W3:Y:S01]  /*f140*/  S2R R60, SR_CTAID.Z ;  /* 0x00000000003c7919 */ /* 0x000ee20000002700 */
[----:B-1----:R-:W-:-:S03]  /*f150*/  SHF.R.S32.HI R11, RZ, 0x1f, R0 ;  /* 0x0000001fff0b7819 */ /* 0x002fc60000011400 */
[----:B------:R2:W1:Y:S01]  /*f160*/  LDS.128 R52, [R203] ;  /* 0x00000000cb347984 */ /* 0x0004620000000c00 */
[----:B------:R-:W-:-:S03]  /*f170*/  LEA.HI R8, R11, R0, RZ, 0x5 ;  /* 0x000000000b087211 */ /* 0x000fc600078f28ff */
[----:B------:R2:W4:Y:S01]  /*f180*/  LDS.128 R48, [R203+0x1000] ;  /* 0x00100000cb307984 */ /* 0x0005220000000c00 */
[----:B------:R-:W-:Y:S01]  /*f190*/  LOP3.LUT R69, R8, 0xffffffe0, RZ, 0xc0, !PT ;  /* 0xffffffe008457812 */ /* 0x000fe200078ec0ff */
[----:B---3--:R-:W-:Y:S01]  /*f1a0*/  IMAD R65, R60, R63, R65 ;  /* 0x0000003f3c417224 */ /* 0x008fe200078e0241 */
[----:B------:R-:W-:Y:S01]  /*f1b0*/  @P1 MOV R8, c[0x0][0x210] ;  /* 0x0000840000081a02 */ /* 0x000fe20000000f00 */
[----:B------:R2:W3:Y:S01]  /*f1c0*/  LDS.128 R44, [R203+0x2000] ;  /* 0x00200000cb2c7984 */ /* 0x0004e20000000c00 */
[----:B------:R-:W-:Y:S01]  /*f1d0*/  IADD3 R2, -R69, R0, RZ ;  /* 0x0000000045027210 */ /* 0x000fe20007ffe1ff */
[----:B------:R-:W-:Y:S01]  /*f1e0*/  @!P1 IMAD.MOV.U32 R8, RZ, RZ, 0x1 ;  /* 0x00000001ff089424 */ /* 0x000fe200078e00ff */
[----:B------:R-:W-:Y:S01]  /*f1f0*/  MOV R63, 0x7f800000 ;  /* 0x7f800000003f7802 */ /* 0x000fe20000000f00 */
[----:B------:R2:W1:Y:S01]  /*f200*/  LDS.128 R40, [R203+0x3000] ;  /* 0x00300000cb287984 */ /* 0x0004620000000c00 */
[----:B------:R-:W-:Y:S01]  /*f210*/  SHF.R.S32.HI R69, RZ, 0x1f, R2 ;  /* 0x0000001fff457819 */ /* 0x000fe20000011402 */
[----:B------:R-:W-:-:S02]  /*f220*/  @P4 FFMA.FTZ R63, R132, c[0x0][0x238], R7 ;  /* 0x00008e00843f4a23 */ /* 0x000fc40000010007 */
[----:B------:R2:W1:Y:S01]  /*f230*/  LDS.128 R36, [R203+0x4000] ;  /* 0x00400000cb247984 */ /* 0x0004620000000c00 */
[----:B------:R-:W-:Y:S01]  /*f240*/  LEA.HI R69, R69, R2, RZ, 0x2 ;  /* 0x0000000245457211 */ /* 0x000fe200078f10ff */
[----:B------:R-:W-:Y:S02]  /*f250*/  IMAD R2, R61, R8, RZ ;  /* 0x000000083d027224 */ /* 0x000fe400078e02ff */
[----:B------:R2:W1:Y:S01]  /*f260*/  LDS.128 R32, [R203+0x5000] ;  /* 0x00500000cb207984 */ /* 0x0004620000000c00 */
[----:B------:R-:W-:Y:S02]  /*f270*/  SHF.R.S32.HI R69, RZ, 0x2, R69 ;  /* 0x00000002ff457819 */ /* 0x000fe40000011445 */
[----:B------:R-:W-:Y:S01]  /*f280*/  SHF.L.U32 R2, R2, 0x7, RZ ;  /* 0x0000000702027819 */ /* 0x000fe200000006ff */
[----:B------:R2:W1:Y:S01]  /*f290*/  LDS.128 R28, [R203+0x6000] ;  /* 0x00600000cb1c7984 */ /* 0x0004620000000c00 */
[----:B------:R-:W-:Y:S02]  /*f2a0*/  LEA R69, R62, R69, 0x4 ;  /* 0x000000453e457211 */ /* 0x000fe400078e20ff */
[----:B------:R-:W-:Y:S01]  /*f2b0*/  SHF.R.S32.HI R6, RZ, 0x1f, R2 ;  /* 0x0000001fff067819 */ /* 0x000fe20000011402 */
[----:B------:R2:W1:Y:S01]  /*f2c0*/  LDS.128 R24, [R203+0x7000] ;  /* 0x00700000cb187984 */ /* 0x0004620000000c00 */
[----:B------:R-:W-:-:S02]  /*f2d0*/  IADD3 R2, P1, P0, R2, R70, R65 ;  /* 0x0000004602027210 */ /* 0x000fc4000783e041 */
[----:B------:R-:W-:Y:S01]  /*f2e0*/  SHF.R.S32.HI R65, RZ, 0x1f, R65 ;  /* 0x0000001fff417819 */ /* 0x000fe20000011441 */
[----:B------:R2:W1:Y:S03]  /*f2f0*/  LDS.128 R20, [R203+0x8000] ;  /* 0x00800000cb147984 */ /* 0x0004660000000c00 */
[----:B------:R-:W-:Y:S01]  /*f300*/  IADD3.X R6, R6, R71, R65, P1, P0 ;  /* 0x0000004706067210 */ /* 0x000fe20000fe0441 */
[----:B------:R2:W1:Y:S04]  /*f310*/  LDS.128 R16, [R203+0x9000] ;  /* 0x00900000cb107984 */ /* 0x0004680000000c00 */
[----:B------:R2:W1:Y:S04]  /*f320*/  LDS.128 R12, [R203+0xa000] ;  /* 0x00a00000cb0c7984 */ /* 0x0004680000000c00 */
[----:B------:R2:W1:Y:S01]  /*f330*/  LDS.128 R56, [R203+0xb000] ;  /* 0x00b00000cb387984 */ /* 0x0004620000000c00 */
[----:B------:R-:W-:Y:S05]  /*f340*/  @P6 BRA `(.L_x_205) ;  /* 0x0000010000006947 */ /* 0x000fea0003800000 */
[----:B----4-:R-:W-:Y:S01]  /*f350*/  IMAD R62, R61, -0x80, R206 ;  /* 0xffffff803d3e7824 */ /* 0x010fe200078e02ce */
        /* <DEDUP_REMOVED lines=15> */
.L_x_205:
[----:B----4-:R-:W-:Y:S05]  /*f450*/  BSYNC B0 ;  /* 0x0000000000007941 */ /* 0x010fea0003800000 */
.L_x_204:
        /* <DEDUP_REMOVED lines=28> */
[----:B-1----:R1:W-:Y:S04]  /*f620*/  @!P3 STG.E.128 [R60.64], R52 ;  /* 0x000000343c00b986 */ /* 0x0023e8000c101d0c */
[----:B------:R1:W-:Y:S04]  /*f630*/  @!P2 STG.E.128 [R60.64+0x80], R36 ;  /* 0x000080243c00a986 */ /* 0x0003e8000c101d0c */
[----:B------:R1:W-:Y:S02]  /*f640*/  @!P1 STG.E.128 [R60.64+0x100], R20 ;  /* 0x000100143c009986 */ /* 0x0003e4000c101d0c */
.L_x_207:
[----:B------:R-:W-:Y:S05]  /*f650*/  BSYNC B0 ;  /* 0x0000000000007941 */ /* 0x000fea0003800000 */
.L_x_206:
[----:B------:R-:W-:Y:S01]  /*f660*/  IADD3 R0, R6, 0x20, RZ ;  /* 0x0000002006007810 */ /* 0x000fe20007ffe0ff */
[----:B------:R-:W-:Y:S03]  /*f670*/  BSSY B0, `(.L_x_208) ;  /* 0x0000013000007945 */ /* 0x000fe60003800000 */
[----:B------:R-:W-:-:S13]  /*f680*/  ISETP.GE.AND P0, PT, R0, R199, PT ;  /* 0x000000c70000720c */ /* 0x000fda0003f06270 */
[----:B------:R-:W-:Y:S05]  /*f690*/  @P0 BRA `(.L_x_209) ;  /* 0x0000010000000947 */ /* 0x000fea0003800000 */
[----:B------:R-:W-:Y:S01]  /*f6a0*/  IADD3 R2, P0, R4, 0x20, RZ ;  /* 0x0000002004027810 */ /* 0x000fe20007f1e0ff */
[----:B-1----:R-:W-:Y:S01]  /*f6b0*/  IMAD.MOV.U32 R20, RZ, RZ, R10 ;  /* 0x000000ffff147224 */ /* 0x002fe200078e000a */
[----:B--2---:R-:W-:Y:S02]  /*f6c0*/  MOV R21, R9 ;  /* 0x0000000900157202 */ /* 0x004fe40000000f00 */
        /* <DEDUP_REMOVED lines=13> */
.L_x_209:
[----:B------:R-:W-:Y:S05]  /*f7a0*/  BSYNC B0 ;  /* 0x0000000000007941 */ /* 0x000fea0003800000 */
.L_x_208:
[----:B------:R-:W-:Y:S01]  /*f7b0*/  IADD3 R0, R6, 0x40, RZ ;  /* 0x0000004006007810 */ /* 0x000fe20007ffe0ff */
[----:B------:R-:W-:Y:S03]  /*f7c0*/  BSSY B0, `(.L_x_210) ;  /* 0x0000013000007945 */ /* 0x000fe60003800000 */
[----:B------:R-:W-:-:S13]  /*f7d0*/  ISETP.GE.AND P0, PT, R0, R199, PT ;  /* 0x000000c70000720c */ /* 0x000fda0003f06270 */
[----:B------:R-:W-:Y:S05]  /*f7e0*/  @P0 BRA `(.L_x_211) ;  /* 0x0000010000000947 */ /* 0x000fea0003800000 */
[----:B-1----:R-:W-:Y:S01]  /*f7f0*/  IADD3 R2, P0, R4, 0x40, RZ ;  /* 0x0000004004027810 */ /* 0x002fe20007f1e0ff */
[----:B------:R-:W-:Y:S01]  /*f800*/  IMAD.MOV.U32 R16, RZ, RZ, R10 ;  /* 0x000000ffff107224 */ /* 0x000fe200078e000a */
        /* <DEDUP_REMOVED lines=11> */
[----:B---3--:R1:W-:Y:S04]  /*f8c0*/  @!P2 STG.E.128 [R2.64], R44 ;  /* 0x0000002c0200a986 */ /* 0x0083e8000c101d0c */
[----:B------:R1:W-:Y:S04]  /*f8d0*/  @!P1 STG.E.128 [R2.64+0x80], R28 ;  /* 0x0000801c02009986 */ /* 0x0003e8000c101d0c */
[----:B------:R1:W-:Y:S02]  /*f8e0*/  @!P0 STG.E.128 [R2.64+0x100], R12 ;  /* 0x0001000c02008986 */ /* 0x0003e4000c101d0c */
.L_x_211:
[----:B------:R-:W-:Y:S05]  /*f8f0*/  BSYNC B0 ;  /* 0x0000000000007941 */ /* 0x000fea0003800000 */
.L_x_210:
[----:B------:R-:W-:-:S04]  /*f900*/  IADD3 R6, R6, 0x60, RZ ;  /* 0x0000006006067810 */ /* 0x000fc80007ffe0ff */
[----:B------:R-:W-:-:S13]  /*f910*/  ISETP.GE.AND P0, PT, R6, R199, PT ;  /* 0x000000c70600720c */ /* 0x000fda0003f06270 */
[----:B------:R-:W-:Y:S05]  /*f920*/  @P0 EXIT ;  /* 0x000000000000094d */ /* 0x000fea0003800000 */
[----:B------:R-:W-:Y:S02]  /*f930*/  IADD3 R0, P0, R4, 0x60, RZ ;  /* 0x0000006004007810 */ /* 0x000fe40007f1e0ff */
[----:B------:R-:W-:-:S03]  /*f940*/  ISETP.GE.AND P1, PT, R212, c[0x0][0x220], PT ;  /* 0x00008800d4007a0c */ /* 0x000fc60003f26270 */
[----:B------:R-:W-:Y:S01]  /*f950*/  IMAD.X R4, RZ, RZ, R5, P0 ;  /* 0x000000ffff047224 */ /* 0x000fe200000e0605 */
[----:B------:R-:W-:Y:S02]  /*f960*/  MOV R5, R9 ;  /* 0x0000000900057202 */ /* 0x000fe40000000f00 */
[----:B------:R-:W-:Y:S01]  /*f970*/  ISETP.GE.AND P0, PT, R205, c[0x0][0x220], PT ;  /* 0x00008800cd007a0c */ /* 0x000fe20003f06270 */
[----:B-1----:R-:W-:Y:S02]  /*f980*/  IMAD R3, R4, c[0x0][0x1e8], RZ ;  /* 0x00007a0004037a24 */ /* 0x002fe400078e02ff */
[----:B------:R-:W-:Y:S02]  /*f990*/  IMAD.MOV.U32 R4, RZ, RZ, R10 ;  /* 0x000000ffff047224 */ /* 0x000fe400078e000a */
[C---:B------:R-:W-:Y:S02]  /*f9a0*/  IMAD R3, R0.reuse, c[0x0][0x1ec], R3 ;  /* 0x00007b0000037a24 */ /* 0x040fe400078e0203 */
[----:B------:R-:W-:-:S04]  /*f9b0*/  IMAD.WIDE.U32 R4, R0, c[0x0][0x1e8], R4 ;  /* 0x00007a0000047a25 */ /* 0x000fc800078e0004 */
[----:B------:R-:W-:Y:S01]  /*f9c0*/  IMAD.IADD R3, R5, 0x1, R3 ;  /* 0x0000000105037824 */ /* 0x000fe200078e0203 */
[----:B------:R-:W-:-:S04]  /*f9d0*/  LEA R2, P2, R4, c[0x0][0x1d0], 0x1 ;  /* 0x0000740004027a11 */ /* 0x000fc800078408ff */
[----:B------:R-:W-:-:S05]  /*f9e0*/  LEA.HI.X R3, R4, c[0x0][0x1d4], R3, 0x1, P2 ;  /* 0x0000750004037a11 */ /* 0x000fca00010f0c03 */
[----:B------:R1:W-:Y:S01]  /*f9f0*/  @!P0 STG.E.128 [R2.64+0x80], R24 ;  /* 0x0000801802008986 */ /* 0x0003e2000c101d0c */
[----:B------:R-:W-:-:S03]  /*fa00*/  ISETP.GE.AND P0, PT, R204, c[0x0][0x220], PT ;  /* 0x00008800cc007a0c */ /* 0x000fc60003f06270 */
[----:B------:R1:W-:Y:S10]  /*fa10*/  @!P1 STG.E.128 [R2.64], R40 ;  /* 0x0000002802009986 */ /* 0x0003f4000c101d0c */
[----:B------:R-:W-:Y:S05]  /*fa20*/  @P0 EXIT ;  /* 0x000000000000094d */ /* 0x000fea0003800000 */
[----:B------:R-:W-:Y:S01]  /*fa30*/  STG.E.128 [R2.64+0x100], R56 ;  /* 0x0001003802007986 */ /* 0x000fe2000c101d0c */
[----:B------:R-:W-:Y:S05]  /*fa40*/  EXIT ;  /* 0x000000000000794d */ /* 0x000fea0003800000 */
.L_x_170:
[----:B-1----:R-:W1:Y:S01]  /*fa50*/  LDC.U8 R3, c[0x0][0x329] ;  /* 0x0000ca40ff037b82 */ /* 0x002e620000000000 */
[----:B------:R-:W-:Y:S01]  /*fa60*/  ISETP.NE.AND P3, PT, R200, -0x1, PT ;  /* 0xffffffffc800780c */ /* 0x000fe20003f65270 */
[----:B------:R-:W-:Y:S01]  /*fa70*/  BSSY B0, `(.L_x_212) ;  /* 0x0000043000007945 */ /* 0x000fe20003800000 */
[----:B------:R-:W-:-:S02]  /*fa80*/  SHF.R.S32.HI R7, RZ, 0x1f, R6 ;  /* 0x0000001fff077819 */ /* 0x000fc40000011406 */
[----:B------:R-:W-:Y:S02]  /*fa90*/  IADD3 R206, -R87, R206, RZ ;  /* 0x000000ce57ce7210 */ /* 0x000fe40007ffe1ff */
[----:B------:R-:W-:Y:S01]  /*faa0*/  LEA.HI R8, R7, R6, RZ, 0x3 ;  /* 0x0000000607087211 */ /* 0x000fe200078f18ff */
[----:B------:R-:W2:Y:S03]  /*fab0*/  LDC.U8 R2, c[0x0][0x328] ;  /* 0x0000ca00ff027b82 */ /* 0x000ea60000000000 */
[----:B------:R-:W-:Y:S02]  /*fac0*/  LOP3.LUT R7, R8, 0xfffffff8, RZ, 0xc0, !PT ;  /* 0xfffffff808077812 */ /* 0x000fe400078ec0ff */
[----:B------:R-:W-:Y:S01]  /*fad0*/  SHF.R.S32.HI R8, RZ, 0x3, R8 ;  /* 0x00000003ff087819 */ /* 0x000fe20000011408 */
[----:B------:R-:W-:Y:S01]  /*fae0*/  @P3 IMAD.WIDE.U32 R12, R200, c[0x0][0x1e8], RZ ;  /* 0x00007a00c80c3a25 */ /* 0x000fe200078e00ff */
[----:B------:R-:W-:-:S03]  /*faf0*/  @!P3 SHF.R.S32.HI R9, RZ, 0x1f, R0 ;  /* 0x0000001fff09b819 */ /* 0x000fc60000011400 */
[----:B------:R-:W-:-:S04]  /*fb00*/  @!P3 IMAD.WIDE.U32 R10, R0, c[0x0][0x1e0], RZ ;  /* 0x00007800000aba25 */ /* 0x000fc800078e00ff */
[----:B------:R-:W-:Y:S01]  /*fb10*/  @!P3 IMAD R9, R9, c[0x0][0x1e0], RZ ;  /* 0x000078000909ba24 */ /* 0x000fe200078e02ff */
[----:B------:R-:W-:Y:S01]  /*fb20*/  @!P3 MOV R12, R10 ;  /* 0x0000000a000cb202 */ /* 0x000fe20000000f00 */
[----:B------:R-:W-:Y:S01]  /*fb30*/  IMAD.IADD R6, R6, 0x1, -R7 ;  /* 0x0000000106067824 */ /* 0x000fe200078e0a07 */
[----:B-1----:R-:W-:Y:S02]  /*fb40*/  ISETP.NE.AND P1, PT, R3, RZ, PT ;  /* 0x000000ff0300720c */ /* 0x002fe40003f25270 */
[----:B------:R-:W-:Y:S02]  /*fb50*/  SHF.R.S32.HI R7, RZ, 0x1f, R14 ;  /* 0x0000001fff077819 */ /* 0x000fe4000001140e */
[----:B--2---:R-:W-:-:S03]  /*fb60*/  ISETP.NE.AND P0, PT, R2, RZ, PT ;  /* 0x000000ff0200720c */ /* 0x004fc60003f05270 */
[----:B------:R-:W-:Y:S01]  /*fb70*/  IMAD R7, R7, c[0x0][0x1f0], RZ ;  /* 0x00007c0007077a24 */ /* 0x000fe200078e02ff */
[----:B------:R-:W-:Y:S01]  /*fb80*/  ISETP.NE.OR P2, PT, R3, RZ, !P0 ;  /* 0x000000ff0300720c */ /* 0x000fe20004745670 */
[----:B------:R-:W-:-:S04]  /*fb90*/  @P3 IMAD R3, R200, c[0x0][0x1ec], R13 ;  /* 0x00007b00c8033a24 */ /* 0x000fc800078e020d */
[----:B------:R-:W-:Y:S02]  /*fba0*/  @P1 IMAD.MOV.U32 R4, RZ, RZ, c[0x0][0x210] ;  /* 0x00008400ff041624 */ /* 0x000fe400078e00ff */
[----:B------:R-:W-:Y:S02]  /*fbb0*/  @!P1 IMAD.MOV.U32 R2, RZ, RZ, c[0x0][0x214] ;  /* 0x00008500ff029624 */ /* 0x000fe400078e00ff */
[----:B------:R-:W-:Y:S02]  /*fbc0*/  @P1 IMAD R4, R4, c[0x0][0x214], RZ ;  /* 0x0000850004041a24 */ /* 0x000fe400078e02ff */
[----:B------:R-:W-:Y:S01]  /*fbd0*/  @P1 IMAD.MOV.U32 R5, RZ, RZ, 0x1 ;  /* 0x00000001ff051424 */ /* 0x000fe200078e00ff */
[----:B------:R-:W-:Y:S01]  /*fbe0*/  @!P1 SEL R4, R2, c[0x0][0x234], !P0 ;  /* 0x00008d0002049a07 */ /* 0x000fe20004000000 */
[----:B------:R-:W-:Y:S01]  /*fbf0*/  @!P3 IMAD R2, R0, c[0x0][0x1e4], R9 ;  /* 0x000079000002ba24 */ /* 0x000fe200078e0209 */
[----:B------:R-:W-:Y:S02]  /*fc00*/  ISETP.NE.OR P0, PT, R200, -0x1, P2 ;  /* 0xffffffffc800780c */ /* 0x000fe40001705670 */
[----:B------:R-:W-:Y:S01]  /*fc10*/  SHF.R.S32.HI R9, RZ, 0x1f, R8 ;  /* 0x0000001fff097819 */ /* 0x000fe20000011408 */
[----:B------:R-:W-:-:S02]  /*fc20*/  @!P1 IMAD R5, R4, c[0x0][0x1c0], RZ ;  /* 0x0000700004059a24 */ /* 0x000fc400078e02ff */
[----:B------:R-:W-:Y:S02]  /*fc30*/  @!P3 IMAD.IADD R3, R11, 0x1, R2 ;  /* 0x000000010b03b824 */ /* 0x000fe400078e0202 */
[----:B------:R-:W-:Y:S01]  /*fc40*/  IMAD R5, R0, R5, RZ ;  /* 0x0000000500057224 */ /* 0x000fe200078e02ff */
[----:B------:R-:W-:Y:S01]  /*fc50*/  CS2R R10, SRZ ;  /* 0x00000000000a7805 */ /* 0x000fe2000001ff00 */
[----:B------:R-:W-:Y:S02]  /*fc60*/  IMAD R2, R14, c[0x0][0x1f4], R7 ;  /* 0x00007d000e027a24 */ /* 0x000fe400078e0207 */
[----:B------:R-:W-:Y:S01]  /*fc70*/  IMAD.WIDE R18, R201, 0x80, R8 ;  /* 0x00000080c9127825 */ /* 0x000fe200078e0208 */
[----:B------:R-:W-:-:S03]  /*fc80*/  SEL R5, R5, RZ, P2 ;  /* 0x000000ff05057207 */ /* 0x000fc60001000000 */
[----:B------:R-:W-:Y:S02]  /*fc90*/  @!P0 IMAD R200, R0, c[0x0][0x214], RZ ;  /* 0x0000850000c88a24 */ /* 0x000fe400078e02ff */
[----:B------:R-:W-:Y:S02]  /*fca0*/  IMAD.SHL.U32 R0, R6, 0x8, RZ ;  /* 0x0000000806007824 */ /* 0x000fe400078e00ff */
[----:B------:R-:W-:Y:S01]  /*fcb0*/  IMAD R5, R14, R4, R5 ;  /* 0x000000040e057224 */ /* 0x000fe200078e0205 */
[----:B------:R-:W-:Y:S01]  /*fcc0*/  @!P2 SHF.R.S32.HI R11, RZ, 0x1f, R200 ;  /* 0x0000001fff0ba819 */ /* 0x000fe200000114c8 */
[----:B------:R-:W-:Y:S01]  /*fcd0*/  @P1 IMAD.MOV.U32 R4, RZ, RZ, c[0x0][0x210] ;  /* 0x00008400ff041624 */ /* 0x000fe200078e00ff */
[----:B------:R-:W-:Y:S01]  /*fce0*/  IADD3 R12, P0, R0, R12, RZ ;  /* 0x0000000c000c7210 */ /* 0x000fe20007f1e0ff */
[----:B------:R-:W-:Y:S01]  /*fcf0*/  @!P1 IMAD.MOV.U32 R4, RZ, RZ, 0x1 ;  /* 0x00000001ff049424 */ /* 0x000fe200078e00ff */
[----:B------:R-:W-:Y:S02]  /*fd00*/  @!P2 MOV R10, R200 ;  /* 0x000000c8000aa202 */ /* 0x000fe40000000f00 */
[----:B------:R-:W-:-:S02]  /*fd10*/  ISETP.GE.AND P2, PT, R8, R206, PT ;  /* 0x000000ce0800720c */ /* 0x000fc40003f46270 */
[----:B------:R-:W-:Y:S01]  /*fd20*/  LEA.HI.X.SX32 R13, R0, R3, 0x1, P0 ;  /* 0x00000003000d7211 */ /* 0x000fe200000f0eff */
[----:B------:R-:W-:-:S04]  /*fd30*/  IMAD R3, R87, R4, RZ ;  /* 0x0000000457037224 */ /* 0x000fc800078e02ff */
[----:B------:R-:W-:Y:S01]  /*fd40*/  IMAD.WIDE.U32 R14, R14, c[0x0][0x1f0], R12 ;  /* 0x00007c000e0e7a25 */ /* 0x000fe200078e000c */
[----:B------:R-:W-:Y:S02]  /*fd50*/  SHF.R.S32.HI R7, RZ, 0x1f, R3 ;  /* 0x0000001fff077819 */ /* 0x000fe40000011403 */
[----:B------:R-:W-:Y:S01]  /*fd60*/  IADD3 R3, P1, P0, R3, R10, R5 ;  /* 0x0000000a03037210 */ /* 0x000fe2000783e005 */
[----:B------:R-:W-:Y:S01]  /*fd70*/  IMAD.IADD R21, R2, 0x1, R15 ;  /* 0x0000000102157824 */ /* 0x000fe200078e020f */
[----:B------:R-:W-:Y:S02]  /*fd80*/  SHF.R.S32.HI R10, RZ, 0x1f, R5 ;  /* 0x0000001fff0a7819 */ /* 0x000fe40000011405 */
[C---:B------:R-:W-:Y:S02]  /*fd90*/  IADD3 R5, R0.reuse, 0x80, RZ ;  /* 0x0000008000057810 */ /* 0x040fe40007ffe0ff */
[----:B------:R-:W-:Y:S02]  /*fda0*/  IADD3.X R10, R7, R11, R10, P1, P0 ;  /* 0x0000000b070a7210 */ /* 0x000fe40000fe040a */
[----:B------:R-:W-:Y:S01]  /*fdb0*/  IADD3 R7, R0, 0x40, RZ ;  /* 0x0000004000077810 */ /* 0x000fe20007ffe0ff */
        /* <DEDUP_REMOVED lines=14> */
.L_x_213:
[----:B------:R-:W-:Y:S05]  /*fea0*/  BSYNC B0 ;  /* 0x0000000000007941 */ /* 0x000fea0003800000 */
.L_x_212:
        /* <DEDUP_REMOVED lines=20> */
.L_x_215:
[----:B------:R-:W-:Y:S05]  /*fff0*/  BSYNC B0 ;  /* 0x0000000000007941 */ /* 0x000fea0003800000 */
.L_x_214:
        /* <DEDUP_REMOVED lines=20> */
.L_x_217:
[----:B------:R-:W-:Y:S05]  /*10140*/  BSYNC B0 ;  /* 0x0000000000007941 */ /* 0x000fea0003800000 */
.L_x_216:
        /* <DEDUP_REMOVED lines=9> */
[----:B------:R-:W-:Y:S02]  /*101e0*/  MOV R19, R21 ;  /* 0x0000001500137202 */ /* 0x000fe40000000f00 */
[----:B------:R-:W-:Y:S01]  /*101f0*/  ISETP.GE.AND P0, PT, R5, c[0x0][0x220], PT ;  /* 0x0000880005007a0c */ /* 0x000fe20003f06270 */
[----:B------:R-:W-:Y:S02]  /*10200*/  IMAD R15, R15, c[0x0][0x1e8], RZ ;  /* 0x00007a000f0f7a24 */ /* 0x000fe400078e02ff */
[----:B------:R-:W-:-:S04]  /*10210*/  IMAD.WIDE.U32 R18, R2, c[0x0][0x1e8], R18 ;  /* 0x00007a0002127a25 */ /* 0x000fc800078e0012 */
[----:B------:R-:W-:Y:S01]  /*10220*/  IMAD R15, R2, c[0x0][0x1ec], R15 ;  /* 0x00007b00020f7a24 */ /* 0x000fe200078e020f */
[----:B------:R-:W-:-:S03]  /*10230*/  LEA R14, P3, R18, c[0x0][0x1d0], 0x1 ;  /* 0x00007400120e7a11 */ /* 0x000fc600078608ff */
[----:B------:R-:W-:-:S05]  /*10240*/  IMAD.IADD R15, R19, 0x1, R15 ;  /* 0x00000001130f7824 */ /* 0x000fca00078e020f */
[----:B------:R-:W-:-:S05]  /*10250*/  LEA.HI.X R15, R18, c[0x0][0x1d4], R15, 0x1, P3 ;  /* 0x00007500120f7a11 */ /* 0x000fca00018f0c0f */
[----:B------:R1:W-:Y:S04]  /*10260*/  @!P2 STG.E.128 [R14.64], RZ ;  /* 0x000000ff0e00a986 */ /* 0x0003e8000c101d0c */
[----:B------:R1:W-:Y:S04]  /*10270*/  @!P1 STG.E.128 [R14.64+0x80], RZ ;  /* 0x000080ff0e009986 */ /* 0x0003e8000c101d0c */
[----:B------:R1:W-:Y:S02]  /*10280*/  @!P0 STG.E.128 [R14.64+0x100], RZ ;  /* 0x000100ff0e008986 */ /* 0x0003e4000c101d0c */
.L_x_219:
[----:B------:R-:W-:Y:S05]  /*10290*/  BSYNC B0 ;  /* 0x0000000000007941 */ /* 0x000fea0003800000 */
.L_x_218:
        /* <DEDUP_REMOVED lines=8> */
[CC--:B------:R-:W-:Y:S01]  /*10320*/  @!P5 IADD3 R6, P0, R9.reuse, R3.reuse, RZ ;  /* 0x000000030906d210 */ /* 0x0c0fe20007f1e0ff */
        /* <DEDUP_REMOVED lines=26> */
.L_x_220:
        /* <DEDUP_REMOVED lines=11> */
.L_x_686:


//--------------------- .text._ZN5flash16flash_fwd_kernelI23Flash_fwd_kernel_traitsILi192ELi128ELi64ELi8ELb0ELb0EN7cutlass10bfloat16_tE19Flash_kernel_traitsILi192ELi128ELi64ELi8ES3_EELb0ELb1ELb0ELb1ELb0ELb0ELb1ELb0EEEvNS_16Flash_fwd_paramsE --------------------------
	.section	.text._ZN5flash16flash_fwd_kernelI23Flash_fwd_kernel_traitsILi192ELi128ELi64ELi8ELb0ELb0EN7cutlass10bfloat16_tE19Flash_kernel_traitsILi192ELi128ELi64ELi8ES3_EELb0ELb1ELb0ELb1ELb0ELb0ELb1ELb0EEEvNS_16Flash_fwd_paramsE,"ax",@progbits
	.sectioninfo	@"SHI_REGISTERS=254"
	.align	128
        .global         _ZN5flash16flash_fwd_kernelI23Flash_fwd_kernel_traitsILi192ELi128ELi64ELi8ELb0ELb0EN7cutlass10bfloat16_tE19Flash_kernel_traitsILi192ELi128ELi64ELi8ES3_EELb0ELb1ELb0ELb1ELb0ELb0ELb1ELb0EEEvNS_16Flash_fwd_paramsE
        .type           _ZN5flash16flash_fwd_kernelI23Flash_fwd_kernel_traitsILi192ELi128ELi64ELi8ELb0ELb0EN7cutlass10bfloat16_tE19Flash_kernel_traitsILi192ELi128ELi64ELi8ES3_EELb0ELb1ELb0ELb1ELb0ELb0ELb1ELb0EEEvNS_16Flash_fwd_paramsE,@function
        .size           _ZN5flash16flash_fwd_kernelI23Flash_fwd_kernel_traitsILi192ELi128ELi64ELi8ELb0ELb0EN7cutlass10bfloat16_tE19Flash_kernel_traitsILi192ELi128ELi64ELi8ES3_EELb0ELb1ELb0ELb1ELb0ELb0ELb1ELb0EEEvNS_16Flash_fwd_paramsE,(.L_x_687 - _ZN5flash16flash_fwd_kernelI23Flash_fwd_kernel_traitsILi192ELi128ELi64ELi8ELb0ELb0EN7cutlass10bfloat16_tE19Flash_kernel_traitsILi192ELi128ELi64ELi8ES3_EELb0ELb1ELb0ELb1ELb0ELb0ELb1ELb0EEEvNS_16Flash_fwd_paramsE)
        .other          _ZN5flash16flash_fwd_kernelI23Flash_fwd_kernel_traitsILi192ELi128ELi64ELi8ELb0ELb0EN7cutlass10bfloat16_tE19Flash_kernel_traitsILi192ELi128ELi64ELi8ES3_EELb0ELb1ELb0ELb1ELb0ELb0ELb1ELb0EEEvNS_16Flash_fwd_paramsE,@"STO_CUDA_ENTRY STV_DEFAULT"
_ZN5flash16flash_fwd_kernelI23Flash_fwd_kernel_traitsILi192ELi128ELi64ELi8ELb0ELb0EN7cutlass10bfloat16_tE19Flash_kernel_traitsILi192ELi128ELi64ELi8ES3_EELb0ELb1ELb0ELb1ELb0ELb0ELb1ELb0EEEvNS_16Flash_fwd_paramsE:
.text._ZN5flash16flash_fwd_kernelI23Flash_fwd_kernel_traitsILi192ELi128ELi64ELi8ELb0ELb0EN7cutlass10bfloat16_tE19Flash_kernel_traitsILi192ELi128ELi64ELi8ES3_EELb0ELb1ELb0ELb1ELb0ELb0ELb1ELb0EEEvNS_16Flash_fwd_paramsE:
        /* <DEDUP_REMOVED lines=33> */
.L_x_221:
[----:B-1-34-:R-:W-:Y:S02]  /*0210*/  MOV R4, c[0x0][0x218] ;  /* 0x0000860000047a02 */ /* 0x01afe40000000f00 */
.L_x_222:
        /* <DEDUP_REMOVED lines=50> */
.L_x_224:
        /* <DEDUP_REMOVED lines=39> */
.L_x_225:
        /* <DEDUP_REMOVED lines=108> */
.L_x_227:
[----:B------:R-:W-:Y:S05]  /*0e70*/  BSYNC B0 ;  /* 0x0000000000007941 */ /* 0x000fea0003800000 */
.L_x_226:
        /* <DEDUP_REMOVED lines=37> */
.L_x_229:
[----:B------:R-:W-:Y:S05]  /*10d0*/  BSYNC B0 ;  /* 0x0000000000007941 */ /* 0x000fea0003800000 */
.L_x_228:
        /* <DEDUP_REMOVED lines=37> */
.L_x_231:
[----:B------:R-:W-:Y:S05]  /*1330*/  BSYNC B0 ;  /* 0x0000000000007941 */ /* 0x000fea0003800000 */
.L_x_230:
        /* <DEDUP_REMOVED lines=40> */
.L_x_233:
[----:B------:R-:W-:Y:S05]  /*15c0*/  BSYNC B0 ;  /* 0x0000000000007941 */ /* 0x000fea0003800000 */
.L_x_232:
        /* <DEDUP_REMOVED lines=36> */
.L_x_235:
[----:B------:R-:W-:Y:S05]  /*1810*/  BSYNC B0 ;  /* 0x0000000000007941 */ /* 0x000fea0003800000 */
.L_x_234:
        /* <DEDUP_REMOVED lines=34> */
.L_x_237:
[----:B------:R-:W-:Y:S05]  /*1a40*/  BSYNC B0 ;  /* 0x0000000000007941 */ /* 0x000fea0003800000 */
.L_x_236:
        /* <DEDUP_REMOVED lines=20> */
[----:B------:R-:W-:Y:S01]  /*1b90*/  IMAD R17, R142, UR6, RZ ;  /* 0x000000068e117c24 */ /* 0x000fe2000f8e02ff */
        /* <DEDUP_REMOVED lines=39> */
.L_x_239:
[----:B--2---:R-:W-:Y:S05]  /*1e10*/  BSYNC B0 ;  /* 0x0000000000007941 */ /* 0x004fea0003800000 */
.L_x_238:
        /* <DEDUP_REMOVED lines=36> */
.L_x_241:
[----:B------:R-:W-:Y:S05]  /*2060*/  BSYNC B0 ;  /* 0x0000000000007941 */ /* 0x000fea0003800000 */
.L_x_240:
        /* <DEDUP_REMOVED lines=11> */
[----:B------:R-:W-:Y:S01]  /*2120*/  LDSM.16.M88.4 R72, [R210] ;  /* 0x00000000d248783b */ /* 0x000fe20000000200 */
        /* <DEDUP_REMOVED lines=9> */
[----:B------:R-:W-:-:S03]  /*21c0*/  IADD3 R136, R6, c[0x0][0x2e8], RZ ;  /* 0x0000ba0006887a10 */ /* 0x000fc60007ffe0ff */
[----:B-1----:R-:W1:Y:S01]  /*21d0*/  LDSM.16.M88.4 R24, [R209+0xc000] ;  /* 0x00c00000d118783b */ /* 0x002e620000000200 */
[C---:B------:R-:W-:Y:S02]  /*21e0*/  IADD3 R4, R209.reuse, 0xc000, RZ ;  /* 0x0000c000d1047810 */ /* 0x040fe40007ffe0ff */
[----:B------:R-:W-:Y:S01]  /*21f0*/  IADD3 R207, R209, 0xc020, RZ ;  /* 0x0000c020d1cf7810 */ /* 0x000fe20007ffe0ff */
[----:B------:R-:W4:Y:S01]  /*2200*/  LDSM.16.M88.4 R56, [R209+0xc800] ;  /* 0x00c80000d138783b */ /* 0x000f220000000200 */
[----:B------:R-:W-:Y:S01]  /*2210*/  @P1 IADD3 R207, R4, -0x20, RZ ;  /* 0xffffffe004cf1810 */ /* 0x000fe20007ffe0ff */
[----:B------:R-:W-:Y:S01]  /*2220*/  IMAD.MOV.U32 R4, RZ, RZ, 0x40 ;  /* 0x00000040ff047424 */ /* 0x000fe200078e00ff */
[C---:B------:R-:W-:Y:S01]  /*2230*/  IADD3 R6, R136.reuse, 0x8, RZ ;  /* 0x0000000888067810 */ /* 0x040fe20007ffe0ff */
[----:B------:R-:W5:Y:S01]  /*2240*/  LDSM.16.M88.4 R48, [R209+0xd000] ;  /* 0x00d00000d130783b */ /* 0x000f620000000200 */
[-C--:B------:R-:W-:Y:S02]  /*2250*/  IMNMX R136, R136, R7.reuse, PT ;  /* 0x0000000788887217 */ /* 0x080fe40003800200 */
[----:B------:R-:W-:Y:S01]  /*2260*/  SEL R4, R4, 0xffffffc0, !P2 ;  /* 0xffffffc004047807 */ /* 0x000fe20005000000 */
[----:B---3--:R-:W3:Y:S01]  /*2270*/  LDSM.16.M88.4 R8, [R209+0xd800] ;  /* 0x00d80000d108783b */ /* 0x008ee20000000200 */
[----:B------:R-:W-:-:S02]  /*2280*/  IMNMX R135, R6, R7, PT ;  /* 0x0000000706877217 */ /* 0x000fc40003800200 */
[----:B------:R-:W-:Y:S01]  /*2290*/  IADD3 R199, R207, 0x800, RZ ;  /* 0x00000800cfc77810 */ /* 0x000fe20007ffe0ff */
[----:B------:R-:W2:Y:S01]  /*22a0*/  LDSM.16.M88.4 R28, [R207] ;  /* 0x00000000cf1c783b */ /* 0x000ea20000000200 */
[----:B------:R-:W-:Y:S01]  /*22b0*/  IMAD.IADD R203, R209, 0x1, R4 ;  /* 0x00000001d1cb7824 */ /* 0x000fe200078e0204 */
[C---:B------:R-:W-:Y:S01]  /*22c0*/  IADD3 R198, R207.reuse, 0x1000, RZ ;  /* 0x00001000cfc67810 */ /* 0x040fe20007ffe0ff */
[----:B------:R-:W-:Y:S01]  /*22d0*/  IMAD.IADD R196, R4, 0x1, R207 ;  /* 0x0000000104c47824 */ /* 0x000fe200078e02cf */
[----:B------:R-:W2:Y:S01]  /*22e0*/  LDSM.16.M88.4 R20, [R207+0x800] ;  /* 0x00080000cf14783b */ /* 0x000ea20000000200 */
[----:B------:R-:W-:Y:S01]  /*22f0*/  IMAD R4, R142, 0x40, R214 ;  /* 0x000000408e047824 */ /* 0x000fe200078e02d6 */
[----:B------:R-:W-:Y:S02]  /*2300*/  IADD3 R197, R207, 0x1800, RZ ;  /* 0x00001800cfc57810 */ /* 0x000fe40007ffe0ff */
[----:B------:R-:W2:Y:S01]  /*2310*/  LDSM.16.M88.4 R12, [R207+0x1000] ;  /* 0x00100000cf0c783b */ /* 0x000ea20000000200 */
[----:B------:R-:W-:Y:S01]  /*2320*/  I2F R93, R4 ;  /* 0x00000004005d7306 */ /* 0x000fe20000201400 */
[----:B------:R-:W-:-:S02]  /*2330*/  IADD3 R92, R4, 0x9, RZ ;  /* 0x00000009045c7810 */ /* 0x000fc40007ffe0ff */
[----:B------:R-:W2:Y:S01]  /*2340*/  LDSM.16.M88.4 R60, [R203+0xc000] ;  /* 0x00c00000cb3c783b */ /* 0x000ea20000000200 */
[C---:B------:R-:W-:Y:S02]  /*2350*/  IADD3 R88, R4.reuse, 0x1, RZ ;  /* 0x0000000104587810 */ /* 0x040fe40007ffe0ff */
[C---:B------:R-:W-:Y:S01]  /*2360*/  IADD3 R96, R4.reuse, 0x18, RZ ;  /* 0x0000001804607810 */ /* 0x040fe20007ffe0ff */
[----:B------:R-:W2:Y:S01]  /*2370*/  LDSM.16.M88.4 R76, [R207+0x1800] ;  /* 0x00180000cf4c783b */ /* 0x000ea20000000200 */
[----:B------:R-:W-:Y:S01]  /*2380*/  I2F R99, R92 ;  /* 0x0000005c00637306 */ /* 0x000fe20000201400 */
[C---:B------:R-:W-:Y:S02]  /*2390*/  IADD3 R102, R4.reuse, 0x21, RZ ;  /* 0x0000002104667810 */ /* 0x040fe40007ffe0ff */
[----:B------:R-:W2:Y:S01]  /*23a0*/  LDSM.16.M88.4 R36, [R203+0xc800] ;  /* 0x00c80000cb24783b */ /* 0x000ea20000000200 */
[C---:B------:R-:W-:Y:S02]  /*23b0*/  IADD3 R98, R4.reuse, 0x19, RZ ;  /* 0x0000001904627810 */ /* 0x040fe40007ffe0ff */
[C---:B------:R-:W-:Y:S01]  /*23c0*/  IADD3 R90, R4.reuse, 0x8, RZ ;  /* 0x00000008045a7810 */ /* 0x040fe20007ffe0ff */
[----:B-1----:R-:W-:Y:S01]  /*23d0*/  HMMA.16816.F32.BF16 R16, R72, R24, RZ ;  /* 0x000000184810723c */ /* 0x002fe200000418ff */
[----:B------:R-:W-:Y:S01]  /*23e0*/  LDSM.16.M88.4 R40, [R196] ;  /* 0x00000000c428783b */ /* 0x000fe20000000200 */
[----:B------:R-:W-:Y:S01]  /*23f0*/  I2F R95, R88 ;  /* 0x00000058005f7306 */ /* 0x000fe20000201400 */
[----:B------:R-:W-:-:S02]  /*2400*/  IADD3 R104, R4, 0x28, RZ ;  /* 0x0000002804687810 */ /* 0x000fc40007ffe0ff */
[----:B------:R-:W-:Y:S01]  /*2410*/  LDSM.16.M88.4 R80, [R203+0xd800] ;  /* 0x00d80000cb50783b */ /* 0x000fe20000000200 */
[C---:B------:R-:W-:Y:S02]  /*2420*/  IADD3 R94, R4.reuse, 0x10, RZ ;  /* 0x00000010045e7810 */ /* 0x040fe40007ffe0ff */
[C---:B------:R-:W-:Y:S01]  /*2430*/  HMMA.16816.F32.BF16 R24, R72.reuse, R26, RZ ;  /* 0x0000001a4818723c */ /* 0x040fe200000418ff */
[----:B------:R-:W-:Y:S01]  /*2440*/  LDSM.16.M88.4 R84, [R196+0x3800] ;  /* 0x00380000c454783b */ /* 0x000fe20000000200 */
[----:B------:R-:W-:Y:S01]  /*2450*/  I2F R103, R96 ;  /* 0x0000006000677306 */ /* 0x000fe20000201400 */
[----:B------:R-:W-:Y:S02]  /*2460*/  IADD3 R100, R4, 0x20, RZ ;  /* 0x0000002004647810 */ /* 0x000fe40007ffe0ff */
[-C--:B------:R-:W-:Y:S02]  /*2470*/  ISETP.GE.AND P5, PT, R92, R136.reuse, PT ;  /* 0x000000885c00720c */ /* 0x080fe40003fa6270 */
[C---:B------:R-:W-:Y:S01]  /*2480*/  IADD3 R106, R4.reuse, 0x29, RZ ;  /* 0x00000029046a7810 */ /* 0x040fe20007ffe0ff */
[----:B----4-:R-:W-:Y:S01]  /*2490*/  HMMA.16816.F32.BF16 R32, R72, R56, RZ ;  /* 0x000000384820723c */ /* 0x010fe200000418ff */
[----:B------:R-:W-:Y:S01]  /*24a0*/  IADD3 R108, R4, 0x30, RZ ;  /* 0x00000030046c7810 */ /* 0x000fe20007ffe0ff */
[----:B------:R-:W-:Y:S01]  /*24b0*/  I2F R109, R102 ;  /* 0x00000066006d7306 */ /* 0x000fe20000201400 */
[----:B------:R-:W-:-:S02]  /*24c0*/  ISETP.GE.AND P6, PT, R88, R136, PT ;  /* 0x000000885800720c */ /* 0x000fc40003fc6270 */
[-C--:B------:R-:W-:Y:S02]  /*24d0*/  ISETP.GE.AND P2, PT, R88, R135.reuse, PT ;  /* 0x000000875800720c */ /* 0x080fe40003f46270 */
[----:B------:R-:W-:Y:S01]  /*24e0*/  IADD3 R110, R4, 0x38, RZ ;  /* 0x00000038046e7810 */ /* 0x000fe20007ffe0ff */
[C---:B-----5:R-:W-:Y:S01]  /*24f0*/  HMMA.16816.F32.BF16 R52, R72.reuse, R48, RZ ;  /* 0x000000304834723c */ /* 0x060fe200000418ff */
[CC--:B------:R-:W-:Y:S01]  /*2500*/  ISETP.GE.AND P0, PT, R90.reuse, R135.reuse, PT ;  /* 0x000000875a00720c */ /* 0x0c0fe20003f06270 */
[----:B------:R-:W-:Y:S01]  /*2510*/  I2F R105, R98 ;  /* 0x0000006200697306 */ /* 0x000fe20000201400 */
[-C--:B------:R-:W-:Y:S02]  /*2520*/  ISETP.GE.AND P3, PT, R90, R136.reuse, PT ;  /* 0x000000885a00720c */ /* 0x080fe40003f66270 */
[----:B------:R-:W-:Y:S02]  /*2530*/  ISETP.GE.AND P4, PT, R92, R135, PT ;  /* 0x000000875c00720c */ /* 0x000fe40003f86270 */
[----:B------:R-:W-:Y:S01]  /*2540*/  ISETP.GE.AND P1, PT, R94, R136, PT ;  /* 0x000000885e00720c */ /* 0x000fe20003f26270 */
[----:B------:R-:W-:Y:S01]  /*2550*/  HMMA.16816.F32.BF16 R56, R72, R58, RZ ;  /* 0x0000003a4838723c */ /* 0x000fe200000418ff */
[C---:B------:R-:W-:Y:S01]  /*2560*/  IADD3 R195, R207.reuse, 0x2000, RZ ;  /* 0x00002000cfc37810 */ /* 0x040fe20007ffe0ff */
[----:B------:R-:W-:Y:S01]  /*2570*/  I2F R97, R90 ;  /* 0x0000005a00617306 */ /* 0x000fe20000201400 */
[----:B------:R-:W-:-:S02]  /*2580*/  IADD3 R194, R207, 0x2800, RZ ;  /* 0x00002800cfc27810 */ /* 0x000fc40007ffe0ff */
[C---:B------:R-:W-:Y:S02]  /*2590*/  IADD3 R193, R207.reuse, 0x3000, RZ ;  /* 0x00003000cfc17810 */ /* 0x040fe40007ffe0ff */
[C---:B------:R-:W-:Y:S01]  /*25a0*/  IADD3 R192, R207.reuse, 0x3800, RZ ;  /* 0x00003800cfc07810 */ /* 0x040fe20007ffe0ff */
[C---:B------:R-:W-:Y:S01]  /*25b0*/  HMMA.16816.F32.BF16 R48, R72.reuse, R50, RZ ;  /* 0x000000324830723c */ /* 0x040fe200000418ff */
[C---:B------:R-:W-:Y:S01]  /*25c0*/  IADD3 R191, R207.reuse, 0x4000, RZ ;  /* 0x00004000cfbf7810 */ /* 0x040fe20007ffe0ff */
[----:B------:R-:W-:Y:S01]  /*25d0*/  I2F R111, R104 ;  /* 0x00000068006f7306 */ /* 0x000fe20000201400 */
[C---:B------:R-:W-:Y:S02]  /*25e0*/  IADD3 R190, R207.reuse, 0x4800, RZ ;  /* 0x00004800cfbe7810 */ /* 0x040fe40007ffe0ff */
[C---:B------:R-:W-:Y:S02]  /*25f0*/  IADD3 R189, R207.reuse, 0x5000, RZ ;  /* 0x00005000cfbd7810 */ /* 0x040fe40007ffe0ff */
[----:B------:R-:W-:Y:S01]  /*2600*/  IADD3 R188, R207, 0x5800, RZ ;  /* 0x00005800cfbc7810 */ /* 0x000fe20007ffe0ff */
[C---:B---3--:R-:W-:Y:S02]  /*2610*/  HMMA.16816.F32.BF16 R44, R72.reuse, R8, RZ ;  /* 0x00000008482c723c */ /* 0x048fe400000418ff */
[----:B------:R-:W-:Y:S06]  /*2620*/  I2F R101, R94 ;  /* 0x0000005e00657306 */ /* 0x000fec0000201400 */
[----:B------:R-:W-:Y:S01]  /*2630*/  HMMA.16816.F32.BF16 R72, R72, R10, RZ ;  /* 0x0000000a4848723c */ /* 0x000fe200000418ff */
[----:B------:R-:W1:Y:S01]  /*2640*/  LDSM.16.M88.4 R8, [R203+0xd000] ;  /* 0x00d00000cb08783b */ /* 0x000e620000000200 */
[----:B------:R-:W-:Y:S06]  /*2650*/  I2F R107, R100 ;  /* 0x00000064006b7306 */ /* 0x000fec0000201400 */
[C---:B--2---:R-:W-:Y:S02]  /*2660*/  HMMA.16816.F32.BF16 R16, R64.reuse, R28, R16 ;  /* 0x0000001c4010723c */ /* 0x044fe40000041810 */
[----:B------:R-:W-:Y:S06]  /*2670*/  I2F R113, R106 ;  /* 0x0000006a00717306 */ /* 0x000fec0000201400 */
[C---:B------:R-:W-:Y:S01]  /*2680*/  HMMA.16816.F32.BF16 R24, R64.reuse, R30, R24 ;  /* 0x0000001e4018723c */ /* 0x040fe20000041818 */
[----:B------:R-:W-:Y:S01]  /*2690*/  LDSM.16.M88.4 R28, [R196+0x800] ;  /* 0x00080000c41c783b */ /* 0x000fe20000000200 */
[----:B------:R-:W-:Y:S06]  /*26a0*/  I2F R115, R108 ;  /* 0x0000006c00737306 */ /* 0x000fec0000201400 */
[C---:B------:R-:W-:Y:S02]  /*26b0*/  HMMA.16816.F32.BF16 R32, R64.reuse, R20, R32 ;  /* 0x000000144020723c */ /* 0x040fe40000041820 */
[----:B------:R-:W-:Y:S06]  /*26c0*/  I2F R117, R110 ;  /* 0x0000006e00757306 */ /* 0x000fec0000201400 */
[C---:B------:R-:W-:Y:S01]  /*26d0*/  HMMA.16816.F32.BF16 R56, R64.reuse, R22, R56 ;  /* 0x000000164038723c */ /* 0x040fe20000041838 */
[----:B------:R-:W2:Y:S07]  /*26e0*/  LDSM.16.M88.4 R20, [R205] ;  /* 0x00000000cd14783b */ /* 0x000eae0000000200 */
[C---:B------:R-:W-:Y:S08]  /*26f0*/  HMMA.16816.F32.BF16 R52, R64.reuse, R12, R52 ;  /* 0x0000000c4034723c */ /* 0x040ff00000041834 */
[----:B------:R-:W-:Y:S01]  /*2700*/  HMMA.16816.F32.BF16 R48, R64, R14, R48 ;  /* 0x0000000e4030723c */ /* 0x000fe20000041830 */
[----:B------:R-:W3:Y:S07]  /*2710*/  LDSM.16.M88.4 R12, [R196+0x1000] ;  /* 0x00100000c40c783b */ /* 0x000eee0000000200 */
[----:B------:R-:W-:Y:S08]  /*2720*/  HMMA.16816.F32.BF16 R16, R68, R60, R16 ;  /* 0x0000003c4410723c */ /* 0x000ff00000041810 */
[----:B------:R-:W-:Y:S08]  /*2730*/  HMMA.16816.F32.BF16 R44, R64, R76, R44 ;  /* 0x0000004c402c723c */ /* 0x000ff0000004182c */
[----:B------:R-:W-:Y:S01]  /*2740*/  HMMA.16816.F32.BF16 R24, R68, R62, R24 ;  /* 0x0000003e4418723c */ /* 0x000fe20000041818 */
[----:B------:R-:W-:Y:S07]  /*2750*/  LDSM.16.M88.4 R60, [R210+0x4000] ;  /* 0x00400000d23c783b */ /* 0x000fee0000000200 */
[----:B------:R-:W-:Y:S01]  /*2760*/  HMMA.16816.F32.BF16 R72, R64, R78, R72 ;  /* 0x0000004e4048723c */ /* 0x000fe20000041848 */
[----:B------:R-:W4:Y:S04]  /*2770*/  LDSM.16.M88.4 R64, [R209+0xe000] ;  /* 0x00e00000d140783b */ /* 0x000f280000000200 */
[----:B------:R-:W5:Y:S03]  /*2780*/  LDSM.16.M88.4 R76, [R196+0x1800] ;  /* 0x00180000c44c783b */ /* 0x000f660000000200 */
[C---:B------:R-:W-:Y:S08]  /*2790*/  HMMA.16816.F32.BF16 R32, R68.reuse, R36, R32 ;  /* 0x000000244420723c */ /* 0x040ff00000041820 */
[C---:B------:R-:W-:Y:S01]  /*27a0*/  HMMA.16816.F32.BF16 R56, R68.reuse, R38, R56 ;  /* 0x000000264438723c */ /* 0x040fe20000041838 */
[----:B------:R-:W3:Y:S07]  /*27b0*/  LDSM.16.M88.4 R36, [R209+0xe800] ;  /* 0x00e80000d124783b */ /* 0x000eee0000000200 */
[C---:B-1----:R-:W-:Y:S08]  /*27c0*/  HMMA.16816.F32.BF16 R52, R68.reuse, R8, R52 ;  /* 0x000000084434723c */ /* 0x042ff00000041834 */
[----:B------:R-:W-:Y:S01]  /*27d0*/  HMMA.16816.F32.BF16 R48, R68, R10, R48 ;  /* 0x0000000a4430723c */ /* 0x000fe20000041830 */
[----:B------:R-:W1:Y:S07]  /*27e0*/  LDSM.16.M88.4 R8, [R209+0xf000] ;  /* 0x00f00000d108783b */ /* 0x000e6e0000000200 */
[----:B--2---:R-:W-:Y:S08]  /*27f0*/  HMMA.16816.F32.BF16 R16, R20, R40, R16 ;  /* 0x000000281410723c */ /* 0x004ff00000041810 */
[----:B------:R-:W-:Y:S08]  /*2800*/  HMMA.16816.F32.BF16 R44, R68, R80, R44 ;  /* 0x00000050442c723c */ /* 0x000ff0000004182c */
[----:B------:R-:W-:Y:S01]  /*2810*/  HMMA.16816.F32.BF16 R24, R20, R42, R24 ;  /* 0x0000002a1418723c */ /* 0x000fe20000041818 */
[----:B------:R-:W-:Y:S07]  /*2820*/  LDSM.16.M88.4 R40, [R207+0x2000] ;  /* 0x00200000cf28783b */ /* 0x000fee0000000200 */
[----:B------:R-:W-:Y:S01]  /*2830*/  HMMA.16816.F32.BF16 R68, R68, R82, R72 ;  /* 0x000000524444723c */ /* 0x000fe20000041848 */
[----:B------:R-:W-:Y:S04]  /*2840*/  LDSM.16.M88.4 R72, [R209+0xf800] ;  /* 0x00f80000d148783b */ /* 0x000fe80000000200 */
[----:B------:R-:W-:Y:S03]  /*2850*/  LDSM.16.M88.4 R80, [R209+0x10800] ;  /* 0x01080000d150783b */ /* 0x000fe60000000200 */
[C---:B------:R-:W-:Y:S08]  /*2860*/  HMMA.16816.F32.BF16 R32, R20.reuse, R28, R32 ;  /* 0x0000001c1420723c */ /* 0x040ff00000041820 */
[C---:B------:R-:W-:Y:S01]  /*2870*/  HMMA.16816.F32.BF16 R56, R20.reuse, R30, R56 ;  /* 0x0000001e1438723c */ /* 0x040fe20000041838 */
[----:B------:R-:W-:Y:S07]  /*2880*/  LDSM.16.M88.4 R28, [R207+0x2800] ;  /* 0x00280000cf1c783b */ /* 0x000fee0000000200 */
[C---:B---3--:R-:W-:Y:S08]  /*2890*/  HMMA.16816.F32.BF16 R52, R20.reuse, R12, R52 ;  /* 0x0000000c1434723c */ /* 0x048ff00000041834 */
[----:B------:R-:W-:Y:S01]  /*28a0*/  HMMA.16816.F32.BF16 R48, R20, R14, R48 ;  /* 0x0000000e1430723c */ /* 0x000fe20000041830 */
[----:B------:R-:W2:Y:S07]  /*28b0*/  LDSM.16.M88.4 R12, [R208+0x4000] ;  /* 0x00400000d00c783b */ /* 0x000eae0000000200 */
[C---:B----4-:R-:W-:Y:S08]  /*28c0*/  HMMA.16816.F32.BF16 R16, R60.reuse, R64, R16 ;  /* 0x000000403c10723c */ /* 0x050ff00000041810 */
[----:B------:R-:W-:Y:S01]  /*28d0*/  HMMA.16816.F32.BF16 R24, R60, R66, R24 ;  /* 0x000000423c18723c */ /* 0x000fe20000041818 */
[----:B------:R-:W-:Y:S07]  /*28e0*/  LDSM.16.M88.4 R64, [R207+0x3800] ;  /* 0x00380000cf40783b */ /* 0x000fee0000000200 */
[C---:B-----5:R-:W-:Y:S08]  /*28f0*/  HMMA.16816.F32.BF16 R44, R20.reuse, R76, R44 ;  /* 0x0000004c142c723c */ /* 0x060ff0000004182c */
[----:B------:R-:W-:Y:S01]  /*2900*/  HMMA.16816.F32.BF16 R68, R20, R78, R68 ;  /* 0x0000004e1444723c */ /* 0x000fe20000041844 */
[----:B------:R-:W-:Y:S04]  /*2910*/  LDSM.16.M88.4 R20, [R207+0x3000] ;  /* 0x00300000cf14783b */ /* 0x000fe80000000200 */
[----:B------:R-:W-:Y:S03]  /*2920*/  LDSM.16.M88.4 R76, [R203+0xe800] ;  /* 0x00e80000cb4c783b */ /* 0x000fe60000000200 */
[C---:B------:R-:W-:Y:S08]  /*2930*/  HMMA.16816.F32.BF16 R32, R60.reuse, R36, R32 ;  /* 0x000000243c20723c */ /* 0x040ff00000041820 */
[C---:B------:R-:W-:Y:S01]  /*2940*/  HMMA.16816.F32.BF16 R56, R60.reuse, R38, R56 ;  /* 0x000000263c38723c */ /* 0x040fe20000041838 */
[----:B------:R-:W-:Y:S07]  /*2950*/  LDSM.16.M88.4 R36, [R206+0x4000] ;  /* 0x00400000ce24783b */ /* 0x000fee0000000200 */
[C---:B-1----:R-:W-:Y:S08]  /*2960*/  HMMA.16816.F32.BF16 R52, R60.reuse, R8, R52 ;  /* 0x000000083c34723c */ /* 0x042ff00000041834 */
[----:B------:R-:W-:Y:S01]  /*2970*/  HMMA.16816.F32.BF16 R48, R60, R10, R48 ;  /* 0x0000000a3c30723c */ /* 0x000fe20000041830 */
[----:B------:R-:W1:Y:S07]  /*2980*/  LDSM.16.M88.4 R8, [R203+0xe000] ;  /* 0x00e00000cb08783b */ /* 0x000e6e0000000200 */
[C---:B--2---:R-:W-:Y:S08]  /*2990*/  HMMA.16816.F32.BF16 R16, R12.reuse, R40, R16 ;  /* 0x000000280c10723c */ /* 0x044ff00000041810 */
[----:B------:R-:W-:Y:S01]  /*29a0*/  HMMA.16816.F32.BF16 R24, R12, R42, R24 ;  /* 0x0000002a0c18723c */ /* 0x000fe20000041818 */
[----:B------:R-:W-:Y:S07]  /*29b0*/  LDSM.16.M88.4 R40, [R203+0xf800] ;  /* 0x00f80000cb28783b */ /* 0x000fee0000000200 */
[C---:B------:R-:W-:Y:S08]  /*29c0*/  HMMA.16816.F32.BF16 R44, R60.reuse, R72, R44 ;  /* 0x000000483c2c723c */ /* 0x040ff0000004182c */
[----:B------:R-:W-:Y:S01]  /*29d0*/  HMMA.16816.F32.BF16 R68, R60, R74, R68 ;  /* 0x0000004a3c44723c */ /* 0x000fe20000041844 */
[----:B------:R-:W-:Y:S04]  /*29e0*/  LDSM.16.M88.4 R72, [R205+0x4000] ;  /* 0x00400000cd48783b */ /* 0x000fe80000000200 */
[----:B------:R-:W-:Y:S03]  /*29f0*/  LDSM.16.M88.4 R60, [R203+0xf000] ;  /* 0x00f00000cb3c783b */ /* 0x000fe60000000200 */
[C---:B------:R-:W-:Y:S08]  /*2a00*/  HMMA.16816.F32.BF16 R32, R12.reuse, R28, R32 ;  /* 0x0000001c0c20723c */ /* 0x040ff00000041820 */
[----:B------:R-:W-:Y:S01]  /*2a10*/  HMMA.16816.F32.BF16 R56, R12, R30, R56 ;  /* 0x0000001e0c38723c */ /* 0x000fe20000041838 */
[----:B------:R-:W2:Y:S07]  /*2a20*/  LDSM.16.M88.4 R28, [R196+0x2000] ;  /* 0x00200000c41c783b */ /* 0x000eae0000000200 */
        /* <DEDUP_REMOVED lines=8> */
[----:B------:R-:W1:Y:S04]  /*2ab0*/  LDSM.16.M88.4 R64, [R210+0x8000] ;  /* 0x00800000d240783b */ /* 0x000e680000000200 */
[----:B------:R-:W3:Y:S03]  /*2ac0*/  LDSM.16.M88.4 R12, [R196+0x3000] ;  /* 0x00300000c40c783b */ /* 0x000ee60000000200 */
[C---:B--2---:R-:W-:Y:S08]  /*2ad0*/  HMMA.16816.F32.BF16 R16, R72.reuse, R28, R16 ;  /* 0x0000001c4810723c */ /* 0x044ff00000041810 */
[----:B------:R-:W-:Y:S01]  /*2ae0*/  HMMA.16816.F32.BF16 R24, R72, R30, R24 ;  /* 0x0000001e4818723c */ /* 0x000fe20000041818 */
[----:B------:R-:W-:Y:S07]  /*2af0*/  LDSM.16.M88.4 R28, [R207+0x4000] ;  /* 0x00400000cf1c783b */ /* 0x000fee0000000200 */
[C---:B------:R-:W-:Y:S08]  /*2b00*/  HMMA.16816.F32.BF16 R52, R36.reuse, R60, R52 ;  /* 0x0000003c2434723c */ /* 0x040ff00000041834 */
[C---:B------:R-:W-:Y:S01]  /*2b10*/  HMMA.16816.F32.BF16 R48, R36.reuse, R62, R48 ;  /* 0x0000003e2430723c */ /* 0x040fe20000041830 */
[----:B------:R-:W-:Y:S07]  /*2b20*/  LDSM.16.M88.4 R60, [R209+0x11000] ;  /* 0x01100000d13c783b */ /* 0x000fee0000000200 */
[C---:B------:R-:W-:Y:S08]  /*2b30*/  HMMA.16816.F32.BF16 R44, R36.reuse, R40, R44 ;  /* 0x00000028242c723c */ /* 0x040ff0000004182c */
[C---:B------:R-:W-:Y:S01]  /*2b40*/  HMMA.16816.F32.BF16 R68, R36.reuse, R42, R68 ;  /* 0x0000002a2444723c */ /* 0x040fe20000041844 */
[----:B------:R-:W2:Y:S07]  /*2b50*/  LDSM.16.M88.4 R40, [R208+0x8000] ;  /* 0x00800000d028783b */ /* 0x000eae0000000200 */
[C---:B------:R-:W-:Y:S08]  /*2b60*/  HMMA.16816.F32.BF16 R32, R36.reuse, R76, R32 ;  /* 0x0000004c2420723c */ /* 0x040ff00000041820 */
[----:B------:R-:W-:Y:S01]  /*2b70*/  HMMA.16816.F32.BF16 R56, R36, R78, R56 ;  /* 0x0000004e2438723c */ /* 0x000fe20000041838 */
[----:B------:R-:W-:Y:S04]  /*2b80*/  LDSM.16.M88.4 R76, [R203+0x10000] ;  /* 0x01000000cb4c783b */ /* 0x000fe80000000200 */
[----:B------:R-:W-:Y:S03]  /*2b90*/  LDSM.16.M88.4 R36, [R207+0x4800] ;  /* 0x00480000cf24783b */ /* 0x000fe60000000200 */
[C---:B-1----:R-:W-:Y:S08]  /*2ba0*/  HMMA.16816.F32.BF16 R16, R64.reuse, R8, R16 ;  /* 0x000000084010723c */ /* 0x042ff00000041810 */
[----:B------:R-:W-:Y:S01]  /*2bb0*/  HMMA.16816.F32.BF16 R24, R64, R10, R24 ;  /* 0x0000000a4018723c */ /* 0x000fe20000041818 */
[----:B------:R-:W-:Y:S07]  /*2bc0*/  LDSM.16.M88.4 R8, [R205+0x8000] ;  /* 0x00800000cd08783b */ /* 0x000fee0000000200 */
[C---:B---3--:R-:W-:Y:S08]  /*2bd0*/  HMMA.16816.F32.BF16 R52, R72.reuse, R12, R52 ;  /* 0x0000000c4834723c */ /* 0x048ff00000041834 */
[C---:B------:R-:W-:Y:S01]  /*2be0*/  HMMA.16816.F32.BF16 R48, R72.reuse, R14, R48 ;  /* 0x0000000e4830723c */ /* 0x040fe20000041830 */
[----:B------:R-:W1:Y:S07]  /*2bf0*/  LDSM.16.M88.4 R12, [R206+0x8000] ;  /* 0x00800000ce0c783b */ /* 0x000e6e0000000200 */
[C---:B------:R-:W-:Y:S08]  /*2c00*/  HMMA.16816.F32.BF16 R32, R72.reuse, R20, R32 ;  /* 0x000000144820723c */ /* 0x040ff00000041820 */
[----:B------:R-:W-:Y:S01]  /*2c10*/  HMMA.16816.F32.BF16 R56, R72, R22, R56 ;  /* 0x000000164838723c */ /* 0x000fe20000041838 */
[----:B------:R-:W3:Y:S07]  /*2c20*/  LDSM.16.M88.4 R20, [R196+0x4000] ;  /* 0x00400000c414783b */ /* 0x000eee0000000200 */
[C---:B--2---:R-:W-:Y:S08]  /*2c30*/  HMMA.16816.F32.BF16 R16, R40.reuse, R28, R16 ;  /* 0x0000001c2810723c */ /* 0x044ff00000041810 */
[----:B------:R-:W-:Y:S01]  /*2c40*/  HMMA.16816.F32.BF16 R24, R40, R30, R24 ;  /* 0x0000001e2818723c */ /* 0x000fe20000041818 */
[----:B------:R-:W2:Y:S07]  /*2c50*/  LDSM.16.M88.4 R28, [R203+0x10800] ;  /* 0x01080000cb1c783b */ /* 0x000eae0000000200 */
[C---:B------:R-:W-:Y:S08]  /*2c60*/  HMMA.16816.F32.BF16 R32, R64.reuse, R80, R32 ;  /* 0x000000504020723c */ /* 0x040ff00000041820 */
[----:B------:R-:W-:Y:S08]  /*2c70*/  HMMA.16816.F32.BF16 R56, R64, R82, R56 ;  /* 0x000000524038723c */ /* 0x000ff00000041838 */
[C---:B-1----:R-:W-:Y:S08]  /*2c80*/  HMMA.16816.F32.BF16 R16, R12.reuse, R76, R16 ;  /* 0x0000004c0c10723c */ /* 0x042ff00000041810 */
[----:B------:R-:W-:Y:S01]  /*2c90*/  HMMA.16816.F32.BF16 R24, R12, R78, R24 ;  /* 0x0000004e0c18723c */ /* 0x000fe20000041818 */
[----:B------:R-:W1:Y:S07]  /*2ca0*/  LDSM.16.M88.4 R76, [R207+0x5000] ;  /* 0x00500000cf4c783b */ /* 0x000e6e0000000200 */
[----:B------:R-:W-:Y:S08]  /*2cb0*/  HMMA.16816.F32.BF16 R32, R40, R36, R32 ;  /* 0x000000242820723c */ /* 0x000ff00000041820 */
[----:B------:R-:W-:Y:S01]  /*2cc0*/  HMMA.16816.F32.BF16 R80, R64, R60, R52 ;  /* 0x0000003c4050723c */ /* 0x000fe20000041834 */
[----:B------:R-:W4:Y:S06]  /*2cd0*/  LDSM.16.M88.4 R52, [R196+0x4800] ;  /* 0x00480000c434783b */ /* 0x000f2c0000000200 */
[C---:B------:R-:W-:Y:S01]  /*2ce0*/  IADD3 R60, R4.reuse, 0x31, RZ ;  /* 0x00000031043c7810 */ /* 0x040fe20007ffe0ff */
[----:B------:R-:W-:Y:S01]  /*2cf0*/  HMMA.16816.F32.BF16 R56, R40, R38, R56 ;  /* 0x000000262838723c */ /* 0x000fe20000041838 */
[----:B------:R-:W5:Y:S02]  /*2d00*/  LDSM.16.M88.4 R36, [R203+0x11000] ;  /* 0x01100000cb24783b */ /* 0x000f640000000200 */
[----:B------:R-:W-:Y:S05]  /*2d10*/  I2F R61, R60 ;  /* 0x0000003c003d7306 */ /* 0x000fea0000201400 */
[C---:B---3--:R-:W-:Y:S08]  /*2d20*/  HMMA.16816.F32.BF16 R16, R8.reuse, R20, R16 ;  /* 0x000000140810723c */ /* 0x048ff00000041810 */
[----:B------:R-:W-:Y:S01]  /*2d30*/  HMMA.16816.F32.BF16 R24, R8, R22, R24 ;  /* 0x000000160818723c */ /* 0x000fe20000041818 */
[----:B------:R-:W3:Y:S07]  /*2d40*/  LDSM.16.M88.4 R20, [R196+0x5000] ;  /* 0x00500000c414783b */ /* 0x000eee0000000200 */
[----:B------:R-:W-:Y:S07]  /*2d50*/  HMMA.16816.F32.BF16 R44, R72, R84, R44 ;  /* 0x00000054482c723c */ /* 0x000fee000004182c */
[----:B------:R-:W-:Y:S01]  /*2d60*/  IADD3 R84, R4, 0x11, RZ ;  /* 0x0000001104547810 */ /* 0x000fe20007ffe0ff */
[----:B--2---:R-:W-:Y:S01]  /*2d70*/  HMMA.16816.F32.BF16 R32, R12, R28, R32 ;  /* 0x0000001c0c20723c */ /* 0x004fe20000041820 */
[----:B------:R-:W-:-:S02]  /*2d80*/  FMUL.FTZ R112, R16, c[0x0][0x2ec] ;  /* 0x0000bb0010707a20 */ /* 0x000fc40000410000 */
[----:B------:R-:W-:Y:S04]  /*2d90*/  I2F R85, R84 ;  /* 0x0000005400557306 */ /* 0x000fe80000201400 */
[----:B------:R-:W-:Y:S01]  /*2da0*/  IADD3 R28, R4, 0x39, RZ ;  /* 0x00000039041c7810 */ /* 0x000fe20007ffe0ff */
[----:B------:R-:W-:Y:S01]  /*2db0*/  HMMA.16816.F32.BF16 R68, R72, R86, R68 ;  /* 0x000000564844723c */ /* 0x000fe20000041844 */
[----:B------:R-:W-:Y:S02]  /*2dc0*/  FMUL.FTZ R24, R24, c[0x0][0x2ec] ;  /* 0x0000bb0018187a20 */ /* 0x000fe40000410000 */
[----:B------:R-:W-:Y:S04]  /*2dd0*/  I2F R29, R28 ;  /* 0x0000001c001d7306 */ /* 0x000fe80000201400 */
[----:B------:R-:W-:Y:S01]  /*2de0*/  FMUL.FTZ R73, R17, c[0x0][0x2ec] ;  /* 0x0000bb0011497a20 */ /* 0x000fe20000410000 */
[----:B-1----:R-:W-:Y:S01]  /*2df0*/  HMMA.16816.F32.BF16 R80, R40, R76, R80 ;  /* 0x0000004c2850723c */ /* 0x002fe20000041850 */
[----:B------:R-:W-:-:S02]  /*2e00*/  FMUL.FTZ R72, R18, c[0x0][0x2ec] ;  /* 0x0000bb0012487a20 */ /* 0x000fc40000410000 */
[----:B------:R-:W-:Y:S05]  /*2e10*/  MUFU.TANH R112, R112 ;  /* 0x0000007000707308 */ /* 0x000fea0000002400 */
[----:B------:R-:W-:Y:S03]  /*2e20*/  HMMA.16816.F32.BF16 R56, R12, R30, R56 ;  /* 0x0000001e0c38723c */ /* 0x000fe60000041838 */
[----:B------:R1:W-:Y:S04]  /*2e30*/  MUFU.TANH R31, R24 ;  /* 0x00000018001f7308 */ /* 0x0003e80000002400 */
[----:B------:R-:W-:Y:S01]  /*2e40*/  FMUL.FTZ R30, R19, c[0x0][0x2ec] ;  /* 0x0000bb00131e7a20 */ /* 0x000fe20000410000 */
[----:B----4-:R-:W-:Y:S01]  /*2e50*/  HMMA.16816.F32.BF16 R32, R8, R52, R32 ;  /* 0x000000340820723c */ /* 0x010fe20000041820 */
[----:B------:R-:W2:Y:S02]  /*2e60*/  LDSM.16.M88.4 R16, [R209+0x11800] ;  /* 0x01180000d110783b */ /* 0x000ea40000000200 */
[----:B------:R-:W-:Y:S04]  /*2e70*/  MUFU.TANH R73, R73 ;  /* 0x0000004900497308 */ /* 0x000fe80000002400 */
[----:B------:R-:W-:Y:S01]  /*2e80*/  FMUL.FTZ R52, R25, c[0x0][0x2ec] ;  /* 0x0000bb0019347a20 */ /* 0x000fe20000410000 */
[----:B-----5:R-:W-:Y:S03]  /*2e90*/  HMMA.16816.F32.BF16 R80, R12, R36, R80 ;  /* 0x000000240c50723c */ /* 0x020fe60000041850 */
[----:B------:R-:W-:Y:S04]  /*2ea0*/  MUFU.TANH R30, R30 ;  /* 0x0000001e001e7308 */ /* 0x000fe80000002400 */
[----:B------:R-:W-:Y:S01]  /*2eb0*/  FMUL.FTZ R36, R26, c[0x0][0x2ec] ;  /* 0x0000bb001a247a20 */ /* 0x000fe20000410000 */
[----:B------:R-:W-:Y:S01]  /*2ec0*/  HMMA.16816.F32.BF16 R48, R64, R62, R48 ;  /* 0x0000003e4030723c */ /* 0x000fe20000041830 */
[----:B------:R-:W-:-:S02]  /*2ed0*/  FMUL.FTZ R37, R27, c[0x0][0x2ec] ;  /* 0x0000bb001b257a20 */ /* 0x000fc40000410000 */
[----:B-1----:R-:W1:Y:S01]  /*2ee0*/  LDSM.16.M88.4 R24, [R207+0x5800] ;  /* 0x00580000cf18783b */ /* 0x002e620000000200 */
[----:B------:R-:W-:Y:S04]  /*2ef0*/  MUFU.TANH R52, R52 ;  /* 0x0000003400347308 */ /* 0x000fe80000002400 */
[----:B------:R-:W-:Y:S01]  /*2f00*/  HMMA.16816.F32.BF16 R56, R8, R54, R56 ;  /* 0x000000360838723c */ /* 0x000fe20000041838 */
[----:B------:R-:W-:Y:S02]  /*2f10*/  FMUL.FTZ R33, R33, c[0x0][0x2ec] ;  /* 0x0000bb0021217a20 */ /* 0x000fe40000410000 */
[----:B------:R-:W-:Y:S01]  /*2f20*/  FMUL.FTZ R34, R34, c[0x0][0x2ec] ;  /* 0x0000bb0022227a20 */ /* 0x000fe20000410000 */
[----:B------:R-:W-:Y:S01]  /*2f30*/  MUFU.TANH R36, R36 ;  /* 0x0000002400247308 */ /* 0x000fe20000002400 */
[----:B------:R-:W-:-:S02]  /*2f40*/  FMUL.FTZ R32, R32, c[0x0][0x2ec] ;  /* 0x0000bb0020207a20 */ /* 0x000fc40000410000 */
[----:B------:R-:W-:Y:S01]  /*2f50*/  FMUL.FTZ R35, R35, c[0x0][0x2ec] ;  /* 0x0000bb0023237a20 */ /* 0x000fe20000410000 */
[----:B---3--:R-:W-:Y:S04]  /*2f60*/  HMMA.16816.F32.BF16 R80, R8, R20, R80 ;  /* 0x000000140850723c */ /* 0x008fe80000041850 */
[----:B------:R-:W-:Y:S04]  /*2f70*/  MUFU.TANH R33, R33 ;  /* 0x0000002100217308 */ /* 0x000fe80000002400 */
[----:B------:R-:W-:Y:S04]  /*2f80*/  HMMA.16816.F32.BF16 R48, R40, R78, R48 ;  /* 0x0000004e2830723c */ /* 0x000fe80000041830 */
[----:B------:R-:W-:Y:S04]  /*2f90*/  MUFU.TANH R34, R34 ;  /* 0x0000002200227308 */ /* 0x000fe80000002400 */
[----:B--2---:R-:W-:Y:S01]  /*2fa0*/  HMMA.16816.F32.BF16 R44, R64, R16, R44 ;  /* 0x00000010402c723c */ /* 0x004fe2000004182c */
[----:B------:R-:W-:-:S02]  /*2fb0*/  FMUL.FTZ R20, R56, c[0x0][0x2ec] ;  /* 0x0000bb0038147a20 */ /* 0x000fc40000410000 */
[----:B------:R-:W-:Y:S01]  /*2fc0*/  FMUL.FTZ R21, R57, c[0x0][0x2ec] ;  /* 0x0000bb0039157a20 */ /* 0x000fe20000410000 */
[----:B------:R-:W2:Y:S01]  /*2fd0*/  MUFU.TANH R37, R37 ;  /* 0x0000002500257308 */ /* 0x000ea20000002400 */
[----:B------:R-:W-:-:S03]  /*2fe0*/  FMUL.FTZ R59, R59, c[0x0][0x2ec] ;  /* 0x0000bb003b3b7a20 */ /* 0x000fc60000410000 */
[----:B------:R-:W-:Y:S01]  /*2ff0*/  HMMA.16816.F32.BF16 R68, R64, R18, R68 ;  /* 0x000000124044723c */ /* 0x000fe20000041844 */
[----:B------:R-:W3:Y:S03]  /*3000*/  LDSM.16.M88.4 R16, [R203+0x11800] ;  /* 0x01180000cb10783b */ /* 0x000ee60000000200 */
[----:B------:R-:W-:Y:S04]  /*3010*/  MUFU.TANH R20, R20 ;  /* 0x0000001400147308 */ /* 0x000fe80000002400 */
[----:B------:R-:W-:Y:S04]  /*3020*/  HMMA.16816.F32.BF16 R48, R12, R38, R48 ;  /* 0x000000260c30723c */ /* 0x000fe80000041830 */
[----:B------:R-:W-:Y:S01]  /*3030*/  MUFU.TANH R21, R21 ;  /* 0x0000001500157308 */ /* 0x000fe20000002400 */
[----:B--2---:R-:W-:-:S02]  /*3040*/  FFMA.FTZ R7, R99, R0, R37 ;  /* 0x0000000063077223 */ /* 0x004fc40000010025 */
[----:B------:R-:W-:Y:S01]  /*3050*/  FMUL.FTZ R38, R58, c[0x0][0x2ec] ;  /* 0x0000bb003a267a20 */ /* 0x000fe20000410000 */
[----:B-1----:R-:W-:Y:S01]  /*3060*/  HMMA.16816.F32.BF16 R44, R40, R24, R44 ;  /* 0x00000018282c723c */ /* 0x002fe2000004182c */
[----:B------:R-:W-:Y:S01]  /*3070*/  FMUL.FTZ R39, R80, c[0x0][0x2ec] ;  /* 0x0000bb0050277a20 */ /* 0x000fe20000410000 */
[----:B------:R-:W-:Y:S02]  /*3080*/  FSEL R7, R7, -INF , !P4 ;  /* 0xff80000007077808 */ /* 0x000fe40006000000 */
[----:B------:R-:W1:Y:S01]  /*3090*/  MUFU.TANH R32, R32 ;  /* 0x0000002000207308 */ /* 0x000e620000002400 */
[----:B------:R-:W-:-:S03]  /*30a0*/  ISETP.GE.AND P4, PT, R98, R136, PT ;  /* 0x000000886200720c */ /* 0x000fc60003f86270 */
[----:B------:R-:W-:Y:S01]  /*30b0*/  HMMA.16816.F32.BF16 R68, R40, R26, R68 ;  /* 0x0000001a2844723c */ /* 0x000fe20000041844 */
[----:B------:R-:W2:Y:S01]  /*30c0*/  LDSM.16.M88.4 R24, [R196+0x5800] ;  /* 0x00580000c418783b */ /* 0x000ea20000000200 */
[----:B------:R-:W-:-:S04]  /*30d0*/  DEPBAR.LE SB0, 0x0 ;  /* 0x000080000000791a */ /* 0x000fc80000000000 */
[----:B------:R-:W-:Y:S01]  /*30e0*/  MUFU.TANH R38, R38 ;  /* 0x0000002600267308 */ /* 0x000fe20000002400 */
[----:B------:R-:W-:Y:S01]  /*30f0*/  FMUL.FTZ R41, R82, c[0x0][0x2ec] ;  /* 0x0000bb0052297a20 */ /* 0x000fe20000410000 */
[----:B------:R-:W-:Y:S01]  /*3100*/  HMMA.16816.F32.BF16 R48, R8, R22, R48 ;  /* 0x000000160830723c */ /* 0x000fe20000041830 */
[----:B-1----:R-:W-:-:S05]  /*3110*/  FFMA.FTZ R6, R101, R0, R32 ;  /* 0x0000000065067223 */ /* 0x002fca0000010020 */
[----:B------:R-:W-:Y:S01]  /*3120*/  MUFU.TANH R35, R35 ;  /* 0x0000002300237308 */ /* 0x000fe20000002400 */
[----:B------:R-:W-:Y:S01]  /*3130*/  FMUL.FTZ R23, R83, c[0x0][0x2ec] ;  /* 0x0000bb0053177a20 */ /* 0x000fe20000410000 */
[C---:B---3--:R-:W-:Y:S01]  /*3140*/  HMMA.16816.F32.BF16 R44, R12.reuse, R16, R44 ;  /* 0x000000100c2c723c */ /* 0x048fe2000004182c */
[----:B------:R-:W-:Y:S01]  /*3150*/  FMUL.FTZ R22, R81, c[0x0][0x2ec] ;  /* 0x0000bb0051167a20 */ /* 0x000fe20000410000 */
[----:B------:R-:W-:Y:S02]  /*3160*/  FSEL R6, R6, -INF , !P1 ;  /* 0xff80000006067808 */ /* 0x000fe40004800000 */
[----:B------:R-:W-:Y:S02]  /*3170*/  ISETP.GE.AND P1, PT, R98, R135, PT ;  /* 0x000000876200720c */ /* 0x000fe40003f26270 */
[----:B------:R-:W1:Y:S01]  /*3180*/  MUFU.TANH R23, R23 ;  /* 0x0000001700177308 */ /* 0x000e620000002400 */
[CC--:B------:R-:W-:Y:S01]  /*3190*/  FFMA.FTZ R17, R97.reuse, R0.reuse, R36 ;  /* 0x0000000061117223 */ /* 0x0c0fe20000010024 */
[----:B------:R-:W-:Y:S01]  /*31a0*/  HMMA.16816.F32.BF16 R68, R12, R18, R68 ;  /* 0x000000120c44723c */ /* 0x000fe20000041844 */
[----:B------:R-:W-:-:S03]  /*31b0*/  FFMA.FTZ R16, R97, R0, R31 ;  /* 0x0000000061107223 */ /* 0x000fc6000001001f */
[----:B------:R-:W-:Y:S02]  /*31c0*/  FSEL R17, R17, -INF , !P0 ;  /* 0xff80000011117808 */ /* 0x000fe40004000000 */
[----:B------:R-:W-:Y:S01]  /*31d0*/  MUFU.TANH R22, R22 ;  /* 0x0000001600167308 */ /* 0x000fe20000002400 */
[----:B------:R-:W-:Y:S01]  /*31e0*/  FSEL R16, R16, -INF , !P3 ;  /* 0xff80000010107808 */ /* 0x000fe20005800000 */
[----:B------:R-:W-:Y:S01]  /*31f0*/  FMUL.FTZ R42, R48, c[0x0][0x2ec] ;  /* 0x0000bb00302a7a20 */ /* 0x000fe20000410000 */
[----:B------:R-:W-:Y:S01]  /*3200*/  ISETP.GE.AND P0, PT, R96, R136, PT ;  /* 0x000000886000720c */ /* 0x000fe20003f06270 */
[-C--:B------:R-:W-:Y:S01]  /*3210*/  FFMA.FTZ R18, R99, R0.reuse, R52 ;  /* 0x0000000063127223 */ /* 0x080fe20000010034 */
[-C--:B------:R-:W-:Y:S01]  /*3220*/  ISETP.GE.AND P3, PT, R84, R135.reuse, PT ;  /* 0x000000875400720c */ /* 0x080fe20003f66270 */
[-C--:B------:R-:W-:Y:S02]  /*3230*/  FFMA.FTZ R19, R95, R0.reuse, R30 ;  /* 0x000000005f137223 */ /* 0x080fe4000001001e */
[----:B------:R-:W3:Y:S01]  /*3240*/  MUFU.TANH R42, R42 ;  /* 0x0000002a002a7308 */ /* 0x000ee20000002400 */
[----:B------:R-:W-:Y:S01]  /*3250*/  FMUL.FTZ R30, R51, c[0x0][0x2ec] ;  /* 0x0000bb00331e7a20 */ /* 0x000fe20000410000 */
[----:B------:R-:W-:Y:S01]  /*3260*/  FSEL R18, R18, -INF , !P5 ;  /* 0xff80000012127808 */ /* 0x000fe20006800000 */
[C---:B--2---:R-:W-:Y:S01]  /*3270*/  HMMA.16816.F32.BF16 R44, R8.reuse, R24, R44 ;  /* 0x00000018082c723c */ /* 0x044fe2000004182c */
[-C--:B------:R-:W-:Y:S01]  /*3280*/  ISETP.GE.AND P5, PT, R96, R135.reuse, PT ;  /* 0x000000876000720c */ /* 0x080fe20003fa6270 */
[-C--:B-1----:R-:W-:Y:S01]  /*3290*/  FFMA.FTZ R179, R109, R0.reuse, R23 ;  /* 0x000000006db37223 */ /* 0x082fe20000010017 */
[----:B------:R-:W-:Y:S01]  /*32a0*/  FSEL R19, R19, -INF , !P2 ;  /* 0xff80000013137808 */ /* 0x000fe20005000000 */
[-C--:B------:R-:W-:Y:S01]  /*32b0*/  FFMA.FTZ R14, R95, R0.reuse, R73 ;  /* 0x000000005f0e7223 */ /* 0x080fe20000010049 */
[----:B------:R-:W1:Y:S01]  /*32c0*/  MUFU.TANH R39, R39 ;  /* 0x0000002700277308 */ /* 0x000e620000002400 */
[----:B------:R-:W-:Y:S01]  /*32d0*/  FFMA.FTZ R15, R101, R0, R34 ;  /* 0x00000000650f7223 */ /* 0x000fe20000010022 */
[----:B------:R-:W-:Y:S01]  /*32e0*/  ISETP.GE.AND P2, PT, R84, R136, PT ;  /* 0x000000885400720c */ /* 0x000fe20003f46270 */
[----:B------:R-:W-:Y:S01]  /*32f0*/  HMMA.16816.F32.BF16 R68, R8, R26, R68 ;  /* 0x0000001a0844723c */ /* 0x000fe20000041844 */
[----:B------:R-:W-:Y:S01]  /*3300*/  FMUL.FTZ R24, R49, c[0x0][0x2ec] ;  /* 0x0000bb0031187a20 */ /* 0x000fe20000410000 */
[----:B------:R-:W-:Y:S01]  /*3310*/  FSEL R14, R14, -INF , !P6 ;  /* 0xff8000000e0e7808 */ /* 0x000fe20007000000 */
[----:B------:R-:W-:Y:S01]  /*3320*/  FMUL.FTZ R25, R50, c[0x0][0x2ec] ;  /* 0x0000bb0032197a20 */ /* 0x000fe20000410000 */
[----:B------:R-:W-:Y:S01]  /*3330*/  ISETP.GE.AND P6, PT, R94, R135, PT ;  /* 0x000000875e00720c */ /* 0x000fe20003fc6270 */
[----:B------:R-:W2:Y:S01]  /*3340*/  MUFU.TANH R41, R41 ;  /* 0x0000002900297308 */ /* 0x000ea20000002400 */
[----:B---3--:R-:W-:-:S02]  /*3350*/  FFMA.FTZ R42, R111, R0, R42 ;  /* 0x000000006f2a7223 */ /* 0x008fc4000001002a */
[-C--:B------:R-:W-:Y:S01]  /*3360*/  FFMA.FTZ R11, R103, R0.reuse, R38 ;  /* 0x00000000670b7223 */ /* 0x080fe20000010026 */
[----:B------:R-:W-:Y:S01]  /*3370*/  FSEL R15, R15, -INF , !P6 ;  /* 0xff8000000f0f7808 */ /* 0x000fe20007000000 */
[----:B------:R-:W-:Y:S01]  /*3380*/  FFMA.FTZ R10, R103, R0, R20 ;  /* 0x00000000670a7223 */ /* 0x000fe20000010014 */
[----:B------:R-:W-:Y:S01]  /*3390*/  ISETP.GE.AND P6, PT, R100, R136, PT ;  /* 0x000000886400720c */ /* 0x000fe20003fc6270 */
[-C--:B------:R-:W-:Y:S01]  /*33a0*/  FFMA.FTZ R8, R105, R0.reuse, R21 ;  /* 0x0000000069087223 */ /* 0x080fe20000010015 */
[----:B------:R-:W3:Y:S01]  /*33b0*/  MUFU.TANH R40, R59 ;  /* 0x0000003b00287308 */ /* 0x000ee20000002400 */
[----:B------:R-:W-:Y:S01]  /*33c0*/  FSEL R11, R11, -INF , !P5 ;  /* 0xff8000000b0b7808 */ /* 0x000fe20006800000 */
[----:B------:R-:W-:Y:S01]  /*33d0*/  FFMA.FTZ R12, R85, R0, R33 ;  /* 0x00000000550c7223 */ /* 0x000fe20000010021 */
[----:B------:R-:W-:Y:S01]  /*33e0*/  ISETP.GE.AND P5, PT, R104, R136, PT ;  /* 0x000000886800720c */ /* 0x000fe20003fa6270 */
[----:B------:R-:W-:Y:S01]  /*33f0*/  FMUL.FTZ R27, R47, c[0x0][0x2ec] ;  /* 0x0000bb002f1b7a20 */ /* 0x000fe20000410000 */
[----:B------:R-:W-:Y:S01]  /*3400*/  FSEL R10, R10, -INF , !P0 ;  /* 0xff8000000a0a7808 */ /* 0x000fe20004000000 */
[----:B------:R-:W-:Y:S01]  /*3410*/  FMUL.FTZ R44, R44, c[0x0][0x2ec] ;  /* 0x0000bb002c2c7a20 */ /* 0x000fe20000410000 */
[----:B------:R-:W-:Y:S01]  /*3420*/  FSEL R172, R42, -INF , !P5 ;  /* 0xff8000002aac7808 */ /* 0x000fe20006800000 */
[----:B------:R-:W-:Y:S01]  /*3430*/  FMUL.FTZ R45, R45, c[0x0][0x2ec] ;  /* 0x0000bb002d2d7a20 */ /* 0x000fe20000410000 */
[----:B------:R-:W4:Y:S01]  /*3440*/  MUFU.TANH R30, R30 ;  /* 0x0000001e001e7308 */ /* 0x000f220000002400 */
[----:B------:R-:W-:Y:S01]  /*3450*/  FMUL.FTZ R46, R46, c[0x0][0x2ec] ;  /* 0x0000bb002e2e7a20 */ /* 0x000fe20000410000 */
[-C--:B------:R-:W-:Y:S01]  /*3460*/  ISETP.GE.AND P5, PT, R60, R135.reuse, PT ;  /* 0x000000873c00720c */ /* 0x080fe20003fa6270 */
[----:B------:R-:W-:Y:S01]  /*3470*/  FMUL.FTZ R23, R69, c[0x0][0x2ec] ;  /* 0x0000bb0045177a20 */ /* 0x000fe20000410000 */
[----:B------:R-:W-:Y:S01]  /*3480*/  FSEL R12, R12, -INF , !P2 ;  /* 0xff8000000c0c7808 */ /* 0x000fe20005000000 */
[----:B------:R-:W-:Y:S01]  /*3490*/  FMUL.FTZ R68, R68, c[0x0][0x2ec] ;  /* 0x0000bb0044447a20 */ /* 0x000fe20000410000 */
[-C--:B------:R-:W-:Y:S01]  /*34a0*/  ISETP.GE.AND P2, PT, R100, R135.reuse, PT ;  /* 0x000000876400720c */ /* 0x080fe20003f46270 */
[----:B------:R-:W-:Y:S01]  /*34b0*/  FMUL.FTZ R70, R70, c[0x0][0x2ec] ;  /* 0x0000bb0046467a20 */ /* 0x000fe20000410000 */
[----:B------:R-:W5:Y:S01]  /*34c0*/  MUFU.TANH R27, R27 ;  /* 0x0000001b001b7308 */ /* 0x000f620000002400 */
[----:B------:R-:W-:Y:S01]  /*34d0*/  FMUL.FTZ R71, R71, c[0x0][0x2ec] ;  /* 0x0000bb0047477a20 */ /* 0x000fe20000410000 */
[----:B------:R-:W-:Y:S01]  /*34e0*/  ISETP.GE.AND P0, PT, R102, R135, PT ;  /* 0x000000876600720c */ /* 0x000fe20003f06270 */
[-C--:B------:R-:W-:Y:S01]  /*34f0*/  FFMA.FTZ R166, R109, R0.reuse, R22 ;  /* 0x000000006da67223 */ /* 0x080fe20000010016 */
[----:B------:R-:W-:Y:S01]  /*3500*/  FSEL R8, R8, -INF , !P4 ;  /* 0xff80000008087808 */ /* 0x000fe20006000000 */
[-C--:B------:R-:W-:Y:S01]  /*3510*/  FFMA.FTZ R13, R85, R0.reuse, R35 ;  /* 0x00000000550d7223 */ /* 0x080fe20000010023 */
[----:B------:R-:W-:Y:S01]  /*3520*/  FSEL R179, R179, -INF , !P0 ;  /* 0xff800000b3b37808 */ /* 0x000fe20004000000 */
[CC--:B-1----:R-:W-:Y:S01]  /*3530*/  FFMA.FTZ R39, R107.reuse, R0.reuse, R39 ;  /* 0x000000006b277223 */ /* 0x0c2fe20000010027 */
[----:B------:R-:W1:Y:S01]  /*3540*/  MUFU.TANH R26, R44 ;  /* 0x0000002c001a7308 */ /* 0x000e620000002400 */
[-C--:B--2---:R-:W-:Y:S01]  /*3550*/  FFMA.FTZ R41, R107, R0.reuse, R41 ;  /* 0x000000006b297223 */ /* 0x084fe20000010029 */
[----:B------:R-:W-:Y:S01]  /*3560*/  FSEL R13, R13, -INF , !P3 ;  /* 0xff8000000d0d7808 */ /* 0x000fe20005800000 */
[----:B---3--:R-:W-:Y:S01]  /*3570*/  FFMA.FTZ R9, R105, R0, R40 ;  /* 0x0000000069097223 */ /* 0x008fe20000010028 */
[----:B------:R-:W-:Y:S01]  /*3580*/  ISETP.GE.AND P3, PT, R102, R136, PT ;  /* 0x000000886600720c */ /* 0x000fe20003f66270 */
[----:B----4-:R-:W-:Y:S01]  /*3590*/  FFMA.FTZ R30, R113, R0, R30 ;  /* 0x00000000711e7223 */ /* 0x010fe2000001001e */
[----:B------:R-:W-:-:S02]  /*35a0*/  FSEL R174, R39, -INF , !P6 ;  /* 0xff80000027ae7808 */ /* 0x000fc40007000000 */
[----:B------:R-:W2:Y:S01]  /*35b0*/  MUFU.TANH R20, R45 ;  /* 0x0000002d00147308 */ /* 0x000ea20000002400 */
[-C--:B-----5:R-:W-:Y:S01]  /*35c0*/  FFMA.FTZ R27, R61, R0.reuse, R27 ;  /* 0x000000003d1b7223 */ /* 0x0a0fe2000001001b */
[----:B------:R-:W-:Y:S02]  /*35d0*/  FSEL R169, R41, -INF , !P2 ;  /* 0xff80000029a97808 */ /* 0x000fe40005000000 */
[----:B------:R-:W-:Y:S02]  /*35e0*/  ISETP.GE.AND P6, PT, R106, R135, PT ;  /* 0x000000876a00720c */ /* 0x000fe40003fc6270 */
[----:B------:R-:W-:Y:S02]  /*35f0*/  FSEL R151, R27, -INF , !P5 ;  /* 0xff8000001b977808 */ /* 0x000fe40006800000 */
[----:B------:R-:W3:Y:S01]  /*3600*/  MUFU.TANH R24, R24 ;  /* 0x0000001800187308 */ /* 0x000ee20000002400 */
[----:B------:R-:W-:Y:S01]  /*3610*/  ISETP.GE.AND P5, PT, R134, 0x2, PT ;  /* 0x000000028600780c */ /* 0x000fe20003fa6270 */
[----:B-1----:R-:W-:Y:S01]  /*3620*/  FFMA.FTZ R26, R115, R0, R26 ;  /* 0x00000000731a7223 */ /* 0x002fe2000001001a */
[----:B------:R-:W-:-:S02]  /*3630*/  ISETP.GE.AND P2, PT, R108, R136, PT ;  /* 0x000000886c00720c */ /* 0x000fc40003f46270 */
[----:B------:R-:W-:Y:S02]  /*3640*/  FSEL R9, R9, -INF , !P1 ;  /* 0xff80000009097808 */ /* 0x000fe40004800000 */
[----:B------:R-:W-:Y:S01]  /*3650*/  FSEL R166, R166, -INF , !P3 ;  /* 0xff800000a6a67808 */ /* 0x000fe20005800000 */
[----:B------:R-:W1:Y:S01]  /*3660*/  MUFU.TANH R25, R25 ;  /* 0x0000001900197308 */ /* 0x000e620000002400 */
[----:B--2---:R-:W-:Y:S01]  /*3670*/  FFMA.FTZ R20, R61, R0, R20 ;  /* 0x000000003d147223 */ /* 0x004fe20000010014 */
[-C--:B------:R-:W-:Y:S02]  /*3680*/  ISETP.GE.AND P0, PT, R60, R136.reuse, PT ;  /* 0x000000883c00720c */ /* 0x080fe40003f06270 */
[-C--:B------:R-:W-:Y:S02]  /*3690*/  ISETP.GE.AND P4, PT, R104, R135.reuse, PT ;  /* 0x000000876800720c */ /* 0x080fe40003f86270 */
[----:B------:R-:W-:Y:S02]  /*36a0*/  ISETP.GE.AND P1, PT, R106, R136, PT ;  /* 0x000000886a00720c */ /* 0x000fe40003f26270 */
[----:B------:R-:W2:Y:S01]  /*36b0*/  MUFU.TANH R21, R46 ;  /* 0x0000002e00157308 */ /* 0x000ea20000002400 */
[----:B---3--:R-:W-:Y:S01]  /*36c0*/  FFMA.FTZ R24, R113, R0, R24 ;  /* 0x0000000071187223 */ /* 0x008fe20000010018 */
[----:B------:R-:W-:-:S02]  /*36d0*/  ISETP.GE.AND P3, PT, R108, R135, PT ;  /* 0x000000876c00720c */ /* 0x000fc40003f66270 */
[----:B------:R-:W-:Y:S02]  /*36e0*/  FSEL R177, R30, -INF , !P6 ;  /* 0xff8000001eb17808 */ /* 0x000fe40007000000 */
[----:B------:R-:W-:Y:S02]  /*36f0*/  FSEL R178, R26, -INF , !P2 ;  /* 0xff8000001ab27808 */ /* 0x000fe40005000000 */
[----:B------:R-:W3:Y:S01]  /*3700*/  MUFU.TANH R72, R72 ;  /* 0x0000004800487308 */ /* 0x000ee20000002400 */
[----:B-1----:R-:W-:Y:S01]  /*3710*/  FFMA.FTZ R25, R111, R0, R25 ;  /* 0x000000006f197223 */ /* 0x002fe20000010019 */
[C---:B------:R-:W-:Y:S02]  /*3720*/  ISETP.GE.AND P6, PT, R4.reuse, R136, PT ;  /* 0x000000880400720c */ /* 0x040fe40003fc6270 */
[----:B------:R-:W-:Y:S02]  /*3730*/  ISETP.GE.AND P2, PT, R4, R135, PT ;  /* 0x000000870400720c */ /* 0x000fe40003f46270 */
[----:B------:R-:W-:Y:S01]  /*3740*/  FSEL R176, R20, -INF , !P0 ;  /* 0xff80000014b07808 */ /* 0x000fe20004000000 */
[-C--:B------:R-:W-:Y:S01]  /*3750*/  FFMA.FTZ R20, R93, R0.reuse, R112 ;  /* 0x000000005d147223 */ /* 0x080fe20000010070 */
[----:B------:R-:W1:Y:S01]  /*3760*/  MUFU.TANH R22, R68 ;  /* 0x0000004400167308 */ /* 0x000e620000002400 */
[----:B--2---:R-:W-:Y:S01]  /*3770*/  FFMA.FTZ R21, R115, R0, R21 ;  /* 0x0000000073157223 */ /* 0x004fe20000010015 */
[----:B------:R-:W-:-:S02]  /*3780*/  FSEL R173, R25, -INF , !P4 ;  /* 0xff80000019ad7808 */ /* 0x000fc40006000000 */
[----:B------:R-:W-:Y:S02]  /*3790*/  FSEL R168, R24, -INF , !P1 ;  /* 0xff80000018a87808 */ /* 0x000fe40004800000 */
[----:B------:R-:W-:Y:S02]  /*37a0*/  FSEL R171, R21, -INF , !P3 ;  /* 0xff80000015ab7808 */ /* 0x000fe40005800000 */
[----:B------:R-:W2:Y:S01]  /*37b0*/  MUFU.TANH R23, R23 ;  /* 0x0000001700177308 */ /* 0x000ea20000002400 */
[----:B---3--:R-:W-:Y:S01]  /*37c0*/  FFMA.FTZ R4, R93, R0, R72 ;  /* 0x000000005d047223 */ /* 0x008fe20000010048 */
[CC--:B------:R-:W-:Y:S02]  /*37d0*/  ISETP.GE.AND P4, PT, R110.reuse, R136.reuse, PT ;  /* 0x000000886e00720c */ /* 0x0c0fe40003f86270 */
[----:B------:R-:W-:Y:S02]  /*37e0*/  ISETP.GE.AND P1, PT, R110, R135, PT ;  /* 0x000000876e00720c */ /* 0x000fe40003f26270 */
[----:B------:R-:W-:-:S02]  /*37f0*/  ISETP.GE.AND P3, PT, R28, R136, PT ;  /* 0x000000881c00720c */ /* 0x000fc40003f66270 */
[----:B------:R-:W3:Y:S01]  /*3800*/  MUFU.TANH R149, R70 ;  /* 0x0000004600957308 */ /* 0x000ee20000002400 */
[-C--:B-1----:R-:W-:Y:S01]  /*3810*/  FFMA.FTZ R22, R117, R0.reuse, R22 ;  /* 0x0000000075167223 */ /* 0x082fe20000010016 */
[----:B------:R-:W-:Y:S01]  /*3820*/  BAR.SYNC.DEFER_BLOCKING 0x0 ;  /* 0x0000000000007b1d */ /* 0x000fe20000010000 */
[----:B------:R-:W-:Y:S02]  /*3830*/  ISETP.GE.AND P0, PT, R28, R135, PT ;  /* 0x000000871c00720c */ /* 0x000fe40003f06270 */
[----:B------:R-:W-:Y:S02]  /*3840*/  FSEL R20, R20, -INF , !P6 ;  /* 0xff80000014147808 */ /* 0x000fe40007000000 */
[----:B------:R-:W-:Y:S01]  /*3850*/  FSEL R150, R22, -INF , !P4 ;  /* 0xff80000016967808 */ /* 0x000fe20006000000 */
[----:B------:R-:W1:Y:S01]  /*3860*/  MUFU.TANH R167, R71 ;  /* 0x0000004700a77308 */ /* 0x000e620000002400 */
[----:B--2---:R-:W-:Y:S01]  /*3870*/  FFMA.FTZ R23, R29, R0, R23 ;  /* 0x000000001d177223 */ /* 0x004fe20000010017 */
[----:B------:R-:W-:-:S04]  /*3880*/  FSEL R4, R4, -INF , !P2 ;  /* 0xff80000004047808 */ /* 0x000fc80005000000 */
[----:B------:R-:W-:Y:S01]  /*3890*/  FSEL R148, R23, -INF , !P3 ;  /* 0xff80000017947808 */ /* 0x000fe20005800000 */
[----:B---3--:R-:W-:-:S05]  /*38a0*/  FFMA.FTZ R149, R117, R0, R149 ;  /* 0x0000000075957223 */ /* 0x008fca0000010095 */
[----:B------:R-:W-:Y:S01]  /*38b0*/  FSEL R149, R149, -INF , !P1 ;  /* 0xff80000095957808 */ /* 0x000fe20004800000 */
[----:B-1----:R-:W-:-:S05]  /*38c0*/  FFMA.FTZ R167, R29, R0, R167 ;  /* 0x000000001da77223 */ /* 0x002fca00000100a7 */
        /* <DEDUP_REMOVED lines=57> */
.L_x_244:
[----:B------:R-:W-:Y:S05]  /*3c60*/  BSYNC B0 ;  /* 0x0000000000007941 */ /* 0x000fea0003800000 */
.L_x_243:
[----:B------:R-:W0:Y:S02]  /*3c70*/  LDGDEPBAR ;  /* 0x00000000000079af */ /* 0x000e240000000000 */
.L_x_242:
[----:B------:R-:W-:Y:S02]  /*3c80*/  FMNMX.FTZ R23, R20, R14, !PT ;  /* 0x0000000e14177209 */ /* 0x000fe40007810000 */
[----:B-1----:R-:W-:Y:S02]  /*3c90*/  FMNMX.FTZ R24, R4, R19, !PT ;  /* 0x0000001304187209 */ /* 0x002fe40007810000 */
        /* <DEDUP_REMOVED lines=72> */
[----:B------:R-:W-:Y:S01]  /*4120*/  LDSM.16.MT88.4 R16, [R201+0x14800] ;  /* 0x01480000c910783b */ /* 0x000fe20000004200 */
[--C-:B------:R-:W-:Y:S02]  /*4130*/  FFMA.FTZ R152, R10, c[0x0][0x23c], -R175.reuse ;  /* 0x00008f000a987a23 */ /* 0x100fe400000108af */
[--C-:B------:R-:W-:Y:S01]  /*4140*/  FFMA.FTZ R3, R8, c[0x0][0x23c], -R175.reuse ;  /* 0x00008f0008037a23 */ /* 0x100fe200000108af */
[----:B------:R-:W2:Y:S01]  /*4150*/  LDSM.16.MT88.4 R4, [R200+0x16000] ;  /* 0x01600000c804783b */ /* 0x000ea20000004200 */
[--C-:B------:R-:W-:Y:S01]  /*4160*/  FFMA.FTZ R155, R11, c[0x0][0x23c], -R170.reuse ;  /* 0x00008f000b9b7a23 */ /* 0x100fe200000108aa */
[----:B------:R-:W-:Y:S01]  /*4170*/  MUFU.EX2 R160, R160 ;  /* 0x000000a000a07308 */ /* 0x000fe20000000800 */
[----:B------:R-:W-:Y:S01]  /*4180*/  FFMA.FTZ R2, R9, c[0x0][0x23c], -R170 ;  /* 0x00008f0009027a23 */ /* 0x000fe200000108aa */
[----:B------:R-:W-:Y:S01]  /*4190*/  LDSM.16.MT88.4 R24, [R202+0x14800] ;  /* 0x01480000ca18783b */ /* 0x000fe20000004200 */
        /* <DEDUP_REMOVED lines=22> */
[--C-:B------:R-:W-:Y:S02]  /*4300*/  FFMA.FTZ R171, R171, c[0x0][0x23c], -R170.reuse ;  /* 0x00008f00abab7a23 */ /* 0x100fe400000108aa */
[--C-:B------:R-:W-:Y:S02]  /*4310*/  FFMA.FTZ R180, R151, c[0x0][0x23c], -R170.reuse ;  /* 0x00008f0097b47a23 */ /* 0x100fe400000108aa */
[----:B------:R-:W-:Y:S01]  /*4320*/  FFMA.FTZ R179, R149, c[0x0][0x23c], -R170 ;  /* 0x00008f0095b37a23 */ /* 0x000fe200000108aa */
        /* <DEDUP_REMOVED lines=237> */
[----:B------:R1:W-:Y:S01]  /*5200*/  @!P1 LDGSTS.E.BYPASS.LTC128B.128 [R215+0x16000], [R10.64+0x100] ;  /* 0x160001000ad79fae */ /* 0x0003e2000b901d4c */
[----:B------:R-:W-:Y:S01]  /*5210*/  I2F R137, R2 ;  /* 0x0000000200897306 */ /* 0x000fe20000201400 */
[C---:B------:R-:W-:Y:S02]  /*5220*/  IADD3 R142, R2.reuse, 0x1, RZ ;  /* 0x00000001028e7810 */ /* 0x040fe40007ffe0ff */
[----:B------:R-:W-:Y:S01]  /*5230*/  @P3 STS.128 [R215+0x13000], RZ ;  /* 0x013000ffd7003388 */ /* 0x000fe20000000c00 */
[C---:B------:R-:W-:Y:S02]  /*5240*/  IADD3 R180, R2.reuse, 0x8, RZ ;  /* 0x0000000802b47810 */ /* 0x040fe40007ffe0ff */
[C---:B------:R-:W-:Y:S01]  /*5250*/  IADD3 R182, R2.reuse, 0x9, RZ ;  /* 0x0000000902b67810 */ /* 0x040fe20007ffe0ff */
[----:B------:R-:W-:Y:S01]  /*5260*/  @!PT LDS RZ, [RZ] ;  /* 0x00000000fffff984 */ /* 0x000fe20000000800 */
[----:B------:R-:W-:Y:S01]  /*5270*/  @!PT LDS RZ, [RZ] ;  /* 0x00000000fffff984 */ /* 0x000fe20000000800 */
[----:B------:R-:W-:Y:S01]  /*5280*/  @!PT LDS RZ, [RZ] ;  /* 0x00000000fffff984 */ /* 0x000fe20000000800 */
[----:B------:R3:W-:Y:S01]  /*5290*/  @!P3 LDGSTS.E.BYPASS.LTC128B.128 [R215+0x13000], [R6.64] ;  /* 0x1300000006d7bfae */ /* 0x0007e2000b901d4c */
[----:B------:R-:W-:Y:S01]  /*52a0*/  I2F R143, R142 ;  /* 0x0000008e008f7306 */ /* 0x000fe20000201400 */
[----:B------:R-:W-:-:S02]  /*52b0*/  IADD3 R184, R2, 0x10, RZ ;  /* 0x0000001002b87810 */ /* 0x000fc40007ffe0ff */
[----:B------:R-:W-:Y:S01]  /*52c0*/  @P2 STS.128 [R215+0x15000], RZ ;  /* 0x015000ffd7002388 */ /* 0x000fe20000000c00 */
[----:B------:R-:W-:Y:S02]  /*52d0*/  IADD3 R186, R2, 0x11, RZ ;  /* 0x0000001102ba7810 */ /* 0x000fe40007ffe0ff */
[----:B------:R-:W-:Y:S01]  /*52e0*/  ISETP.GE.AND P6, PT, R142, R136, PT ;  /* 0x000000888e00720c */ /* 0x000fe20003fc6270 */
[----:B------:R-:W-:Y:S01]  /*52f0*/  @!PT LDS RZ, [RZ] ;  /* 0x00000000fffff984 */ /* 0x000fe20000000800 */
[----:B------:R-:W-:Y:S01]  /*5300*/  @!PT LDS RZ, [RZ] ;  /* 0x00000000fffff984 */ /* 0x000fe20000000800 */
[----:B------:R-:W-:Y:S01]  /*5310*/  @!PT LDS RZ, [RZ] ;  /* 0x00000000fffff984 */ /* 0x000fe20000000800 */
[----:B------:R4:W-:Y:S01]  /*5320*/  @!P2 LDGSTS.E.BYPASS.LTC128B.128 [R215+0x15000], [R16.64+0x80] ;  /* 0x1500008010d7afae */ /* 0x0009e2000b901d4c */
[----:B------:R-:W-:Y:S01]  /*5330*/  I2F R181, R180 ;  /* 0x000000b400b57306 */ /* 0x000fe20000201400 */
[C---:B------:R-:W-:Y:S02]  /*5340*/  IADD3 R230, R2.reuse, 0x18, RZ ;  /* 0x0000001802e67810 */ /* 0x040fe40007ffe0ff */
        /* <DEDUP_REMOVED lines=8> */
[----:B------:R-:W-:-:S02]  /*53d0*/  IADD3 R231, R2, 0x20, RZ ;  /* 0x0000002002e77810 */ /* 0x000fc40007ffe0ff */
[----:B------:R-:W-:Y:S01]  /*53e0*/  LDSM.16.M88.4 R164, [R210] ;  /* 0x00000000d2a4783b */ /* 0x000fe20000000200 */
[C---:B------:R-:W-:Y:S02]  /*53f0*/  IADD3 R232, R2.reuse, 0x21, RZ ;  /* 0x0000002102e87810 */ /* 0x040fe40007ffe0ff */
[C---:B------:R-:W-:Y:S01]  /*5400*/  IADD3 R234, R2.reuse, 0x28, RZ ;  /* 0x0000002802ea7810 */ /* 0x040fe20007ffe0ff */
[----:B------:R-:W5:Y:S01]  /*5410*/  LDSM.16.M88.4 R28, [R209+0xc000] ;  /* 0x00c00000d11c783b */ /* 0x000f620000000200 */
[----:B------:R-:W-:Y:S01]  /*5420*/  I2F R185, R184 ;  /* 0x000000b800b97306 */ /* 0x000fe20000201400 */
[C---:B------:R-:W-:Y:S02]  /*5430*/  IADD3 R236, R2.reuse, 0x29, RZ ;  /* 0x0000002902ec7810 */ /* 0x040fe40007ffe0ff */
[----:B------:R-:W4:Y:S01]  /*5440*/  LDSM.16.M88.4 R20, [R209+0xc800] ;  /* 0x00c80000d114783b */ /* 0x000f220000000200 */
[C---:B------:R-:W-:Y:S02]  /*5450*/  IADD3 R238, R2.reuse, 0x31, RZ ;  /* 0x0000003102ee7810 */ /* 0x040fe40007ffe0ff */
[C---:B------:R-:W-:Y:S01]  /*5460*/  ISETP.GE.AND P4, PT, R2.reuse, R136, PT ;  /* 0x000000880200720c */ /* 0x040fe20003f86270 */
[----:B--2---:R-:W2:Y:S01]  /*5470*/  LDSM.16.M88.4 R12, [R209+0xd000] ;  /* 0x00d00000d10c783b */ /* 0x004ea20000000200 */
[----:B------:R-:W-:Y:S01]  /*5480*/  I2F R187, R186 ;  /* 0x000000ba00bb7306 */ /* 0x000fe20000201400 */
[----:B------:R-:W-:-:S02]  /*5490*/  ISETP.GE.AND P5, PT, R2, R135, PT ;  /* 0x000000870200720c */ /* 0x000fc40003fa6270 */
[----:B------:R-:W2:Y:S04]  /*54a0*/  LDSM.16.M88.4 R152, [R209+0xd800] ;  /* 0x00d80000d198783b */ /* 0x000ea80000000200 */
[----:B------:R-:W-:Y:S01]  /*54b0*/  LDSM.16.M88.4 R148, [R208] ;  /* 0x00000000d094783b */ /* 0x000fe20000000200 */
[----:B------:R-:W-:Y:S03]  /*54c0*/  I2F R229, R230 ;  /* 0x000000e600e57306 */ /* 0x000fe60000201400 */
[----:B------:R-:W2:Y:S04]  /*54d0*/  LDSM.16.M88.4 R144, [R207] ;  /* 0x00000000cf90783b */ /* 0x000ea80000000200 */
[----:B------:R-:W2:Y:S01]  /*54e0*/  LDSM.16.M88.4 R172, [R199] ;  /* 0x00000000c7ac783b */ /* 0x000ea20000000200 */
[----:B------:R-:W-:Y:S03]  /*54f0*/  I2F R219, R228 ;  /* 0x000000e400db7306 */ /* 0x000fe60000201400 */
[----:B------:R-:W2:Y:S04]  /*5500*/  LDSM.16.M88.4 R160, [R198] ;  /* 0x00000000c6a0783b */ /* 0x000ea80000000200 */
[----:B------:R-:W2:Y:S01]  /*5510*/  LDSM.16.M88.4 R156, [R197] ;  /* 0x00000000c59c783b */ /* 0x000ea20000000200 */
[----:B------:R-:W-:Y:S03]  /*5520*/  I2F R233, R231 ;  /* 0x000000e700e97306 */ /* 0x000fe60000201400 */
[----:B-1----:R-:W-:Y:S01]  /*5530*/  LDSM.16.M88.4 R8, [R206] ;  /* 0x00000000ce08783b */ /* 0x002fe20000000200 */
[C---:B-----5:R-:W-:Y:S03]  /*5540*/  HMMA.16816.F32.BF16 R32, R164.reuse, R28, RZ ;  /* 0x0000001ca420723c */ /* 0x060fe600000418ff */
[----:B---3--:R-:W1:Y:S01]  /*5550*/  LDSM.16.M88.4 R4, [R203+0xc000] ;  /* 0x00c00000cb04783b */ /* 0x008e620000000200 */
[----:B------:R-:W-:Y:S03]  /*5560*/  I2F R235, R232 ;  /* 0x000000e800eb7306 */ /* 0x000fe60000201400 */
[----:B------:R-:W-:Y:S01]  /*5570*/  LDSM.16.M88.4 R176, [R210+0x4000] ;  /* 0x00400000d2b0783b */ /* 0x000fe20000000200 */
[C---:B------:R-:W-:Y:S03]  /*5580*/  HMMA.16816.F32.BF16 R28, R164.reuse, R30, RZ ;  /* 0x0000001ea41c723c */ /* 0x040fe600000418ff */
[----:B------:R-:W0:Y:S01]  /*5590*/  LDGDEPBAR ;  /* 0x00000000000079af */ /* 0x000e220000000000 */
[----:B------:R-:W-:Y:S04]  /*55a0*/  I2F R237, R234 ;  /* 0x000000ea00ed7306 */ /* 0x000fe80000201400 */
[C---:B----4-:R-:W-:Y:S04]  /*55b0*/  HMMA.16816.F32.BF16 R24, R164.reuse, R20, RZ ;  /* 0x00000014a418723c */ /* 0x050fe800000418ff */
[----:B------:R-:W-:Y:S04]  /*55c0*/  I2F R241, R238 ;  /* 0x000000ee00f17306 */ /* 0x000fe80000201400 */
[C---:B--2---:R-:W-:Y:S08]  /*55d0*/  HMMA.16816.F32.BF16 R16, R164.reuse, R12, RZ ;  /* 0x0000000ca410723c */ /* 0x044ff000000418ff */
[C---:B------:R-:W-:Y:S08]  /*55e0*/  HMMA.16816.F32.BF16 R20, R164.reuse, R22, RZ ;  /* 0x00000016a414723c */ /* 0x040ff000000418ff */
[C---:B------:R-:W-:Y:S08]  /*55f0*/  HMMA.16816.F32.BF16 R12, R164.reuse, R14, RZ ;  /* 0x0000000ea40c723c */ /* 0x040ff000000418ff */
[C---:B------:R-:W-:Y:S08]  /*5600*/  HMMA.16816.F32.BF16 R168, R164.reuse, R152, RZ ;  /* 0x00000098a4a8723c */ /* 0x040ff000000418ff */
[----:B------:R-:W-:Y:S01]  /*5610*/  HMMA.16816.F32.BF16 R164, R164, R154, RZ ;  /* 0x0000009aa4a4723c */ /* 0x000fe200000418ff */
[----:B------:R-:W2:Y:S07]  /*5620*/  LDSM.16.M88.4 R152, [R203+0xc800] ;  /* 0x00c80000cb98783b */ /* 0x000eae0000000200 */
[C---:B------:R-:W-:Y:S08]  /*5630*/  HMMA.16816.F32.BF16 R32, R148.reuse, R144, R32 ;  /* 0x000000909420723c */ /* 0x040ff00000041820 */
[C---:B------:R-:W-:Y:S01]  /*5640*/  HMMA.16816.F32.BF16 R28, R148.reuse, R146, R28 ;  /* 0x00000092941c723c */ /* 0x040fe2000004181c */
        /* <DEDUP_REMOVED lines=9> */
[----:B------:R-:W-:Y:S04]  /*56e0*/  LDSM.16.M88.4 R148, [R205] ;  /* 0x00000000cd94783b */ /* 0x000fe80000000200 */
[----:B------:R-:W-:Y:S03]  /*56f0*/  LDSM.16.M88.4 R156, [R196+0x1000] ;  /* 0x00100000c49c783b */ /* 0x000fe60000000200 */
[C---:B-1----:R-:W-:Y:S08]  /*5700*/  HMMA.16816.F32.BF16 R32, R8.reuse, R4, R32 ;  /* 0x000000040820723c */ /* 0x042ff00000041820 */
[C---:B------:R-:W-:Y:S01]  /*5710*/  HMMA.16816.F32.BF16 R28, R8.reuse, R6, R28 ;  /* 0x00000006081c723c */ /* 0x040fe2000004181c */
[----:B------:R-:W1:Y:S07]  /*5720*/  LDSM.16.M88.4 R4, [R196] ;  /* 0x00000000c404783b */ /* 0x000e6e0000000200 */
[C---:B--2---:R-:W-:Y:S08]  /*5730*/  HMMA.16816.F32.BF16 R24, R8.reuse, R152, R24 ;  /* 0x000000980818723c */ /* 0x044ff00000041818 */
[C---:B------:R-:W-:Y:S01]  /*5740*/  HMMA.16816.F32.BF16 R20, R8.reuse, R154, R20 ;  /* 0x0000009a0814723c */ /* 0x040fe20000041814 */
[----:B------:R-:W2:Y:S07]  /*5750*/  LDSM.16.M88.4 R152, [R196+0x1800] ;  /* 0x00180000c498783b */ /* 0x000eae0000000200 */
[C---:B---3--:R-:W-:Y:S08]  /*5760*/  HMMA.16816.F32.BF16 R16, R8.reuse, R144, R16 ;  /* 0x000000900810723c */ /* 0x048ff00000041810 */
[C---:B------:R-:W-:Y:S01]  /*5770*/  HMMA.16816.F32.BF16 R12, R8.reuse, R146, R12 ;  /* 0x00000092080c723c */ /* 0x040fe2000004180c */
[----:B------:R-:W3:Y:S07]  /*5780*/  LDSM.16.M88.4 R144, [R209+0xe000] ;  /* 0x00e00000d190783b */ /* 0x000eee0000000200 */
[C---:B----4-:R-:W-:Y:S08]  /*5790*/  HMMA.16816.F32.BF16 R168, R8.reuse, R172, R168 ;  /* 0x000000ac08a8723c */ /* 0x050ff000000418a8 */
[----:B------:R-:W-:Y:S01]  /*57a0*/  HMMA.16816.F32.BF16 R164, R8, R174, R164 ;  /* 0x000000ae08a4723c */ /* 0x000fe200000418a4 */
[----:B------:R-:W4:Y:S04]  /*57b0*/  LDSM.16.M88.4 R8, [R209+0xe800] ;  /* 0x00e80000d108783b */ /* 0x000f280000000200 */
[----:B------:R-:W-:Y:S03]  /*57c0*/  LDSM.16.M88.4 R172, [R209+0xf800] ;  /* 0x00f80000d1ac783b */ /* 0x000fe60000000200 */
        /* <DEDUP_REMOVED lines=8> */
[----:B------:R-:W-:Y:S07]  /*5850*/  LDSM.16.M88.4 R156, [R195] ;  /* 0x00000000c39c783b */ /* 0x000fee0000000200 */
[C---:B--2---:R-:W-:Y:S08]  /*5860*/  HMMA.16816.F32.BF16 R168, R148.reuse, R152, R168 ;  /* 0x0000009894a8723c */ /* 0x044ff000000418a8 */
[----:B------:R-:W-:Y:S01]  /*5870*/  HMMA.16816.F32.BF16 R164, R148, R154, R164 ;  /* 0x0000009a94a4723c */ /* 0x000fe200000418a4 */
[----:B------:R-:W2:Y:S04]  /*5880*/  LDSM.16.M88.4 R152, [R194] ;  /* 0x00000000c298783b */ /* 0x000ea80000000200 */
[----:B------:R-:W5:Y:S03]  /*5890*/  LDSM.16.M88.4 R148, [R193] ;  /* 0x00000000c194783b */ /* 0x000f660000000200 */
[C---:B---3--:R-:W-:Y:S08]  /*58a0*/  HMMA.16816.F32.BF16 R32, R176.reuse, R144, R32 ;  /* 0x00000090b020723c */ /* 0x048ff00000041820 */
[C---:B------:R-:W-:Y:S01]  /*58b0*/  HMMA.16816.F32.BF16 R28, R176.reuse, R146, R28 ;  /* 0x00000092b01c723c */ /* 0x040fe2000004181c */
[----:B------:R-:W3:Y:S07]  /*58c0*/  LDSM.16.M88.4 R144, [R192] ;  /* 0x00000000c090783b */ /* 0x000eee0000000200 */
[C---:B----4-:R-:W-:Y:S08]  /*58d0*/  HMMA.16816.F32.BF16 R24, R176.reuse, R8, R24 ;  /* 0x00000008b018723c */ /* 0x050ff00000041818 */
[C---:B------:R-:W-:Y:S01]  /*58e0*/  HMMA.16816.F32.BF16 R20, R176.reuse, R10, R20 ;  /* 0x0000000ab014723c */ /* 0x040fe20000041814 */
[----:B------:R-:W-:Y:S07]  /*58f0*/  LDSM.16.M88.4 R8, [R206+0x4000] ;  /* 0x00400000ce08783b */ /* 0x000fee0000000200 */
[C---:B-1----:R-:W-:Y:S08]  /*5900*/  HMMA.16816.F32.BF16 R16, R176.reuse, R4, R16 ;  /* 0x00000004b010723c */ /* 0x042ff00000041810 */
[C---:B------:R-:W-:Y:S01]  /*5910*/  HMMA.16816.F32.BF16 R12, R176.reuse, R6, R12 ;  /* 0x00000006b00c723c */ /* 0x040fe2000004180c */
[----:B------:R-:W1:Y:S07]  /*5920*/  LDSM.16.M88.4 R4, [R203+0xe000] ;  /* 0x00e00000cb04783b */ /* 0x000e6e0000000200 */
[C---:B------:R-:W-:Y:S08]  /*5930*/  HMMA.16816.F32.BF16 R168, R176.reuse, R172, R168 ;  /* 0x000000acb0a8723c */ /* 0x040ff000000418a8 */
[----:B------:R-:W-:Y:S01]  /*5940*/  HMMA.16816.F32.BF16 R172, R176, R174, R164 ;  /* 0x000000aeb0ac723c */ /* 0x000fe200000418a4 */
[----:B------:R-:W4:Y:S04]  /*5950*/  LDSM.16.M88.4 R164, [R203+0xe800] ;  /* 0x00e80000cba4783b */ /* 0x000f280000000200 */
[----:B------:R-:W-:Y:S03]  /*5960*/  LDSM.16.M88.4 R176, [R196+0x3000] ;  /* 0x00300000c4b0783b */ /* 0x000fe60000000200 */
[C---:B--2---:R-:W-:Y:S08]  /*5970*/  HMMA.16816.F32.BF16 R24, R160.reuse, R152, R24 ;  /* 0x00000098a018723c */ /* 0x044ff00000041818 */
[C---:B------:R-:W-:Y:S01]  /*5980*/  HMMA.16816.F32.BF16 R20, R160.reuse, R154, R20 ;  /* 0x0000009aa014723c */ /* 0x040fe20000041814 */
[----:B------:R-:W2:Y:S07]  /*5990*/  LDSM.16.M88.4 R152, [R203+0xf000] ;  /* 0x00f00000cb98783b */ /* 0x000eae0000000200 */
[C---:B-----5:R-:W-:Y:S08]  /*59a0*/  HMMA.16816.F32.BF16 R16, R160.reuse, R148, R16 ;  /* 0x00000094a010723c */ /* 0x060ff00000041810 */
[C---:B------:R-:W-:Y:S01]  /*59b0*/  HMMA.16816.F32.BF16 R12, R160.reuse, R150, R12 ;  /* 0x00000096a00c723c */ /* 0x040fe2000004180c */
[----:B------:R-:W5:Y:S07]  /*59c0*/  LDSM.16.M88.4 R148, [R203+0xf800] ;  /* 0x00f80000cb94783b */ /* 0x000f6e0000000200 */
[C---:B------:R-:W-:Y:S08]  /*59d0*/  HMMA.16816.F32.BF16 R32, R160.reuse, R156, R32 ;  /* 0x0000009ca020723c */ /* 0x040ff00000041820 */
[C---:B------:R-:W-:Y:S01]  /*59e0*/  HMMA.16816.F32.BF16 R28, R160.reuse, R158, R28 ;  /* 0x0000009ea01c723c */ /* 0x040fe2000004181c */
[----:B------:R-:W-:Y:S07]  /*59f0*/  LDSM.16.M88.4 R156, [R205+0x4000] ;  /* 0x00400000cd9c783b */ /* 0x000fee0000000200 */
[C---:B---3--:R-:W-:Y:S08]  /*5a00*/  HMMA.16816.F32.BF16 R168, R160.reuse, R144, R168 ;  /* 0x00000090a0a8723c */ /* 0x048ff000000418a8 */
[----:B------:R-:W-:Y:S01]  /*5a10*/  HMMA.16816.F32.BF16 R172, R160, R146, R172 ;  /* 0x00000092a0ac723c */ /* 0x000fe200000418ac */
[----:B------:R-:W3:Y:S04]  /*5a20*/  LDSM.16.M88.4 R144, [R196+0x2000] ;  /* 0x00200000c490783b */ /* 0x000ee80000000200 */
[----:B------:R-:W3:Y:S03]  /*5a30*/  LDSM.16.M88.4 R160, [R196+0x2800] ;  /* 0x00280000c4a0783b */ /* 0x000ee60000000200 */
[C---:B-1----:R-:W-:Y:S08]  /*5a40*/  HMMA.16816.F32.BF16 R32, R8.reuse, R4, R32 ;  /* 0x000000040820723c */ /* 0x042ff00000041820 */
[C---:B------:R-:W-:Y:S01]  /*5a50*/  HMMA.16816.F32.BF16 R28, R8.reuse, R6, R28 ;  /* 0x00000006081c723c */ /* 0x040fe2000004181c */
[----:B------:R-:W1:Y:S07]  /*5a60*/  LDSM.16.M88.4 R4, [R196+0x3800] ;  /* 0x00380000c404783b */ /* 0x000e6e0000000200 */
[C---:B----4-:R-:W-:Y:S08]  /*5a70*/  HMMA.16816.F32.BF16 R24, R8.reuse, R164, R24 ;  /* 0x000000a40818723c */ /* 0x050ff00000041818 */
[C---:B------:R-:W-:Y:S01]  /*5a80*/  HMMA.16816.F32.BF16 R20, R8.reuse, R166, R20 ;  /* 0x000000a60814723c */ /* 0x040fe20000041814 */
[----:B------:R-:W-:Y:S07]  /*5a90*/  LDSM.16.M88.4 R164, [R190] ;  /* 0x00000000bea4783b */ /* 0x000fee0000000200 */
[C---:B--2---:R-:W-:Y:S08]  /*5aa0*/  HMMA.16816.F32.BF16 R16, R8.reuse, R152, R16 ;  /* 0x000000980810723c */ /* 0x044ff00000041810 */
[C---:B------:R-:W-:Y:S01]  /*5ab0*/  HMMA.16816.F32.BF16 R12, R8.reuse, R154, R12 ;  /* 0x0000009a080c723c */ /* 0x040fe2000004180c */
[----:B------:R-:W-:Y:S07]  /*5ac0*/  LDSM.16.M88.4 R152, [R191] ;  /* 0x00000000bf98783b */ /* 0x000fee0000000200 */
[C---:B-----5:R-:W-:Y:S08]  /*5ad0*/  HMMA.16816.F32.BF16 R168, R8.reuse, R148, R168 ;  /* 0x0000009408a8723c */ /* 0x060ff000000418a8 */
[----:B------:R-:W-:Y:S01]  /*5ae0*/  HMMA.16816.F32.BF16 R172, R8, R150, R172 ;  /* 0x0000009608ac723c */ /* 0x000fe200000418ac */
[----:B------:R-:W-:Y:S04]  /*5af0*/  LDSM.16.M88.4 R148, [R210+0x8000] ;  /* 0x00800000d294783b */ /* 0x000fe80000000200 */
[----:B------:R-:W2:Y:S03]  /*5b00*/  LDSM.16.M88.4 R8, [R209+0x10000] ;  /* 0x01000000d108783b */ /* 0x000ea60000000200 */
[C---:B---3--:R-:W-:Y:S08]  /*5b10*/  HMMA.16816.F32.BF16 R32, R156.reuse, R144, R32 ;  /* 0x000000909c20723c */ /* 0x048ff00000041820 */
[C---:B------:R-:W-:Y:S01]  /*5b20*/  HMMA.16816.F32.BF16 R28, R156.reuse, R146, R28 ;  /* 0x000000929c1c723c */ /* 0x040fe2000004181c */
[----:B------:R-:W3:Y:S07]  /*5b30*/  LDSM.16.M88.4 R144, [R209+0x10800] ;  /* 0x01080000d190783b */ /* 0x000eee0000000200 */
[C---:B------:R-:W-:Y:S08]  /*5b40*/  HMMA.16816.F32.BF16 R24, R156.reuse, R160, R24 ;  /* 0x000000a09c18723c */ /* 0x040ff00000041818 */
[C---:B------:R-:W-:Y:S01]  /*5b50*/  HMMA.16816.F32.BF16 R20, R156.reuse, R162, R20 ;  /* 0x000000a29c14723c */ /* 0x040fe20000041814 */
[----:B------:R-:W4:Y:S07]  /*5b60*/  LDSM.16.M88.4 R160, [R208+0x8000] ;  /* 0x00800000d0a0783b */ /* 0x000f2e0000000200 */
[C---:B-1----:R-:W-:Y:S08]  /*5b70*/  HMMA.16816.F32.BF16 R168, R156.reuse, R4, R168 ;  /* 0x000000049ca8723c */ /* 0x042ff000000418a8 */
[C---:B------:R-:W-:Y:S01]  /*5b80*/  HMMA.16816.F32.BF16 R172, R156.reuse, R6, R172 ;  /* 0x000000069cac723c */ /* 0x040fe200000418ac */
[----:B------:R-:W1:Y:S07]  /*5b90*/  LDSM.16.M88.4 R4, [R209+0x11000] ;  /* 0x01100000d104783b */ /* 0x000e6e0000000200 */
[C---:B------:R-:W-:Y:S08]  /*5ba0*/  HMMA.16816.F32.BF16 R16, R156.reuse, R176, R16 ;  /* 0x000000b09c10723c */ /* 0x040ff00000041810 */
[----:B------:R-:W-:Y:S08]  /*5bb0*/  HMMA.16816.F32.BF16 R12, R156, R178, R12 ;  /* 0x000000b29c0c723c */ /* 0x000ff0000004180c */
[C---:B--2---:R-:W-:Y:S08]  /*5bc0*/  HMMA.16816.F32.BF16 R32, R148.reuse, R8, R32 ;  /* 0x000000089420723c */ /* 0x044ff00000041820 */
[C---:B------:R-:W-:Y:S01]  /*5bd0*/  HMMA.16816.F32.BF16 R156, R148.reuse, R10, R28 ;  /* 0x0000000a949c723c */ /* 0x040fe2000004181c */
[----:B------:R-:W-:Y:S04]  /*5be0*/  LDSM.16.M88.4 R28, [R206+0x8000] ;  /* 0x00800000ce1c783b */ /* 0x000fe80000000200 */
[----:B------:R-:W2:Y:S03]  /*5bf0*/  LDSM.16.M88.4 R8, [R203+0x10000] ;  /* 0x01000000cb08783b */ /* 0x000ea60000000200 */
[C---:B---3--:R-:W-:Y:S08]  /*5c00*/  HMMA.16816.F32.BF16 R24, R148.reuse, R144, R24 ;  /* 0x000000909418723c */ /* 0x048ff00000041818 */
[----:B------:R-:W-:Y:S01]  /*5c10*/  HMMA.16816.F32.BF16 R20, R148, R146, R20 ;  /* 0x000000929414723c */ /* 0x000fe20000041814 */
[----:B------:R-:W-:Y:S07]  /*5c20*/  LDSM.16.M88.4 R144, [R205+0x8000] ;  /* 0x00800000cd90783b */ /* 0x000fee0000000200 */
[C---:B----4-:R-:W-:Y:S08]  /*5c30*/  HMMA.16816.F32.BF16 R32, R160.reuse, R152, R32 ;  /* 0x00000098a020723c */ /* 0x050ff00000041820 */
[----:B------:R-:W-:Y:S01]  /*5c40*/  HMMA.16816.F32.BF16 R156, R160, R154, R156 ;  /* 0x0000009aa09c723c */ /* 0x000fe2000004189c */
[----:B------:R-:W3:Y:S07]  /*5c50*/  LDSM.16.M88.4 R152, [R203+0x10800] ;  /* 0x01080000cb98783b */ /* 0x000eee0000000200 */
[----:B-1----:R-:W-:Y:S01]  /*5c60*/  HMMA.16816.F32.BF16 R176, R148, R4, R16 ;  /* 0x0000000494b0723c */ /* 0x002fe20000041810 */
[----:B------:R-:W1:Y:S07]  /*5c70*/  LDSM.16.M88.4 R16, [R196+0x4000] ;  /* 0x00400000c410783b */ /* 0x000e6e0000000200 */
[C---:B------:R-:W-:Y:S08]  /*5c80*/  HMMA.16816.F32.BF16 R24, R160.reuse, R164, R24 ;  /* 0x000000a4a018723c */ /* 0x040ff00000041818 */
[----:B------:R-:W-:Y:S01]  /*5c90*/  HMMA.16816.F32.BF16 R20, R160, R166, R20 ;  /* 0x000000a6a014723c */ /* 0x000fe20000041814 */
[----:B------:R-:W4:Y:S07]  /*5ca0*/  LDSM.16.M88.4 R164, [R189] ;  /* 0x00000000bda4783b */ /* 0x000f2e0000000200 */
[C---:B--2---:R-:W-:Y:S08]  /*5cb0*/  HMMA.16816.F32.BF16 R32, R28.reuse, R8, R32 ;  /* 0x000000081c20723c */ /* 0x044ff00000041820 */
[C---:B------:R-:W-:Y:S01]  /*5cc0*/  HMMA.16816.F32.BF16 R156, R28.reuse, R10, R156 ;  /* 0x0000000a1c9c723c */ /* 0x040fe2000004189c */
[----:B------:R-:W2:Y:S07]  /*5cd0*/  LDSM.16.M88.4 R8, [R196+0x4800] ;  /* 0x00480000c408783b */ /* 0x000eae0000000200 */
[----:B---3--:R-:W-:Y:S01]  /*5ce0*/  HMMA.16816.F32.BF16 R24, R28, R152, R24 ;  /* 0x000000981c18723c */ /* 0x008fe20000041818 */
[----:B------:R-:W-:Y:S06]  /*5cf0*/  I2F R153, R236 ;  /* 0x000000ec00997306 */ /* 0x000fec0000201400 */
[----:B------:R-:W-:Y:S01]  /*5d00*/  IADD3 R152, R2, 0x30, RZ ;  /* 0x0000003002987810 */ /* 0x000fe20007ffe0ff */
[----:B------:R-:W-:Y:S01]  /*5d10*/  HMMA.16816.F32.BF16 R12, R148, R6, R12 ;  /* 0x00000006940c723c */ /* 0x000fe2000004180c */
[----:B------:R-:W3:Y:S02]  /*5d20*/  LDSM.16.M88.4 R4, [R209+0x11800] ;  /* 0x01180000d104783b */ /* 0x000ee40000000200 */
[----:B------:R-:W-:Y:S05]  /*5d30*/  I2F R239, R152 ;  /* 0x0000009800ef7306 */ /* 0x000fea0000201400 */
[----:B------:R-:W-:Y:S08]  /*5d40*/  HMMA.16816.F32.BF16 R20, R28, R154, R20 ;  /* 0x0000009a1c14723c */ /* 0x000ff00000041814 */
[C---:B-1----:R-:W-:Y:S08]  /*5d50*/  HMMA.16816.F32.BF16 R32, R144.reuse, R16, R32 ;  /* 0x000000109020723c */ /* 0x042ff00000041820 */
[----:B------:R-:W-:Y:S01]  /*5d60*/  HMMA.16816.F32.BF16 R156, R144, R18, R156 ;  /* 0x00000012909c723c */ /* 0x000fe2000004189c */
[----:B------:R-:W1:Y:S07]  /*5d70*/  LDSM.16.M88.4 R16, [R203+0x11000] ;  /* 0x01100000cb10783b */ /* 0x000e6e0000000200 */
[----:B----4-:R-:W-:Y:S08]  /*5d80*/  HMMA.16816.F32.BF16 R176, R160, R164, R176 ;  /* 0x000000a4a0b0723c */ /* 0x010ff000000418b0 */
[----:B--2---:R-:W-:Y:S01]  /*5d90*/  HMMA.16816.F32.BF16 R24, R144, R8, R24 ;  /* 0x000000089018723c */ /* 0x004fe20000041818 */
[----:B------:R-:W-:-:S02]  /*5da0*/  FMUL.FTZ R33, R33, c[0x0][0x2ec] ;  /* 0x0000bb0021217a20 */ /* 0x000fc40000410000 */
[----:B------:R-:W-:Y:S02]  /*5db0*/  FMUL.FTZ R35, R35, c[0x0][0x2ec] ;  /* 0x0000bb0023237a20 */ /* 0x000fe40000410000 */
[----:B------:R-:W-:Y:S02]  /*5dc0*/  FMUL.FTZ R32, R32, c[0x0][0x2ec] ;  /* 0x0000bb0020207a20 */ /* 0x000fe40000410000 */
[----:B------:R-:W-:Y:S01]  /*5dd0*/  MUFU.TANH R33, R33 ;  /* 0x0000002100217308 */ /* 0x000fe20000002400 */
[----:B------:R-:W-:Y:S01]  /*5de0*/  HMMA.16816.F32.BF16 R164, R160, R166, R12 ;  /* 0x000000a6a0a4723c */ /* 0x000fe2000004180c */
[----:B------:R-:W2:Y:S01]  /*5df0*/  LDSM.16.M88.4 R12, [R196+0x5000] ;  /* 0x00500000c40c783b */ /* 0x000ea20000000200 */
[----:B------:R-:W-:Y:S02]  /*5e00*/  FMUL.FTZ R240, R156, c[0x0][0x2ec] ;  /* 0x0000bb009cf07a20 */ /* 0x000fe40000410000 */
[----:B------:R-:W-:Y:S02]  /*5e10*/  FMUL.FTZ R156, R157, c[0x0][0x2ec] ;  /* 0x0000bb009d9c7a20 */ /* 0x000fe40000410000 */
[----:B------:R-:W-:Y:S01]  /*5e20*/  FMUL.FTZ R157, R158, c[0x0][0x2ec] ;  /* 0x0000bb009e9d7a20 */ /* 0x000fe20000410000 */
[----:B------:R4:W-:Y:S01]  /*5e30*/  MUFU.TANH R154, R35 ;  /* 0x00000023009a7308 */ /* 0x0009e20000002400 */
[----:B------:R-:W-:Y:S01]  /*5e40*/  HMMA.16816.F32.BF16 R20, R144, R10, R20 ;  /* 0x0000000a9014723c */ /* 0x000fe20000041814 */
[----:B------:R-:W5:Y:S01]  /*5e50*/  LDSM.16.M88.4 R8, [R188] ;  /* 0x00000000bc08783b */ /* 0x000f620000000200 */
[----:B------:R-:W-:-:S02]  /*5e60*/  FMUL.FTZ R158, R159, c[0x0][0x2ec] ;  /* 0x0000bb009f9e7a20 */ /* 0x000fc40000410000 */
[----:B------:R-:W-:-:S03]  /*5e70*/  FMUL.FTZ R34, R34, c[0x0][0x2ec] ;  /* 0x0000bb0022227a20 */ /* 0x000fc60000410000 */
[----:B------:R-:W2:Y:S01]  /*5e80*/  MUFU.TANH R240, R240 ;  /* 0x000000f000f07308 */ /* 0x000ea20000002400 */
[----:B---3--:R-:W-:Y:S01]  /*5e90*/  HMMA.16816.F32.BF16 R168, R148, R4, R168 ;  /* 0x0000000494a8723c */ /* 0x008fe200000418a8 */
[----:B------:R-:W-:Y:S02]  /*5ea0*/  FMUL.FTZ R24, R24, c[0x0][0x2ec] ;  /* 0x0000bb0018187a20 */ /* 0x000fe40000410000 */
[----:B------:R-:W-:Y:S02]  /*5eb0*/  FMUL.FTZ R25, R25, c[0x0][0x2ec] ;  /* 0x0000bb0019197a20 */ /* 0x000fe40000410000 */
[----:B------:R-:W-:Y:S02]  /*5ec0*/  FMUL.FTZ R27, R27, c[0x0][0x2ec] ;  /* 0x0000bb001b1b7a20 */ /* 0x000fe40000410000 */
[----:B------:R-:W-:Y:S01]  /*5ed0*/  MUFU.TANH R156, R156 ;  /* 0x0000009c009c7308 */ /* 0x000fe20000002400 */
[----:B-1----:R-:W-:Y:S01]  /*5ee0*/  HMMA.16816.F32.BF16 R176, R28, R16, R176 ;  /* 0x000000101cb0723c */ /* 0x002fe200000418b0 */
[----:B------:R-:W-:Y:S01]  /*5ef0*/  FMUL.FTZ R26, R26, c[0x0][0x2ec] ;  /* 0x0000bb001a1a7a20 */ /* 0x000fe20000410000 */
[----:B----4-:R-:W-:-:S05]  /*5f00*/  IADD3 R35, R2, 0x38, RZ ;  /* 0x0000003802237810 */ /* 0x010fca0007ffe0ff */
[----:B------:R-:W1:Y:S01]  /*5f10*/  MUFU.TANH R24, R24 ;  /* 0x0000001800187308 */ /* 0x000e620000002400 */
[----:B------:R-:W-:Y:S01]  /*5f20*/  HMMA.16816.F32.BF16 R164, R28, R18, R164 ;  /* 0x000000121ca4723c */ /* 0x000fe200000418a4 */
[----:B------:R-:W3:Y:S01]  /*5f30*/  LDSM.16.M88.4 R16, [R203+0x11800] ;  /* 0x01180000cb10783b */ /* 0x000ee20000000200 */
[----:B------:R-:W-:Y:S02]  /*5f40*/  FMUL.FTZ R20, R20, c[0x0][0x2ec] ;  /* 0x0000bb0014147a20 */ /* 0x000fe40000410000 */
[----:B--2---:R-:W-:-:S03]  /*5f50*/  FFMA.FTZ R240, R181, R0, R240 ;  /* 0x00000000b5f07223 */ /* 0x004fc600000100f0 */
[----:B------:R-:W2:Y:S01]  /*5f60*/  MUFU.TANH R157, R157 ;  /* 0x0000009d009d7308 */ /* 0x000ea20000002400 */
[----:B------:R-:W-:Y:S01]  /*5f70*/  HMMA.16816.F32.BF16 R172, R148, R6, R172 ;  /* 0x0000000694ac723c */ /* 0x000fe200000418ac */
[----:B------:R-:W4:Y:S01]  /*5f80*/  LDSM.16.M88.4 R4, [R196+0x5800] ;  /* 0x00580000c404783b */ /* 0x000f220000000200 */
[----:B------:R-:W-:-:S05]  /*5f90*/  DEPBAR.LE SB0, 0x0 ;  /* 0x000080000000791a */ /* 0x000fca0000000000 */
[----:B------:R-:W3:Y:S01]  /*5fa0*/  MUFU.TANH R25, R25 ;  /* 0x0000001900197308 */ /* 0x000ee20000002400 */
[----:B------:R-:W-:Y:S01]  /*5fb0*/  HMMA.16816.F32.BF16 R176, R144, R12, R176 ;  /* 0x0000000c90b0723c */ /* 0x000fe200000418b0 */
[----:B-1----:R-:W-:-:S06]  /*5fc0*/  FFMA.FTZ R24, R185, R0, R24 ;  /* 0x00000000b9187223 */ /* 0x002fcc0000010018 */
[----:B------:R-:W1:Y:S01]  /*5fd0*/  MUFU.TANH R27, R27 ;  /* 0x0000001b001b7308 */ /* 0x000e620000002400 */
[----:B-----5:R-:W-:Y:S01]  /*5fe0*/  HMMA.16816.F32.BF16 R168, R160, R8, R168 ;  /* 0x00000008a0a8723c */ /* 0x020fe200000418a8 */
[----:B--2---:R-:W-:Y:S01]  /*5ff0*/  FFMA.FTZ R157, R181, R0, R157 ;  /* 0x00000000b59d7223 */ /* 0x004fe2000001009d */
[----:B------:R-:W-:-:S05]  /*6000*/  IADD3 R12, R2, 0x39, RZ ;  /* 0x00000039020c7810 */ /* 0x000fca0007ffe0ff */
[----:B------:R-:W2:Y:S01]  /*6010*/  MUFU.TANH R158, R158 ;  /* 0x0000009e009e7308 */ /* 0x000ea20000002400 */
[----:B------:R-:W-:Y:S01]  /*6020*/  HMMA.16816.F32.BF16 R172, R160, R10, R172 ;  /* 0x0000000aa0ac723c */ /* 0x000fe200000418ac */
[----:B------:R-:W-:Y:S02]  /*6030*/  FMUL.FTZ R8, R21, c[0x0][0x2ec] ;  /* 0x0000bb0015087a20 */ /* 0x000fe40000410000 */
[----:B------:R-:W-:Y:S02]  /*6040*/  FMUL.FTZ R21, R23, c[0x0][0x2ec] ;  /* 0x0000bb0017157a20 */ /* 0x000fe40000410000 */
[----:B------:R-:W-:Y:S02]  /*6050*/  FMUL.FTZ R9, R22, c[0x0][0x2ec] ;  /* 0x0000bb0016097a20 */ /* 0x000fe40000410000 */
[CC--:B------:R-:W-:Y:S01]  /*6060*/  FFMA.FTZ R11, R143.reuse, R0.reuse, R33 ;  /* 0x000000008f0b7223 */ /* 0x0c0fe20000010021 */
[----:B------:R-:W-:Y:S01]  /*6070*/  HMMA.16816.F32.BF16 R164, R144, R14, R164 ;  /* 0x0000000e90a4723c */ /* 0x000fe200000418a4 */
[----:B------:R-:W5:Y:S01]  /*6080*/  MUFU.TANH R20, R20 ;  /* 0x0000001400147308 */ /* 0x000f620000002400 */
[----:B------:R-:W-:-:S02]  /*6090*/  FFMA.FTZ R10, R143, R0, R154 ;  /* 0x000000008f0a7223 */ /* 0x000fc4000001009a */
[----:B------:R-:W-:Y:S01]  /*60a0*/  FSEL R11, R11, -INF , !P6 ;  /* 0xff8000000b0b7808 */ /* 0x000fe20007000000 */
[----:B------:R-:W-:Y:S01]  /*60b0*/  FMUL.FTZ R148, R176, c[0x0][0x2ec] ;  /* 0x0000bb00b0947a20 */ /* 0x000fe20000410000 */
[----:B------:R-:W-:Y:S01]  /*60c0*/  ISETP.GE.AND P6, PT, R180, R136, PT ;  /* 0x00000088b400720c */ /* 0x000fe20003fc6270 */
[----:B------:R-:W-:Y:S01]  /*60d0*/  FMUL.FTZ R14, R177, c[0x0][0x2ec] ;  /* 0x0000bb00b10e7a20 */ /* 0x000fe20000410000 */
[C---:B---3--:R-:W-:Y:S01]  /*60e0*/  HMMA.16816.F32.BF16 R168, R28.reuse, R16, R168 ;  /* 0x000000101ca8723c */ /* 0x048fe200000418a8 */
[----:B------:R-:W3:Y:S01]  /*60f0*/  MUFU.TANH R26, R26 ;  /* 0x0000001a001a7308 */ /* 0x000ee20000002400 */
[----:B------:R-:W-:Y:S01]  /*6100*/  FSEL R10, R10, -INF , !P0 ;  /* 0xff8000000a0a7808 */ /* 0x000fe20004000000 */
[CC--:B------:R-:W-:Y:S01]  /*6110*/  FFMA.FTZ R23, R187.reuse, R0.reuse, R25 ;  /* 0x00000000bb177223 */ /* 0x0c0fe20000010019 */
[----:B------:R-:W-:Y:S01]  /*6120*/  ISETP.GE.AND P0, PT, R180, R135, PT ;  /* 0x00000087b400720c */ /* 0x000fe20003f06270 */
[-C--:B-1----:R-:W-:Y:S02]  /*6130*/  FFMA.FTZ R187, R187, R0.reuse, R27 ;  /* 0x00000000bbbb7223 */ /* 0x082fe4000001001b */
[----:B------:R-:W-:Y:S01]  /*6140*/  FFMA.FTZ R17, R183, R0, R156 ;  /* 0x00000000b7117223 */ /* 0x000fe2000001009c */
[----:B------:R-:W-:Y:S01]  /*6150*/  HMMA.16816.F32.BF16 R172, R28, R18, R172 ;  /* 0x000000121cac723c */ /* 0x000fe200000418ac */
[----:B------:R-:W1:Y:S01]  /*6160*/  MUFU.TANH R8, R8 ;  /* 0x0000000800087308 */ /* 0x000e620000002400 */
[----:B------:R-:W-:-:S02]  /*6170*/  FMUL.FTZ R2, R179, c[0x0][0x2ec] ;  /* 0x0000bb00b3027a20 */ /* 0x000fc40000410000 */
[-C--:B--2---:R-:W-:Y:S02]  /*6180*/  FFMA.FTZ R158, R183, R0.reuse, R158 ;  /* 0x00000000b79e7223 */ /* 0x084fe4000001009e */
[----:B------:R-:W-:Y:S02]  /*6190*/  FMUL.FTZ R15, R178, c[0x0][0x2ec] ;  /* 0x0000bb00b20f7a20 */ /* 0x000fe40000410000 */
[----:B------:R-:W-:Y:S01]  /*61a0*/  FMUL.FTZ R16, R164, c[0x0][0x2ec] ;  /* 0x0000bb00a4107a20 */ /* 0x000fe20000410000 */
[----:B------:R-:W-:Y:S01]  /*61b0*/  MUFU.TANH R21, R21 ;  /* 0x0000001500157308 */ /* 0x000fe20000002400 */
[-C--:B-----5:R-:W-:Y:S02]  /*61c0*/  FFMA.FTZ R20, R229, R0.reuse, R20 ;  /* 0x00000000e5147223 */ /* 0x0a0fe40000010014 */
[----:B---3--:R-:W-:Y:S02]  /*61d0*/  FFMA.FTZ R26, R185, R0, R26 ;  /* 0x00000000b91a7223 */ /* 0x008fe4000001001a */
[----:B------:R-:W-:-:S02]  /*61e0*/  FMUL.FTZ R33, R165, c[0x0][0x2ec] ;  /* 0x0000bb00a5217a20 */ /* 0x000fc40000410000 */
[C---:B----4-:R-:W-:Y:S01]  /*61f0*/  HMMA.16816.F32.BF16 R168, R144.reuse, R4, R168 ;  /* 0x0000000490a8723c */ /* 0x050fe200000418a8 */
[----:B------:R-:W2:Y:S01]  /*6200*/  MUFU.TANH R148, R148 ;  /* 0x0000009400947308 */ /* 0x000ea20000002400 */
[----:B-1----:R-:W-:Y:S02]  /*6210*/  FFMA.FTZ R8, R219, R0, R8 ;  /* 0x00000000db087223 */ /* 0x002fe40000010008 */
[----:B------:R-:W-:Y:S02]  /*6220*/  FMUL.FTZ R18, R166, c[0x0][0x2ec] ;  /* 0x0000bb00a6127a20 */ /* 0x000fe40000410000 */
[----:B------:R-:W-:Y:S01]  /*6230*/  FMUL.FTZ R19, R167, c[0x0][0x2ec] ;  /* 0x0000bb00a7137a20 */ /* 0x000fe20000410000 */
[----:B------:R-:W-:Y:S01]  /*6240*/  FSEL R5, R240, -INF , !P6 ;  /* 0xff800000f0057808 */ /* 0x000fe20007000000 */
[----:B------:R-:W-:Y:S01]  /*6250*/  HMMA.16816.F32.BF16 R172, R144, R6, R172 ;  /* 0x0000000690ac723c */ /* 0x000fe200000418ac */
[----:B------:R-:W-:Y:S01]  /*6260*/  ISETP.GE.AND P6, PT, R182, R136, PT ;  /* 0x00000088b600720c */ /* 0x000fe20003fc6270 */
[----:B------:R-:W1:Y:S01]  /*6270*/  MUFU.TANH R9, R9 ;  /* 0x0000000900097308 */ /* 0x000e620000002400 */
[----:B------:R-:W-:-:S02]  /*6280*/  FSEL R4, R157, -INF , !P0 ;  /* 0xff8000009d047808 */ /* 0x000fc40004000000 */
[----:B------:R-:W-:Y:S02]  /*6290*/  FSEL R17, R17, -INF , !P6 ;  /* 0xff80000011117808 */ /* 0x000fe40007000000 */
[----:B------:R-:W-:Y:S02]  /*62a0*/  ISETP.GE.AND P6, PT, R184, R136, PT ;  /* 0x00000088b800720c */ /* 0x000fe40003fc6270 */
[-C--:B------:R-:W-:Y:S01]  /*62b0*/  ISETP.GE.AND P0, PT, R182, R135.reuse, PT ;  /* 0x00000087b600720c */ /* 0x080fe20003f06270 */
[----:B------:R-:W3:Y:S01]  /*62c0*/  MUFU.TANH R14, R14 ;  /* 0x0000000e000e7308 */ /* 0x000ee20000002400 */
[----:B------:R-:W-:Y:S01]  /*62d0*/  FSEL R27, R24, -INF , !P6 ;  /* 0xff800000181b7808 */ /* 0x000fe20007000000 */
[----:B--2---:R-:W-:Y:S01]  /*62e0*/  FFMA.FTZ R148, R233, R0, R148 ;  /* 0x00000000e9947223 */ /* 0x004fe20000010094 */
[-C--:B------:R-:W-:Y:S02]  /*62f0*/  ISETP.GE.AND P6, PT, R186, R136.reuse, PT ;  /* 0x00000088ba00720c */ /* 0x080fe40003fc6270 */
[----:B------:R-:W-:Y:S01]  /*6300*/  FSEL R28, R158, -INF , !P0 ;  /* 0xff8000009e1c7808 */ /* 0x000fe20004000000 */
[----:B------:R-:W-:Y:S01]  /*6310*/  FMUL.FTZ R29, R168, c[0x0][0x2ec] ;  /* 0x0000bb00a81d7a20 */ /* 0x000fe20000410000 */
[----:B------:R-:W-:Y:S01]  /*6320*/  FSEL R23, R23, -INF , !P6 ;  /* 0xff80000017177808 */ /* 0x000fe20007000000 */
[----:B------:R-:W2:Y:S01]  /*6330*/  MUFU.TANH R2, R2 ;  /* 0x0000000200027308 */ /* 0x000ea20000002400 */
[----:B------:R-:W-:Y:S01]  /*6340*/  ISETP.GE.AND P6, PT, R230, R136, PT ;  /* 0x00000088e600720c */ /* 0x000fe20003fc6270 */
[-C--:B-1----:R-:W-:Y:S01]  /*6350*/  FFMA.FTZ R9, R229, R0.reuse, R9 ;  /* 0x00000000e5097223 */ /* 0x082fe20000010009 */
[-C--:B------:R-:W-:Y:S01]  /*6360*/  ISETP.GE.AND P0, PT, R184, R135.reuse, PT ;  /* 0x00000087b800720c */ /* 0x080fe20003f06270 */
[----:B------:R-:W-:Y:S01]  /*6370*/  FMUL.FTZ R6, R169, c[0x0][0x2ec] ;  /* 0x0000bb00a9067a20 */ /* 0x000fe20000410000 */
[----:B------:R-:W-:Y:S01]  /*6380*/  FSEL R25, R20, -INF , !P6 ;  /* 0xff80000014197808 */ /* 0x000fe20007000000 */
[----:B------:R-:W-:Y:S01]  /*6390*/  FFMA.FTZ R20, R219, R0, R21 ;  /* 0x00000000db147223 */ /* 0x000fe20000010015 */
[----:B------:R-:W-:Y:S01]  /*63a0*/  ISETP.GE.AND P6, PT, R228, R136, PT ;  /* 0x00000088e400720c */ /* 0x000fe20003fc6270 */
[----:B------:R-:W1:Y:S01]  /*63b0*/  MUFU.TANH R16, R16 ;  /* 0x0000001000107308 */ /* 0x000e620000002400 */
[----:B------:R-:W-:Y:S01]  /*63c0*/  FSEL R26, R26, -INF , !P0 ;  /* 0xff8000001a1a7808 */ /* 0x000fe20004000000 */
[----:B---3--:R-:W-:Y:S01]  /*63d0*/  FFMA.FTZ R14, R235, R0, R14 ;  /* 0x00000000eb0e7223 */ /* 0x008fe2000001000e */
[-C--:B------:R-:W-:Y:S01]  /*63e0*/  ISETP.GE.AND P0, PT, R186, R135.reuse, PT ;  /* 0x00000087ba00720c */ /* 0x080fe20003f06270 */
[----:B------:R-:W-:Y:S01]  /*63f0*/  FMUL.FTZ R170, R170, c[0x0][0x2ec] ;  /* 0x0000bb00aaaa7a20 */ /* 0x000fe20000410000 */
[----:B------:R-:W-:Y:S01]  /*6400*/  FSEL R21, R8, -INF , !P6 ;  /* 0xff80000008157808 */ /* 0x000fe20007000000 */
[----:B------:R-:W-:Y:S01]  /*6410*/  FMUL.FTZ R7, R171, c[0x0][0x2ec] ;  /* 0x0000bb00ab077a20 */ /* 0x000fe20000410000 */
[----:B------:R-:W-:Y:S01]  /*6420*/  ISETP.GE.AND P6, PT, R231, R136, PT ;  /* 0x00000088e700720c */ /* 0x000fe20003fc6270 */
[----:B------:R-:W3:Y:S01]  /*6430*/  MUFU.TANH R15, R15 ;  /* 0x0000000f000f7308 */ /* 0x000ee20000002400 */
[----:B------:R-:W-:Y:S01]  /*6440*/  FSEL R24, R187, -INF , !P0 ;  /* 0xff800000bb187808 */ /* 0x000fe20004000000 */
[----:B--2---:R-:W-:Y:S01]  /*6450*/  FFMA.FTZ R176, R235, R0, R2 ;  /* 0x00000000ebb07223 */ /* 0x004fe20000010002 */
[-C--:B------:R-:W-:Y:S01]  /*6460*/  ISETP.GE.AND P0, PT, R230, R135.reuse, PT ;  /* 0x00000087e600720c */ /* 0x080fe20003f06270 */
[----:B------:R-:W-:Y:S01]  /*6470*/  FMUL.FTZ R2, R172, c[0x0][0x2ec] ;  /* 0x0000bb00ac027a20 */ /* 0x000fe20000410000 */
[----:B------:R-:W-:Y:S01]  /*6480*/  FSEL R181, R148, -INF , !P6 ;  /* 0xff80000094b57808 */ /* 0x000fe20007000000 */
[----:B------:R-:W-:Y:S01]  /*6490*/  FMUL.FTZ R175, R175, c[0x0][0x2ec] ;  /* 0x0000bb00afaf7a20 */ /* 0x000fe20000410000 */
[----:B------:R-:W-:Y:S01]  /*64a0*/  ISETP.GE.AND P6, PT, R232, R136, PT ;  /* 0x00000088e800720c */ /* 0x000fe20003fc6270 */
[----:B------:R-:W2:Y:S01]  /*64b0*/  MUFU.TANH R33, R33 ;  /* 0x0000002100217308 */ /* 0x000ea20000002400 */
[----:B------:R-:W-:Y:S01]  /*64c0*/  FSEL R22, R9, -INF , !P0 ;  /* 0xff80000009167808 */ /* 0x000fe20004000000 */
[----:B-1----:R-:W-:Y:S01]  /*64d0*/  FFMA.FTZ R16, R237, R0, R16 ;  /* 0x00000000ed107223 */ /* 0x002fe20000010010 */
[----:B------:R-:W-:Y:S01]  /*64e0*/  ISETP.GE.AND P0, PT, R228, R135, PT ;  /* 0x00000087e400720c */ /* 0x000fe20003f06270 */
[----:B------:R-:W-:Y:S01]  /*64f0*/  FMUL.FTZ R9, R174, c[0x0][0x2ec] ;  /* 0x0000bb00ae097a20 */ /* 0x000fe20000410000 */
[----:B------:R-:W-:Y:S01]  /*6500*/  FSEL R183, R14, -INF , !P6 ;  /* 0xff8000000eb77808 */ /* 0x000fe20007000000 */
[----:B------:R-:W-:Y:S01]  /*6510*/  FMUL.FTZ R14, R173, c[0x0][0x2ec] ;  /* 0x0000bb00ad0e7a20 */ /* 0x000fe20000410000 */
[----:B------:R-:W-:Y:S01]  /*6520*/  ISETP.GE.AND P6, PT, R234, R136, PT ;  /* 0x00000088ea00720c */ /* 0x000fe20003fc6270 */
[----:B------:R-:W1:Y:S01]  /*6530*/  MUFU.TANH R29, R29 ;  /* 0x0000001d001d7308 */ /* 0x000e620000002400 */
[----:B---3--:R-:W-:Y:S01]  /*6540*/  FFMA.FTZ R15, R233, R0, R15 ;  /* 0x00000000e90f7223 */ /* 0x008fe2000001000f */
[----:B------:R-:W-:-:S02]  /*6550*/  FSEL R20, R20, -INF , !P0 ;  /* 0xff80000014147808 */ /* 0x000fc40004000000 */
[-C--:B------:R-:W-:Y:S02]  /*6560*/  ISETP.GE.AND P0, PT, R231, R135.reuse, PT ;  /* 0x00000087e700720c */ /* 0x080fe40003f06270 */
[----:B------:R-:W-:Y:S02]  /*6570*/  FSEL R179, R16, -INF , !P6 ;  /* 0xff80000010b37808 */ /* 0x000fe40007000000 */
[----:B------:R-:W3:Y:S01]  /*6580*/  MUFU.TANH R18, R18 ;  /* 0x0000001200127308 */ /* 0x000ee20000002400 */
[----:B--2---:R-:W-:Y:S01]  /*6590*/  FFMA.FTZ R33, R153, R0, R33 ;  /* 0x0000000099217223 */ /* 0x004fe20000010021 */
[----:B------:R-:W-:Y:S02]  /*65a0*/  ISETP.GE.AND P6, PT, R236, R136, PT ;  /* 0x00000088ec00720c */ /* 0x000fe40003fc6270 */
[----:B------:R-:W-:Y:S02]  /*65b0*/  FSEL R178, R15, -INF , !P0 ;  /* 0xff8000000fb27808 */ /* 0x000fe40004000000 */
[----:B------:R-:W-:-:S02]  /*65c0*/  ISETP.GE.AND P0, PT, R232, R135, PT ;  /* 0x00000087e800720c */ /* 0x000fc40003f06270 */
[----:B------:R-:W2:Y:S01]  /*65d0*/  MUFU.TANH R6, R6 ;  /* 0x0000000600067308 */ /* 0x000ea20000002400 */
[----:B-1----:R-:W-:Y:S01]  /*65e0*/  FFMA.FTZ R29, R239, R0, R29 ;  /* 0x00000000ef1d7223 */ /* 0x002fe2000001001d */
[----:B------:R-:W-:Y:S02]  /*65f0*/  FSEL R177, R33, -INF , !P6 ;  /* 0xff80000021b17808 */ /* 0x000fe40007000000 */
[----:B------:R-:W-:Y:S02]  /*6600*/  ISETP.GE.AND P6, PT, R152, R136, PT ;  /* 0x000000889800720c */ /* 0x000fe40003fc6270 */
[----:B------:R-:W-:Y:S02]  /*6610*/  FSEL R176, R176, -INF , !P0 ;  /* 0xff800000b0b07808 */ /* 0x000fe40004000000 */
[----:B------:R-:W1:Y:S01]  /*6620*/  MUFU.TANH R19, R19 ;  /* 0x0000001300137308 */ /* 0x000e620000002400 */
[----:B---3--:R-:W-:Y:S01]  /*6630*/  FFMA.FTZ R18, R237, R0, R18 ;  /* 0x00000000ed127223 */ /* 0x008fe20000010012 */
[----:B------:R-:W-:-:S02]  /*6640*/  ISETP.GE.AND P0, PT, R234, R135, PT ;  /* 0x00000087ea00720c */ /* 0x000fc40003f06270 */
[----:B------:R-:W-:Y:S02]  /*6650*/  FSEL R163, R29, -INF , !P6 ;  /* 0xff8000001da37808 */ /* 0x000fe40007000000 */
[----:B------:R-:W-:Y:S02]  /*6660*/  ISETP.GE.AND P6, PT, R238, R136, PT ;  /* 0x00000088ee00720c */ /* 0x000fe40003fc6270 */
[----:B------:R-:W-:Y:S01]  /*6670*/  I2F R155, R35 ;  /* 0x00000023009b7306 */ /* 0x000fe20000201400 */
[----:B--2---:R-:W-:Y:S01]  /*6680*/  FFMA.FTZ R6, R241, R0, R6 ;  /* 0x00000000f1067223 */ /* 0x004fe20000010006 */
[----:B------:R-:W-:Y:S02]  /*6690*/  FSEL R174, R18, -INF , !P0 ;  /* 0xff80000012ae7808 */ /* 0x000fe40004000000 */
[----:B------:R-:W-:Y:S02]  /*66a0*/  ISETP.GE.AND P0, PT, R236, R135, PT ;  /* 0x00000087ec00720c */ /* 0x000fe40003f06270 */
[----:B------:R-:W-:-:S02]  /*66b0*/  FSEL R161, R6, -INF , !P6 ;  /* 0xff80000006a17808 */ /* 0x000fc40007000000 */
[----:B------:R-:W2:Y:S01]  /*66c0*/  MUFU.TANH R8, R170 ;  /* 0x000000aa00087308 */ /* 0x000ea20000002400 */
[----:B-1----:R-:W-:Y:S01]  /*66d0*/  FFMA.FTZ R19, R153, R0, R19 ;  /* 0x0000000099137223 */ /* 0x002fe20000010013 */
[----:B------:R-:W-:-:S04]  /*66e0*/  ISETP.GE.AND P6, PT, R35, R136, PT ;  /* 0x000000882300720c */ /* 0x000fc80003fc6270 */
[----:B------:R-:W-:Y:S02]  /*66f0*/  FSEL R172, R19, -INF , !P0 ;  /* 0xff80000013ac7808 */ /* 0x000fe40004000000 */
[----:B------:R-:W1:Y:S01]  /*6700*/  MUFU.TANH R2, R2 ;  /* 0x0000000200027308 */ /* 0x000e620000002400 */
[----:B------:R-:W-:-:S07]  /*6710*/  ISETP.GE.AND P0, PT, R152, R135, PT ;  /* 0x000000879800720c */ /* 0x000fce0003f06270 */
[----:B------:R-:W3:Y:S01]  /*6720*/  MUFU.TANH R32, R32 ;  /* 0x0000002000207308 */ /* 0x000ee20000002400 */
[----:B--2---:R-:W-:-:S05]  /*6730*/  FFMA.FTZ R160, R239, R0, R8 ;  /* 0x00000000efa07223 */ /* 0x004fca0000010008 */
[----:B------:R-:W-:Y:S02]  /*6740*/  FSEL R160, R160, -INF , !P0 ;  /* 0xff800000a0a07808 */ /* 0x000fe40004000000 */
[----:B------:R-:W2:Y:S01]  /*6750*/  MUFU.TANH R7, R7 ;  /* 0x0000000700077308 */ /* 0x000ea20000002400 */
[----:B-1----:R-:W-:Y:S01]  /*6760*/  FFMA.FTZ R2, R155, R0, R2 ;  /* 0x000000009b027223 */ /* 0x002fe20000010002 */
[----:B------:R-:W-:-:S04]  /*6770*/  ISETP.GE.AND P0, PT, R238, R135, PT ;  /* 0x00000087ee00720c */ /* 0x000fc80003f06270 */
[----:B------:R-:W-:Y:S02]  /*6780*/  FSEL R151, R2, -INF , !P6 ;  /* 0xff80000002977808 */ /* 0x000fe40007000000 */
[----:B------:R-:W1:Y:S01]  /*6790*/  MUFU.TANH R9, R9 ;  /* 0x0000000900097308 */ /* 0x000e620000002400 */
[----:B---3--:R-:W-:Y:S01]  /*67a0*/  FFMA.FTZ R32, R137, R0, R32 ;  /* 0x0000000089207223 */ /* 0x008fe20000010020 */
[----:B------:R-:W-:-:S04]  /*67b0*/  ISETP.GE.AND P6, PT, R12, R136, PT ;  /* 0x000000880c00720c */ /* 0x000fc80003fc6270 */
[----:B------:R-:W-:Y:S02]  /*67c0*/  FSEL R2, R32, -INF , !P4 ;  /* 0xff80000020027808 */ /* 0x000fe40006000000 */
[----:B------:R-:W-:Y:S01]  /*67d0*/  I2F R13, R12 ;  /* 0x0000000c000d7306 */ /* 0x000fe20000201400 */
[----:B--2---:R-:W-:Y:S01]  /*67e0*/  FFMA.FTZ R7, R241, R0, R7 ;  /* 0x00000000f1077223 */ /* 0x004fe20000010007 */
[----:B------:R-:W-:Y:S01]  /*67f0*/  BAR.SYNC.DEFER_BLOCKING 0x0 ;  /* 0x0000000000007b1d */ /* 0x000fe20000010000 */
[----:B------:R-:W-:-:S03]  /*6800*/  ISETP.GE.AND P4, PT, R134, 0x3, PT ;  /* 0x000000038600780c */ /* 0x000fc60003f86270 */
[----:B------:R-:W-:Y:S02]  /*6810*/  FSEL R150, R7, -INF , !P0 ;  /* 0xff80000007967808 */ /* 0x000fe40004000000 */
        /* <DEDUP_REMOVED lines=8> */
[----:B------:R-:W-:Y:S01]  /*68a0*/  FSEL R6, R6, -INF , !P5 ;  /* 0xff80000006067808 */ /* 0x000fe20006800000 */
[----:B-1----:R-:W-:-:S05]  /*68b0*/  FFMA.FTZ R14, R13, R0, R14 ;  /* 0x000000000d0e7223 */ /* 0x002fca000001000e */
[----:B------:R-:W-:Y:S01]  /*68c0*/  FSEL R149, R14, -INF , !P6 ;  /* 0xff8000000e957808 */ /* 0x000fe20007000000 */
[----:B---3--:R-:W-:-:S05]  /*68d0*/  FFMA.FTZ R158, R13, R0, R175 ;  /* 0x000000000d9e7223 */ /* 0x008fca00000100af */
        /* <DEDUP_REMOVED lines=56> */
.L_x_248:
[----:B------:R-:W-:Y:S05]  /*6c60*/  BSYNC B0 ;  /* 0x0000000000007941 */ /* 0x000fea0003800000 */
.L_x_247:
[----:B------:R-:W0:Y:S02]  /*6c70*/  LDGDEPBAR ;  /* 0x00000000000079af */ /* 0x000e240000000000 */
.L_x_246:
[----:B------:R-:W-:Y:S01]  /*6c80*/  FMNMX.FTZ R8, R133, R2, !PT ;  /* 0x0000000285087209 */ /* 0x000fe20007810000 */
[----:B------:R-:W-:Y:S01]  /*6c90*/  LDSM.16.MT88.4 R144, [R202+0x12800] ;  /* 0x01280000ca90783b */ /* 0x000fe20000004200 */
[----:B------:R-:W-:Y:S02]  /*6ca0*/  FMNMX.FTZ R9, R132, R6, !PT ;  /* 0x0000000684097209 */ /* 0x000fe40007810000 */
[----:B------:R-:W-:Y:S01]  /*6cb0*/  FMNMX.FTZ R8, R11, R8, !PT ;  /* 0x000000080b087209 */ /* 0x000fe20007810000 */
[----:B-1----:R-:W-:Y:S01]  /*6cc0*/  LDSM.16.MT88.4 R32, [R201+0x12800] ;  /* 0x01280000c920783b */ /* 0x002fe20000004200 */
        /* <DEDUP_REMOVED lines=35> */
[----:B-1----:R-:W-:-:S03]  /*6f00*/  FMNMX.FTZ R137, R12, R137, !PT ;  /* 0x000000890c897209 */ /* 0x002fc60007810000 */
[----:B------:R-:W1:Y:S01]  /*6f10*/  LDSM.16.MT88.4 R12, [R202+0x12000] ;  /* 0x01200000ca0c783b */ /* 0x000e620000004200 */
        /* <DEDUP_REMOVED lines=12> */
[----:B------:R-:W2:Y:S01]  /*6fe0*/  LDSM.16.MT88.4 R16, [R204+0x12000] ;  /* 0x01200000cc10783b */ /* 0x000ea20000004200 */
[----:B------:R-:W-:Y:S01]  /*6ff0*/  FSEL R159, R159, RZ, P0 ;  /* 0x000000ff9f9f7208 */ /* 0x000fe20000000000 */
[----:B------:R-:W-:-:S02]  /*7000*/  FFMA.FTZ R164, R27, c[0x0][0x23c], -R162 ;  /* 0x00008f001ba47a23 */ /* 0x000fc400000108a2 */
[----:B------:R-:W-:Y:S01]  /*7010*/  FADD.FTZ R5, R132, -R5 ;  /* 0x8000000584057221 */ /* 0x000fe20000010000 */
[----:B------:R-:W3:Y:S01]  /*7020*/  MUFU.EX2 R155, R155 ;  /* 0x0000009b009b7308 */ /* 0x000ee20000000800 */
[--C-:B------:R-:W-:Y:S01]  /*7030*/  FFMA.FTZ R142, R4, c[0x0][0x23c], -R159.reuse ;  /* 0x00008f00048e7a23 */ /* 0x100fe2000001089f */
[----:B------:R-:W-:Y:S01]  /*7040*/  FSEL R4, R137, RZ, P5 ;  /* 0x000000ff89047208 */ /* 0x000fe20002800000 */
[--C-:B------:R-:W-:Y:S02]  /*7050*/  FFMA.FTZ R152, R6, c[0x0][0x23c], -R159.reuse ;  /* 0x00008f0006987a23 */ /* 0x100fe4000001089f */
[--C-:B------:R-:W-:Y:S02]  /*7060*/  FFMA.FTZ R143, R10, c[0x0][0x23c], -R159.reuse ;  /* 0x00008f000a8f7a23 */ /* 0x100fe4000001089f */
[----:B------:R-:W-:Y:S01]  /*7070*/  FADD.FTZ R4, R133, -R4 ;  /* 0x8000000485047221 */ /* 0x000fe20000010000 */
[----:B------:R-:W-:Y:S01]  /*7080*/  MUFU.EX2 R154, R154 ;  /* 0x0000009a009a7308 */ /* 0x000fe20000000800 */
[----:B------:R-:W-:Y:S01]  /*7090*/  FFMA.FTZ R133, R28, c[0x0][0x23c], -R159 ;  /* 0x00008f001c857a23 */ /* 0x000fe2000001089f */
[----:B------:R-:W4:Y:S01]  /*70a0*/  LDSM.16.MT88.4 R8, [R201+0x12000] ;  /* 0x01200000c908783b */ /* 0x000f220000004200 */
[----:B------:R-:W-:-:S02]  /*70b0*/  FMUL.FTZ R157, R4, c[0x0][0x23c] ;  /* 0x00008f00049d7a20 */ /* 0x000fc40000410000 */
[----:B------:R-:W-:Y:S01]  /*70c0*/  FMUL.FTZ R132, R5, c[0x0][0x23c] ;  /* 0x00008f0005847a20 */ /* 0x000fe20000410000 */
[----:B------:R-:W-:Y:S01]  /*70d0*/  LDSM.16.MT88.4 R28, [R200+0x12800] ;  /* 0x01280000c81c783b */ /* 0x000fe20000004200 */
[--C-:B------:R-:W-:Y:S01]  /*70e0*/  FFMA.FTZ R165, R23, c[0x0][0x23c], -R162.reuse ;  /* 0x00008f0017a57a23 */ /* 0x100fe200000108a2 */
[----:B------:R-:W5:Y:S01]  /*70f0*/  MUFU.EX2 R153, R153 ;  /* 0x0000009900997308 */ /* 0x000f620000000800 */
[----:B---3--:R-:W-:Y:S01]  /*7100*/  F2FP.BF16.PACK_AB R4, R155, R156 ;  /* 0x0000009c9b04723e */ /* 0x008fe200000010ff */
[--C-:B------:R-:W-:Y:S02]  /*7110*/  FFMA.FTZ R166, R25, c[0x0][0x23c], -R162.reuse ;  /* 0x00008f0019a67a23 */ /* 0x100fe400000108a2 */
[----:B------:R-:W-:Y:S02]  /*7120*/  FFMA.FTZ R167, R21, c[0x0][0x23c], -R162 ;  /* 0x00008f0015a77a23 */ /* 0x000fe400000108a2 */
[--C-:B------:R-:W-:Y:S02]  /*7130*/  FFMA.FTZ R168, R26, c[0x0][0x23c], -R159.reuse ;  /* 0x00008f001aa87a23 */ /* 0x100fe4000001089f */
[----:B------:R-:W-:Y:S01]  /*7140*/  MUFU.EX2 R152, R152 ;  /* 0x0000009800987308 */ /* 0x000fe20000000800 */
[----:B------:R-:W-:-:S02]  /*7150*/  FFMA.FTZ R171, R24, c[0x0][0x23c], -R159 ;  /* 0x00008f0018ab7a23 */ /* 0x000fc4000001089f */
[--C-:B------:R-:W-:Y:S01]  /*7160*/  FFMA.FTZ R169, R22, c[0x0][0x23c], -R159.reuse ;  /* 0x00008f0016a97a23 */ /* 0x100fe2000001089f */
[----:B------:R-:W-:Y:S01]  /*7170*/  LDSM.16.MT88.4 R24, [R204+0x14800] ;  /* 0x01480000cc18783b */ /* 0x000fe20000004200 */
[----:B------:R-:W-:Y:S02]  /*7180*/  FFMA.FTZ R170, R20, c[0x0][0x23c], -R159 ;  /* 0x00008f0014aa7a23 */ /* 0x000fe4000001089f */
[--C-:B------:R-:W-:Y:S01]  /*7190*/  FFMA.FTZ R175, R179, c[0x0][0x23c], -R162.reuse ;  /* 0x00008f00b3af7a23 */ /* 0x100fe200000108a2 */
[----:B------:R-:W3:Y:S01]  /*71a0*/  MUFU.EX2 R143, R143 ;  /* 0x0000008f008f7308 */ /* 0x000ee20000000800 */
[----:B-----5:R-:W-:Y:S01]  /*71b0*/  F2FP.BF16.PACK_AB R6, R153, R154 ;  /* 0x0000009a9906723e */ /* 0x020fe200000010ff */
[----:B------:R-:W-:Y:S01]  /*71c0*/  LDSM.16.MT88.4 R20, [R202+0x14800] ;  /* 0x01480000ca14783b */ /* 0x000fe20000004200 */
[--C-:B------:R-:W-:Y:S02]  /*71d0*/  FFMA.FTZ R182, R177, c[0x0][0x23c], -R162.reuse ;  /* 0x00008f00b1b67a23 */ /* 0x100fe400000108a2 */
[----:B------:R-:W-:-:S02]  /*71e0*/  FFMA.FTZ R173, R181, c[0x0][0x23c], -R162 ;  /* 0x00008f00b5ad7a23 */ /* 0x000fc400000108a2 */
[--C-:B------:R-:W-:Y:S01]  /*71f0*/  FFMA.FTZ R180, R183, c[0x0][0x23c], -R162.reuse ;  /* 0x00008f00b7b47a23 */ /* 0x100fe200000108a2 */
[----:B------:R-:W-:Y:S01]  /*7200*/  MUFU.EX2 R142, R142 ;  /* 0x0000008e008e7308 */ /* 0x000fe20000000800 */
[--C-:B------:R-:W-:Y:S02]  /*7210*/  FFMA.FTZ R177, R178, c[0x0][0x23c], -R159.reuse ;  /* 0x00008f00b2b17a23 */ /* 0x100fe4000001089f */
[--C-:B------:R-:W-:Y:S02]  /*7220*/  FFMA.FTZ R176, R176, c[0x0][0x23c], -R159.reuse ;  /* 0x00008f00b0b07a23 */ /* 0x100fe4000001089f */
[--C-:B------:R-:W-:Y:S02]  /*7230*/  FFMA.FTZ R174, R174, c[0x0][0x23c], -R159.reuse ;  /* 0x00008f00aeae7a23 */ /* 0x100fe4000001089f */
[----:B------:R-:W-:Y:S01]  /*7240*/  FFMA.FTZ R179, R172, c[0x0][0x23c], -R159 ;  /* 0x00008f00acb37a23 */ /* 0x000fe2000001089f */
[----:B------:R-:W5:Y:S01]  /*7250*/  MUFU.EX2 R133, R133 ;  /* 0x0000008500857308 */ /* 0x000f620000000800 */
[----:B---3--:R-:W-:Y:S01]  /*7260*/  F2FP.BF16.PACK_AB R5, R143, R152 ;  /* 0x000000988f05723e */ /* 0x008fe200000010ff */
[----:B------:R-:W-:-:S02]  /*7270*/  FFMA.FTZ R172, R161, c[0x0][0x23c], -R162 ;  /* 0x00008f00a1ac7a23 */ /* 0x000fc400000108a2 */
[--C-:B------:R-:W-:Y:S02]  /*7280*/  FFMA.FTZ R163, R163, c[0x0][0x23c], -R162.reuse ;  /* 0x00008f00a3a37a23 */ /* 0x100fe400000108a2 */
[--C-:B------:R-:W-:Y:S02]  /*7290*/  FFMA.FTZ R161, R151, c[0x0][0x23c], -R162.reuse ;  /* 0x00008f0097a17a23 */ /* 0x100fe400000108a2 */
[----:B------:R-:W3:Y:S01]  /*72a0*/  MUFU.EX2 R157, R157 ;  /* 0x0000009d009d7308 */ /* 0x000ee20000000800 */
[--C-:B------:R-:W-:Y:S02]  /*72b0*/  FFMA.FTZ R160, R160, c[0x0][0x23c], -R159.reuse ;  /* 0x00008f00a0a07a23 */ /* 0x100fe4000001089f */
[--C-:B------:R-:W-:Y:S02]  /*72c0*/  FFMA.FTZ R181, R150, c[0x0][0x23c], -R159.reuse ;  /* 0x00008f0096b57a23 */ /* 0x100fe4000001089f */
[--C-:B------:R-:W-:Y:S02]  /*72d0*/  FFMA.FTZ R178, R148, c[0x0][0x23c], -R159.reuse ;  /* 0x00008f0094b27a23 */ /* 0x100fe4000001089f */
[----:B------:R-:W-:Y:S01]  /*72e0*/  FFMA.FTZ R162, R149, c[0x0][0x23c], -R162 ;  /* 0x00008f0095a27a23 */ /* 0x000fe200000108a2 */
[----:B------:R-:W1:Y:S01]  /*72f0*/  MUFU.EX2 R132, R132 ;  /* 0x0000008400847308 */ /* 0x000e620000000800 */
[----:B-----5:R-:W-:Y:S01]  /*7300*/  F2FP.BF16.PACK_AB R7, R133, R142 ;  /* 0x0000008e8507723e */ /* 0x020fe200000010ff */
[----:B------:R-:W-:Y:S01]  /*7310*/  FFMA.FTZ R159, R158, c[0x0][0x23c], -R159 ;  /* 0x00008f009e9f7a23 */ /* 0x000fe2000001089f */
[----:B------:R-:W-:Y:S01]  /*7320*/  LDSM.16.MT88.4 R148, [R202+0x13800] ;  /* 0x01380000ca94783b */ /* 0x000fe20000004200 */
[----:B---3--:R-:W-:-:S04]  /*7330*/  FMUL.FTZ R120, R120, R157 ;  /* 0x0000009d78787220 */ /* 0x008fc80000410000 */
        /* <DEDUP_REMOVED lines=36> */
[C---:B----4-:R-:W-:Y:S01]  /*7580*/  HMMA.16816.F32.BF16 R112, R4.reuse, R8, R112 ;  /* 0x000000080470723c */ /* 0x050fe20000041870 */
[-C--:B------:R-:W-:Y:S02]  /*7590*/  FMUL.FTZ R37, R37, R157.reuse ;  /* 0x0000009d25257220 */ /* 0x080fe40000410000 */
[-C--:B------:R-:W-:Y:S01]  /*75a0*/  FMUL.FTZ R38, R38, R132.reuse ;  /* 0x0000008426267220 */ /* 0x080fe20000410000 */
[----:B------:R-:W-:Y:S01]  /*75b0*/  MUFU.EX2 R169, R169 ;  /* 0x000000a900a97308 */ /* 0x000fe20000000800 */
[----:B------:R-:W-:Y:S02]  /*75c0*/  FMUL.FTZ R39, R39, R132 ;  /* 0x0000008427277220 */ /* 0x000fe40000410000 */
[-C--:B------:R-:W-:Y:S01]  /*75d0*/  FMUL.FTZ R40, R40, R157.reuse ;  /* 0x0000009d28287220 */ /* 0x080fe20000410000 */
[----:B------:R-:W-:Y:S01]  /*75e0*/  HMMA.16816.F32.BF16 R108, R4, R10, R108 ;  /* 0x0000000a046c723c */ /* 0x000fe2000004186c */
[----:B------:R-:W4:Y:S01]  /*75f0*/  LDSM.16.MT88.4 R8, [R202+0x14000] ;  /* 0x01400000ca08783b */ /* 0x000f220000004200 */
        /* <DEDUP_REMOVED lines=31> */
[----:B----4-:R-:W-:Y:S01]  /*77f0*/  HMMA.16816.F32.BF16 R44, R4, R8, R44 ;  /* 0x00000008042c723c */ /* 0x010fe2000004182c */
[----:B------:R-:W-:-:S02]  /*7800*/  FMUL.FTZ R61, R61, R157 ;  /* 0x0000009d3d3d7220 */ /* 0x000fc40000410000 */
[-C--:B------:R-:W-:Y:S01]  /*7810*/  FMUL.FTZ R62, R62, R132.reuse ;  /* 0x000000843e3e7220 */ /* 0x080fe20000410000 */
[----:B------:R-:W-:Y:S01]  /*7820*/  MUFU.EX2 R177, R177 ;  /* 0x000000b100b17308 */ /* 0x000fe20000000800 */
[-C--:B------:R-:W-:Y:S02]  /*7830*/  FMUL.FTZ R63, R63, R132.reuse ;  /* 0x000000843f3f7220 */ /* 0x080fe40000410000 */
[-C--:B------:R-:W-:Y:S01]  /*7840*/  FMUL.FTZ R64, R64, R157.reuse ;  /* 0x0000009d40407220 */ /* 0x080fe20000410000 */
[----:B------:R-:W-:Y:S01]  /*7850*/  HMMA.16816.F32.BF16 R48, R4, R10, R48 ;  /* 0x0000000a0430723c */ /* 0x000fe20000041830 */
[----:B------:R-:W4:Y:S01]  /*7860*/  LDSM.16.MT88.4 R8, [R204+0x16000] ;  /* 0x01600000cc08783b */ /* 0x000f220000004200 */
        /* <DEDUP_REMOVED lines=28> */
[----:B------:R-:W1:Y:S01]  /*7a30*/  MUFU.EX2 R172, R172 ;  /* 0x000000ac00ac7308 */ /* 0x000e620000000800 */
        /* <DEDUP_REMOVED lines=39> */
[-C--:B------:R-:W-:Y:S02]  /*7cb0*/  FMUL.FTZ R99, R99, R132.reuse ;  /* 0x0000008463637220 */ /* 0x080fe40000410000 */
[----:B------:R-:W-:Y:S01]  /*7cc0*/  FFMA.FTZ R156, R226, R157, R156 ;  /* 0x0000009de29c7223 */ /* 0x000fe2000001009c */
[----:B----4-:R-:W-:Y:S01]  /*7cd0*/  HMMA.16816.F32.BF16 R92, R4, R8, R92 ;  /* 0x00000008045c723c */ /* 0x010fe2000004185c */
        /* <DEDUP_REMOVED lines=15> */
[----:B------:R-:W-:Y:S02]  /*7dd0*/  F2FP.BF16.PACK_AB R7, R170, R169 ;  /* 0x000000a9aa07723e */ /* 0x000fe400000010ff */
[----:B------:R-:W-:Y:S01]  /*7de0*/  MOV R142, R3 ;  /* 0x00000003008e7202 */ /* 0x000fe20000000f00 */
[----:B------:R-:W-:-:S04]  /*7df0*/  FADD.FTZ R166, R166, R165 ;  /* 0x000000a5a6a67221 */ /* 0x000fc80000010000 */
[C---:B---3--:R-:W-:Y:S08]  /*7e00*/  HMMA.16816.F32.BF16 R128, R4.reuse, R12, R128 ;  /* 0x0000000c0480723c */ /* 0x048ff00000041880 */
        /* <DEDUP_REMOVED lines=139> */
[C---:B------:R-:W-:Y:S01]  /*86c0*/  @!P3 LEA R8, P5, R6.reuse, c[0x0][0x170], 0x1 ;  /* 0x00005c000608ba11 */ /* 0x040fe200078a08ff */
[----:B------:R-:W-:Y:S01]  /*86d0*/  I2F R133, R132 ;  /* 0x0000008400857306 */ /* 0x000fe20000201400 */
[C---:B------:R-:W-:Y:S01]  /*86e0*/  @!P2 LEA R12, P4, R6.reuse, c[0x0][0x170], 0x1 ;  /* 0x00005c00060caa11 */ /* 0x040fe200078808ff */
[----:B------:R-:W-:Y:S01]  /*86f0*/  IMAD.IADD R5, R11, 0x1, R5 ;  /* 0x000000010b057824 */ /* 0x000fe200078e0205 */
[----:B------:R-:W-:Y:S02]  /*8700*/  IADD3 R4, P6, R6, UR15, RZ ;  /* 0x0000000f06047c10 */ /* 0x000fe4000ffde0ff */
[----:B------:R-:W-:-:S02]  /*8710*/  IADD3 R142, R132, 0x1, RZ ;  /* 0x00000001848e7810 */ /* 0x000fc40007ffe0ff */
[----:B------:R-:W-:Y:S02]  /*8720*/  LEA.HI.X R5, R10, R141, R5, 0x6, P0 ;  /* 0x0000008d0a057211 */ /* 0x000fe400000f3405 */
[C---:B------:R-:W-:Y:S01]  /*8730*/  @!P1 LEA R10, P0, R6.reuse, c[0x0][0x170], 0x1 ;  /* 0x00005c00060a9a11 */ /* 0x040fe200078008ff */
[----:B------:R-:W-:Y:S01]  /*8740*/  I2F R143, R142 ;  /* 0x0000008e008f7306 */ /* 0x000fe20000201400 */
        /* <DEDUP_REMOVED lines=20> */
[----:B------:R-:W-:Y:S01]  /*8890*/  @P1 STS.128 [R215+0x16000], RZ ;  /* 0x016000ffd7001388 */ /* 0x000fe20000000c00 */
[----:B------:R-:W-:-:S02]  /*88a0*/  IADD3 R180, R132, 0x8, RZ ;  /* 0x0000000884b47810 */ /* 0x000fc40007ffe0ff */
[C---:B------:R-:W-:Y:S01]  /*88b0*/  IADD3 R182, R132.reuse, 0x9, RZ ;  /* 0x0000000984b67810 */ /* 0x040fe20007ffe0ff */
        /* <DEDUP_REMOVED lines=8> */
[C---:B------:R-:W-:Y:S01]  /*8940*/  ISETP.GE.AND P6, PT, R142.reuse, R136, PT ;  /* 0x000000888e00720c */ /* 0x040fe20003fc6270 */
[----:B------:R-:W-:Y:S01]  /*8950*/  @!PT LDS RZ, [RZ] ;  /* 0x00000000fffff984 */ /* 0x000fe20000000800 */
[----:B------:R-:W-:Y:S01]  /*8960*/  @!PT LDS RZ, [RZ] ;  /* 0x00000000fffff984 */ /* 0x000fe20000000800 */
[----:B------:R-:W-:Y:S01]  /*8970*/  @!PT LDS RZ, [RZ] ;  /* 0x00000000fffff984 */ /* 0x000fe20000000800 */
[----:B------:R3:W-:Y:S01]  /*8980*/  @!P3 LDGSTS.E.BYPASS.LTC128B.128 [R215+0x13000], [R16.64] ;  /* 0x1300000010d7bfae */ /* 0x0007e2000b901d4c */
[----:B------:R-:W-:Y:S01]  /*8990*/  I2F R183, R182 ;  /* 0x000000b600b77306 */ /* 0x000fe20000201400 */
[----:B------:R-:W-:-:S02]  /*89a0*/  ISETP.GE.AND P0, PT, R142, R135, PT ;  /* 0x000000878e00720c */ /* 0x000fc40003f06270 */
[----:B------:R-:W-:Y:S01]  /*89b0*/  @P2 STS.128 [R215+0x15000], RZ ;  /* 0x015000ffd7002388 */ /* 0x000fe20000000c00 */
[C---:B------:R-:W-:Y:S02]  /*89c0*/  IADD3 R230, R132.reuse, 0x18, RZ ;  /* 0x0000001884e67810 */ /* 0x040fe40007ffe0ff */
        /* <DEDUP_REMOVED lines=18> */
[C---:B------:R-:W-:Y:S01]  /*8af0*/  ISETP.GE.AND P4, PT, R132.reuse, R136, PT ;  /* 0x000000888400720c */ /* 0x040fe20003f86270 */
[----:B------:R-:W5:Y:S01]  /*8b00*/  LDSM.16.M88.4 R28, [R209+0xc000] ;  /* 0x00c00000d11c783b */ /* 0x000f620000000200 */
[----:B------:R-:W-:Y:S01]  /*8b10*/  I2F R229, R230 ;  /* 0x000000e600e57306 */ /* 0x000fe20000201400 */
[C---:B------:R-:W-:Y:S02]  /*8b20*/  ISETP.GE.AND P5, PT, R132.reuse, R135, PT ;  /* 0x000000878400720c */ /* 0x040fe40003fa6270 */
[----:B------:R-:W3:Y:S04]  /*8b30*/  LDSM.16.M88.4 R20, [R209+0xc800] ;  /* 0x00c80000d114783b */ /* 0x000ee80000000200 */
[----:B--2---:R-:W2:Y:S01]  /*8b40*/  LDSM.16.M88.4 R12, [R209+0xd000] ;  /* 0x00d00000d10c783b */ /* 0x004ea20000000200 */
[----:B------:R-:W-:Y:S03]  /*8b50*/  I2F R219, R228 ;  /* 0x000000e400db7306 */ /* 0x000fe60000201400 */
        /* <DEDUP_REMOVED lines=11> */
[----:B----4-:R-:W1:Y:S01]  /*8c10*/  LDSM.16.M88.4 R4, [R203+0xc000] ;  /* 0x00c00000cb04783b */ /* 0x010e620000000200 */
[----:B------:R-:W-:Y:S03]  /*8c20*/  I2F R241, R238 ;  /* 0x000000ee00f17306 */ /* 0x000fe60000201400 */
[----:B------:R-:W-:Y:S01]  /*8c30*/  LDSM.16.M88.4 R176, [R210+0x4000] ;  /* 0x00400000d2b0783b */ /* 0x000fe20000000200 */
[C---:B------:R-:W-:Y:S03]  /*8c40*/  HMMA.16816.F32.BF16 R28, R164.reuse, R30, RZ ;  /* 0x0000001ea41c723c */ /* 0x040fe600000418ff */
[----:B------:R-:W0:Y:S05]  /*8c50*/  LDGDEPBAR ;  /* 0x00000000000079af */ /* 0x000e2a0000000000 */
[C---:B---3--:R-:W-:Y:S08]  /*8c60*/  HMMA.16816.F32.BF16 R24, R164.reuse, R20, RZ ;  /* 0x00000014a418723c */ /* 0x048ff000000418ff */
        /* <DEDUP_REMOVED lines=144> */
[----:B------:R-:W3:Y:S01]  /*9570*/  MUFU.TANH R157, R157 ;  /* 0x0000009d009d7308 */ /* 0x000ee20000002400 */
[----:B-1----:R-:W-:Y:S01]  /*9580*/  HMMA.16816.F32.BF16 R176, R28, R16, R176 ;  /* 0x000000101cb0723c */ /* 0x002fe200000418b0 */
[----:B------:R-:W-:Y:S01]  /*9590*/  FMUL.FTZ R27, R27, c[0x0][0x2ec] ;  /* 0x0000bb001b1b7a20 */ /* 0x000fe20000410000 */
[----:B----4-:R-:W-:-:S05]  /*95a0*/  IADD3 R35, R132, 0x38, RZ ;  /* 0x0000003884237810 */ /* 0x010fca0007ffe0ff */
[----:B------:R-:W1:Y:S01]  /*95b0*/  MUFU.TANH R156, R156 ;  /* 0x0000009c009c7308 */ /* 0x000e620000002400 */
[----:B------:R-:W-:Y:S01]  /*95c0*/  HMMA.16816.F32.BF16 R164, R28, R18, R164 ;  /* 0x000000121ca4723c */ /* 0x000fe200000418a4 */
[----:B------:R-:W4:Y:S01]  /*95d0*/  LDSM.16.M88.4 R16, [R203+0x11800] ;  /* 0x01180000cb10783b */ /* 0x000f220000000200 */
[----:B------:R-:W-:Y:S02]  /*95e0*/  FMUL.FTZ R20, R20, c[0x0][0x2ec] ;  /* 0x0000bb0014147a20 */ /* 0x000fe40000410000 */
[----:B--2---:R-:W-:-:S03]  /*95f0*/  FFMA.FTZ R240, R181, R0, R240 ;  /* 0x00000000b5f07223 */ /* 0x004fc600000100f0 */
[----:B------:R-:W2:Y:S01]  /*9600*/  MUFU.TANH R158, R158 ;  /* 0x0000009e009e7308 */ /* 0x000ea20000002400 */
[----:B------:R-:W-:Y:S01]  /*9610*/  HMMA.16816.F32.BF16 R172, R148, R6, R172 ;  /* 0x0000000694ac723c */ /* 0x000fe200000418ac */
[----:B------:R-:W4:Y:S01]  /*9620*/  LDSM.16.M88.4 R4, [R196+0x5800] ;  /* 0x00580000c404783b */ /* 0x000f220000000200 */
[----:B---3--:R-:W-:Y:S01]  /*9630*/  FFMA.FTZ R157, R181, R0, R157 ;  /* 0x00000000b59d7223 */ /* 0x008fe2000001009d */
[----:B------:R-:W-:-:S04]  /*9640*/  DEPBAR.LE SB0, 0x0 ;  /* 0x000080000000791a */ /* 0x000fc80000000000 */
        /* <DEDUP_REMOVED lines=14> */
[-C--:B------:R-:W-:Y:S01]  /*9730*/  FFMA.FTZ R11, R143, R0.reuse, R154 ;  /* 0x000000008f0b7223 */ /* 0x080fe2000001009a */
[----:B------:R-:W5:Y:S01]  /*9740*/  MUFU.TANH R27, R27 ;  /* 0x0000001b001b7308 */ /* 0x000f620000002400 */
[----:B------:R-:W-:Y:S01]  /*9750*/  FMUL.FTZ R148, R176, c[0x0][0x2ec] ;  /* 0x0000bb00b0947a20 */ /* 0x000fe20000410000 */
[----:B------:R-:W-:Y:S01]  /*9760*/  FSEL R10, R10, -INF , !P6 ;  /* 0xff8000000a0a7808 */ /* 0x000fe20007000000 */
[----:B---3--:R-:W-:Y:S01]  /*9770*/  FFMA.FTZ R24, R185, R0, R24 ;  /* 0x00000000b9187223 */ /* 0x008fe20000010018 */
[----:B------:R-:W-:Y:S01]  /*9780*/  ISETP.GE.AND P6, PT, R180, R136, PT ;  /* 0x00000088b400720c */ /* 0x000fe20003fc6270 */
[----:B------:R-:W-:Y:S01]  /*9790*/  FMUL.FTZ R15, R178, c[0x0][0x2ec] ;  /* 0x0000bb00b20f7a20 */ /* 0x000fe20000410000 */
[----:B----4-:R-:W-:Y:S01]  /*97a0*/  HMMA.16816.F32.BF16 R168, R28, R16, R168 ;  /* 0x000000101ca8723c */ /* 0x010fe200000418a8 */
[----:B------:R-:W-:Y:S01]  /*97b0*/  FSEL R11, R11, -INF , !P0 ;  /* 0xff8000000b0b7808 */ /* 0x000fe20004000000 */
[----:B------:R-:W3:Y:S01]  /*97c0*/  MUFU.TANH R20, R20 ;  /* 0x0000001400147308 */ /* 0x000ee20000002400 */
[----:B------:R-:W-:Y:S01]  /*97d0*/  ISETP.GE.AND P0, PT, R180, R135, PT ;  /* 0x00000087b400720c */ /* 0x000fe20003f06270 */
[----:B------:R-:W-:-:S02]  /*97e0*/  FMUL.FTZ R14, R177, c[0x0][0x2ec] ;  /* 0x0000bb00b10e7a20 */ /* 0x000fc40000410000 */
[-C--:B-1----:R-:W-:Y:S02]  /*97f0*/  FFMA.FTZ R185, R185, R0.reuse, R26 ;  /* 0x00000000b9b97223 */ /* 0x082fe4000001001a */
[----:B------:R-:W-:Y:S01]  /*9800*/  HMMA.16816.F32.BF16 R172, R28, R18, R172 ;  /* 0x000000121cac723c */ /* 0x000fe200000418ac */
[-C--:B--2---:R-:W-:Y:S01]  /*9810*/  FFMA.FTZ R22, R187, R0.reuse, R25 ;  /* 0x00000000bb167223 */ /* 0x084fe20000010019 */
[----:B------:R-:W1:Y:S01]  /*9820*/  MUFU.TANH R9, R9 ;  /* 0x0000000900097308 */ /* 0x000e620000002400 */
[----:B------:R-:W-:Y:S02]  /*9830*/  FMUL.FTZ R16, R179, c[0x0][0x2ec] ;  /* 0x0000bb00b3107a20 */ /* 0x000fe40000410000 */
[----:B-----5:R-:W-:-:S03]  /*9840*/  FFMA.FTZ R25, R187, R0, R27 ;  /* 0x00000000bb197223 */ /* 0x020fc6000001001b */
[----:B------:R-:W-:Y:S02]  /*9850*/  FMUL.FTZ R17, R164, c[0x0][0x2ec] ;  /* 0x0000bb00a4117a20 */ /* 0x000fe40000410000 */
[----:B------:R-:W2:Y:S01]  /*9860*/  MUFU.TANH R8, R8 ;  /* 0x0000000800087308 */ /* 0x000ea20000002400 */
[-C--:B---3--:R-:W-:Y:S02]  /*9870*/  FFMA.FTZ R20, R229, R0.reuse, R20 ;  /* 0x00000000e5147223 */ /* 0x088fe40000010014 */
[----:B------:R-:W-:Y:S02]  /*9880*/  FMUL.FTZ R19, R166, c[0x0][0x2ec] ;  /* 0x0000bb00a6137a20 */ /* 0x000fe40000410000 */
[----:B------:R-:W-:Y:S01]  /*9890*/  FMUL.FTZ R33, R165, c[0x0][0x2ec] ;  /* 0x0000bb00a5217a20 */ /* 0x000fe20000410000 */
[----:B------:R-:W-:Y:S01]  /*98a0*/  HMMA.16816.F32.BF16 R168, R144, R4, R168 ;  /* 0x0000000490a8723c */ /* 0x000fe200000418a8 */
[----:B------:R-:W-:Y:S01]  /*98b0*/  FMUL.FTZ R28, R167, c[0x0][0x2ec] ;  /* 0x0000bb00a71c7a20 */ /* 0x000fe20000410000 */
[----:B------:R-:W3:Y:S01]  /*98c0*/  MUFU.TANH R21, R21 ;  /* 0x0000001500157308 */ /* 0x000ee20000002400 */
[----:B-1----:R-:W-:-:S04]  /*98d0*/  FFMA.FTZ R9, R229, R0, R9 ;  /* 0x00000000e5097223 */ /* 0x002fc80000010009 */
[----:B------:R-:W-:Y:S01]  /*98e0*/  FSEL R4, R240, -INF , !P6 ;  /* 0xff800000f0047808 */ /* 0x000fe20007000000 */
[----:B------:R-:W-:Y:S01]  /*98f0*/  HMMA.16816.F32.BF16 R172, R144, R6, R172 ;  /* 0x0000000690ac723c */ /* 0x000fe200000418ac */
[C---:B------:R-:W-:Y:S01]  /*9900*/  ISETP.GE.AND P6, PT, R182.reuse, R136, PT ;  /* 0x00000088b600720c */ /* 0x040fe20003fc6270 */
[----:B------:R-:W1:Y:S01]  /*9910*/  MUFU.TANH R148, R148 ;  /* 0x0000009400947308 */ /* 0x000e620000002400 */
[----:B------:R-:W-:Y:S01]  /*9920*/  FSEL R5, R157, -INF , !P0 ;  /* 0xff8000009d057808 */ /* 0x000fe20004000000 */
[C---:B--2---:R-:W-:Y:S01]  /*9930*/  FFMA.FTZ R8, R219.reuse, R0, R8 ;  /* 0x00000000db087223 */ /* 0x044fe20000010008 */
[-C--:B------:R-:W-:Y:S02]  /*9940*/  ISETP.GE.AND P0, PT, R182, R135.reuse, PT ;  /* 0x00000087b600720c */ /* 0x080fe40003f06270 */
[----:B------:R-:W-:Y:S02]  /*9950*/  FSEL R18, R156, -INF , !P6 ;  /* 0xff8000009c127808 */ /* 0x000fe40007000000 */
[----:B------:R-:W-:Y:S01]  /*9960*/  ISETP.GE.AND P6, PT, R184, R136, PT ;  /* 0x00000088b800720c */ /* 0x000fe20003fc6270 */
[----:B------:R-:W2:Y:S01]  /*9970*/  MUFU.TANH R15, R15 ;  /* 0x0000000f000f7308 */ /* 0x000ea20000002400 */
[----:B------:R-:W-:Y:S01]  /*9980*/  FSEL R29, R158, -INF , !P0 ;  /* 0xff8000009e1d7808 */ /* 0x000fe20004000000 */
[----:B---3--:R-:W-:Y:S01]  /*9990*/  FFMA.FTZ R21, R219, R0, R21 ;  /* 0x00000000db157223 */ /* 0x008fe20000010015 */
[----:B------:R-:W-:-:S02]  /*99a0*/  ISETP.GE.AND P0, PT, R184, R135, PT ;  /* 0x00000087b800720c */ /* 0x000fc40003f06270 */
[----:B------:R-:W-:Y:S01]  /*99b0*/  FSEL R26, R24, -INF , !P6 ;  /* 0xff800000181a7808 */ /* 0x000fe20007000000 */
[----:B------:R-:W-:Y:S01]  /*99c0*/  FMUL.FTZ R30, R168, c[0x0][0x2ec] ;  /* 0x0000bb00a81e7a20 */ /* 0x000fe20000410000 */
[C---:B------:R-:W-:Y:S01]  /*99d0*/  ISETP.GE.AND P6, PT, R186.reuse, R136, PT ;  /* 0x00000088ba00720c */ /* 0x040fe20003fc6270 */
[----:B------:R-:W3:Y:S01]  /*99e0*/  MUFU.TANH R14, R14 ;  /* 0x0000000e000e7308 */ /* 0x000ee20000002400 */
[----:B------:R-:W-:Y:S01]  /*99f0*/  FSEL R27, R185, -INF , !P0 ;  /* 0xff800000b91b7808 */ /* 0x000fe20004000000 */
[----:B-1----:R-:W-:Y:S01]  /*9a00*/  FFMA.FTZ R148, R233, R0, R148 ;  /* 0x00000000e9947223 */ /* 0x002fe20000010094 */
[-C--:B------:R-:W-:Y:S01]  /*9a10*/  ISETP.GE.AND P0, PT, R186, R135.reuse, PT ;  /* 0x00000087ba00720c */ /* 0x080fe20003f06270 */
[----:B------:R-:W-:Y:S01]  /*9a20*/  FMUL.FTZ R170, R170, c[0x0][0x2ec] ;  /* 0x0000bb00aaaa7a20 */ /* 0x000fe20000410000 */
[----:B------:R-:W-:Y:S01]  /*9a30*/  FSEL R22, R22, -INF , !P6 ;  /* 0xff80000016167808 */ /* 0x000fe20007000000 */
[----:B------:R-:W-:Y:S01]  /*9a40*/  FMUL.FTZ R6, R169, c[0x0][0x2ec] ;  /* 0x0000bb00a9067a20 */ /* 0x000fe20000410000 */
[C---:B------:R-:W-:Y:S01]  /*9a50*/  ISETP.GE.AND P6, PT, R230.reuse, R136, PT ;  /* 0x00000088e600720c */ /* 0x040fe20003fc6270 */
[----:B------:R-:W1:Y:S01]  /*9a60*/  MUFU.TANH R16, R16 ;  /* 0x0000001000107308 */ /* 0x000e620000002400 */
[----:B------:R-:W-:Y:S01]  /*9a70*/  FSEL R25, R25, -INF , !P0 ;  /* 0xff80000019197808 */ /* 0x000fe20004000000 */
[----:B--2---:R-:W-:Y:S01]  /*9a80*/  FFMA.FTZ R15, R233, R0, R15 ;  /* 0x00000000e90f7223 */ /* 0x004fe2000001000f */
[-C--:B------:R-:W-:Y:S01]  /*9a90*/  ISETP.GE.AND P0, PT, R230, R135.reuse, PT ;  /* 0x00000087e600720c */ /* 0x080fe20003f06270 */
[----:B------:R-:W-:Y:S01]  /*9aa0*/  FMUL.FTZ R7, R171, c[0x0][0x2ec] ;  /* 0x0000bb00ab077a20 */ /* 0x000fe20000410000 */
[----:B------:R-:W-:Y:S01]  /*9ab0*/  FSEL R24, R20, -INF , !P6 ;  /* 0xff80000014187808 */ /* 0x000fe20007000000 */
[----:B------:R-:W-:Y:S01]  /*9ac0*/  FMUL.FTZ R175, R175, c[0x0][0x2ec] ;  /* 0x0000bb00afaf7a20 */ /* 0x000fe20000410000 */
[C---:B------:R-:W-:Y:S01]  /*9ad0*/  ISETP.GE.AND P6, PT, R228.reuse, R136, PT ;  /* 0x00000088e400720c */ /* 0x040fe20003fc6270 */
[----:B------:R-:W2:Y:S01]  /*9ae0*/  MUFU.TANH R17, R17 ;  /* 0x0000001100117308 */ /* 0x000ea20000002400 */
[----:B------:R-:W-:Y:S01]  /*9af0*/  FSEL R23, R9, -INF , !P0 ;  /* 0xff80000009177808 */ /* 0x000fe20004000000 */
[----:B---3--:R-:W-:Y:S01]  /*9b00*/  FFMA.FTZ R14, R235, R0, R14 ;  /* 0x00000000eb0e7223 */ /* 0x008fe2000001000e */
[----:B------:R-:W-:Y:S01]  /*9b10*/  ISETP.GE.AND P0, PT, R228, R135, PT ;  /* 0x00000087e400720c */ /* 0x000fe20003f06270 */
[----:B------:R-:W-:Y:S01]  /*9b20*/  FMUL.FTZ R9, R172, c[0x0][0x2ec] ;  /* 0x0000bb00ac097a20 */ /* 0x000fe20000410000 */
[----:B------:R-:W-:-:S02]  /*9b30*/  FSEL R20, R8, -INF , !P6 ;  /* 0xff80000008147808 */ /* 0x000fc40007000000 */
[----:B------:R-:W-:Y:S01]  /*9b40*/  ISETP.GE.AND P6, PT, R231, R136, PT ;  /* 0x00000088e700720c */ /* 0x000fe20003fc6270 */
[----:B------:R-:W3:Y:S01]  /*9b50*/  MUFU.TANH R19, R19 ;  /* 0x0000001300137308 */ /* 0x000ee20000002400 */
[----:B------:R-:W-:Y:S01]  /*9b60*/  FSEL R21, R21, -INF , !P0 ;  /* 0xff80000015157808 */ /* 0x000fe20004000000 */
[----:B-1----:R-:W-:Y:S01]  /*9b70*/  FFMA.FTZ R16, R235, R0, R16 ;  /* 0x00000000eb107223 */ /* 0x002fe20000010010 */
[-C--:B------:R-:W-:Y:S02]  /*9b80*/  ISETP.GE.AND P0, PT, R231, R135.reuse, PT ;  /* 0x00000087e700720c */ /* 0x080fe40003f06270 */
[----:B------:R-:W-:Y:S02]  /*9b90*/  FSEL R178, R148, -INF , !P6 ;  /* 0xff80000094b27808 */ /* 0x000fe40007000000 */
[C---:B------:R-:W-:Y:S01]  /*9ba0*/  ISETP.GE.AND P6, PT, R232.reuse, R136, PT ;  /* 0x00000088e800720c */ /* 0x040fe20003fc6270 */
[----:B------:R-:W1:Y:S01]  /*9bb0*/  MUFU.TANH R33, R33 ;  /* 0x0000002100217308 */ /* 0x000e620000002400 */
[----:B------:R-:W-:Y:S01]  /*9bc0*/  FSEL R179, R15, -INF , !P0 ;  /* 0xff8000000fb37808 */ /* 0x000fe20004000000 */
[-C--:B--2---:R-:W-:Y:S01]  /*9bd0*/  FFMA.FTZ R17, R237, R0.reuse, R17 ;  /* 0x00000000ed117223 */ /* 0x084fe20000010011 */
[----:B------:R-:W-:Y:S01]  /*9be0*/  ISETP.GE.AND P0, PT, R232, R135, PT ;  /* 0x00000087e800720c */ /* 0x000fe20003f06270 */
[----:B------:R-:W-:Y:S01]  /*9bf0*/  FMUL.FTZ R15, R173, c[0x0][0x2ec] ;  /* 0x0000bb00ad0f7a20 */ /* 0x000fe20000410000 */
[----:B------:R-:W-:Y:S01]  /*9c00*/  FSEL R180, R14, -INF , !P6 ;  /* 0xff8000000eb47808 */ /* 0x000fe20007000000 */
[----:B------:R-:W-:Y:S01]  /*9c10*/  FMUL.FTZ R14, R174, c[0x0][0x2ec] ;  /* 0x0000bb00ae0e7a20 */ /* 0x000fe20000410000 */
[----:B------:R-:W-:Y:S01]  /*9c20*/  FSEL R177, R16, -INF , !P0 ;  /* 0xff80000010b17808 */ /* 0x000fe20004000000 */
[----:B------:R-:W2:Y:S01]  /*9c30*/  MUFU.TANH R28, R28 ;  /* 0x0000001c001c7308 */ /* 0x000ea20000002400 */
[----:B---3--:R-:W-:Y:S01]  /*9c40*/  FFMA.FTZ R19, R237, R0, R19 ;  /* 0x00000000ed137223 */ /* 0x008fe20000010013 */
[----:B------:R-:W-:-:S02]  /*9c50*/  ISETP.GE.AND P6, PT, R234, R136, PT ;  /* 0x00000088ea00720c */ /* 0x000fc40003fc6270 */
[-C--:B------:R-:W-:Y:S02]  /*9c60*/  ISETP.GE.AND P0, PT, R234, R135.reuse, PT ;  /* 0x00000087ea00720c */ /* 0x080fe40003f06270 */
[----:B------:R-:W-:Y:S02]  /*9c70*/  FSEL R176, R17, -INF , !P6 ;  /* 0xff80000011b07808 */ /* 0x000fe40007000000 */
[----:B------:R-:W3:Y:S01]  /*9c80*/  MUFU.TANH R8, R170 ;  /* 0x000000aa00087308 */ /* 0x000ee20000002400 */
[----:B------:R-:W-:Y:S01]  /*9c90*/  FSEL R171, R19, -INF , !P0 ;  /* 0xff80000013ab7808 */ /* 0x000fe20004000000 */
[----:B-1----:R-:W-:Y:S01]  /*9ca0*/  FFMA.FTZ R33, R153, R0, R33 ;  /* 0x0000000099217223 */ /* 0x002fe20000010021 */
[C---:B------:R-:W-:Y:S02]  /*9cb0*/  ISETP.GE.AND P6, PT, R236.reuse, R136, PT ;  /* 0x00000088ec00720c */ /* 0x040fe40003fc6270 */
[----:B------:R-:W-:Y:S02]  /*9cc0*/  ISETP.GE.AND P0, PT, R236, R135, PT ;  /* 0x00000087ec00720c */ /* 0x000fe40003f06270 */
[----:B------:R-:W-:Y:S01]  /*9cd0*/  FSEL R172, R33, -INF , !P6 ;  /* 0xff80000021ac7808 */ /* 0x000fe20007000000 */
[----:B------:R-:W1:Y:S01]  /*9ce0*/  MUFU.TANH R32, R32 ;  /* 0x0000002000207308 */ /* 0x000e620000002400 */
[----:B--2---:R-:W-:Y:S01]  /*9cf0*/  FFMA.FTZ R28, R153, R0, R28 ;  /* 0x00000000991c7223 */ /* 0x004fe2000001001c */
[----:B------:R-:W-:-:S04]  /*9d00*/  ISETP.GE.AND P6, PT, R152, R136, PT ;  /* 0x000000889800720c */ /* 0x000fc80003fc6270 */
[----:B------:R-:W-:Y:S02]  /*9d10*/  FSEL R169, R28, -INF , !P0 ;  /* 0xff8000001ca97808 */ /* 0x000fe40004000000 */
[----:B------:R-:W2:Y:S01]  /*9d20*/  MUFU.TANH R30, R30 ;  /* 0x0000001e001e7308 */ /* 0x000ea20000002400 */
[----:B---3--:R-:W-:Y:S01]  /*9d30*/  FFMA.FTZ R157, R239, R0, R8 ;  /* 0x00000000ef9d7223 */ /* 0x008fe20000010008 */
[----:B------:R-:W-:-:S04]  /*9d40*/  ISETP.GE.AND P0, PT, R152, R135, PT ;  /* 0x000000879800720c */ /* 0x000fc80003f06270 */
[----:B------:R-:W-:Y:S02]  /*9d50*/  FSEL R157, R157, -INF , !P0 ;  /* 0xff8000009d9d7808 */ /* 0x000fe40004000000 */
[----:B------:R-:W3:Y:S01]  /*9d60*/  MUFU.TANH R6, R6 ;  /* 0x0000000600067308 */ /* 0x000ee20000002400 */
[----:B-1----:R-:W-:Y:S01]  /*9d70*/  FFMA.FTZ R32, R133, R0, R32 ;  /* 0x0000000085207223 */ /* 0x002fe20000010020 */
[----:B------:R-:W-:-:S04]  /*9d80*/  ISETP.GE.AND P0, PT, R238, R135, PT ;  /* 0x00000087ee00720c */ /* 0x000fc80003f06270 */
[----:B------:R-:W-:Y:S02]  /*9d90*/  FSEL R32, R32, -INF , !P4 ;  /* 0xff80000020207808 */ /* 0x000fe40006000000 */
[----:B------:R-:W1:Y:S01]  /*9da0*/  MUFU.TANH R7, R7 ;  /* 0x0000000700077308 */ /* 0x000e620000002400 */
[----:B--2---:R-:W-:Y:S01]  /*9db0*/  FFMA.FTZ R30, R239, R0, R30 ;  /* 0x00000000ef1e7223 */ /* 0x004fe2000001001e */
[----:B------:R-:W-:-:S04]  /*9dc0*/  ISETP.GE.AND P4, PT, R134, 0x4, PT ;  /* 0x000000048600780c */ /* 0x000fc80003f86270 */
[----:B------:R-:W-:Y:S02]  /*9dd0*/  FSEL R162, R30, -INF , !P6 ;  /* 0xff8000001ea27808 */ /* 0x000fe40007000000 */
[----:B------:R-:W-:Y:S01]  /*9de0*/  I2F R155, R35 ;  /* 0x00000023009b7306 */ /* 0x000fe20000201400 */
[----:B---3--:R-:W-:Y:S01]  /*9df0*/  FFMA.FTZ R6, R241, R0, R6 ;  /* 0x00000000f1067223 */ /* 0x008fe20000010006 */
[----:B------:R-:W-:-:S04]  /*9e00*/  ISETP.GE.AND P6, PT, R238, R136, PT ;  /* 0x00000088ee00720c */ /* 0x000fc80003fc6270 */
[----:B------:R-:W-:Y:S02]  /*9e10*/  FSEL R160, R6, -INF , !P6 ;  /* 0xff80000006a07808 */ /* 0x000fe40007000000 */
[----:B------:R-:W2:Y:S01]  /*9e20*/  MUFU.TANH R9, R9 ;  /* 0x0000000900097308 */ /* 0x000ea20000002400 */
[----:B-1----:R-:W-:Y:S01]  /*9e30*/  FFMA.FTZ R7, R241, R0, R7 ;  /* 0x00000000f1077223 */ /* 0x002fe20000010007 */
[----:B------:R-:W-:-:S04]  /*9e40*/  ISETP.GE.AND P6, PT, R35, R136, PT ;  /* 0x000000882300720c */ /* 0x000fc80003fc6270 */
[----:B------:R-:W-:Y:S02]  /*9e50*/  FSEL R149, R7, -INF , !P0 ;  /* 0xff80000007957808 */ /* 0x000fe40004000000 */
[----:B------:R-:W1:Y:S01]  /*9e60*/  MUFU.TANH R14, R14 ;  /* 0x0000000e000e7308 */ /* 0x000e620000002400 */
[----:B------:R-:W-:Y:S01]  /*9e70*/  BAR.SYNC.DEFER_BLOCKING 0x0 ;  /* 0x0000000000007b1d */ /* 0x000fe20000010000 */
[----:B------:R-:W-:-:S06]  /*9e80*/  ISETP.GE.AND P0, PT, R35, R135, PT ;  /* 0x000000872300720c */ /* 0x000fcc0003f06270 */
[----:B------:R-:W-:Y:S01]  /*9e90*/  I2F R13, R12 ;  /* 0x0000000c000d7306 */ /* 0x000fe20000201400 */
[----:B--2---:R-:W-:-:S05]  /*9ea0*/  FFMA.FTZ R9, R155, R0, R9 ;  /* 0x000000009b097223 */ /* 0x004fca0000010009 */
        /* <DEDUP_REMOVED lines=69> */
.L_x_251:
[----:B------:R-:W-:Y:S05]  /*a300*/  BSYNC B0 ;  /* 0x0000000000007941 */ /* 0x000fea0003800000 */
.L_x_250:
[----:B------:R-:W0:Y:S02]  /*a310*/  LDGDEPBAR ;  /* 0x00000000000079af */ /* 0x000e240000000000 */
.L_x_249:
[----:B-1----:R-:W-:Y:S01]  /*a320*/  FMNMX.FTZ R13, R137, R32, !PT ;  /* 0x00000020890d7209 */ /* 0x002fe20007810000 */
[----:B------:R-:W-:Y:S01]  /*a330*/  LDSM.16.MT88.4 R144, [R202+0x12800] ;  /* 0x01280000ca90783b */ /* 0x000fe20000004200 */
[----:B--2---:R-:W-:Y:S02]  /*a340*/  FMNMX.FTZ R8, R2, R7, !PT ;  /* 0x0000000702087209 */ /* 0x004fe40007810000 */
        /* <DEDUP_REMOVED lines=33> */
[----:B-1----:R-:W-:-:S03]  /*a560*/  FMNMX.FTZ R6, R13, R6, !PT ;  /* 0x000000060d067209 */ /* 0x002fc60007810000 */
[----:B------:R-:W-:Y:S01]  /*a570*/  LDSM.16.MT88.4 R12, [R202+0x12000] ;  /* 0x01200000ca0c783b */ /* 0x000fe20000004200 */
        /* <DEDUP_REMOVED lines=13> */
[--C-:B------:R-:W-:Y:S02]  /*a650*/  FFMA.FTZ R154, R32, c[0x0][0x23c], -R159.reuse ;  /* 0x00008f00209a7a23 */ /* 0x100fe4000001089f */
[----:B------:R-:W-:Y:S01]  /*a660*/  FFMA.FTZ R135, R5, c[0x0][0x23c], -R158 ;  /* 0x00008f0005877a23 */ /* 0x000fe2000001089e */
[----:B------:R-:W-:Y:S01]  /*a670*/  FSEL R5, R132, RZ, P0 ;  /* 0x000000ff84057208 */ /* 0x000fe20000000000 */
[----:B------:R-:W-:Y:S01]  /*a680*/  FADD.FTZ R4, R137, -R4 ;  /* 0x8000000489047221 */ /* 0x000fe20000010000 */
[----:B------:R-:W-:Y:S01]  /*a690*/  MUFU.EX2 R152, R152 ;  /* 0x0000009800987308 */ /* 0x000fe20000000800 */
[----:B------:R-:W-:Y:S01]  /*a6a0*/  FFMA.FTZ R153, R10, c[0x0][0x23c], -R159 ;  /* 0x00008f000a997a23 */ /* 0x000fe2000001089f */
[----:B------:R-:W-:Y:S01]  /*a6b0*/  LDSM.16.MT88.4 R32, [R201+0x12800] ;  /* 0x01280000c920783b */ /* 0x000fe20000004200 */
[----:B------:R-:W-:-:S02]  /*a6c0*/  FADD.FTZ R5, R2, -R5 ;  /* 0x8000000502057221 */ /* 0x000fc40000010000 */
[--C-:B------:R-:W-:Y:S02]  /*a6d0*/  FFMA.FTZ R143, R18, c[0x0][0x23c], -R159.reuse ;  /* 0x00008f00128f7a23 */ /* 0x100fe4000001089f */
[--C-:B------:R-:W-:Y:S01]  /*a6e0*/  FFMA.FTZ R142, R7, c[0x0][0x23c], -R158.reuse ;  /* 0x00008f00078e7a23 */ /* 0x100fe2000001089e */
[----:B------:R-:W-:Y:S01]  /*a6f0*/  MUFU.EX2 R154, R154 ;  /* 0x0000009a009a7308 */ /* 0x000fe20000000800 */
[--C-:B------:R-:W-:Y:S01]  /*a700*/  FFMA.FTZ R136, R11, c[0x0][0x23c], -R158.reuse ;  /* 0x00008f000b887a23 */ /* 0x100fe2000001089e */
[----:B------:R-:W1:Y:S01]  /*a710*/  LDSM.16.MT88.4 R16, [R204+0x12000] ;  /* 0x01200000cc10783b */ /* 0x000e620000004200 */
[----:B------:R-:W-:Y:S02]  /*a720*/  FFMA.FTZ R156, R29, c[0x0][0x23c], -R158 ;  /* 0x00008f001d9c7a23 */ /* 0x000fe4000001089e */
[----:B------:R-:W-:Y:S01]  /*a730*/  FMUL.FTZ R137, R4, c[0x0][0x23c] ;  /* 0x00008f0004897a20 */ /* 0x000fe20000410000 */
[----:B------:R-:W2:Y:S01]  /*a740*/  LDSM.16.MT88.4 R8, [R201+0x12000] ;  /* 0x01200000c908783b */ /* 0x000ea20000004200 */
[----:B------:R-:W-:Y:S01]  /*a750*/  FMUL.FTZ R2, R5, c[0x0][0x23c] ;  /* 0x00008f0005027a20 */ /* 0x000fe20000410000 */
[----:B------:R-:W3:Y:S01]  /*a760*/  MUFU.EX2 R153, R153 ;  /* 0x0000009900997308 */ /* 0x000ee20000000800 */
[--C-:B------:R-:W-:Y:S01]  /*a770*/  FFMA.FTZ R161, R26, c[0x0][0x23c], -R159.reuse ;  /* 0x00008f001aa17a23 */ /* 0x100fe2000001089f */
[----:B------:R-:W-:Y:S01]  /*a780*/  LDSM.16.MT88.4 R28, [R200+0x12800] ;  /* 0x01280000c81c783b */ /* 0x000fe20000004200 */
[----:B------:R-:W-:-:S02]  /*a790*/  FFMA.FTZ R164, R22, c[0x0][0x23c], -R159 ;  /* 0x00008f0016a47a23 */ /* 0x000fc4000001089f */
[--C-:B------:R-:W-:Y:S02]  /*a7a0*/  FFMA.FTZ R163, R24, c[0x0][0x23c], -R159.reuse ;  /* 0x00008f0018a37a23 */ /* 0x100fe4000001089f */
[--C-:B------:R-:W-:Y:S01]  /*a7b0*/  FFMA.FTZ R166, R20, c[0x0][0x23c], -R159.reuse ;  /* 0x00008f0014a67a23 */ /* 0x100fe2000001089f */
[----:B------:R-:W4:Y:S01]  /*a7c0*/  MUFU.EX2 R143, R143 ;  /* 0x0000008f008f7308 */ /* 0x000f220000000800 */
[--C-:B------:R-:W-:Y:S02]  /*a7d0*/  FFMA.FTZ R165, R27, c[0x0][0x23c], -R158.reuse ;  /* 0x00008f001ba57a23 */ /* 0x100fe4000001089e */
[--C-:B------:R-:W-:Y:S02]  /*a7e0*/  FFMA.FTZ R168, R25, c[0x0][0x23c], -R158.reuse ;  /* 0x00008f0019a87a23 */ /* 0x100fe4000001089e */
[--C-:B------:R-:W-:Y:S01]  /*a7f0*/  FFMA.FTZ R167, R23, c[0x0][0x23c], -R158.reuse ;  /* 0x00008f0017a77a23 */ /* 0x100fe2000001089e */
[----:B------:R-:W-:Y:S01]  /*a800*/  LDSM.16.MT88.4 R24, [R204+0x14800] ;  /* 0x01480000cc18783b */ /* 0x000fe20000004200 */
[----:B------:R-:W-:Y:S01]  /*a810*/  FFMA.FTZ R170, R21, c[0x0][0x23c], -R158 ;  /* 0x00008f0015aa7a23 */ /* 0x000fe2000001089e */
[----:B------:R-:W-:Y:S01]  /*a820*/  MUFU.EX2 R142, R142 ;  /* 0x0000008e008e7308 */ /* 0x000fe20000000800 */
[----:B---3--:R-:W-:Y:S01]  /*a830*/  F2FP.BF16.PACK_AB R4, R153, R154 ;  /* 0x0000009a9904723e */ /* 0x008fe200000010ff */
[----:B------:R-:W-:Y:S01]  /*a840*/  LDSM.16.MT88.4 R20, [R202+0x14800] ;  /* 0x01480000ca14783b */ /* 0x000fe20000004200 */
[----:B------:R-:W-:-:S02]  /*a850*/  FFMA.FTZ R173, R178, c[0x0][0x23c], -R159 ;  /* 0x00008f00b2ad7a23 */ /* 0x000fc4000001089f */
[--C-:B------:R-:W-:Y:S02]  /*a860*/  FFMA.FTZ R174, R176, c[0x0][0x23c], -R159.reuse ;  /* 0x00008f00b0ae7a23 */ /* 0x100fe4000001089f */
[--C-:B------:R-:W-:Y:S01]  /*a870*/  FFMA.FTZ R175, R172, c[0x0][0x23c], -R159.reuse ;  /* 0x00008f00acaf7a23 */ /* 0x100fe2000001089f */
[----:B------:R-:W3:Y:S01]  /*a880*/  MUFU.EX2 R136, R136 ;  /* 0x0000008800887308 */ /* 0x000ee20000000800 */
[----:B----4-:R-:W-:Y:S01]  /*a890*/  F2FP.BF16.PACK_AB R6, R143, R152 ;  /* 0x000000988f06723e */ /* 0x010fe200000010ff */
[----:B------:R-:W-:Y:S02]  /*a8a0*/  FFMA.FTZ R178, R180, c[0x0][0x23c], -R159 ;  /* 0x00008f00b4b27a23 */ /* 0x000fe4000001089f */
[--C-:B------:R-:W-:Y:S02]  /*a8b0*/  FFMA.FTZ R172, R179, c[0x0][0x23c], -R158.reuse ;  /* 0x00008f00b3ac7a23 */ /* 0x100fe4000001089e */
[--C-:B------:R-:W-:Y:S02]  /*a8c0*/  FFMA.FTZ R177, R177, c[0x0][0x23c], -R158.reuse ;  /* 0x00008f00b1b17a23 */ /* 0x100fe4000001089e */
        /* <DEDUP_REMOVED lines=10> */
[----:B------:R-:W3:Y:S01]  /*a970*/  MUFU.EX2 R137, R137 ;  /* 0x0000008900897308 */ /* 0x000ee20000000800 */
[--C-:B------:R-:W-:Y:S02]  /*a980*/  FFMA.FTZ R179, R151, c[0x0][0x23c], -R158.reuse ;  /* 0x00008f0097b37a23 */ /* 0x100fe4000001089e */
[----:B------:R-:W-:Y:S02]  /*a990*/  FFMA.FTZ R159, R148, c[0x0][0x23c], -R159 ;  /* 0x00008f00949f7a23 */ /* 0x000fe4000001089f */
[----:B------:R-:W-:Y:S01]  /*a9a0*/  FFMA.FTZ R158, R155, c[0x0][0x23c], -R158 ;  /* 0x00008f009b9e7a23 */ /* 0x000fe2000001089e */
[----:B------:R-:W-:Y:S02]  /*a9b0*/  LDSM.16.MT88.4 R148, [R202+0x13800] ;  /* 0x01380000ca94783b */ /* 0x000fe40000004200 */
[----:B------:R-:W5:Y:S01]  /*a9c0*/  MUFU.EX2 R2, R2 ;  /* 0x0000000200027308 */ /* 0x000f620000000800 */
[----:B----4-:R-:W-:Y:S01]  /*a9d0*/  F2FP.BF16.PACK_AB R7, R156, R135 ;  /* 0x000000879c07723e */ /* 0x010fe200000010ff */
[----:B---3--:R-:W-:-:S06]  /*a9e0*/  FMUL.FTZ R120, R120, R137 ;  /* 0x0000008978787220 */ /* 0x008fcc0000410000 */
[----:B------:R-:W-:Y:S01]  /*a9f0*/  MUFU.EX2 R161, R161 ;  /* 0x000000a100a17308 */ /* 0x000fe20000000800 */
[-C--:B------:R-:W-:Y:S02]  /*aa00*/  FMUL.FTZ R121, R121, R137.reuse ;  /* 0x0000008979797220 */ /* 0x080fe40000410000 */
[-C--:B------:R-:W-:Y:S02]  /*aa10*/  FMUL.FTZ R116, R116, R137.reuse ;  /* 0x0000008974747220 */ /* 0x080fe40000410000 */
[----:B------:R-:W-:Y:S02]  /*aa20*/  FMUL.FTZ R117, R117, R137 ;  /* 0x0000008975757220 */ /* 0x000fe40000410000 */
[-C--:B-----5:R-:W-:Y:S01]  /*aa30*/  FMUL.FTZ R122, R122, R2.reuse ;  /* 0x000000027a7a7220 */ /* 0x0a0fe20000410000 */
[----:B------:R-:W3:Y:S01]  /*aa40*/  MUFU.EX2 R164, R164 ;  /* 0x000000a400a47308 */ /* 0x000ee20000000800 */
        /* <DEDUP_REMOVED lines=24> */
[----:B------:R-:W-:Y:S01]  /*abd0*/  FMUL.FTZ R109, R109, R137 ;  /* 0x000000896d6d7220 */ /* 0x000fe20000410000 */
[----:B------:R-:W1:Y:S01]  /*abe0*/  LDSM.16.MT88.4 R16, [R200+0x12000] ;  /* 0x01200000c810783b */ /* 0x000e620000004200 */
        /* <DEDUP_REMOVED lines=27> */
[----:B------:R-:W2:Y:S01]  /*ada0*/  MUFU.EX2 R178, R178 ;  /* 0x000000b200b27308 */ /* 0x000ea20000000800 */
[-C--:B------:R-:W-:Y:S02]  /*adb0*/  FMUL.FTZ R103, R103, R2.reuse ;  /* 0x0000000267677220 */ /* 0x080fe40000410000 */
[-C--:B------:R-:W-:Y:S01]  /*adc0*/  FMUL.FTZ R44, R44, R137.reuse ;  /* 0x000000892c2c7220 */ /* 0x080fe20000410000 */
[----:B-1----:R-:W-:Y:S01]  /*add0*/  HMMA.16816.F32.BF16 R104, R4, R16, R104 ;  /* 0x000000100468723c */ /* 0x002fe20000041868 */
[----:B------:R-:W-:Y:S02]  /*ade0*/  FMUL.FTZ R45, R45, R137 ;  /* 0x000000892d2d7220 */ /* 0x000fe40000410000 */
[-C--:B------:R-:W-:Y:S01]  /*adf0*/  FMUL.FTZ R46, R46, R2.reuse ;  /* 0x000000022e2e7220 */ /* 0x080fe20000410000 */
[----:B------:R-:W-:Y:S01]  /*ae00*/  MUFU.EX2 R174, R174 ;  /* 0x000000ae00ae7308 */ /* 0x000fe20000000800 */
[----:B------:R-:W-:-:S02]  /*ae10*/  FMUL.FTZ R47, R47, R2 ;  /* 0x000000022f2f7220 */ /* 0x000fc40000410000 */
[-C--:B------:R-:W-:Y:S01]  /*ae20*/  FMUL.FTZ R48, R48, R137.reuse ;  /* 0x0000008930307220 */ /* 0x080fe20000410000 */
[C---:B------:R-:W-:Y:S01]  /*ae30*/  HMMA.16816.F32.BF16 R100, R4.reuse, R18, R100 ;  /* 0x000000120464723c */ /* 0x040fe20000041864 */
[-C--:B------:R-:W-:Y:S01]  /*ae40*/  FMUL.FTZ R49, R49, R137.reuse ;  /* 0x0000008931317220 */ /* 0x080fe20000410000 */
[----:B------:R-:W1:Y:S01]  /*ae50*/  LDSM.16.MT88.4 R16, [R201+0x14000] ;  /* 0x01400000c910783b */ /* 0x000e620000004200 */
        /* <DEDUP_REMOVED lines=80> */
[-C--:B------:R-:W-:Y:S02]  /*b360*/  FMUL.FTZ R99, R99, R2.reuse ;  /* 0x0000000263637220 */ /* 0x080fe40000410000 */
[----:B------:R-:W-:Y:S01]  /*b370*/  FFMA.FTZ R154, R226, R137, R154 ;  /* 0x00000089e29a7223 */ /* 0x000fe2000001009a */
[----:B--2---:R-:W-:Y:S01]  /*b380*/  HMMA.16816.F32.BF16 R92, R4, R8, R92 ;  /* 0x00000008045c723c */ /* 0x004fe2000004185c */
[----:B------:R-:W-:Y:S01]  /*b390*/  FFMA.FTZ R227, R227, R2, R142 ;  /* 0x00000002e3e37223 */ /* 0x000fe2000001008e */
[----:B------:R-:W-:Y:S01]  /*b3a0*/  MOV R142, R3 ;  /* 0x00000003008e7202 */ /* 0x000fe20000000f00 */
[----:B------:R-:W-:-:S02]  /*b3b0*/  FADD.FTZ R153, R153, R154 ;  /* 0x0000009a99997221 */ /* 0x000fc40000010000 */
[----:B------:R-:W-:Y:S02]  /*b3c0*/  FADD.FTZ R136, R136, R227 ;  /* 0x000000e388887221 */ /* 0x000fe40000010000 */
[----:B------:R-:W-:Y:S01]  /*b3d0*/  FADD.FTZ R2, R152, R153 ;  /* 0x0000009998027221 */ /* 0x000fe20000010000 */
[----:B------:R-:W-:Y:S01]  /*b3e0*/  HMMA.16816.F32.BF16 R96, R4, R10, R96 ;  /* 0x0000000a0460723c */ /* 0x000fe20000041860 */
[----:B------:R-:W-:Y:S01]  /*b3f0*/  LDSM.16.MT88.4 R8, [R200+0x14800] ;  /* 0x01480000c808783b */ /* 0x000fe20000004200 */
[----:B------:R-:W-:Y:S02]  /*b400*/  FADD.FTZ R135, R135, R136 ;  /* 0x0000008887877221 */ /* 0x000fe40000010000 */
[----:B------:R-:W-:Y:S02]  /*b410*/  FADD.FTZ R2, R143, R2 ;  /* 0x000000028f027221 */ /* 0x000fe40000010000 */
[----:B------:R-:W-:Y:S01]  /*b420*/  FADD.FTZ R156, R156, R135 ;  /* 0x000000879c9c7221 */ /* 0x000fe20000010000 */
[----:B---3--:R-:W-:Y:S01]  /*b430*/  F2FP.BF16.PACK_AB R4, R164, R161 ;  /* 0x000000a1a404723e */ /* 0x008fe200000010ff */
[----:B------:R-:W-:Y:S01]  /*b440*/  FADD.FTZ R161, R161, R2 ;  /* 0x00000002a1a17221 */ /* 0x000fe20000010000 */
[----:B-----5:R-:W-:Y:S01]  /*b450*/  F2FP.BF16.PACK_AB R5, R168, R165 ;  /* 0x000000a5a805723e */ /* 0x020fe200000010ff */
[----:B------:R-:W-:Y:S01]  /*b460*/  FADD.FTZ R165, R165, R156 ;  /* 0x0000009ca5a57221 */ /* 0x000fe20000010000 */
[----:B------:R-:W-:Y:S01]  /*b470*/  F2FP.BF16.PACK_AB R6, R166, R163 ;  /* 0x000000a3a606723e */ /* 0x000fe200000010ff */
[----:B------:R-:W-:Y:S01]  /*b480*/  FADD.FTZ R164, R164, R161 ;  /* 0x000000a1a4a47221 */ /* 0x000fe20000010000 */
[----:B------:R-:W-:Y:S01]  /*b490*/  F2FP.BF16.PACK_AB R7, R170, R167 ;  /* 0x000000a7aa07723e */ /* 0x000fe200000010ff */
[----:B------:R-:W-:-:S02]  /*b4a0*/  FADD.FTZ R168, R168, R165 ;  /* 0x000000a5a8a87221 */ /* 0x000fc40000010000 */
[----:B------:R-:W-:-:S04]  /*b4b0*/  FADD.FTZ R163, R163, R164 ;  /* 0x000000a4a3a37221 */ /* 0x000fc80000010000 */
[----:B----4-:R-:W-:Y:S01]  /*b4c0*/  HMMA.16816.F32.BF16 R128, R4, R12, R128 ;  /* 0x0000000c0480723c */ /* 0x010fe20000041880 */
[----:B------:R-:W-:-:S07]  /*b4d0*/  FADD.FTZ R166, R166, R163 ;  /* 0x000000a3a6a67221 */ /* 0x000fce0000010000 */
        /* <DEDUP_REMOVED lines=32> */
[C---:B-1----:R-:W-:Y:S08]  /*b6e0*/  HMMA.16816.F32.BF16 R92, R4.reuse, R16, R92 ;  /* 0x00000010045c723c */ /* 0x042ff0000004185c */
[----:B------:R-:W-:Y:S01]  /*b6f0*/  HMMA.16816.F32.BF16 R96, R4, R18, R96 ;  /* 0x000000120460723c */ /* 0x000fe20000041860 */
[----:B------:R-:W1:Y:S06]  /*b700*/  LDSM.16.MT88.4 R16, [R201+0x15000] ;  /* 0x01500000c910783b */ /* 0x000e6c0000004200 */
[----:B------:R-:W-:Y:S01]  /*b710*/  F2FP.BF16.PACK_AB R4, R178, R173 ;  /* 0x000000adb204723e */ /* 0x000fe200000010ff */
[----:B------:R-:W-:Y:S01]  /*b720*/  FADD.FTZ R173, R173, R166 ;  /* 0x000000a6adad7221 */ /* 0x000fe20000010000 */
[----:B------:R-:W-:-:S02]  /*b730*/  F2FP.BF16.PACK_AB R5, R177, R172 ;  /* 0x000000acb105723e */ /* 0x000fc400000010ff */
[----:B------:R-:W-:Y:S02]  /*b740*/  F2FP.BF16.PACK_AB R6, R175, R174 ;  /* 0x000000aeaf06723e */ /* 0x000fe400000010ff */
[----:B------:R-:W-:-:S07]  /*b750*/  F2FP.BF16.PACK_AB R7, R176, R171 ;  /* 0x000000abb007723e */ /* 0x000fce00000010ff */
[C---:B--2---:R-:W-:Y:S08]  /*b760*/  HMMA.16816.F32.BF16 R128, R4.reuse, R12, R128 ;  /* 0x0000000c0480723c */ /* 0x044ff00000041880 */
[C---:B------:R-:W-:Y:S01]  /*b770*/  HMMA.16816.F32.BF16 R124, R4.reuse, R14, R124 ;  /* 0x0000000e047c723c */ /* 0x040fe2000004187c */
[----:B------:R-:W2:Y:S07]  /*b780*/  LDSM.16.MT88.4 R12, [R200+0x15000] ;  /* 0x01500000c80c783b */ /* 0x000eae0000004200 */
[C---:B-----5:R-:W-:Y:S08]  /*b790*/  HMMA.16816.F32.BF16 R120, R4.reuse, R8, R120 ;  /* 0x000000080478723c */ /* 0x060ff00000041878 */
        /* <DEDUP_REMOVED lines=26> */
[C---:B-1----:R-:W-:Y:S08]  /*b940*/  HMMA.16816.F32.BF16 R84, R4.reuse, R16, R84 ;  /* 0x000000100454723c */ /* 0x042ff00000041854 */
[C---:B------:R-:W-:Y:S01]  /*b950*/  HMMA.16816.F32.BF16 R88, R4.reuse, R18, R88 ;  /* 0x000000120458723c */ /* 0x040fe20000041858 */
[----:B------:R-:W-:Y:S07]  /*b960*/  LDSM.16.MT88.4 R16, [R200+0x15800] ;  /* 0x01580000c810783b */ /* 0x000fee0000004200 */
[C---:B--2---:R-:W-:Y:S08]  /*b970*/  HMMA.16816.F32.BF16 R92, R4.reuse, R12, R92 ;  /* 0x0000000c045c723c */ /* 0x044ff0000004185c */
        /* <DEDUP_REMOVED lines=36> */
[----:B------:R-:W-:Y:S01]  /*bbc0*/  HMMA.16816.F32.BF16 R100, R4, R34, R100 ;  /* 0x000000220464723c */ /* 0x000fe20000041864 */
[----:B------:R-:W-:Y:S02]  /*bbd0*/  FADD.FTZ R226, R159, R160 ;  /* 0x000000a09fe27221 */ /* 0x000fe40000010000 */
[----:B------:R-:W-:-:S05]  /*bbe0*/  FADD.FTZ R227, R158, R179 ;  /* 0x000000b39ee37221 */ /* 0x000fca0000010000 */
[C---:B------:R-:W-:Y:S08]  /*bbf0*/  HMMA.16816.F32.BF16 R44, R4.reuse, R28, R44 ;  /* 0x0000001c042c723c */ /* 0x040ff0000004182c */
        /* <DEDUP_REMOVED lines=12> */
.L_x_245:
[----:B------:R-:W-:-:S07]  /*bcc0*/  IADD3 R219, R142, -0x1, RZ ;  /* 0xffffffff8edb7810 */ /* 0x000fce0007ffe0ff */
.L_x_252:
        /* <DEDUP_REMOVED lines=10> */
.L_x_256:
        /* <DEDUP_REMOVED lines=54> */
.L_x_254:
        /* <DEDUP_REMOVED lines=74> */
[C---:B---3--:R-:W-:Y:S03]  /*c570*/  HMMA.16816.F32.BF16 R28, R140.reuse, R156, RZ ;  /* 0x0000009c8c1c723c */ /* 0x048fe600000418ff */
[----:B------:R-:W-:Y:S05]  /*c580*/  LDSM.16.M88.4 R132, [R196+0x800] ;  /* 0x00080000c484783b */ /* 0x000fea0000000200 */
        /* <DEDUP_REMOVED lines=15> */
[----:B------:R-:W-:Y:S01]  /*c680*/  LDSM.16.M88.4 R176, [R208+0x4000] ;  /* 0x00400000d0b0783b */ /* 0x000fe20000000200 */
[C---:B--2---:R-:W-:Y:S08]  /*c690*/  HMMA.16816.F32.BF16 R4, R180.reuse, R184, R4 ;  /* 0x000000b8b404723c */ /* 0x044ff00000041804 */
[C---:B------:R-:W-:Y:S08]  /*c6a0*/  HMMA.16816.F32.BF16 R8, R180.reuse, R186, R8 ;  /* 0x000000bab408723c */ /* 0x040ff00000041808 */
        /* <DEDUP_REMOVED lines=9> */
[----:B------:R-:W2:Y:S01]  /*c740*/  LDSM.16.M88.4 R180, [R195] ;  /* 0x00000000c3b4783b */ /* 0x000ea20000000200 */
[C---:B------:R-:W-:Y:S08]  /*c750*/  HMMA.16816.F32.BF16 R4, R152.reuse, R156, R4 ;  /* 0x0000009c9804723c */ /* 0x040ff00000041804 */
[C---:B------:R-:W-:Y:S01]  /*c760*/  HMMA.16816.F32.BF16 R8, R152.reuse, R158, R8 ;  /* 0x0000009e9808723c */ /* 0x040fe20000041808 */
[----:B------:R-:W-:Y:S07]  /*c770*/  LDSM.16.M88.4 R156, [R192] ;  /* 0x00000000c09c783b */ /* 0x000fee0000000200 */
[C---:B------:R-:W-:Y:S08]  /*c780*/  HMMA.16816.F32.BF16 R12, R152.reuse, R132, R12 ;  /* 0x00000084980c723c */ /* 0x040ff0000004180c */
[C---:B------:R-:W-:Y:S01]  /*c790*/  HMMA.16816.F32.BF16 R16, R152.reuse, R134, R16 ;  /* 0x000000869810723c */ /* 0x040fe20000041810 */
[----:B------:R-:W2:Y:S07]  /*c7a0*/  LDSM.16.M88.4 R132, [R194] ;  /* 0x00000000c284783b */ /* 0x000eae0000000200 */
[C---:B-1----:R-:W-:Y:S08]  /*c7b0*/  HMMA.16816.F32.BF16 R20, R152.reuse, R160, R20 ;  /* 0x000000a09814723c */ /* 0x042ff00000041814 */
        /* <DEDUP_REMOVED lines=22> */
[C---:B------:R-:W-:Y:S08]  /*c920*/  HMMA.16816.F32.BF16 R12, R176.reuse, R132, R12 ;  /* 0x00000084b00c723c */ /* 0x040ff0000004180c */
[C---:B------:R-:W-:Y:S01]  /*c930*/  HMMA.16816.F32.BF16 R16, R176.reuse, R134, R16 ;  /* 0x00000086b010723c */ /* 0x040fe20000041810 */
[----:B------:R-:W2:Y:S07]  /*c940*/  LDSM.16.M88.4 R132, [R196+0x2800] ;  /* 0x00280000c484783b */ /* 0x000eae0000000200 */
[C---:B-1----:R-:W-:Y:S08]  /*c950*/  HMMA.16816.F32.BF16 R20, R176.reuse, R152, R20 ;  /* 0x00000098b014723c */ /* 0x042ff00000041814 */
        /* <DEDUP_REMOVED lines=24> */
[----:B------:R-:W2:Y:S07]  /*cae0*/  LDSM.16.M88.4 R132, [R190] ;  /* 0x00000000be84783b */ /* 0x000eae0000000200 */
[C---:B-1----:R-:W-:Y:S08]  /*caf0*/  HMMA.16816.F32.BF16 R20, R168.reuse, R152, R20 ;  /* 0x00000098a814723c */ /* 0x042ff00000041814 */
        /* <DEDUP_REMOVED lines=21> */
[C---:B------:R-:W-:Y:S08]  /*cc50*/  HMMA.16816.F32.BF16 R12, R160.reuse, R132, R12 ;  /* 0x00000084a00c723c */ /* 0x040ff0000004180c */
[C---:B------:R-:W-:Y:S01]  /*cc60*/  HMMA.16816.F32.BF16 R16, R160.reuse, R134, R16 ;  /* 0x00000086a010723c */ /* 0x040fe20000041810 */
[----:B------:R-:W2:Y:S07]  /*cc70*/  LDSM.16.M88.4 R132, [R196+0x4800] ;  /* 0x00480000c484783b */ /* 0x000eae0000000200 */
[C---:B-1----:R-:W-:Y:S08]  /*cc80*/  HMMA.16816.F32.BF16 R20, R160.reuse, R152, R20 ;  /* 0x00000098a014723c */ /* 0x042ff00000041814 */
        /* <DEDUP_REMOVED lines=9> */
[C---:B------:R-:W-:Y:S08]  /*cd20*/  HMMA.16816.F32.BF16 R24, R168.reuse, R146, R24 ;  /* 0x00000092a818723c */ /* 0x040ff00000041818 */
[C---:B------:R-:W-:Y:S08]  /*cd30*/  HMMA.16816.F32.BF16 R28, R168.reuse, R148, R28 ;  /* 0x00000094a81c723c */ /* 0x040ff0000004181c */
[----:B------:R-:W-:Y:S08]  /*cd40*/  HMMA.16816.F32.BF16 R32, R168, R150, R32 ;  /* 0x00000096a820723c */ /* 0x000ff00000041820 */
[C---:B------:R-:W-:Y:S08]  /*cd50*/  HMMA.16816.F32.BF16 R4, R176.reuse, R180, R4 ;  /* 0x000000b4b004723c */ /* 0x040ff00000041804 */
[C---:B------:R-:W-:Y:S08]  /*cd60*/  HMMA.16816.F32.BF16 R8, R176.reuse, R182, R8 ;  /* 0x000000b6b008723c */ /* 0x040ff00000041808 */
[C---:B------:R-:W-:Y:S08]  /*cd70*/  HMMA.16816.F32.BF16 R12, R176.reuse, R132, R12 ;  /* 0x00000084b00c723c */ /* 0x040ff0000004180c */
[C---:B------:R-:W-:Y:S04]  /*cd80*/  HMMA.16816.F32.BF16 R16, R176.reuse, R134, R16 ;  /* 0x00000086b010723c */ /* 0x040fe80000041810 */
[----:B------:R-:W-:Y:S02]  /*cd90*/  FMUL.FTZ R231, R4, c[0x0][0x2ec] ;  /* 0x0000bb0004e77a20 */ /* 0x000fe40000410000 */
[----:B------:R-:W-:Y:S02]  /*cda0*/  FMUL.FTZ R233, R5, c[0x0][0x2ec] ;  /* 0x0000bb0005e97a20 */ /* 0x000fe40000410000 */
[C---:B-1----:R-:W-:Y:S02]  /*cdb0*/  HMMA.16816.F32.BF16 R20, R176.reuse, R140, R20 ;  /* 0x0000008cb014723c */ /* 0x042fe40000041814 */
[----:B------:R-:W1:Y:S02]  /*cdc0*/  MUFU.TANH R231, R231 ;  /* 0x000000e700e77308 */ /* 0x000e640000002400 */
[----:B------:R-:W-:Y:S02]  /*cdd0*/  FMUL.FTZ R235, R6, c[0x0][0x2ec] ;  /* 0x0000bb0006eb7a20 */ /* 0x000fe40000410000 */
[----:B----4-:R-:W-:Y:S02]  /*cde0*/  FMUL.FTZ R237, R7, c[0x0][0x2ec] ;  /* 0x0000bb0007ed7a20 */ /* 0x010fe40000410000 */
[----:B------:R-:W-:Y:S01]  /*cdf0*/  FMUL.FTZ R132, R12, c[0x0][0x2ec] ;  /* 0x0000bb000c847a20 */ /* 0x000fe20000410000 */
[C---:B------:R-:W-:Y:S03]  /*ce00*/  HMMA.16816.F32.BF16 R24, R176.reuse, R142, R24 ;  /* 0x0000008eb018723c */ /* 0x040fe60000041818 */
[----:B------:R2:W3:Y:S01]  /*ce10*/  MUFU.TANH R162, R132 ;  /* 0x0000008400a27308 */ /* 0x0004e20000002400 */
[----:B------:R-:W-:Y:S02]  /*ce20*/  FMUL.FTZ R239, R8, c[0x0][0x2ec] ;  /* 0x0000bb0008ef7a20 */ /* 0x000fe40000410000 */
[----:B------:R-:W-:Y:S02]  /*ce30*/  FMUL.FTZ R241, R9, c[0x0][0x2ec] ;  /* 0x0000bb0009f17a20 */ /* 0x000fe40000410000 */
[----:B------:R-:W-:Y:S04]  /*ce40*/  FMUL.FTZ R243, R10, c[0x0][0x2ec] ;  /* 0x0000bb000af37a20 */ /* 0x000fe80000410000 */
[----:B------:R-:W-:Y:S01]  /*ce50*/  FMUL.FTZ R245, R11, c[0x0][0x2ec] ;  /* 0x0000bb000bf57a20 */ /* 0x000fe20000410000 */
[----:B------:R-:W4:Y:S01]  /*ce60*/  MUFU.TANH R233, R233 ;  /* 0x000000e900e97308 */ /* 0x000f220000002400 */
[----:B------:R-:W-:Y:S02]  /*ce70*/  FMUL.FTZ R247, R13, c[0x0][0x2ec] ;  /* 0x0000bb000df77a20 */ /* 0x000fe40000410000 */
[----:B------:R-:W-:Y:S02]  /*ce80*/  FMUL.FTZ R230, R20, c[0x0][0x2ec] ;  /* 0x0000bb0014e67a20 */ /* 0x000fe40000410000 */
[----:B------:R-:W-:Y:S02]  /*ce90*/  FMUL.FTZ R234, R22, c[0x0][0x2ec] ;  /* 0x0000bb0016ea7a20 */ /* 0x000fe40000410000 */
[----:B------:R-:W-:Y:S02]  /*cea0*/  FMUL.FTZ R232, R23, c[0x0][0x2ec] ;  /* 0x0000bb0017e87a20 */ /* 0x000fe40000410000 */
[----:B------:R-:W-:Y:S01]  /*ceb0*/  FMUL.FTZ R2, R14, c[0x0][0x2ec] ;  /* 0x0000bb000e027a20 */ /* 0x000fe20000410000 */
[----:B------:R1:W1:Y:S01]  /*cec0*/  MUFU.TANH R160, R230 ;  /* 0x000000e600a07308 */ /* 0x0002620000002400 */
[----:B------:R-:W-:Y:S02]  /*ced0*/  FMUL.FTZ R251, R15, c[0x0][0x2ec] ;  /* 0x0000bb000ffb7a20 */ /* 0x000fe40000410000 */
[----:B------:R-:W-:Y:S01]  /*cee0*/  FMUL.FTZ R249, R16, c[0x0][0x2ec] ;  /* 0x0000bb0010f97a20 */ /* 0x000fe20000410000 */
[----:B--2---:R-:W2:Y:S01]  /*cef0*/  LDSM.16.M88.4 R132, [R196+0x5800] ;  /* 0x00580000c484783b */ /* 0x004ea20000000200 */
[----:B------:R-:W-:Y:S04]  /*cf00*/  DEPBAR.LE SB0, 0x0 ;  /* 0x000080000000791a */ /* 0x000fe80000000000 */
[----:B-----5:R-:W-:Y:S01]  /*cf10*/  FMUL.FTZ R138, R17, c[0x0][0x2ec] ;  /* 0x0000bb00118a7a20 */ /* 0x020fe20000410000 */
[----:B------:R5:W2:Y:S01]  /*cf20*/  MUFU.TANH R157, R234 ;  /* 0x000000ea009d7308 */ /* 0x000aa20000002400 */
[----:B------:R-:W-:Y:S01]  /*cf30*/  BAR.SYNC.DEFER_BLOCKING 0x0 ;  /* 0x0000000000007b1d */ /* 0x000fe20000010000 */
[----:B------:R-:W-:Y:S02]  /*cf40*/  FMUL.FTZ R139, R18, c[0x0][0x2ec] ;  /* 0x0000bb00128b7a20 */ /* 0x000fe40000410000 */
[----:B------:R-:W-:Y:S02]  /*cf50*/  FMUL.FTZ R137, R19, c[0x0][0x2ec] ;  /* 0x0000bb0013897a20 */ /* 0x000fe40000410000 */
[----:B------:R-:W-:Y:S02]  /*cf60*/  FMUL.FTZ R236, R21, c[0x0][0x2ec] ;  /* 0x0000bb0015ec7a20 */ /* 0x000fe40000410000 */
[----:B------:R-:W-:Y:S02]  /*cf70*/  FMUL.FTZ R240, R24, c[0x0][0x2ec] ;  /* 0x0000bb0018f07a20 */ /* 0x000fe40000410000 */
[----:B------:R2:W2:Y:S01]  /*cf80*/  MUFU.TANH R155, R232 ;  /* 0x000000e8009b7308 */ /* 0x0004a20000002400 */
[----:B------:R-:W-:Y:S02]  /*cf90*/  FMUL.FTZ R238, R25, c[0x0][0x2ec] ;  /* 0x0000bb0019ee7a20 */ /* 0x000fe40000410000 */
[----:B-1----:R-:W-:Y:S07]  /*cfa0*/  FMUL.FTZ R230, R26, c[0x0][0x2ec] ;  /* 0x0000bb001ae67a20 */ /* 0x002fee0000410000 */
[----:B------:R-:W1:Y:S10]  /*cfb0*/  MUFU.TANH R235, R235 ;  /* 0x000000eb00eb7308 */ /* 0x000e740000002400 */
[----:B------:R-:W1:Y:S01]  /*cfc0*/  MUFU.TANH R237, R237 ;  /* 0x000000ed00ed7308 */ /* 0x000e620000002400 */
[C---:B--2---:R-:W-:Y:S09]  /*cfd0*/  HMMA.16816.F32.BF16 R28, R176.reuse, R132, R28 ;  /* 0x00000084b01c723c */ /* 0x044ff2000004181c */
[----:B------:R-:W2:Y:S03]  /*cfe0*/  MUFU.TANH R239, R239 ;  /* 0x000000ef00ef7308 */ /* 0x000ea60000002400 */
[----:B------:R-:W-:Y:S01]  /*cff0*/  FMUL.FTZ R133, R27, c[0x0][0x2ec] ;  /* 0x0000bb001b857a20 */ /* 0x000fe20000410000 */
[----:B------:R-:W-:Y:S06]  /*d000*/  HMMA.16816.F32.BF16 R32, R176, R134, R32 ;  /* 0x00000086b020723c */ /* 0x000fec0000041820 */
[----:B------:R1:W1:Y:S06]  /*d010*/  MUFU.TANH R151, R133 ;  /* 0x0000008500977308 */ /* 0x00026c0000002400 */
[----:B------:R-:W-:Y:S04]  /*d020*/  FMUL.FTZ R134, R29, c[0x0][0x2ec] ;  /* 0x0000bb001d867a20 */ /* 0x000fe80000410000 */
[----:B------:R-:W2:Y:S01]  /*d030*/  MUFU.TANH R241, R241 ;  /* 0x000000f100f17308 */ /* 0x000ea20000002400 */
[----:B------:R-:W-:Y:S02]  /*d040*/  FMUL.FTZ R132, R28, c[0x0][0x2ec] ;  /* 0x0000bb001c847a20 */ /* 0x000fe40000410000 */
[----:B-----5:R-:W-:Y:S02]  /*d050*/  FMUL.FTZ R234, R30, c[0x0][0x2ec] ;  /* 0x0000bb001eea7a20 */ /* 0x020fe40000410000 */
[----:B------:R-:W-:Y:S03]  /*d060*/  FMUL.FTZ R232, R31, c[0x0][0x2ec] ;  /* 0x0000bb001fe87a20 */ /* 0x000fe60000410000 */
[----:B------:R-:W-:Y:S02]  /*d070*/  FMUL.FTZ R135, R34, c[0x0][0x2ec] ;  /* 0x0000bb0022877a20 */ /* 0x000fe40000410000 */
[----:B------:R5:W2:Y:S01]  /*d080*/  MUFU.TANH R148, R134 ;  /* 0x0000008600947308 */ /* 0x000aa20000002400 */
[----:B-1----:R-:W-:Y:S09]  /*d090*/  FMUL.FTZ R133, R32, c[0x0][0x2ec] ;  /* 0x0000bb0020857a20 */ /* 0x002ff20000410000 */
[----:B------:R1:W1:Y:S10]  /*d0a0*/  MUFU.TANH R150, R132 ;  /* 0x0000008400967308 */ /* 0x0002740000002400 */
[----:B------:R-:W2:Y:S01]  /*d0b0*/  MUFU.TANH R243, R243 ;  /* 0x000000f300f37308 */ /* 0x000ea20000002400 */
[----:B-----5:R-:W-:Y:S09]  /*d0c0*/  FMUL.FTZ R134, R35, c[0x0][0x2ec] ;  /* 0x0000bb0023867a20 */ /* 0x020ff20000410000 */
[----:B------:R-:W2:Y:S01]  /*d0d0*/  MUFU.TANH R245, R245 ;  /* 0x000000f500f57308 */ /* 0x000ea20000002400 */
[----:B-1----:R-:W-:Y:S09]  /*d0e0*/  FMUL.FTZ R132, R33, c[0x0][0x2ec] ;  /* 0x0000bb0021847a20 */ /* 0x002ff20000410000 */
[----:B------:R-:W1:Y:S10]  /*d0f0*/  MUFU.TANH R247, R247 ;  /* 0x000000f700f77308 */ /* 0x000e740000002400 */
[----:B------:R-:W1:Y:S10]  /*d100*/  MUFU.TANH R2, R2 ;  /* 0x0000000200027308 */ /* 0x000e740000002400 */
[----:B------:R-:W1:Y:S10]  /*d110*/  MUFU.TANH R251, R251 ;  /* 0x000000fb00fb7308 */ /* 0x000e740000002400 */
[----:B------:R-:W1:Y:S10]  /*d120*/  MUFU.TANH R249, R249 ;  /* 0x000000f900f97308 */ /* 0x000e740000002400 */
[----:B------:R-:W1:Y:S10]  /*d130*/  MUFU.TANH R138, R138 ;  /* 0x0000008a008a7308 */ /* 0x000e740000002400 */
[----:B------:R-:W1:Y:S10]  /*d140*/  MUFU.TANH R139, R139 ;  /* 0x0000008b008b7308 */ /* 0x000e740000002400 */
[----:B------:R-:W1:Y:S10]  /*d150*/  MUFU.TANH R137, R137 ;  /* 0x0000008900897308 */ /* 0x000e740000002400 */
[----:B------:R1:W1:Y:S10]  /*d160*/  MUFU.TANH R158, R236 ;  /* 0x000000ec009e7308 */ /* 0x0002740000002400 */
[----:B------:R1:W1:Y:S10]  /*d170*/  MUFU.TANH R156, R240 ;  /* 0x000000f0009c7308 */ /* 0x0002740000002400 */
[----:B------:R1:W1:Y:S10]  /*d180*/  MUFU.TANH R154, R238 ;  /* 0x000000ee009a7308 */ /* 0x0002740000002400 */
[----:B------:R1:W1:Y:S10]  /*d190*/  MUFU.TANH R153, R230 ;  /* 0x000000e600997308 */ /* 0x0002740000002400 */
[----:B------:R1:W1:Y:S10]  /*d1a0*/  MUFU.TANH R149, R234 ;  /* 0x000000ea00957308 */ /* 0x0002740000002400 */
[----:B------:R1:W1:Y:S10]  /*d1b0*/  MUFU.TANH R147, R232 ;  /* 0x000000e800937308 */ /* 0x0002740000002400 */
[----:B------:R1:W1:Y:S10]  /*d1c0*/  MUFU.TANH R146, R133 ;  /* 0x0000008500927308 */ /* 0x0002740000002400 */
[----:B------:R1:W1:Y:S10]  /*d1d0*/  MUFU.TANH R144, R132 ;  /* 0x0000008400907308 */ /* 0x0002740000002400 */
[----:B------:R-:W1:Y:S10]  /*d1e0*/  MUFU.TANH R135, R135 ;  /* 0x0000008700877308 */ /* 0x000e740000002400 */
[----:B------:R-:W1:Y:S02]  /*d1f0*/  MUFU.TANH R134, R134 ;  /* 0x0000008600867308 */ /* 0x000e640000002400 */
[----:B-1234-:R-:W-:-:S05]  /*d200*/  @P5 BRA `(.L_x_256) ;  /* 0xffffeb6000005947 */ /* 0x01efca000383ffff */
.L_x_255:
        /* <DEDUP_REMOVED lines=12> */
[C---:B------:R-:W-:Y:S02]  /*d2d0*/  IADD3 R5, R4.reuse, 0x19, RZ ;  /* 0x0000001904057810 */ /* 0x040fe40007ffe0ff */
[C---:B------:R-:W-:Y:S02]  /*d2e0*/  IADD3 R19, R4.reuse, 0x20, RZ ;  /* 0x0000002004137810 */ /* 0x040fe40007ffe0ff */
[C---:B------:R-:W-:Y:S02]  /*d2f0*/  IADD3 R13, R4.reuse, 0x21, RZ ;  /* 0x00000021040d7810 */ /* 0x040fe40007ffe0ff */
[C---:B------:R-:W-:Y:S02]  /*d300*/  IADD3 R11, R4.reuse, 0x28, RZ ;  /* 0x00000028040b7810 */ /* 0x040fe40007ffe0ff */
[C---:B------:R-:W-:Y:S01]  /*d310*/  IADD3 R7, R4.reuse, 0x29, RZ ;  /* 0x0000002904077810 */ /* 0x040fe20007ffe0ff */
[----:B------:R-:W-:Y:S01]  /*d320*/  I2F R8, R8 ;  /* 0x0000000800087306 */ /* 0x000fe20000201400 */
[C---:B------:R-:W-:Y:S02]  /*d330*/  IADD3 R9, R4.reuse, 0x30, RZ ;  /* 0x0000003004097810 */ /* 0x040fe40007ffe0ff */
[----:B------:R-:W-:Y:S07]  /*d340*/  IADD3 R17, R4, 0x38, RZ ;  /* 0x0000003804117810 */ /* 0x000fee0007ffe0ff */
        /* <DEDUP_REMOVED lines=14> */
[-C--:B------:R-:W-:Y:S02]  /*d430*/  FFMA.FTZ R237, R10, R0.reuse, R237 ;  /* 0x000000000aed7223 */ /* 0x080fe400000100ed */
[CC--:B------:R-:W-:Y:S02]  /*d440*/  FFMA.FTZ R239, R8.reuse, R0.reuse, R239 ;  /* 0x0000000008ef7223 */ /* 0x0c0fe400000100ef */
[-C--:B------:R-:W-:Y:S01]  /*d450*/  FFMA.FTZ R243, R8, R0.reuse, R243 ;  /* 0x0000000008f37223 */ /* 0x080fe200000100f3 */
[----:B------:R-:W-:Y:S01]  /*d460*/  FMNMX.FTZ R8, R235, R3, !PT ;  /* 0x00000003eb087209 */ /* 0x000fe20007810000 */
[-C--:B------:R-:W-:Y:S02]  /*d470*/  FFMA.FTZ R233, R10, R0.reuse, R233 ;  /* 0x000000000ae97223 */ /* 0x080fe400000100e9 */
[----:B------:R-:W-:Y:S01]  /*d480*/  FFMA.FTZ R143, R15, R0, R2 ;  /* 0x000000000f8f7223 */ /* 0x000fe20000010002 */
[----:B------:R-:W-:Y:S01]  /*d490*/  FMNMX.FTZ R2, R231, R136, !PT ;  /* 0x00000088e7027209 */ /* 0x000fe20007810000 */
[C---:B------:R-:W-:Y:S01]  /*d4a0*/  FFMA.FTZ R245, R6.reuse, R0, R245 ;  /* 0x0000000006f57223 */ /* 0x040fe200000100f5 */
[----:B------:R-:W-:Y:S01]  /*d4b0*/  FMNMX.FTZ R8, R237, R8, !PT ;  /* 0x00000008ed087209 */ /* 0x000fe20007810000 */
[----:B------:R-:W-:Y:S01]  /*d4c0*/  FFMA.FTZ R241, R6, R0, R241 ;  /* 0x0000000006f17223 */ /* 0x000fe200000100f1 */
[----:B------:R-:W-:Y:S01]  /*d4d0*/  FMNMX.FTZ R10, R233, R2, !PT ;  /* 0x00000002e90a7209 */ /* 0x000fe20007810000 */
[----:B------:R-:W-:Y:S01]  /*d4e0*/  FFMA.FTZ R162, R15, R0, R162 ;  /* 0x000000000fa27223 */ /* 0x000fe200000100a2 */
[----:B------:R-:W-:Y:S01]  /*d4f0*/  FMNMX.FTZ R8, R243, R8, !PT ;  /* 0x00000008f3087209 */ /* 0x000fe20007810000 */
[-C--:B------:R-:W-:Y:S01]  /*d500*/  FFMA.FTZ R141, R142, R0.reuse, R251 ;  /* 0x000000008e8d7223 */ /* 0x080fe200000100fb */
[----:B------:R-:W-:Y:S01]  /*d510*/  IADD3 R6, R4, 0x31, RZ ;  /* 0x0000003104067810 */ /* 0x000fe20007ffe0ff */
[----:B------:R-:W-:Y:S01]  /*d520*/  FFMA.FTZ R142, R142, R0, R247 ;  /* 0x000000008e8e7223 */ /* 0x000fe200000100f7 */
[----:B------:R-:W-:Y:S01]  /*d530*/  FMNMX.FTZ R2, R245, R8, !PT ;  /* 0x00000008f5027209 */ /* 0x000fe20007810000 */
[C---:B------:R-:W-:Y:S01]  /*d540*/  FFMA.FTZ R139, R140.reuse, R0, R139 ;  /* 0x000000008c8b7223 */ /* 0x040fe2000001008b */
[----:B------:R-:W-:Y:S01]  /*d550*/  FMNMX.FTZ R8, R239, R10, !PT ;  /* 0x0000000aef087209 */ /* 0x000fe20007810000 */
[----:B------:R-:W1:Y:S01]  /*d560*/  I2F R15, R6 ;  /* 0x00000006000f7306 */ /* 0x000e620000201400 */
[----:B------:R-:W-:Y:S01]  /*d570*/  FMNMX.FTZ R2, R143, R2, !PT ;  /* 0x000000028f027209 */ /* 0x000fe20007810000 */
[----:B------:R-:W-:Y:S01]  /*d580*/  FFMA.FTZ R140, R140, R0, R249 ;  /* 0x000000008c8c7223 */ /* 0x000fe200000100f9 */
[----:B------:R-:W-:Y:S01]  /*d590*/  FMNMX.FTZ R21, R241, R8, !PT ;  /* 0x00000008f1157209 */ /* 0x000fe20007810000 */
[----:B------:R-:W-:Y:S01]  /*d5a0*/  FFMA.FTZ R137, R5, R0, R137 ;  /* 0x0000000005897223 */ /* 0x000fe20000010089 */
[----:B------:R-:W-:Y:S01]  /*d5b0*/  FMNMX.FTZ R2, R141, R2, !PT ;  /* 0x000000028d027209 */ /* 0x000fe20007810000 */
[-C--:B------:R-:W-:Y:S01]  /*d5c0*/  FFMA.FTZ R138, R5, R0.reuse, R138 ;  /* 0x00000000058a7223 */ /* 0x080fe2000001008a */
[----:B------:R-:W-:Y:S01]  /*d5d0*/  FMNMX.FTZ R21, R162, R21, !PT ;  /* 0x00000015a2157209 */ /* 0x000fe20007810000 */
[----:B------:R-:W-:Y:S01]  /*d5e0*/  FFMA.FTZ R157, R19, R0, R157 ;  /* 0x00000000139d7223 */ /* 0x000fe2000001009d */
[----:B------:R-:W-:Y:S01]  /*d5f0*/  FMNMX.FTZ R2, R139, R2, !PT ;  /* 0x000000028b027209 */ /* 0x000fe20007810000 */
[-C--:B------:R-:W-:Y:S01]  /*d600*/  FFMA.FTZ R155, R13, R0.reuse, R155 ;  /* 0x000000000d9b7223 */ /* 0x080fe2000001009b */
[----:B------:R-:W-:Y:S01]  /*d610*/  FMNMX.FTZ R21, R142, R21, !PT ;  /* 0x000000158e157209 */ /* 0x000fe20007810000 */
[-C--:B------:R-:W-:Y:S01]  /*d620*/  FFMA.FTZ R160, R19, R0.reuse, R160 ;  /* 0x0000000013a07223 */ /* 0x080fe200000100a0 */
[----:B------:R-:W-:Y:S01]  /*d630*/  IADD3 R5, R4, 0x39, RZ ;  /* 0x0000003904057810 */ /* 0x000fe20007ffe0ff */
[----:B------:R-:W-:Y:S01]  /*d640*/  FFMA.FTZ R153, R11, R0, R153 ;  /* 0x000000000b997223 */ /* 0x000fe20000010099 */
[----:B------:R-:W-:Y:S01]  /*d650*/  FMNMX.FTZ R2, R137, R2, !PT ;  /* 0x0000000289027209 */ /* 0x000fe20007810000 */
[-C--:B------:R-:W-:Y:S01]  /*d660*/  FFMA.FTZ R158, R13, R0.reuse, R158 ;  /* 0x000000000d9e7223 */ /* 0x080fe2000001009e */
[----:B------:R-:W-:Y:S01]  /*d670*/  FMNMX.FTZ R21, R140, R21, !PT ;  /* 0x000000158c157209 */ /* 0x000fe20007810000 */
[----:B------:R-:W-:Y:S01]  /*d680*/  FFMA.FTZ R151, R7, R0, R151 ;  /* 0x0000000007977223 */ /* 0x000fe20000010097 */
[----:B------:R-:W2:Y:S01]  /*d690*/  I2F R5, R5 ;  /* 0x0000000500057306 */ /* 0x000ea20000201400 */
[----:B------:R-:W-:Y:S01]  /*d6a0*/  FMNMX.FTZ R2, R157, R2, !PT ;  /* 0x000000029d027209 */ /* 0x000fe20007810000 */
[-C--:B------:R-:W-:Y:S01]  /*d6b0*/  FFMA.FTZ R156, R11, R0.reuse, R156 ;  /* 0x000000000b9c7223 */ /* 0x080fe2000001009c */
[----:B------:R-:W-:Y:S01]  /*d6c0*/  FMNMX.FTZ R21, R138, R21, !PT ;  /* 0x000000158a157209 */ /* 0x000fe20007810000 */
[----:B------:R-:W-:Y:S01]  /*d6d0*/  FFMA.FTZ R149, R9, R0, R149 ;  /* 0x0000000009957223 */ /* 0x000fe20000010095 */
[----:B------:R-:W-:Y:S01]  /*d6e0*/  FMNMX.FTZ R2, R155, R2, !PT ;  /* 0x000000029b027209 */ /* 0x000fe20007810000 */
[-C--:B------:R-:W-:Y:S01]  /*d6f0*/  FFMA.FTZ R154, R7, R0.reuse, R154 ;  /* 0x00000000079a7223 */ /* 0x080fe2000001009a */
[----:B------:R-:W-:Y:S01]  /*d700*/  FMNMX.FTZ R21, R160, R21, !PT ;  /* 0x00000015a0157209 */ /* 0x000fe20007810000 */
[----:B-1----:R-:W-:Y:S01]  /*d710*/  FFMA.FTZ R147, R15, R0, R147 ;  /* 0x000000000f937223 */ /* 0x002fe20000010093 */
[----:B------:R-:W-:Y:S01]  /*d720*/  FMNMX.FTZ R2, R153, R2, !PT ;  /* 0x0000000299027209 */ /* 0x000fe20007810000 */
[-C--:B------:R-:W-:Y:S01]  /*d730*/  FFMA.FTZ R150, R9, R0.reuse, R150 ;  /* 0x0000000009967223 */ /* 0x080fe20000010096 */
[----:B------:R-:W-:Y:S01]  /*d740*/  FMNMX.FTZ R21, R158, R21, !PT ;  /* 0x000000159e157209 */ /* 0x000fe20007810000 */
[----:B------:R-:W-:Y:S01]  /*d750*/  FFMA.FTZ R148, R15, R0, R148 ;  /* 0x000000000f947223 */ /* 0x000fe20000010094 */
[----:B------:R-:W-:Y:S01]  /*d760*/  FMNMX.FTZ R2, R151, R2, !PT ;  /* 0x0000000297027209 */ /* 0x000fe20007810000 */
[----:B------:R-:W-:Y:S01]  /*d770*/  FFMA.FTZ R146, R17, R0, R146 ;  /* 0x0000000011927223 */ /* 0x000fe20000010092 */
[----:B------:R-:W-:Y:S01]  /*d780*/  FMNMX.FTZ R21, R156, R21, !PT ;  /* 0x000000159c157209 */ /* 0x000fe20007810000 */
[----:B------:R-:W-:Y:S01]  /*d790*/  LDSM.16.MT88.4 R12, [R204+0x12000] ;  /* 0x01200000cc0c783b */ /* 0x000fe20000004200 */
[----:B------:R-:W-:Y:S02]  /*d7a0*/  FMNMX.FTZ R2, R149, R2, !PT ;  /* 0x0000000295027209 */ /* 0x000fe40007810000 */
[----:B------:R-:W-:Y:S02]  /*d7b0*/  FMNMX.FTZ R21, R154, R21, !PT ;  /* 0x000000159a157209 */ /* 0x000fe40007810000 */
[----:B------:R-:W-:Y:S02]  /*d7c0*/  FMNMX.FTZ R2, R147, R2, !PT ;  /* 0x0000000293027209 */ /* 0x000fe40007810000 */
[----:B------:R-:W-:Y:S01]  /*d7d0*/  FMNMX.FTZ R21, R150, R21, !PT ;  /* 0x0000001596157209 */ /* 0x000fe20007810000 */
[----:B--2---:R-:W-:Y:S01]  /*d7e0*/  FFMA.FTZ R134, R5, R0, R134 ;  /* 0x0000000005867223 */ /* 0x004fe20000010086 */
[----:B------:R-:W-:Y:S01]  /*d7f0*/  FMNMX.FTZ R7, R135, R2, !PT ;  /* 0x0000000287077209 */ /* 0x000fe20007810000 */
[----:B------:R-:W-:Y:S01]  /*d800*/  FFMA.FTZ R144, R5, R0, R144 ;  /* 0x0000000005907223 */ /* 0x000fe20000010090 */
[----:B------:R-:W-:Y:S02]  /*d810*/  FMNMX.FTZ R21, R148, R21, !PT ;  /* 0x0000001594157209 */ /* 0x000fe40007810000 */
[----:B------:R-:W-:Y:S02]  /*d820*/  FMNMX.FTZ R4, R134, R7, !PT ;  /* 0x0000000786047209 */ /* 0x000fe40007810000 */
[----:B------:R-:W-:Y:S03]  /*d830*/  FMNMX.FTZ R21, R146, R21, !PT ;  /* 0x0000001592157209 */ /* 0x000fe60007810000 */
[----:B------:R-:W1:Y:S01]  /*d840*/  SHFL.BFLY PT, R7, R4, 0x2, 0x1f ;  /* 0x0c401f0004077f89 */ /* 0x000e6200000e0000 */
[----:B------:R-:W-:Y:S07]  /*d850*/  FMNMX.FTZ R9, R144, R21, !PT ;  /* 0x0000001590097209 */ /* 0x000fee0007810000 */
[----:B------:R-:W2:Y:S08]  /*d860*/  SHFL.BFLY PT, R8, R9, 0x2, 0x1f ;  /* 0x0c401f0009087f89 */ /* 0x000eb000000e0000 */
[----:B------:R-:W-:Y:S01]  /*d870*/  LDSM.16.MT88.4 R20, [R202+0x12000] ;  /* 0x01200000ca14783b */ /* 0x000fe20000004200 */
        /* <DEDUP_REMOVED lines=12> */
[C---:B------:R-:W-:Y:S02]  /*d940*/  FMUL.FTZ R145, R133.reuse, c[0x0][0x23c] ;  /* 0x00008f0085917a20 */ /* 0x040fe40000410000 */
[----:B------:R-:W-:Y:S02]  /*d950*/  FADD.FTZ R3, -R133, R136 ;  /* 0x0000008885037221 */ /* 0x000fe40000010100 */
[--C-:B------:R-:W-:Y:S01]  /*d960*/  FFMA.FTZ R175, R235, c[0x0][0x23c], -R152.reuse ;  /* 0x00008f00ebaf7a23 */ /* 0x100fe20000010898 */
[----:B------:R-:W-:Y:S01]  /*d970*/  FSEL R145, R145, RZ, P0 ;  /* 0x000000ff91917208 */ /* 0x000fe20000000000 */
[--C-:B------:R-:W-:Y:S01]  /*d980*/  FFMA.FTZ R170, R237, c[0x0][0x23c], -R152.reuse ;  /* 0x00008f00edaa7a23 */ /* 0x100fe20000010898 */
[----:B------:R-:W1:Y:S01]  /*d990*/  MUFU.EX2 R2, R2 ;  /* 0x0000000200027308 */ /* 0x000e620000000800 */
[--C-:B------:R-:W-:Y:S02]  /*d9a0*/  FFMA.FTZ R169, R243, c[0x0][0x23c], -R152.reuse ;  /* 0x00008f00f3a97a23 */ /* 0x100fe40000010898 */
[--C-:B------:R-:W-:Y:S02]  /*d9b0*/  FFMA.FTZ R168, R245, c[0x0][0x23c], -R152.reuse ;  /* 0x00008f00f5a87a23 */ /* 0x100fe40000010898 */
[--C-:B------:R-:W-:Y:S02]  /*d9c0*/  FFMA.FTZ R174, R231, c[0x0][0x23c], -R145.reuse ;  /* 0x00008f00e7ae7a23 */ /* 0x100fe40000010891 */
[--C-:B------:R-:W-:Y:S02]  /*d9d0*/  FFMA.FTZ R173, R233, c[0x0][0x23c], -R145.reuse ;  /* 0x00008f00e9ad7a23 */ /* 0x100fe40000010891 */
[--C-:B------:R-:W-:Y:S01]  /*d9e0*/  FFMA.FTZ R172, R239, c[0x0][0x23c], -R145.reuse ;  /* 0x00008f00efac7a23 */ /* 0x100fe20000010891 */
[----:B------:R-:W-:Y:S01]  /*d9f0*/  MUFU.EX2 R175, R175 ;  /* 0x000000af00af7308 */ /* 0x000fe20000000800 */
[--C-:B------:R-:W-:Y:S02]  /*da00*/  FFMA.FTZ R171, R241, c[0x0][0x23c], -R145.reuse ;  /* 0x00008f00f1ab7a23 */ /* 0x100fe40000010891 */
[----:B------:R-:W-:Y:S02]  /*da10*/  FMUL.FTZ R4, R3, c[0x0][0x23c] ;  /* 0x00008f0003047a20 */ /* 0x000fe40000410000 */
[--C-:B------:R-:W-:Y:S02]  /*da20*/  FFMA.FTZ R176, R143, c[0x0][0x23c], -R152.reuse ;  /* 0x00008f008fb07a23 */ /* 0x100fe40000010898 */
[--C-:B------:R-:W-:Y:S02]  /*da30*/  FFMA.FTZ R177, R141, c[0x0][0x23c], -R152.reuse ;  /* 0x00008f008db17a23 */ /* 0x100fe40000010898 */
        /* <DEDUP_REMOVED lines=15> */
[----:B------:R-:W-:Y:S02]  /*db30*/  FMUL.FTZ R35, R2, R103 ;  /* 0x0000006702237220 */ /* 0x000fe40000410000 */
[C---:B--2---:R-:W-:Y:S02]  /*db40*/  FMUL.FTZ R4, R3.reuse, R128 ;  /* 0x0000008003047220 */ /* 0x044fe40000410000 */
[C---:B------:R-:W-:Y:S02]  /*db50*/  FMUL.FTZ R5, R3.reuse, R129 ;  /* 0x0000008103057220 */ /* 0x040fe40000410000 */
[C---:B------:R-:W-:Y:S01]  /*db60*/  FMUL.FTZ R8, R3.reuse, R124 ;  /* 0x0000007c03087220 */ /* 0x040fe20000410000 */
[----:B------:R-:W2:Y:S01]  /*db70*/  MUFU.EX2 R168, R168 ;  /* 0x000000a800a87308 */ /* 0x000ea20000000800 */
[C---:B------:R-:W-:Y:S02]  /*db80*/  FMUL.FTZ R9, R3.reuse, R125 ;  /* 0x0000007d03097220 */ /* 0x040fe40000410000 */
[C---:B------:R-:W-:Y:S01]  /*db90*/  FMUL.FTZ R16, R3.reuse, R116 ;  /* 0x0000007403107220 */ /* 0x040fe20000410000 */
[----:B-1----:R-:W-:Y:S01]  /*dba0*/  F2FP.BF16.PACK_AB R129, R170, R175 ;  /* 0x000000afaa81723e */ /* 0x002fe200000010ff */
[C---:B------:R-:W-:Y:S01]  /*dbb0*/  FMUL.FTZ R17, R3.reuse, R117 ;  /* 0x0000007503117220 */ /* 0x040fe20000410000 */
[----:B------:R-:W-:Y:S01]  /*dbc0*/  LDSM.16.MT88.4 R124, [R204+0x14800] ;  /* 0x01480000cc7c783b */ /* 0x000fe20000004200 */
[C---:B------:R-:W-:Y:S02]  /*dbd0*/  FMUL.FTZ R24, R3.reuse, R108 ;  /* 0x0000006c03187220 */ /* 0x040fe40000410000 */
[C---:B------:R-:W-:Y:S01]  /*dbe0*/  FMUL.FTZ R25, R3.reuse, R109 ;  /* 0x0000006d03197220 */ /* 0x040fe20000410000 */
[----:B------:R-:W-:Y:S01]  /*dbf0*/  MUFU.EX2 R174, R174 ;  /* 0x000000ae00ae7308 */ /* 0x000fe20000000800 */
[C---:B------:R-:W-:Y:S02]  /*dc00*/  FMUL.FTZ R32, R3.reuse, R100 ;  /* 0x0000006403207220 */ /* 0x040fe40000410000 */
[----:B------:R-:W-:Y:S01]  /*dc10*/  FMUL.FTZ R33, R3, R101 ;  /* 0x0000006503217220 */ /* 0x000fe20000410000 */
[----:B------:R-:W-:Y:S01]  /*dc20*/  LDSM.16.MT88.4 R108, [R200+0x14000] ;  /* 0x01400000c86c783b */ /* 0x000fe20000004200 */
[--C-:B------:R-:W-:Y:S02]  /*dc30*/  FFMA.FTZ R181, R142, c[0x0][0x23c], -R145.reuse ;  /* 0x00008f008eb57a23 */ /* 0x100fe40000010891 */
[--C-:B------:R-:W-:Y:S02]  /*dc40*/  FFMA.FTZ R182, R140, c[0x0][0x23c], -R145.reuse ;  /* 0x00008f008cb67a23 */ /* 0x100fe40000010891 */
[--C-:B------:R-:W-:Y:S01]  /*dc50*/  FFMA.FTZ R183, R138, c[0x0][0x23c], -R145.reuse ;  /* 0x00008f008ab77a23 */ /* 0x100fe20000010891 */
[----:B------:R-:W1:Y:S01]  /*dc60*/  MUFU.EX2 R173, R173 ;  /* 0x000000ad00ad7308 */ /* 0x000e620000000800 */
[--C-:B------:R-:W-:Y:S01]  /*dc70*/  FFMA.FTZ R184, R157, c[0x0][0x23c], -R152.reuse ;  /* 0x00008f009db87a23 */ /* 0x100fe20000010898 */
[----:B------:R-:W-:Y:S01]  /*dc80*/  LDSM.16.MT88.4 R100, [R201+0x14000] ;  /* 0x01400000c964783b */ /* 0x000fe20000004200 */
[--C-:B------:R-:W-:Y:S01]  /*dc90*/  FFMA.FTZ R185, R155, c[0x0][0x23c], -R152.reuse ;  /* 0x00008f009bb97a23 */ /* 0x100fe20000010898 */
[----:B--2---:R-:W-:Y:S01]  /*dca0*/  F2FP.BF16.PACK_AB R131, R168, R169 ;  /* 0x000000a9a883723e */ /* 0x004fe200000010ff */
[--C-:B------:R-:W-:Y:S02]  /*dcb0*/  FFMA.FTZ R186, R153, c[0x0][0x23c], -R152.reuse ;  /* 0x00008f0099ba7a23 */ /* 0x100fe40000010898 */
[--C-:B------:R-:W-:Y:S02]  /*dcc0*/  FFMA.FTZ R187, R151, c[0x0][0x23c], -R152.reuse ;  /* 0x00008f0097bb7a23 */ /* 0x100fe40000010898 */
[--C-:B------:R-:W-:Y:S01]  /*dcd0*/  FFMA.FTZ R230, R160, c[0x0][0x23c], -R145.reuse ;  /* 0x00008f00a0e67a23 */ /* 0x100fe20000010891 */
[----:B------:R-:W-:Y:S01]  /*dce0*/  MUFU.EX2 R172, R172 ;  /* 0x000000ac00ac7308 */ /* 0x000fe20000000800 */
[----:B------:R-:W-:Y:S01]  /*dcf0*/  LDSM.16.MT88.4 R116, [R202+0x12800] ;  /* 0x01280000ca74783b */ /* 0x000fe20000004200 */
[--C-:B------:R-:W-:Y:S02]  /*dd00*/  FFMA.FTZ R231, R158, c[0x0][0x23c], -R145.reuse ;  /* 0x00008f009ee77a23 */ /* 0x100fe40000010891 */
[--C-:B------:R-:W-:Y:S02]  /*dd10*/  FFMA.FTZ R232, R156, c[0x0][0x23c], -R145.reuse ;  /* 0x00008f009ce87a23 */ /* 0x100fe40000010891 */
[--C-:B------:R-:W-:Y:S02]  /*dd20*/  FFMA.FTZ R233, R154, c[0x0][0x23c], -R145.reuse ;  /* 0x00008f009ae97a23 */ /* 0x100fe40000010891 */
[--C-:B------:R-:W-:Y:S01]  /*dd30*/  FFMA.FTZ R234, R149, c[0x0][0x23c], -R152.reuse ;  /* 0x00008f0095ea7a23 */ /* 0x100fe20000010898 */
[----:B------:R-:W-:Y:S01]  /*dd40*/  LDSM.16.MT88.4 R136, [R202+0x14800] ;  /* 0x01480000ca88783b */ /* 0x000fe20000004200 */
[----:B------:R-:W2:Y:S01]  /*dd50*/  MUFU.EX2 R171, R171 ;  /* 0x000000ab00ab7308 */ /* 0x000ea20000000800 */
[--C-:B------:R-:W-:Y:S02]  /*dd60*/  FFMA.FTZ R235, R147, c[0x0][0x23c], -R152.reuse ;  /* 0x00008f0093eb7a23 */ /* 0x100fe40000010898 */
[--C-:B------:R-:W-:Y:S01]  /*dd70*/  FFMA.FTZ R236, R150, c[0x0][0x23c], -R145.reuse ;  /* 0x00008f0096ec7a23 */ /* 0x100fe20000010891 */
[----:B-1----:R-:W-:Y:S01]  /*dd80*/  F2FP.BF16.PACK_AB R128, R173, R174 ;  /* 0x000000aead80723e */ /* 0x002fe200000010ff */
[--C-:B------:R-:W-:Y:S02]  /*dd90*/  FFMA.FTZ R237, R148, c[0x0][0x23c], -R145.reuse ;  /* 0x00008f0094ed7a23 */ /* 0x100fe40000010891 */
[----:B------:R-:W-:Y:S01]  /*dda0*/  LDSM.16.MT88.4 R140, [R201+0x14800] ;  /* 0x01480000c98c783b */ /* 0x000fe20000004200 */
[--C-:B------:R-:W-:Y:S02]  /*ddb0*/  FFMA.FTZ R238, R146, c[0x0][0x23c], -R145.reuse ;  /* 0x00008f0092ee7a23 */ /* 0x100fe40000010891 */
[----:B------:R-:W-:Y:S01]  /*ddc0*/  FFMA.FTZ R145, R144, c[0x0][0x23c], -R145 ;  /* 0x00008f0090917a23 */ /* 0x000fe20000010891 */
[----:B------:R-:W-:Y:S01]  /*ddd0*/  MUFU.EX2 R176, R176 ;  /* 0x000000b000b07308 */ /* 0x000fe20000000800 */
[C---:B------:R-:W-:Y:S02]  /*dde0*/  FMUL.FTZ R38, R2.reuse, R38 ;  /* 0x0000002602267220 */ /* 0x040fe40000410000 */
[C---:B------:R-:W-:Y:S01]  /*ddf0*/  FMUL.FTZ R39, R2.reuse, R39 ;  /* 0x0000002702277220 */ /* 0x040fe20000410000 */
[----:B------:R-:W-:Y:S01]  /*de00*/  LDSM.16.MT88.4 R148, [R204+0x15800] ;  /* 0x01580000cc94783b */ /* 0x000fe20000004200 */
[C---:B------:R-:W-:Y:S02]  /*de10*/  FMUL.FTZ R36, R3.reuse, R36 ;  /* 0x0000002403247220 */ /* 0x040fe40000410000 */
[----:B------:R-:W-:Y:S02]  /*de20*/  FMUL.FTZ R37, R3, R37 ;  /* 0x0000002503257220 */ /* 0x000fe40000410000 */
[C---:B------:R-:W-:Y:S01]  /*de30*/  FMUL.FTZ R42, R2.reuse, R42 ;  /* 0x0000002a022a7220 */ /* 0x040fe20000410000 */
[----:B------:R1:W-:Y:S01]  /*de40*/  MUFU.EX2 R239, R145 ;  /* 0x0000009100ef7308 */ /* 0x0003e20000000800 */
[C---:B------:R-:W-:Y:S01]  /*de50*/  FMUL.FTZ R43, R2.reuse, R43 ;  /* 0x0000002b022b7220 */ /* 0x040fe20000410000 */
[----:B------:R-:W-:Y:S01]  /*de60*/  LDSM.16.MT88.4 R156, [R201+0x15800] ;  /* 0x01580000c99c783b */ /* 0x000fe20000004200 */
[----:B--2---:R-:W-:Y:S01]  /*de70*/  F2FP.BF16.PACK_AB R130, R171, R172 ;  /* 0x000000acab82723e */ /* 0x004fe200000010ff */
[C---:B------:R-:W-:Y:S02]  /*de80*/  FMUL.FTZ R40, R3.reuse, R40 ;  /* 0x0000002803287220 */ /* 0x040fe40000410000 */
[C---:B------:R-:W-:Y:S02]  /*de90*/  FMUL.FTZ R41, R3.reuse, R41 ;  /* 0x0000002903297220 */ /* 0x040fe40000410000 */
[C---:B------:R-:W-:Y:S02]  /*dea0*/  FMUL.FTZ R46, R2.reuse, R46 ;  /* 0x0000002e022e7220 */ /* 0x040fe40000410000 */
[C---:B------:R-:W-:Y:S01]  /*deb0*/  HMMA.16816.F32.BF16 R4, R128.reuse, R12, R4 ;  /* 0x0000000c8004723c */ /* 0x040fe20000041804 */
[----:B------:R-:W-:Y:S01]  /*dec0*/  LDSM.16.MT88.4 R160, [R200+0x15800] ;  /* 0x01580000c8a0783b */ /* 0x000fe20000004200 */
[----:B------:R-:W2:Y:S03]  /*ded0*/  MUFU.EX2 R177, R177 ;  /* 0x000000b100b17308 */ /* 0x000ea60000000800 */
[C---:B------:R-:W-:Y:S02]  /*dee0*/  FMUL.FTZ R47, R2.reuse, R47 ;  /* 0x0000002f022f7220 */ /* 0x040fe40000410000 */
[C---:B------:R-:W-:Y:S01]  /*def0*/  FMUL.FTZ R12, R3.reuse, R120 ;  /* 0x00000078030c7220 */ /* 0x040fe20000410000 */
[C---:B------:R-:W-:Y:S04]  /*df00*/  HMMA.16816.F32.BF16 R8, R128.reuse, R14, R8 ;  /* 0x0000000e8008723c */ /* 0x040fe80000041808 */
[C---:B------:R-:W-:Y:S01]  /*df10*/  FMUL.FTZ R13, R3.reuse, R121 ;  /* 0x00000079030d7220 */ /* 0x040fe20000410000 */
[----:B------:R-:W-:Y:S01]  /*df20*/  MUFU.EX2 R178, R178 ;  /* 0x000000b200b27308 */ /* 0x000fe20000000800 */
[----:B-1----:R-:W-:Y:S01]  /*df30*/  LDSM.16.MT88.4 R144, [R200+0x13800] ;  /* 0x01380000c890783b */ /* 0x002fe20000004200 */
[C---:B------:R-:W-:Y:S02]  /*df40*/  FMUL.FTZ R14, R2.reuse, R122 ;  /* 0x0000007a020e7220 */ /* 0x040fe40000410000 */
[C---:B------:R-:W-:Y:S03]  /*df50*/  FMUL.FTZ R15, R2.reuse, R123 ;  /* 0x0000007b020f7220 */ /* 0x040fe60000410000 */
[C---:B------:R-:W-:Y:S02]  /*df60*/  FMUL.FTZ R44, R3.reuse, R44 ;  /* 0x0000002c032c7220 */ /* 0x040fe40000410000 */
[----:B------:R-:W1:Y:S01]  /*df70*/  LDSM.16.MT88.4 R120, [R200+0x12000] ;  /* 0x01200000c878783b */ /* 0x000e620000004200 */
[C---:B------:R-:W-:Y:S01]  /*df80*/  FMUL.FTZ R45, R3.reuse, R45 ;  /* 0x0000002d032d7220 */ /* 0x040fe20000410000 */
[C---:B------:R-:W-:Y:S01]  /*df90*/  HMMA.16816.F32.BF16 R12, R128.reuse, R20, R12 ;  /* 0x00000014800c723c */ /* 0x040fe2000004180c */
[----:B------:R-:W-:Y:S02]  /*dfa0*/  MUFU.EX2 R179, R179 ;  /* 0x000000b300b37308 */ /* 0x000fe40000000800 */
[C---:B------:R-:W-:Y:S02]  /*dfb0*/  FMUL.FTZ R50, R2.reuse, R50 ;  /* 0x0000003202327220 */ /* 0x040fe40000410000 */
[C---:B------:R-:W-:Y:S02]  /*dfc0*/  FMUL.FTZ R51, R2.reuse, R51 ;  /* 0x0000003302337220 */ /* 0x040fe40000410000 */
[C---:B------:R-:W-:Y:S01]  /*dfd0*/  FMUL.FTZ R20, R3.reuse, R112 ;  /* 0x0000007003147220 */ /* 0x040fe20000410000 */
[C---:B------:R-:W-:Y:S03]  /*dfe0*/  HMMA.16816.F32.BF16 R16, R128.reuse, R22, R16 ;  /* 0x000000168010723c */ /* 0x040fe60000041810 */
[----:B------:R-:W-:Y:S01]  /*dff0*/  MUFU.EX2 R180, R180 ;  /* 0x000000b400b47308 */ /* 0x000fe20000000800 */
[C---:B------:R-:W-:Y:S02]  /*e000*/  FMUL.FTZ R21, R3.reuse, R113 ;  /* 0x0000007103157220 */ /* 0x040fe40000410000 */
[C---:B------:R-:W-:Y:S02]  /*e010*/  FMUL.FTZ R48, R3.reuse, R48 ;  /* 0x0000003003307220 */ /* 0x040fe40000410000 */
[C---:B------:R-:W-:Y:S04]  /*e020*/  FMUL.FTZ R22, R2.reuse, R114 ;  /* 0x0000007202167220 */ /* 0x040fe80000410000 */
[C---:B------:R-:W-:Y:S01]  /*e030*/  FMUL.FTZ R23, R2.reuse, R115 ;  /* 0x0000007302177220 */ /* 0x040fe20000410000 */
[----:B------:R-:W3:Y:S01]  /*e040*/  MUFU.EX2 R181, R181 ;  /* 0x000000b500b57308 */ /* 0x000ee20000000800 */
[----:B------:R-:W4:Y:S01]  /*e050*/  LDSM.16.MT88.4 R112, [R204+0x14000] ;  /* 0x01400000cc70783b */ /* 0x000f220000004200 */
[C---:B------:R-:W-:Y:S02]  /*e060*/  FMUL.FTZ R49, R3.reuse, R49 ;  /* 0x0000003103317220 */ /* 0x040fe40000410000 */
[C---:B------:R-:W-:Y:S02]  /*e070*/  FMUL.FTZ R54, R2.reuse, R54 ;  /* 0x0000003602367220 */ /* 0x040fe40000410000 */
[C---:B------:R-:W-:Y:S03]  /*e080*/  HMMA.16816.F32.BF16 R20, R128.reuse, R28, R20 ;  /* 0x0000001c8014723c */ /* 0x040fe60000041814 */
[C---:B------:R-:W-:Y:S01]  /*e090*/  FMUL.FTZ R55, R2.reuse, R55 ;  /* 0x0000003702377220 */ /* 0x040fe20000410000 */
[----:B------:R-:W-:Y:S01]  /*e0a0*/  MUFU.EX2 R182, R182 ;  /* 0x000000b600b67308 */ /* 0x000fe20000000800 */
[C---:B------:R-:W-:Y:S02]  /*e0b0*/  FMUL.FTZ R52, R3.reuse, R52 ;  /* 0x0000003403347220 */ /* 0x040fe40000410000 */
[C---:B------:R-:W-:Y:S01]  /*e0c0*/  FMUL.FTZ R28, R3.reuse, R104 ;  /* 0x00000068031c7220 */ /* 0x040fe20000410000 */
[C---:B------:R-:W-:Y:S04]  /*e0d0*/  HMMA.16816.F32.BF16 R24, R128.reuse, R30, R24 ;  /* 0x0000001e8018723c */ /* 0x040fe80000041818 */
[C---:B------:R-:W-:Y:S02]  /*e0e0*/  FMUL.FTZ R29, R3.reuse, R105 ;  /* 0x00000069031d7220 */ /* 0x040fe40000410000 */
[C---:B------:R-:W-:Y:S01]  /*e0f0*/  FMUL.FTZ R53, R3.reuse, R53 ;  /* 0x0000003503357220 */ /* 0x040fe20000410000 */
[----:B------:R-:W5:Y:S01]  /*e100*/  MUFU.EX2 R183, R183 ;  /* 0x000000b700b77308 */ /* 0x000f620000000800 */
[C---:B------:R-:W-:Y:S04]  /*e110*/  FMUL.FTZ R30, R2.reuse, R106 ;  /* 0x0000006a021e7220 */ /* 0x040fe80000410000 */
[C---:B------:R-:W-:Y:S02]  /*e120*/  FMUL.FTZ R31, R2.reuse, R107 ;  /* 0x0000006b021f7220 */ /* 0x040fe40000410000 */
[----:B------:R-:W2:Y:S01]  /*e130*/  LDSM.16.MT88.4 R104, [R202+0x14000] ;  /* 0x01400000ca68783b */ /* 0x000ea20000004200 */
[C---:B------:R-:W-:Y:S02]  /*e140*/  FMUL.FTZ R58, R2.reuse, R58 ;  /* 0x0000003a023a7220 */ /* 0x040fe40000410000 */
[C---:B------:R-:W-:Y:S01]  /*e150*/  FMUL.FTZ R59, R2.reuse, R59 ;  /* 0x0000003b023b7220 */ /* 0x040fe20000410000 */
[----:B------:R-:W-:Y:S01]  /*e160*/  MUFU.EX2 R184, R184 ;  /* 0x000000b800b87308 */ /* 0x000fe20000000800 */
[C---:B-1----:R-:W-:Y:S03]  /*e170*/  HMMA.16816.F32.BF16 R28, R128.reuse, R120, R28 ;  /* 0x00000078801c723c */ /* 0x042fe6000004181c */
[C---:B------:R-:W-:Y:S02]  /*e180*/  FMUL.FTZ R56, R3.reuse, R56 ;  /* 0x0000003803387220 */ /* 0x040fe40000410000 */
[C---:B------:R-:W-:Y:S02]  /*e190*/  FMUL.FTZ R57, R3.reuse, R57 ;  /* 0x0000003903397220 */ /* 0x040fe40000410000 */
[C---:B------:R-:W-:Y:S01]  /*e1a0*/  FMUL.FTZ R62, R2.reuse, R62 ;  /* 0x0000003e023e7220 */ /* 0x040fe20000410000 */
[C---:B------:R-:W-:Y:S01]  /*e1b0*/  HMMA.16816.F32.BF16 R32, R128.reuse, R122, R32 ;  /* 0x0000007a8020723c */ /* 0x040fe20000041820 */
[----:B------:R-:W-:Y:S01]  /*e1c0*/  LDSM.16.MT88.4 R120, [R200+0x12800] ;  /* 0x01280000c878783b */ /* 0x000fe20000004200 */
[----:B------:R-:W1:Y:S02]  /*e1d0*/  MUFU.EX2 R185, R185 ;  /* 0x000000b900b97308 */ /* 0x000e640000000800 */
[C---:B------:R-:W-:Y:S02]  /*e1e0*/  FMUL.FTZ R63, R2.reuse, R63 ;  /* 0x0000003f023f7220 */ /* 0x040fe40000410000 */
[C---:B------:R-:W-:Y:S02]  /*e1f0*/  FMUL.FTZ R60, R3.reuse, R60 ;  /* 0x0000003c033c7220 */ /* 0x040fe40000410000 */
[C---:B----4-:R-:W-:Y:S04]  /*e200*/  HMMA.16816.F32.BF16 R36, R128.reuse, R112, R36 ;  /* 0x000000708024723c */ /* 0x050fe80000041824 */
[C---:B------:R-:W-:Y:S01]  /*e210*/  FMUL.FTZ R61, R3.reuse, R61 ;  /* 0x0000003d033d7220 */ /* 0x040fe20000410000 */
[----:B------:R-:W-:Y:S01]  /*e220*/  MUFU.EX2 R186, R186 ;  /* 0x000000ba00ba7308 */ /* 0x000fe20000000800 */
[C---:B------:R-:W-:Y:S02]  /*e230*/  FMUL.FTZ R66, R2.reuse, R66 ;  /* 0x0000004202427220 */ /* 0x040fe40000410000 */
[C---:B------:R-:W-:Y:S01]  /*e240*/  HMMA.16816.F32.BF16 R40, R128.reuse, R114, R40 ;  /* 0x000000728028723c */ /* 0x040fe20000041828 */
[----:B------:R-:W-:Y:S03]  /*e250*/  LDSM.16.MT88.4 R112, [R204+0x12800] ;  /* 0x01280000cc70783b */ /* 0x000fe60000004200 */
[C---:B------:R-:W-:Y:S02]  /*e260*/  FMUL.FTZ R67, R2.reuse, R67 ;  /* 0x0000004302437220 */ /* 0x040fe40000410000 */
[C---:B------:R-:W-:Y:S01]  /*e270*/  FMUL.FTZ R64, R3.reuse, R64 ;  /* 0x0000004003407220 */ /* 0x040fe20000410000 */
[----:B------:R-:W4:Y:S01]  /*e280*/  MUFU.EX2 R187, R187 ;  /* 0x000000bb00bb7308 */ /* 0x000f220000000800 */
[C---:B------:R-:W-:Y:S01]  /*e290*/  FMUL.FTZ R65, R3.reuse, R65 ;  /* 0x0000004103417220 */ /* 0x040fe20000410000 */
[C---:B--2---:R-:W-:Y:S03]  /*e2a0*/  HMMA.16816.F32.BF16 R44, R128.reuse, R104, R44 ;  /* 0x00000068802c723c */ /* 0x044fe6000004182c */
[C---:B------:R-:W-:Y:S02]  /*e2b0*/  FMUL.FTZ R70, R2.reuse, R70 ;  /* 0x0000004602467220 */ /* 0x040fe40000410000 */
[C---:B------:R-:W-:Y:S03]  /*e2c0*/  FMUL.FTZ R71, R2.reuse, R71 ;  /* 0x0000004702477220 */ /* 0x040fe60000410000 */
[----:B------:R-:W-:Y:S01]  /*e2d0*/  MUFU.EX2 R230, R230 ;  /* 0x000000e600e67308 */ /* 0x000fe20000000800 */
[C---:B------:R-:W-:Y:S01]  /*e2e0*/  FMUL.FTZ R68, R3.reuse, R68 ;  /* 0x0000004403447220 */ /* 0x040fe20000410000 */
[C---:B------:R-:W-:Y:S01]  /*e2f0*/  HMMA.16816.F32.BF16 R48, R128.reuse, R106, R48 ;  /* 0x0000006a8030723c */ /* 0x040fe20000041830 */
[----:B------:R-:W2:Y:S02]  /*e300*/  LDSM.16.MT88.4 R104, [R204+0x16000] ;  /* 0x01600000cc68783b */ /* 0x000ea40000004200 */
[C---:B------:R-:W-:Y:S02]  /*e310*/  FMUL.FTZ R69, R3.reuse, R69 ;  /* 0x0000004503457220 */ /* 0x040fe40000410000 */
[C---:B------:R-:W-:Y:S03]  /*e320*/  FMUL.FTZ R74, R2.reuse, R74 ;  /* 0x0000004a024a7220 */ /* 0x040fe60000410000 */
[C---:B------:R-:W-:Y:S01]  /*e330*/  HMMA.16816.F32.BF16 R52, R128.reuse, R100, R52 ;  /* 0x000000648034723c */ /* 0x040fe20000041834 */
[----:B------:R-:W1:Y:S03]  /*e340*/  MUFU.EX2 R231, R231 ;  /* 0x000000e700e77308 */ /* 0x000e660000000800 */
[C---:B------:R-:W-:Y:S02]  /*e350*/  FMUL.FTZ R75, R2.reuse, R75 ;  /* 0x0000004b024b7220 */ /* 0x040fe40000410000 */
[C---:B------:R-:W-:Y:S02]  /*e360*/  FMUL.FTZ R72, R3.reuse, R72 ;  /* 0x0000004803487220 */ /* 0x040fe40000410000 */
[C---:B------:R-:W-:Y:S01]  /*e370*/  HMMA.16816.F32.BF16 R56, R128.reuse, R102, R56 ;  /* 0x000000668038723c */ /* 0x040fe20000041838 */
[----:B------:R-:W1:Y:S02]  /*e380*/  LDSM.16.MT88.4 R100, [R202+0x16000] ;  /* 0x01600000ca64783b */ /* 0x000e640000004200 */
[----:B------:R-:W-:Y:S01]  /*e390*/  MUFU.EX2 R232, R232 ;  /* 0x000000e800e87308 */ /* 0x000fe20000000800 */
[C---:B------:R-:W-:Y:S02]  /*e3a0*/  FMUL.FTZ R73, R3.reuse, R73 ;  /* 0x0000004903497220 */ /* 0x040fe40000410000 */
[C---:B------:R-:W-:Y:S02]  /*e3b0*/  FMUL.FTZ R78, R2.reuse, R78 ;  /* 0x0000004e024e7220 */ /* 0x040fe40000410000 */
[C---:B------:R-:W-:Y:S04]  /*e3c0*/  HMMA.16816.F32.BF16 R60, R128.reuse, R108, R60 ;  /* 0x0000006c803c723c */ /* 0x040fe8000004183c */
[C---:B------:R-:W-:Y:S01]  /*e3d0*/  FMUL.FTZ R79, R2.reuse, R79 ;  /* 0x0000004f024f7220 */ /* 0x040fe20000410000 */
[----:B------:R-:W1:Y:S01]  /*e3e0*/  MUFU.EX2 R233, R233 ;  /* 0x000000e900e97308 */ /* 0x000e620000000800 */
[C---:B------:R-:W-:Y:S02]  /*e3f0*/  FMUL.FTZ R76, R3.reuse, R76 ;  /* 0x0000004c034c7220 */ /* 0x040fe40000410000 */
[C---:B------:R-:W-:Y:S01]  /*e400*/  HMMA.16816.F32.BF16 R64, R128.reuse, R110, R64 ;  /* 0x0000006e8040723c */ /* 0x040fe20000041840 */
[----:B------:R-:W4:Y:S03]  /*e410*/  LDSM.16.MT88.4 R108, [R201+0x16000] ;  /* 0x01600000c96c783b */ /* 0x000f260000004200 */
[C---:B------:R-:W-:Y:S02]  /*e420*/  FMUL.FTZ R77, R3.reuse, R77 ;  /* 0x0000004d034d7220 */ /* 0x040fe40000410000 */
[C---:B------:R-:W-:Y:S01]  /*e430*/  FMUL.FTZ R82, R2.reuse, R82 ;  /* 0x0000005202527220 */ /* 0x040fe20000410000 */
[----:B------:R-:W-:Y:S01]  /*e440*/  MUFU.EX2 R234, R234 ;  /* 0x000000ea00ea7308 */ /* 0x000fe20000000800 */
[C---:B------:R-:W-:Y:S01]  /*e450*/  FMUL.FTZ R83, R2.reuse, R83 ;  /* 0x0000005302537220 */ /* 0x040fe20000410000 */
[C---:B--2---:R-:W-:Y:S03]  /*e460*/  HMMA.16816.F32.BF16 R68, R128.reuse, R104, R68 ;  /* 0x000000688044723c */ /* 0x044fe60000041844 */
[C---:B------:R-:W-:Y:S02]  /*e470*/  FMUL.FTZ R80, R3.reuse, R80 ;  /* 0x0000005003507220 */ /* 0x040fe40000410000 */
[C---:B------:R-:W-:Y:S02]  /*e480*/  FMUL.FTZ R81, R3.reuse, R81 ;  /* 0x0000005103517220 */ /* 0x040fe40000410000 */
[C---:B------:R-:W-:Y:S01]  /*e490*/  FMUL.FTZ R86, R2.reuse, R86 ;  /* 0x0000005602567220 */ /* 0x040fe20000410000 */
[C---:B------:R-:W-:Y:S01]  /*e4a0*/  HMMA.16816.F32.BF16 R72, R128.reuse, R106, R72 ;  /* 0x0000006a8048723c */ /* 0x040fe20000041848 */
[----:B------:R-:W2:Y:S01]  /*e4b0*/  LDSM.16.MT88.4 R104, [R200+0x16000] ;  /* 0x01600000c868783b */ /* 0x000ea20000004200 */
[----:B------:R-:W2:Y:S02]  /*e4c0*/  MUFU.EX2 R235, R235 ;  /* 0x000000eb00eb7308 */ /* 0x000ea40000000800 */
[C---:B------:R-:W-:Y:S02]  /*e4d0*/  FMUL.FTZ R87, R2.reuse, R87 ;  /* 0x0000005702577220 */ /* 0x040fe40000410000 */
[C---:B------:R-:W-:Y:S02]  /*e4e0*/  FMUL.FTZ R84, R3.reuse, R84 ;  /* 0x0000005403547220 */ /* 0x040fe40000410000 */
[C---:B-1----:R-:W-:Y:S04]  /*e4f0*/  HMMA.16816.F32.BF16 R76, R128.reuse, R100, R76 ;  /* 0x00000064804c723c */ /* 0x042fe8000004184c */
[----:B------:R-:W-:Y:S01]  /*e500*/  FMUL.FTZ R85, R3, R85 ;  /* 0x0000005503557220 */ /* 0x000fe20000410000 */
[----:B------:R-:W-:Y:S01]  /*e510*/  MUFU.EX2 R236, R236 ;  /* 0x000000ec00ec7308 */ /* 0x000fe20000000800 */
[C---:B------:R-:W-:Y:S01]  /*e520*/  FMUL.FTZ R90, R2.reuse, R90 ;  /* 0x0000005a025a7220 */ /* 0x040fe20000410000 */
[----:B------:R-:W-:Y:S01]  /*e530*/  F2FP.BF16.PACK_AB R101, R177, R176 ;  /* 0x000000b0b165723e */ /* 0x000fe200000010ff */
[C---:B------:R-:W-:Y:S04]  /*e540*/  HMMA.16816.F32.BF16 R80, R128.reuse, R102, R80 ;  /* 0x000000668050723c */ /* 0x040fe80000041850 */
[C---:B------:R-:W-:Y:S01]  /*e550*/  FMUL.FTZ R91, R2.reuse, R91 ;  /* 0x0000005b025b7220 */ /* 0x040fe20000410000 */
[----:B---3--:R-:W-:Y:S01]  /*e560*/  F2FP.BF16.PACK_AB R100, R181, R180 ;  /* 0x000000b4b564723e */ /* 0x008fe200000010ff */
[----:B------:R-:W-:Y:S01]  /*e570*/  FMUL.FTZ R88, R3, R88 ;  /* 0x0000005803587220 */ /* 0x000fe20000410000 */
[----:B------:R-:W-:Y:S01]  /*e580*/  F2FP.BF16.PACK_AB R103, R179, R178 ;  /* 0x000000b2b367723e */ /* 0x000fe200000010ff */
[C---:B----4-:R-:W-:Y:S01]  /*e590*/  HMMA.16816.F32.BF16 R84, R128.reuse, R108, R84 ;  /* 0x0000006c8054723c */ /* 0x050fe20000041854 */
[----:B------:R-:W1:Y:S03]  /*e5a0*/  MUFU.EX2 R237, R237 ;  /* 0x000000ed00ed7308 */ /* 0x000e660000000800 */
[----:B------:R-:W-:Y:S01]  /*e5b0*/  FMUL.FTZ R89, R3, R89 ;  /* 0x0000005903597220 */ /* 0x000fe20000410000 */
[----:B-----5:R-:W-:Y:S01]  /*e5c0*/  F2FP.BF16.PACK_AB R102, R183, R182 ;  /* 0x000000b6b766723e */ /* 0x020fe200000010ff */
[C---:B------:R-:W-:Y:S02]  /*e5d0*/  FMUL.FTZ R94, R2.reuse, R94 ;  /* 0x0000005e025e7220 */ /* 0x040fe40000410000 */
[C---:B------:R-:W-:Y:S03]  /*e5e0*/  FMUL.FTZ R95, R2.reuse, R95 ;  /* 0x0000005f025f7220 */ /* 0x040fe60000410000 */
[C---:B------:R-:W-:Y:S01]  /*e5f0*/  HMMA.16816.F32.BF16 R88, R128.reuse, R110, R88 ;  /* 0x0000006e8058723c */ /* 0x040fe20000041858 */
[----:B------:R-:W3:Y:S01]  /*e600*/  LDSM.16.MT88.4 R108, [R201+0x12800] ;  /* 0x01280000c96c783b */ /* 0x000ee20000004200 */
[----:B------:R-:W-:Y:S01]  /*e610*/  MUFU.EX2 R238, R238 ;  /* 0x000000ee00ee7308 */ /* 0x000fe20000000800 */
[C---:B------:R-:W-:Y:S02]  /*e620*/  FMUL.FTZ R92, R3.reuse, R92 ;  /* 0x0000005c035c7220 */ /* 0x040fe40000410000 */
[C---:B------:R-:W-:Y:S02]  /*e630*/  FMUL.FTZ R93, R3.reuse, R93 ;  /* 0x0000005d035d7220 */ /* 0x040fe40000410000 */
[C---:B------:R-:W-:Y:S02]  /*e640*/  FMUL.FTZ R98, R2.reuse, R98 ;  /* 0x0000006202627220 */ /* 0x040fe40000410000 */
[----:B------:R-:W-:Y:S03]  /*e650*/  FMUL.FTZ R99, R2, R99 ;  /* 0x0000006302637220 */ /* 0x000fe60000410000 */
[C---:B--2---:R-:W-:Y:S03]  /*e660*/  HMMA.16816.F32.BF16 R92, R128.reuse, R104, R92 ;  /* 0x00000068805c723c */ /* 0x044fe6000004185c */
[C---:B------:R-:W-:Y:S02]  /*e670*/  FMUL.FTZ R96, R3.reuse, R96 ;  /* 0x0000006003607220 */ /* 0x040fe40000410000 */
[----:B------:R-:W-:Y:S02]  /*e680*/  FMUL.FTZ R97, R3, R97 ;  /* 0x0000006103617220 */ /* 0x000fe40000410000 */
[--C-:B------:R-:W-:Y:S02]  /*e690*/  FFMA.FTZ R135, R135, c[0x0][0x23c], -R152.reuse ;  /* 0x00008f0087877a23 */ /* 0x100fe40000010898 */
[----:B------:R-:W-:Y:S03]  /*e6a0*/  FFMA.FTZ R152, R134, c[0x0][0x23c], -R152 ;  /* 0x00008f0086987a23 */ /* 0x000fe60000010898 */
[----:B------:R-:W-:Y:S01]  /*e6b0*/  HMMA.16816.F32.BF16 R96, R128, R106, R96 ;  /* 0x0000006a8060723c */ /* 0x000fe20000041860 */
[----:B------:R-:W2:Y:S01]  /*e6c0*/  LDSM.16.MT88.4 R104, [R200+0x14800] ;  /* 0x01480000c868783b */ /* 0x000ea20000004200 */
[----:B------:R4:W-:Y:S01]  /*e6d0*/  MUFU.EX2 R134, R152 ;  /* 0x0000009800867308 */ /* 0x0009e20000000800 */
[----:B------:R-:W-:Y:S02]  /*e6e0*/  FFMA.FTZ R175, R2, R227, R175 ;  /* 0x000000e302af7223 */ /* 0x000fe400000100af */
[----:B------:R-:W-:Y:S01]  /*e6f0*/  FFMA.FTZ R174, R3, R226, R174 ;  /* 0x000000e203ae7223 */ /* 0x000fe200000100ae */
[----:B------:R-:W-:Y:S01]  /*e700*/  MOV R3, R132 ;  /* 0x0000008400037202 */ /* 0x000fe20000000f00 */
[----:B------:R-:W-:Y:S01]  /*e710*/  FADD.FTZ R170, R170, R175 ;  /* 0x000000afaaaa7221 */ /* 0x000fe20000010000 */
[C---:B------:R-:W-:Y:S01]  /*e720*/  HMMA.16816.F32.BF16 R4, R100.reuse, R112, R4 ;  /* 0x000000706404723c */ /* 0x040fe20000041804 */
[----:B------:R-:W-:Y:S03]  /*e730*/  LDSM.16.MT88.4 R128, [R202+0x15000] ;  /* 0x01500000ca80783b */ /* 0x000fe60000004200 */
[----:B------:R-:W5:Y:S01]  /*e740*/  MUFU.EX2 R135, R135 ;  /* 0x0000008700877308 */ /* 0x000f620000000800 */
[----:B------:R-:W-:Y:S02]  /*e750*/  FADD.FTZ R173, R173, R174 ;  /* 0x000000aeadad7221 */ /* 0x000fe40000010000 */
[----:B------:R-:W-:Y:S01]  /*e760*/  FADD.FTZ R169, R169, R170 ;  /* 0x000000aaa9a97221 */ /* 0x000fe20000010000 */
[C---:B------:R-:W-:Y:S01]  /*e770*/  HMMA.16816.F32.BF16 R8, R100.reuse, R114, R8 ;  /* 0x000000726408723c */ /* 0x040fe20000041808 */
[----:B------:R-:W-:Y:S03]  /*e780*/  LDSM.16.MT88.4 R112, [R202+0x16800] ;  /* 0x01680000ca70783b */ /* 0x000fe60000004200 */
[----:B------:R-:W-:Y:S02]  /*e790*/  FADD.FTZ R172, R172, R173 ;  /* 0x000000adacac7221 */ /* 0x000fe40000010000 */
[----:B------:R-:W-:Y:S02]  /*e7a0*/  FADD.FTZ R169, R168, R169 ;  /* 0x000000a9a8a97221 */ /* 0x000fe40000010000 */
[C---:B------:R-:W-:Y:S01]  /*e7b0*/  HMMA.16816.F32.BF16 R12, R100.reuse, R116, R12 ;  /* 0x00000074640c723c */ /* 0x040fe2000004180c */
[----:B----4-:R-:W-:Y:S03]  /*e7c0*/  LDSM.16.MT88.4 R152, [R202+0x15800] ;  /* 0x01580000ca98783b */ /* 0x010fe60000004200 */
[----:B------:R-:W-:Y:S02]  /*e7d0*/  FADD.FTZ R171, R171, R172 ;  /* 0x000000acabab7221 */ /* 0x000fe40000010000 */
[----:B------:R-:W-:Y:S02]  /*e7e0*/  FADD.FTZ R176, R176, R169 ;  /* 0x000000a9b0b07221 */ /* 0x000fe40000010000 */
[C---:B------:R-:W-:Y:S01]  /*e7f0*/  HMMA.16816.F32.BF16 R16, R100.reuse, R118, R16 ;  /* 0x000000766410723c */ /* 0x040fe20000041810 */
[----:B------:R-:W-:Y:S03]  /*e800*/  LDSM.16.MT88.4 R116, [R201+0x16800] ;  /* 0x01680000c974783b */ /* 0x000fe60000004200 */
[----:B------:R-:W-:Y:S02]  /*e810*/  FADD.FTZ R180, R180, R171 ;  /* 0x000000abb4b47221 */ /* 0x000fe40000010000 */
[----:B------:R-:W-:Y:S02]  /*e820*/  FADD.FTZ R177, R177, R176 ;  /* 0x000000b0b1b17221 */ /* 0x000fe40000010000 */
[C---:B---3--:R-:W-:Y:S04]  /*e830*/  HMMA.16816.F32.BF16 R20, R100.reuse, R108, R20 ;  /* 0x0000006c6414723c */ /* 0x048fe80000041814 */
[----:B------:R-:W-:Y:S02]  /*e840*/  FADD.FTZ R181, R181, R180 ;  /* 0x000000b4b5b57221 */ /* 0x000fe40000010000 */
[----:B------:R-:W-:Y:S02]  /*e850*/  FADD.FTZ R178, R178, R177 ;  /* 0x000000b1b2b27221 */ /* 0x000fe40000010000 */
[C---:B------:R-:W-:Y:S01]  /*e860*/  HMMA.16816.F32.BF16 R24, R100.reuse, R110, R24 ;  /* 0x0000006e6418723c */ /* 0x040fe20000041818 */
[----:B------:R-:W3:Y:S03]  /*e870*/  LDSM.16.MT88.4 R108, [R204+0x16800] ;  /* 0x01680000cc6c783b */ /* 0x000ee60000004200 */
[----:B------:R-:W-:Y:S02]  /*e880*/  FADD.FTZ R182, R182, R181 ;  /* 0x000000b5b6b67221 */ /* 0x000fe40000010000 */
[----:B------:R-:W-:Y:S02]  /*e890*/  FADD.FTZ R179, R179, R178 ;  /* 0x000000b2b3b37221 */ /* 0x000fe40000010000 */
[C---:B------:R-:W-:Y:S04]  /*e8a0*/  HMMA.16816.F32.BF16 R28, R100.reuse, R120, R28 ;  /* 0x00000078641c723c */ /* 0x040fe8000004181c */
[----:B------:R-:W-:Y:S04]  /*e8b0*/  FADD.FTZ R183, R183, R182 ;  /* 0x000000b6b7b77221 */ /* 0x000fe80000010000 */
        /* <DEDUP_REMOVED lines=35> */
[C---:B---3--:R-:W-:Y:S03]  /*eaf0*/  HMMA.16816.F32.BF16 R4, R100.reuse, R108, R4 ;  /* 0x0000006c6404723c */ /* 0x048fe60000041804 */
[----:B------:R-:W-:Y:S02]  /*eb00*/  FADD.FTZ R232, R232, R231 ;  /* 0x000000e7e8e87221 */ /* 0x000fe40000010000 */
[----:B------:R-:W-:Y:S02]  /*eb10*/  FADD.FTZ R187, R187, R186 ;  /* 0x000000babbbb7221 */ /* 0x000fe40000010000 */
[----:B------:R-:W-:Y:S01]  /*eb20*/  FADD.FTZ R233, R233, R232 ;  /* 0x000000e8e9e97221 */ /* 0x000fe20000010000 */
[C---:B------:R-:W-:Y:S01]  /*eb30*/  HMMA.16816.F32.BF16 R8, R100.reuse, R110, R8 ;  /* 0x0000006e6408723c */ /* 0x040fe20000041808 */
[----:B------:R-:W3:Y:S07]  /*eb40*/  LDSM.16.MT88.4 R108, [R204+0x17000] ;  /* 0x01700000cc6c783b */ /* 0x000eee0000004200 */
[C---:B------:R-:W-:Y:S08]  /*eb50*/  HMMA.16816.F32.BF16 R12, R100.reuse, R120, R12 ;  /* 0x00000078640c723c */ /* 0x040ff0000004180c */
[C---:B------:R-:W-:Y:S08]  /*eb60*/  HMMA.16816.F32.BF16 R16, R100.reuse, R122, R16 ;  /* 0x0000007a6410723c */ /* 0x040ff00000041810 */
[C---:B----4-:R-:W-:Y:S08]  /*eb70*/  HMMA.16816.F32.BF16 R20, R100.reuse, R112, R20 ;  /* 0x000000706414723c */ /* 0x050ff00000041814 */
[C---:B------:R-:W-:Y:S01]  /*eb80*/  HMMA.16816.F32.BF16 R24, R100.reuse, R114, R24 ;  /* 0x000000726418723c */ /* 0x040fe20000041818 */
[----:B------:R-:W4:Y:S07]  /*eb90*/  LDSM.16.MT88.4 R112, [R202+0x17000] ;  /* 0x01700000ca70783b */ /* 0x000f2e0000004200 */
[C---:B------:R-:W-:Y:S08]  /*eba0*/  HMMA.16816.F32.BF16 R28, R100.reuse, R124, R28 ;  /* 0x0000007c641c723c */ /* 0x040ff0000004181c */
[C---:B------:R-:W-:Y:S01]  /*ebb0*/  HMMA.16816.F32.BF16 R32, R100.reuse, R126, R32 ;  /* 0x0000007e6420723c */ /* 0x040fe20000041820 */
[----:B------:R-:W-:Y:S07]  /*ebc0*/  LDSM.16.MT88.4 R124, [R204+0x13800] ;  /* 0x01380000cc7c783b */ /* 0x000fee0000004200 */
[C---:B-1----:R-:W-:Y:S08]  /*ebd0*/  HMMA.16816.F32.BF16 R36, R100.reuse, R116, R36 ;  /* 0x000000746424723c */ /* 0x042ff00000041824 */
[C---:B------:R-:W-:Y:S01]  /*ebe0*/  HMMA.16816.F32.BF16 R40, R100.reuse, R118, R40 ;  /* 0x000000766428723c */ /* 0x040fe20000041828 */
[----:B------:R-:W1:Y:S07]  /*ebf0*/  LDSM.16.MT88.4 R116, [R201+0x17000] ;  /* 0x01700000c974783b */ /* 0x000e6e0000004200 */
[C---:B------:R-:W-:Y:S08]  /*ec00*/  HMMA.16816.F32.BF16 R44, R100.reuse, R128, R44 ;  /* 0x00000080642c723c */ /* 0x040ff0000004182c */
[C---:B------:R-:W-:Y:S08]  /*ec10*/  HMMA.16816.F32.BF16 R48, R100.reuse, R130, R48 ;  /* 0x000000826430723c */ /* 0x040ff00000041830 */
[C---:B------:R-:W-:Y:S07]  /*ec20*/  HMMA.16816.F32.BF16 R52, R100.reuse, R136, R52 ;  /* 0x000000886434723c */ /* 0x040fee0000041834 */
[----:B------:R-:W-:Y:S01]  /*ec30*/  F2FP.BF16.PACK_AB R137, R235, R234 ;  /* 0x000000eaeb89723e */ /* 0x000fe200000010ff */
[C---:B------:R-:W-:Y:S04]  /*ec40*/  HMMA.16816.F32.BF16 R56, R100.reuse, R138, R56 ;  /* 0x0000008a6438723c */ /* 0x040fe80000041838 */
[----:B------:R-:W-:Y:S01]  /*ec50*/  F2FP.BF16.PACK_AB R136, R237, R236 ;  /* 0x000000eced88723e */ /* 0x000fe200000010ff */
[----:B------:R-:W-:Y:S02]  /*ec60*/  FADD.FTZ R234, R234, R187 ;  /* 0x000000bbeaea7221 */ /* 0x000fe40000010000 */
[----:B-----5:R-:W-:Y:S01]  /*ec70*/  F2FP.BF16.PACK_AB R139, R134, R135 ;  /* 0x00000087868b723e */ /* 0x020fe200000010ff */
[C---:B--2---:R-:W-:Y:S04]  /*ec80*/  HMMA.16816.F32.BF16 R60, R100.reuse, R104, R60 ;  /* 0x00000068643c723c */ /* 0x044fe8000004183c */
[----:B------:R-:W-:Y:S01]  /*ec90*/  F2FP.BF16.PACK_AB R138, R239, R238 ;  /* 0x000000eeef8a723e */ /* 0x000fe200000010ff */
[----:B------:R-:W-:Y:S02]  /*eca0*/  FADD.FTZ R236, R236, R233 ;  /* 0x000000e9ecec7221 */ /* 0x000fe40000010000 */
[----:B------:R-:W-:Y:S01]  /*ecb0*/  FADD.FTZ R234, R235, R234 ;  /* 0x000000eaebea7221 */ /* 0x000fe20000010000 */
[C---:B------:R-:W-:Y:S01]  /*ecc0*/  HMMA.16816.F32.BF16 R64, R100.reuse, R106, R64 ;  /* 0x0000006a6440723c */ /* 0x040fe20000041840 */
[----:B------:R-:W2:Y:S03]  /*ecd0*/  LDSM.16.MT88.4 R104, [R200+0x17000] ;  /* 0x01700000c868783b */ /* 0x000ea60000004200 */
[----:B------:R-:W-:Y:S02]  /*ece0*/  FADD.FTZ R237, R237, R236 ;  /* 0x000000eceded7221 */ /* 0x000fe40000010000 */
[----:B------:R-:W-:Y:S02]  /*ecf0*/  FADD.FTZ R135, R135, R234 ;  /* 0x000000ea87877221 */ /* 0x000fe40000010000 */
[C---:B---3--:R-:W-:Y:S04]  /*ed00*/  HMMA.16816.F32.BF16 R68, R100.reuse, R108, R68 ;  /* 0x0000006c6444723c */ /* 0x048fe80000041844 */
[----:B------:R-:W-:Y:S02]  /*ed10*/  FADD.FTZ R226, R238, R237 ;  /* 0x000000edeee27221 */ /* 0x000fe40000010000 */
[----:B------:R-:W-:Y:S02]  /*ed20*/  FADD.FTZ R227, R134, R135 ;  /* 0x0000008786e37221 */ /* 0x000fe40000010000 */
[C---:B------:R-:W-:Y:S01]  /*ed30*/  HMMA.16816.F32.BF16 R72, R100.reuse, R110, R72 ;  /* 0x0000006e6448723c */ /* 0x040fe20000041848 */
[----:B------:R-:W3:Y:S03]  /*ed40*/  LDSM.16.MT88.4 R108, [R202+0x13800] ;  /* 0x01380000ca6c783b */ /* 0x000ee60000004200 */
[----:B------:R-:W-:Y:S04]  /*ed50*/  FADD.FTZ R226, R239, R226 ;  /* 0x000000e2efe27221 */ /* 0x000fe80000010000 */
[C---:B----4-:R-:W-:Y:S08]  /*ed60*/  HMMA.16816.F32.BF16 R76, R100.reuse, R112, R76 ;  /* 0x00000070644c723c */ /* 0x050ff0000004184c */
[C---:B------:R-:W-:Y:S08]  /*ed70*/  HMMA.16816.F32.BF16 R80, R100.reuse, R114, R80 ;  /* 0x000000726450723c */ /* 0x040ff00000041850 */
[C---:B-1----:R-:W-:Y:S08]  /*ed80*/  HMMA.16816.F32.BF16 R84, R100.reuse, R116, R84 ;  /* 0x000000746454723c */ /* 0x042ff00000041854 */
[C---:B------:R-:W-:Y:S08]  /*ed90*/  HMMA.16816.F32.BF16 R88, R100.reuse, R118, R88 ;  /* 0x000000766458723c */ /* 0x040ff00000041858 */
[C---:B--2---:R-:W-:Y:S08]  /*eda0*/  HMMA.16816.F32.BF16 R92, R100.reuse, R104, R92 ;  /* 0x00000068645c723c */ /* 0x044ff0000004185c */
[----:B------:R-:W-:Y:S08]  /*edb0*/  HMMA.16816.F32.BF16 R96, R100, R106, R96 ;  /* 0x0000006a6460723c */ /* 0x000ff00000041860 */
[C---:B------:R-:W-:Y:S01]  /*edc0*/  HMMA.16816.F32.BF16 R128, R136.reuse, R124, R4 ;  /* 0x0000007c8880723c */ /* 0x040fe20000041804 */
[----:B------:R-:W1:Y:S07]  /*edd0*/  LDSM.16.MT88.4 R4, [R202+0x17800] ;  /* 0x01780000ca04783b */ /* 0x000e6e0000004200 */
[C---:B------:R-:W-:Y:S01]  /*ede0*/  HMMA.16816.F32.BF16 R124, R136.reuse, R126, R8 ;  /* 0x0000007e887c723c */ /* 0x040fe20000041808 */
[----:B------:R-:W2:Y:S07]  /*edf0*/  LDSM.16.MT88.4 R8, [R201+0x17800] ;  /* 0x01780000c908783b */ /* 0x000eae0000004200 */
[C---:B---3--:R-:W-:Y:S01]  /*ee00*/  HMMA.16816.F32.BF16 R120, R136.reuse, R108, R12 ;  /* 0x0000006c8878723c */ /* 0x048fe2000004180c */
[----:B------:R-:W3:Y:S07]  /*ee10*/  LDSM.16.MT88.4 R12, [R200+0x17800] ;  /* 0x01780000c80c783b */ /* 0x000eee0000004200 */
        /* <DEDUP_REMOVED lines=15> */
[C---:B-1----:R-:W-:Y:S08]  /*ef10*/  HMMA.16816.F32.BF16 R76, R136.reuse, R4, R76 ;  /* 0x00000004884c723c */ /* 0x042ff0000004184c */
[C---:B------:R-:W-:Y:S08]  /*ef20*/  HMMA.16816.F32.BF16 R80, R136.reuse, R6, R80 ;  /* 0x000000068850723c */ /* 0x040ff00000041850 */
[C---:B--2---:R-:W-:Y:S08]  /*ef30*/  HMMA.16816.F32.BF16 R84, R136.reuse, R8, R84 ;  /* 0x000000088854723c */ /* 0x044ff00000041854 */
[C---:B------:R-:W-:Y:S08]  /*ef40*/  HMMA.16816.F32.BF16 R88, R136.reuse, R10, R88 ;  /* 0x0000000a8858723c */ /* 0x040ff00000041858 */
[C---:B---3--:R-:W-:Y:S08]  /*ef50*/  HMMA.16816.F32.BF16 R92, R136.reuse, R12, R92 ;  /* 0x0000000c885c723c */ /* 0x048ff0000004185c */
[----:B------:R-:W-:Y:S07]  /*ef60*/  HMMA.16816.F32.BF16 R96, R136, R14, R96 ;  /* 0x0000000e8860723c */ /* 0x000fee0000041860 */
[----:B------:R-:W-:Y:S01]  /*ef70*/  MOV R136, R133 ;  /* 0x0000008500887202 */ /* 0x000fe20000000f00 */
[----:B------:R-:W-:-:S05]  /*ef80*/  @P5 BRA `(.L_x_254) ;  /* 0xffffd14000005947 */ /* 0x000fca000383ffff */
.L_x_253:
        /* <DEDUP_REMOVED lines=94> */
[----:B------:R-:W3:Y:S01]  /*f570*/  @P5 MUFU.LG2 R7, R7 ;  /* 0x0000000700075308 */ /* 0x000ee20000000c00 */
[----:B------:R-:W-:Y:S01]  /*f580*/  FMUL.FTZ R57, R11, R57 ;  /* 0x000000390b397220 */ /* 0x000fe20000410000 */
[----:B------:R-:W-:Y:S01]  /*f590*/  F2FP.BF16.PACK_AB R52, R53, R52 ;  /* 0x000000343534723e */ /* 0x000fe200000010ff */
[----:B------:R-:W-:-:S02]  /*f5a0*/  FMUL.FTZ R60, R11, R60 ;  /* 0x0000003c0b3c7220 */ /* 0x000fc40000410000 */
[----:B------:R-:W-:Y:S01]  /*f5b0*/  FMUL.FTZ R61, R11, R61 ;  /* 0x0000003d0b3d7220 */ /* 0x000fe20000410000 */
[----:B------:R-:W-:Y:S01]  /*f5c0*/  F2FP.BF16.PACK_AB R56, R57, R56 ;  /* 0x000000383938723e */ /* 0x000fe200000010ff */
[C---:B------:R-:W-:Y:S01]  /*f5d0*/  FMUL.FTZ R64, R11.reuse, R64 ;  /* 0x000000400b407220 */ /* 0x040fe20000410000 */
[----:B------:R-:W4:Y:S01]  /*f5e0*/  @P4 MUFU.LG2 R6, R6 ;  /* 0x0000000600064308 */ /* 0x000f220000000c00 */
[----:B------:R-:W-:Y:S01]  /*f5f0*/  FMUL.FTZ R65, R11, R65 ;  /* 0x000000410b417220 */ /* 0x000fe20000410000 */
[----:B------:R-:W-:Y:S01]  /*f600*/  F2FP.BF16.PACK_AB R60, R61, R60 ;  /* 0x0000003c3d3c723e */ /* 0x000fe200000010ff */
[C---:B------:R-:W-:Y:S01]  /*f610*/  FMUL.FTZ R68, R11.reuse, R68 ;  /* 0x000000440b447220 */ /* 0x040fe20000410000 */
[----:B------:R-:W5:Y:S01]  /*f620*/  S2R R61, SR_CTAID.X ;  /* 0x00000000003d7919 */ /* 0x000f620000002500 */
[----:B------:R-:W-:Y:S01]  /*f630*/  FMUL.FTZ R69, R11, R69 ;  /* 0x000000450b457220 */ /* 0x000fe20000410000 */
[----:B------:R-:W-:Y:S01]  /*f640*/  F2FP.BF16.PACK_AB R64, R65, R64 ;  /* 0x000000404140723e */ /* 0x000fe200000010ff */
[----:B------:R-:W-:-:S02]  /*f650*/  FMUL.FTZ R72, R11, R72 ;  /* 0x000000480b487220 */ /* 0x000fc40000410000 */
[----:B------:R-:W-:Y:S01]  /*f660*/  FMUL.FTZ R73, R11, R73 ;  /* 0x000000490b497220 */ /* 0x000fe20000410000 */
[----:B------:R-:W-:Y:S01]  /*f670*/  F2FP.BF16.PACK_AB R68, R69, R68 ;  /* 0x000000444544723e */ /* 0x000fe200000010ff */
[C---:B------:R-:W-:Y:S01]  /*f680*/  FMUL.FTZ R76, R11.reuse, R76 ;  /* 0x0000004c0b4c7220 */ /* 0x040fe20000410000 */
[----:B-1----:R-:W-:Y:S01]  /*f690*/  ISETP.NE.AND P1, PT, R14, RZ, PT ;  /* 0x000000ff0e00720c */ /* 0x002fe20003f25270 */
        /* <DEDUP_REMOVED lines=115> */
[----:B------:R-:W-:Y:S01]  /*fdd0*/  FMUL.FTZ R12, R12, R98 ;  /* 0x000000620c0c7220 */ /* 0x000fe20000410000 */
[----:B------:R-:W-:Y:S01]  /*fde0*/  F2FP.BF16.PACK_AB R94, R95, R94 ;  /* 0x0000005e5f5e723e */ /* 0x000fe200000010ff */
[----:B------:R-:W1:Y:S01]  /*fdf0*/  LDC.U8 R8, c[0x0][0x328] ;  /* 0x0000ca00ff087b82 */ /* 0x000e620000000000 */
[----:B------:R-:W-:Y:S01]  /*fe00*/  STS [R11+0x4400], R42 ;  /* 0x0044002a0b007388 */ /* 0x000fe20000000800 */
[----:B------:R-:W-:-:S02]  /*fe10*/  @P1 MOV R63, c[0x0][0x210] ;  /* 0x00008400003f1a02 */ /* 0x000fc40000000f00 */
[----:B------:R-:W-:Y:S01]  /*fe20*/  F2FP.BF16.PACK_AB R12, R99, R12 ;  /* 0x0000000c630c723e */ /* 0x000fe200000010ff */
[----:B------:R-:W-:Y:S02]  /*fe30*/  STS [R15+0x4000], R44 ;  /* 0x0040002c0f007388 */ /* 0x000fe40000000800 */
[----:B------:R-:W-:Y:S02]  /*fe40*/  @P1 IMAD R63, R63, c[0x0][0x214], RZ ;  /* 0x000085003f3f1a24 */ /* 0x000fe400078e02ff */
[----:B------:R-:W-:Y:S04]  /*fe50*/  STS [R15+0x4400], R46 ;  /* 0x0044002e0f007388 */ /* 0x000fe80000000800 */
[----:B------:R-:W-:Y:S04]  /*fe60*/  STS [R17+0x4000], R48 ;  /* 0x0040003011007388 */ /* 0x000fe80000000800 */
[----:B------:R-:W-:Y:S04]  /*fe70*/  STS [R17+0x4400], R50 ;  /* 0x0044003211007388 */ /* 0x000fe80000000800 */
[----:B------:R-:W-:Y:S01]  /*fe80*/  STS [R19+0x4000], R52 ;  /* 0x0040003413007388 */ /* 0x000fe20000000800 */
[----:B-1----:R-:W-:-:S03]  /*fe90*/  ISETP.NE.AND P2, PT, R8, RZ, PT ;  /* 0x000000ff0800720c */ /* 0x002fc60003f45270 */
[----:B------:R-:W-:Y:S01]  /*fea0*/  STS [R19+0x4400], R54 ;  /* 0x0044003613007388 */ /* 0x000fe20000000800 */
[----:B------:R-:W-:Y:S02]  /*feb0*/  @!P1 MOV R8, c[0x0][0x214] ;  /* 0x0000850000089a02 */ /* 0x000fe40000000f00 */
[----:B------:R-:W-:Y:S01]  /*fec0*/  ISETP.NE.OR P3, PT, R14, RZ, !P2 ;  /* 0x000000ff0e00720c */ /* 0x000fe20005765670 */
[----:B------:R-:W-:Y:S01]  /*fed0*/  STS [R23+0x4000], R56 ;  /* 0x0040003817007388 */ /* 0x000fe20000000800 */
[----:B------:R-:W-:-:S03]  /*fee0*/  @!P1 SEL R63, R8, c[0x0][0x234], !P2 ;  /* 0x00008d00083f9a07 */ /* 0x000fc60005000000 */
[----:B------:R-:W-:Y:S02]  /*fef0*/  STS [R23+0x4400], R58 ;  /* 0x0044003a17007388 */ /* 0x000fe40000000800 */
[----:B------:R-:W-:Y:S02]  /*ff00*/  @!P1 IMAD R65, R63, c[0x0][0x1c0], RZ ;  /* 0x000070003f419a24 */ /* 0x000fe400078e02ff */
[----:B------:R-:W-:Y:S02]  /*ff10*/  STS [R21+0x4000], R60 ;  /* 0x0040003c15007388 */ /* 0x000fe40000000800 */
[C---:B------:R-:W-:Y:S02]  /*ff20*/  IMAD R65, R2.reuse, R65, RZ ;  /* 0x0000004102417224 */ /* 0x040fe400078e02ff */
[----:B------:R1:W-:Y:S01]  /*ff30*/  STS [R21+0x4400], R62 ;  /* 0x0044003e15007388 */ /* 0x0003e20000000800 */
[----:B------:R-:W-:Y:S02]  /*ff40*/  @!P3 IMAD R67, R2, c[0x0][0x214], RZ ;  /* 0x000085000243ba24 */ /* 0x000fe400078e02ff */
[----:B------:R-:W-:Y:S01]  /*ff50*/  SEL R65, R65, RZ, P3 ;  /* 0x000000ff41417207 */ /* 0x000fe20001800000 */
[----:B------:R3:W-:Y:S02]  /*ff60*/  STS [R25+0x4000], R64 ;  /* 0x0040004019007388 */ /* 0x0007e40000000800 */
[----:B------:R-:W-:-:S02]  /*ff70*/  @!P3 SEL R67, R67, R212, !P0 ;  /* 0x000000d44343b207 */ /* 0x000fc40004000000 */
[----:B------:R-:W-:Y:S04]  /*ff80*/  STS [R25+0x4400], R66 ;  /* 0x0044004219007388 */ /* 0x000fe80000000800 */
[----:B------:R-:W-:Y:S04]  /*ff90*/  STS [R13+0x8000], R68 ;  /* 0x008000440d007388 */ /* 0x000fe80000000800 */
[----:B------:R2:W-:Y:S04]  /*ffa0*/  STS [R13+0x8400], R70 ;  /* 0x008400460d007388 */ /* 0x0005e80000000800 */
[----:B------:R-:W-:Y:S04]  /*ffb0*/  STS [R11+0x8000], R72 ;  /* 0x008000480b007388 */ /* 0x000fe80000000800 */
[----:B------:R5:W-:Y:S01]  /*ffc0*/  STS [R11+0x8400], R74 ;  /* 0x0084004a0b007388 */ /* 0x000be20000000800 */
[----:B-1----:R-:W-:-:S03]  /*ffd0*/  SHF.R.S32.HI R62, RZ, 0x1f, R3 ;  /* 0x0000001fff3e7819 */ /* 0x002fc60000011403 */
[----:B------:R1:W-:Y:S01]  /*ffe0*/  STS [R15+0x8000], R76 ;  /* 0x0080004c0f007388 */ /* 0x0003e20000000800 */
[----:B------:R-:W-:Y:S01]  /*fff0*/  LEA.HI R62, R62, R3, RZ, 0x3 ;  /* 0x000000033e3e7211 */ /* 0x000fe200078f18ff */
[----:B---3--:R-:W-:Y:S02]  /*10000*/  @P5 FMUL.FTZ R64, R7, 0.69314718246459960938 ;  /* 0x3f31721807405820 */ /* 0x008fe40000410000 */
[----:B------:R1:W-:Y:S01]  /*10010*/  STS [R15+0x8400], R78 ;  /* 0x0084004e0f007388 */ /* 0x0003e20000000800 */
[----:B------:R-:W-:Y:S01]  /*10020*/  LOP3.LUT R62, R62, 0xffffff8, RZ, 0xc0, !PT ;  /* 0x0ffffff83e3e7812 */ /* 0x000fe200078ec0ff */
[----:B----4-:R-:W-:Y:S02]  /*10030*/  @P4 FMUL.FTZ R7, R6, 0.69314718246459960938 ;  /* 0x3f31721806074820 */ /* 0x010fe40000410000 */
[----:B------:R1:W-:Y:S01]  /*10040*/  STS [R17+0x8000], R80 ;  /* 0x0080005011007388 */ /* 0x0003e20000000800 */
[----:B------:R-:W-:Y:S02]  /*10050*/  IADD3 R62, R3, -R62, RZ ;  /* 0x8000003e033e7210 */ /* 0x000fe40007ffe0ff */
[----:B------:R-:W-:Y:S01]  /*10060*/  MOV R3, 0x7f800000 ;  /* 0x7f80000000037802 */ /* 0x000fe20000000f00 */
[----:B------:R1:W-:Y:S01]  /*10070*/  STS [R17+0x8400], R82 ;  /* 0x0084005211007388 */ /* 0x0003e20000000800 */
[----:B--2---:R-:W-:Y:S01]  /*10080*/  CS2R R70, SRZ ;  /* 0x0000000000467805 */ /* 0x004fe2000001ff00 */
[----:B------:R-:W-:Y:S01]  /*10090*/  @P5 FFMA.FTZ R3, R133, c[0x0][0x238], R64 ;  /* 0x00008e0085035a23 */ /* 0x000fe20000010040 */
[----:B------:R-:W-:Y:S01]  /*100a0*/  @!P3 MOV R70, R67 ;  /* 0x000000430046b202 */ /* 0x000fe20000000f00 */
[----:B------:R1:W-:Y:S01]  /*100b0*/  STS [R19+0x8000], R84 ;  /* 0x0080005413007388 */ /* 0x0003e20000000800 */
[----:B------:R-:W-:-:S03]  /*100c0*/  @!P3 SHF.R.S32.HI R71, RZ, 0x1f, R67 ;  /* 0x0000001fff47b819 */ /* 0x000fc60000011443 */
[----:B------:R1:W-:Y:S04]  /*100d0*/  STS [R19+0x8400], R86 ;  /* 0x0084005613007388 */ /* 0x0003e80000000800 */
[----:B------:R1:W-:Y:S04]  /*100e0*/  STS [R23+0x8000], R88 ;  /* 0x0080005817007388 */ /* 0x0003e80000000800 */
[----:B------:R1:W-:Y:S04]  /*100f0*/  STS [R23+0x8400], R90 ;  /* 0x0084005a17007388 */ /* 0x0003e80000000800 */
[----:B------:R1:W-:Y:S04]  /*10100*/  STS [R21+0x8000], R92 ;  /* 0x0080005c15007388 */ /* 0x0003e80000000800 */
[----:B------:R1:W-:Y:S04]  /*10110*/  STS [R21+0x8400], R94 ;  /* 0x0084005e15007388 */ /* 0x0003e80000000800 */
[----:B------:R1:W-:Y:S04]  /*10120*/  STS [R25+0x8000], R96 ;  /* 0x0080006019007388 */ /* 0x0003e80000000800 */
[----:B------:R1:W-:Y:S04]  /*10130*/  STS [R25+0x8400], R12 ;  /* 0x0084000c19007388 */ /* 0x0003e80000000800 */
[----:B------:R-:W5:Y:S04]  /*10140*/  S2R R0, SR_TID.X ;  /* 0x0000000000007919 */ /* 0x000f680000002100 */
[----:B------:R-:W-:Y:S06]  /*10150*/  BAR.SYNC.DEFER_BLOCKING 0x0 ;  /* 0x0000000000007b1d */ /* 0x000fec0000010000 */
[----:B------:R-:W2:Y:S01]  /*10160*/  S2R R60, SR_CTAID.Z ;  /* 0x00000000003c7919 */ /* 0x000ea20000002700 */
[----:B-----5:R-:W-:-:S03]  /*10170*/  SHF.R.S32.HI R11, RZ, 0x1f, R0 ;  /* 0x0000001fff0b7819 */ /* 0x020fc60000011400 */
[----:B------:R1:W3:Y:S01]  /*10180*/  LDS.128 R52, [R215] ;  /* 0x00000000d7347984 */ /* 0x0002e20000000c00 */
[----:B------:R-:W-:-:S03]  /*10190*/  LEA.HI R8, R11, R0, RZ, 0x5 ;  /* 0x000000000b087211 */ /* 0x000fc600078f28ff */
[----:B------:R1:W4:Y:S01]  /*101a0*/  LDS.128 R48, [R215+0x1000] ;  /* 0x00100000d7307984 */ /* 0x0003220000000c00 */
[----:B------:R-:W-:Y:S01]  /*101b0*/  LOP3.LUT R69, R8, 0xffffffe0, RZ, 0xc0, !PT ;  /* 0xffffffe008457812 */ /* 0x000fe200078ec0ff */
[----:B--2---:R-:W-:Y:S01]  /*101c0*/  IMAD R65, R60, R63, R65 ;  /* 0x0000003f3c417224 */ /* 0x004fe200078e0241 */
[----:B------:R-:W-:Y:S01]  /*101d0*/  @P1 MOV R8, c[0x0][0x210] ;  /* 0x0000840000081a02 */ /* 0x000fe20000000f00 */
[----:B------:R1:W2:Y:S01]  /*101e0*/  LDS.128 R44, [R215+0x2000] ;  /* 0x00200000d72c7984 */ /* 0x0002a20000000c00 */
        /* <DEDUP_REMOVED lines=24> */
[----:B---34-:R-:W-:Y:S01]  /*10370*/  IMAD R62, R61, -0x80, R218 ;  /* 0xffffff803d3e7824 */ /* 0x018fe200078e02da */
        /* <DEDUP_REMOVED lines=15> */
.L_x_258:
[----:B---34-:R-:W-:Y:S05]  /*10470*/  BSYNC B0 ;  /* 0x0000000000007941 */ /* 0x018fea0003800000 */
.L_x_257:
        /* <DEDUP_REMOVED lines=28> */
[----:B------:R3:W-:Y:S04]  /*10640*/  @!P3 STG.E.128 [R60.64], R52 ;  /* 0x000000343c00b986 */ /* 0x0007e8000c101d0c */
[----:B-1----:R3:W-:Y:S04]  /*10650*/  @!P2 STG.E.128 [R60.64+0x80], R36 ;  /* 0x000080243c00a986 */ /* 0x0027e8000c101d0c */
[----:B------:R3:W-:Y:S02]  /*10660*/  @!P1 STG.E.128 [R60.64+0x100], R20 ;  /* 0x000100143c009986 */ /* 0x0007e4000c101d0c */
.L_x_260:
[----:B------:R-:W-:Y:S05]  /*10670*/  BSYNC B0 ;  /* 0x0000000000007941 */ /* 0x000fea0003800000 */
.L_x_259:
        /* <DEDUP_REMOVED lines=20> */
.L_x_262:
[----:B------:R-:W-:Y:S05]  /*107c0*/  BSYNC B0 ;  /* 0x0000000000007941 */ /* 0x000fea0003800000 */
.L_x_261:
        /* <DEDUP_REMOVED lines=17> */
[----:B--2---:R1:W-:Y:S04]  /*108e0*/  @!P2 STG.E.128 [R2.64], R44 ;  /* 0x0000002c0200a986 */ /* 0x0043e8000c101d0c */
[----:B------:R1:W-:Y:S04]  /*108f0*/  @!P1 STG.E.128 [R2.64+0x80], R28 ;  /* 0x0000801c02009986 */ /* 0x0003e8000c101d0c */
[----:B------:R1:W-:Y:S02]  /*10900*/  @!P0 STG.E.128 [R2.64+0x100], R12 ;  /* 0x0001000c02008986 */ /* 0x0003e4000c101d0c */
.L_x_264:
[----:B------:R-:W-:Y:S05]  /*10910*/  BSYNC B0 ;  /* 0x0000000000007941 */ /* 0x000fea0003800000 */
.L_x_263:
        /* <DEDUP_REMOVED lines=21> */
.L_x_223:
        /* <DEDUP_REMOVED lines=69> */
.L_x_266:
[----:B------:R-:W-:Y:S05]  /*10ec0*/  BSYNC B0 ;  /* 0x0000000000007941 */ /* 0x000fea0003800000 */
.L_x_265:
        /* <DEDUP_REMOVED lines=20> */
.L_x_268:
[----:B------:R-:W-:Y:S05]  /*11010*/  BSYNC B0 ;  /* 0x0000000000007941 */ /* 0x000fea0003800000 */
.L_x_267:
        /* <DEDUP_REMOVED lines=20> */
.L_x_270:
[----:B------:R-:W-:Y:S05]  /*11160*/  BSYNC B0 ;  /* 0x0000000000007941 */ /* 0x000fea0003800000 */
.L_x_269:
        /* <DEDUP_REMOVED lines=20> */
.L_x_272:
[----:B------:R-:W-:Y:S05]  /*112b0*/  BSYNC B0 ;  /* 0x0000000000007941 */ /* 0x000fea0003800000 */
.L_x_271:
        /* <DEDUP_REMOVED lines=35> */
.L_x_273:
        /* <DEDUP_REMOVED lines=9> */
.L_x_687:


//--------------------- .text._ZN5flash16flash_fwd_kernelI23Flash_fwd_kernel_traitsILi192ELi64ELi64ELi4ELb0ELb0EN7cutlass10bfloat16_tE19Flash_kernel_traitsILi192ELi64ELi64ELi4ES3_EELb1ELb1ELb0ELb0ELb0ELb0ELb0ELb0EEEvNS_16Flash_fwd_paramsE --------------------------
	.section	.text._ZN5flash16flash_fwd_kernelI23Flash_fwd_kernel_traitsILi192ELi64ELi64ELi4ELb0ELb0EN7cutlass10bfloat16_tE19Flash_kernel_traitsILi192ELi64ELi64ELi4ES3_EELb1ELb1ELb0ELb0ELb0ELb0ELb0ELb0EEEvNS_16Flash_fwd_paramsE,"ax",@progbits
	.sectioninfo	@"SHI_REGISTERS=254"
	.align	128
        .global         _ZN5flash16flash_fwd_kernelI23Flash_fwd_kernel_traitsILi192ELi64ELi64ELi4ELb0ELb0EN7cutlass10bfloat16_tE19Flash_kernel_traitsILi192ELi64ELi64ELi4ES3_EELb1ELb1ELb0ELb0ELb0ELb0ELb0ELb0EEEvNS_16Flash_fwd_paramsE
        .type           _ZN5flash16flash_fwd_kernelI23Flash_fwd_kernel_traitsILi192ELi64ELi64ELi4ELb0ELb0EN7cutlass10bfloat16_tE19Flash_kernel_traitsILi192ELi64ELi64ELi4ES3_EELb1ELb1ELb0ELb0ELb0ELb0ELb0ELb0EEEvNS_16Flash_fwd_paramsE,@function
        .size           _ZN5flash16flash_fwd_kernelI23Flash_fwd_kernel_traitsILi192ELi64ELi64ELi4ELb0ELb0EN7cutlass10bfloat16_tE19Flash_kernel_traitsILi192ELi64ELi64ELi4ES3_EELb1ELb1ELb0ELb0ELb0ELb0ELb0ELb0EEEvNS_16Flash_fwd_paramsE,(.L_x_688 - _ZN5flash16flash_fwd_kernelI23Flash_fwd_kernel_traitsILi192ELi64ELi64ELi4ELb0ELb0EN7cutlass10bfloat16_tE19Flash_kernel_traitsILi192ELi64ELi64ELi4ES3_EELb1ELb1ELb0ELb0ELb0ELb0ELb0ELb0EEEvNS_16Flash_fwd_paramsE)
        .other          _ZN5flash16flash_fwd_kernelI23Flash_fwd_kernel_traitsILi192ELi64ELi64ELi4ELb0ELb0EN7cutlass10bfloat16_tE19Flash_kernel_traitsILi192ELi64ELi64ELi4ES3_EELb1ELb1ELb0ELb0ELb0ELb0ELb0ELb0EEEvNS_16Flash_fwd_paramsE,@"STO_CUDA_ENTRY STV_DEFAULT"
_ZN5flash16flash_fwd_kernelI23Flash_fwd_kernel_traitsILi192ELi64ELi64ELi4ELb0ELb0EN7cutlass10bfloat16_tE19Flash_kernel_traitsILi192ELi64ELi64ELi4ES3_EELb1ELb1ELb0ELb0ELb0ELb0ELb0ELb0EEEvNS_16Flash_fwd_paramsE:
.text._ZN5flash16flash_fwd_kernelI23Flash_fwd_kernel_traitsILi192ELi64ELi64ELi4ELb0ELb0EN7cutlass10bfloat16_tE19Flash_kernel_traitsILi192ELi64ELi64ELi4ES3_EELb1ELb1ELb0ELb0ELb0ELb0ELb0ELb0EEEvNS_16Flash_fwd_paramsE:
[----:B------:R-:W-:Y:S02]  /*0000*/  MOV R1, c[0x0][0x28] ;  /* 0x00000a0000017a02 */ /* 0x000fe40000000f00 */
[----:B------:R-:W-:Y:S02]  /*0010*/  ULDC.U8 UR4, c[0x0][0x304] ;  /* 0x0000c10000047ab9 */ /* 0x000fe40000000000 */
[----:B------:R-:W-:Y:S01]  /*0020*/  ISETP.NE.AND P2, PT, RZ, UR4, PT ;  /* 0x00000004ff007c0c */ /* 0x000fe2000bf45270 */
[----:B------:R-:W-:Y:S02]  /*0030*/  ULDC.64 UR22, c[0x0][0x2f0] ;  /* 0x0000bc0000167ab9 */ /* 0x000fe40000000a00 */
[----:B------:R-:W-:Y:S01]  /*0040*/  IMAD.U32 R4, RZ, RZ, UR22 ;  /* 0x00000016ff047e24 */ /* 0x000fe2000f8e00ff */
[----:B------:R-:W-:Y:S01]  /*0050*/  ULDC.64 UR18, c[0x0][0x118] ;  /* 0x0000460000127ab9 */ /* 0x000fe20000000a00 */
[----:B------:R-:W-:Y:S02]  /*0060*/  IMAD.U32 R5, RZ, RZ, UR23 ;  /* 0x00000017ff057e24 */ /* 0x000fe4000f8e00ff */
[----:B------:R-:W-:Y:S02]  /*0070*/  IMAD.MOV.U32 R6, RZ, RZ, c[0x0][0x2fc] ;  /* 0x0000bf00ff067624 */ /* 0x000fe400078e00ff */
[----:B------:R-:W-:Y:S01]  /*0080*/  IMAD.MOV.U32 R207, RZ, RZ, c[0x0][0x2f8] ;  /* 0x0000be00ffcf7624 */ /* 0x000fe200078e00ff */
[----:B------:R-:W1:Y:S01]  /*0090*/  S2UR UR13, SR_CTAID.X ;  /* 0x00000000000d79c3 */ /* 0x000e620000002500 */
[----:B------:R-:W2:Y:S01]  /*00a0*/  S2R R8, SR_TID.X ;  /* 0x0000000000087919 */ /* 0x000ea20000002100 */
[----:B------:R-:W-:-:S02]  /*00b0*/  ULDC.64 UR6, c[0x0][0x240] ;  /* 0x0000900000067ab9 */ /* 0x000fc40000000a00 */
[----:B------:R-:W-:Y:S01]  /*00c0*/  ULDC.64 UR4, c[0x0][0x250] ;  /* 0x0000940000047ab9 */ /* 0x000fe20000000a00 */
[----:B------:R-:W3:Y:S01]  /*00d0*/  @P2 LDG.E.64 R4, [R4.64] ;  /* 0x0000001204042981 */ /* 0x000ee2000c1e1b00 */
[----:B------:R-:W-:Y:S01]  /*00e0*/  @P2 IMAD.MOV.U32 R2, RZ, RZ, R207 ;  /* 0x000000ffff022224 */ /* 0x000fe200078e00cf */
[----:B------:R-:W-:-:S06]  /*00f0*/  @P2 MOV R3, R6 ;  /* 0x0000000600032202 */ /* 0x000fcc0000000f00 */
[----:B------:R-:W4:Y:S01]  /*0100*/  @P2 LDG.E.64 R2, [R2.64] ;  /* 0x0000001202022981 */ /* 0x000f22000c1e1b00 */
[----:B------:R-:W5:Y:S01]  /*0110*/  S2UR UR12, SR_CTAID.Y ;  /* 0x00000000000c79c3 */ /* 0x000f620000002600 */
[----:B------:R-:W-:Y:S02]  /*0120*/  UISETP.NE.U32.AND UP2, UPT, URZ, UR6, UPT ;  /* 0x000000063f00728c */ /* 0x000fe4000bf45070 */
[----:B------:R-:W-:Y:S02]  /*0130*/  UISETP.NE.U32.AND UP1, UPT, URZ, UR4, UPT ;  /* 0x000000043f00728c */ /* 0x000fe4000bf25070 */
[----:B------:R-:W-:Y:S02]  /*0140*/  UISETP.NE.AND.EX UP2, UPT, URZ, UR7, UPT, UP2 ;  /* 0x000000073f00728c */ /* 0x000fe4000bf45320 */
[----:B------:R-:W-:Y:S01]  /*0150*/  UMOV UR9, 0x4 ;  /* 0x0000000400097882 */ /* 0x000fe20000000000 */
[----:B------:R-:W1:Y:S01]  /*0160*/  S2UR UR11, SR_CTAID.Z ;  /* 0x00000000000b79c3 */ /* 0x000e620000002700 */
[----:B------:R-:W-:-:S02]  /*0170*/  ULDC.64 UR14, c[0x0][0x240] ;  /* 0x00009000000e7ab9 */ /* 0x000fc40000000a00 */
[----:B------:R-:W-:Y:S01]  /*0180*/  PLOP3.LUT P0, PT, PT, PT, UP2, 0x80, 0x0 ;  /* 0x000000000000781c */ /* 0x000fe20003f0f028 */
[----:B------:R-:W-:Y:S02]  /*0190*/  UISETP.NE.AND.EX UP1, UPT, URZ, UR5, UPT, UP1 ;  /* 0x000000053f00728c */ /* 0x000fe4000bf25310 */
[----:B------:R-:W-:Y:S02]  /*01a0*/  ULDC.U8 UR6, c[0x0][0x312] ;  /* 0x0000c48000067ab9 */ /* 0x000fe40000000000 */
[----:B------:R-:W-:Y:S02]  /*01b0*/  ULDC.64 UR4, c[0x0][0x248] ;  /* 0x0000920000047ab9 */ /* 0x000fe40000000a00 */
[----:B------:R-:W-:Y:S02]  /*01c0*/  UISETP.NE.AND UP3, UPT, UR6, URZ, UPT ;  /* 0x0000003f0600728c */ /* 0x000fe4000bf65270 */
[----:B------:R-:W-:Y:S02]  /*01d0*/  UISETP.EQ.U32.AND UP0, UPT, URZ, UR4, UPT ;  /* 0x000000043f00728c */ /* 0x000fe4000bf02070 */
[----:B-----5:R-:W-:-:S02]  /*01e0*/  UIMAD.WIDE UR14, UR12, UR9, UR14 ;  /* 0x000000090c0e72a5 */ /* 0x020fc4000f8e020e */
[----:B------:R-:W-:Y:S02]  /*01f0*/  UISETP.EQ.OR.EX UP0, UPT, URZ, UR5, !UP3, UP0 ;  /* 0x000000053f00728c */ /* 0x000fe4000df02700 */
[----:B-1----:R-:W-:-:S06]  /*0200*/  ULOP3.LUT UR8, UR11, UR13, UR12, 0xfe, !UPT ;  /* 0x0000000d0b087292 */ /* 0x002fcc000f8efe0c */
[----:B--2---:R-:W-:-:S13]  /*0210*/  LOP3.LUT P3, RZ, R8, UR8, RZ, 0xfc, !PT ;  /* 0x0000000808ff7c12 */ /* 0x004fda000f86fcff */
[----:B------:R-:W-:Y:S02]  /*0220*/  @!P3 IMAD.MOV.U32 R10, RZ, RZ, c[0x0][0x308] ;  /* 0x0000c200ff0ab624 */ /* 0x000fe400078e00ff */
[----:B------:R-:W-:Y:S01]  /*0230*/  @!P3 IMAD.MOV.U32 R11, RZ, RZ, c[0x0][0x30c] ;  /* 0x0000c300ff0bb624 */ /* 0x000fe200078e00ff */
[----:B------:R-:W-:Y:S02]  /*0240*/  ULDC.64 UR4, c[0x0][0x248] ;  /* 0x0000920000047ab9 */ /* 0x000fe40000000a00 */
[----:B------:R-:W-:Y:S02]  /*0250*/  UIMAD.WIDE UR4, UR12, UR9, UR4 ;  /* 0x000000090c0472a5 */ /* 0x000fe4000f8e0204 */
[----:B------:R-:W-:Y:S02]  /*0260*/  ULDC.64 UR6, c[0x0][0x250] ;  /* 0x0000940000067ab9 */ /* 0x000fe40000000a00 */
[----:B------:R-:W-:Y:S01]  /*0270*/  @UP1 UIMAD.WIDE UR6, UR12, UR9, UR6 ;  /* 0x000000090c0612a5 */ /* 0x000fe2000f8e0206 */
[----:B---3--:R-:W1:Y:S08]  /*0280*/  @P2 R2UR UR22, R4 ;  /* 0x00000000041623c2 */ /* 0x008e7000000e0000 */
[----:B------:R-:W2:Y:S01]  /*0290*/  @P2 R2UR UR23, R5 ;  /* 0x00000000051723c2 */ /* 0x000ea200000e0000 */
[----:B----4-:R-:W-:Y:S01]  /*02a0*/  @P2 IADD3 R207, P1, R2, c[0x0][0x300], RZ ;  /* 0x0000c00002cf2a10 */ /* 0x010fe20007f3e0ff */
[----:B------:R-:W-:-:S04]  /*02b0*/  IMAD.U32 R2, RZ, RZ, UR14 ;  /* 0x0000000eff027e24 */ /* 0x000fc8000f8e00ff */
[----:B------:R-:W-:Y:S02]  /*02c0*/  @P2 IMAD.X R6, RZ, RZ, R3, P1 ;  /* 0x000000ffff062224 */ /* 0x000fe400008e0603 */
[----:B------:R-:W-:Y:S02]  /*02d0*/  IMAD.U32 R3, RZ, RZ, UR15 ;  /* 0x0000000fff037e24 */ /* 0x000fe4000f8e00ff */
[----:B-1----:R-:W-:Y:S01]  /*02e0*/  IMAD.U32 R4, RZ, RZ, UR22 ;  /* 0x00000016ff047e24 */ /* 0x002fe2000f8e00ff */
[----:B--2---:R-:W-:-:S05]  /*02f0*/  MOV R5, UR23 ;  /* 0x0000001700057c02 */ /* 0x004fca0008000f00 */
[----:B------:R1:W-:Y:S01]  /*0300*/  @!P3 STG.E.64 [R10.64], R4 ;  /* 0x000000040a00b986 */ /* 0x0003e2000c101b12 */
[----:B------:R-:W-:Y:S02]  /*0310*/  PLOP3.LUT P2, PT, PT, PT, UP0, 0x80, 0x0 ;  /* 0x000000000000781c */ /* 0x000fe40003f4f008 */
[----:B------:R-:W-:Y:S02]  /*0320*/  PLOP3.LUT P1, PT, PT, PT, UP1, 0x80, 0x0 ;  /* 0x000000000000781c */ /* 0x000fe40003f2f018 */
[----:B-1----:R-:W-:Y:S01]  /*0330*/  @!P3 MOV R4, R207 ;  /* 0x000000cf0004b202 */ /* 0x002fe20000000f00 */
[----:B------:R-:W-:-:S05]  /*0340*/  @!P3 IMAD.MOV.U32 R5, RZ, RZ, R6 ;  /* 0x000000ffff05b224 */ /* 0x000fca00078e0006 */
[----:B------:R1:W-:Y:S04]  /*0350*/  @!P3 STG.E.64 [R10.64+0x8], R4 ;  /* 0x000008040a00b986 */ /* 0x0003e8000c101b12 */
[----:B------:R2:W3:Y:S04]  /*0360*/  @P0 LDG.E R7, [R2.64] ;  /* 0x0000001202070981 */ /* 0x0004e8000c1e1900 */
[----:B--2---:R2:W4:Y:S01]  /*0370*/  @P0 LDG.E R2, [R2.64+0x4] ;  /* 0x0000041202020981 */ /* 0x004522000c1e1900 */
[----:B-1----:R-:W-:Y:S01]  /*0380*/  MOV R4, UR4 ;  /* 0x0000000400047c02 */ /* 0x002fe20008000f00 */
[----:B------:R-:W-:-:S02]  /*0390*/  IMAD.U32 R5, RZ, RZ, UR5 ;  /* 0x00000005ff057e24 */ /* 0x000fc4000f8e00ff */
[----:B------:R-:W-:Y:S02]  /*03a0*/  IMAD.U32 R10, RZ, RZ, UR6 ;  /* 0x00000006ff0a7e24 */ /* 0x000fe4000f8e00ff */
[----:B------:R-:W-:Y:S01]  /*03b0*/  IMAD.U32 R11, RZ, RZ, UR7 ;  /* 0x00000007ff0b7e24 */ /* 0x000fe2000f8e00ff */
[----:B------:R-:W5:Y:S04]  /*03c0*/  @!P2 LDG.E R0, [R4.64] ;  /* 0x000000120400a981 */ /* 0x000f68000c1e1900 */
[----:B--2---:R-:W2:Y:S01]  /*03d0*/  @P1 LDG.E R3, [R10.64] ;  /* 0x000000120a031981 */ /* 0x004ea2000c1e1900 */
[----:B------:R-:W-:Y:S02]  /*03e0*/  UMOV UR10, 0xffffffff ;  /* 0xffffffff000a7882 */ /* 0x000fe40000000000 */
[----:B------:R-:W-:-:S02]  /*03f0*/  UMOV UR21, 0xffffffff ;  /* 0xffffffff00157882 */ /* 0x000fc40000000000 */
[----:B------:R-:W-:Y:S02]  /*0400*/  ULDC UR4, c[0x0][0x1c0] ;  /* 0x0000700000047ab9 */ /* 0x000fe40000000800 */
[----:B------:R-:W-:Y:S02]  /*0410*/  UIMAD UR4, UR12, UR4, UR11 ;  /* 0x000000040c0472a4 */ /* 0x000fe4000f8e020b */
[----:B------:R-:W-:Y:S02]  /*0420*/  UMOV UR20, URZ ;  /* 0x0000003f00147c82 */ /* 0x000fe40008000000 */
[----:B------:R-:W-:-:S04]  /*0430*/  USHF.L.U32 UR5, UR4, 0x5, URZ ;  /* 0x0000000504057899 */ /* 0x000fc8000800063f */
[----:B------:R-:W-:Y:S01]  /*0440*/  USHF.R.S32.HI UR4, URZ, 0x1f, UR5 ;  /* 0x0000001f3f047899 */ /* 0x000fe20008011405 */
[----:B---3--:R-:W1:Y:S08]  /*0450*/  @P0 R2UR UR10, R7 ;  /* 0x00000000070a03c2 */ /* 0x008e7000000e0000 */
[----:B----4-:R3:W1:Y:S08]  /*0460*/  @P0 R2UR UR16, R2 ;  /* 0x00000000021003c2 */ /* 0x01067000000e0000 */
[----:B-----5:R4:W1:Y:S01]  /*0470*/  @!P2 R2UR UR21, R0 ;  /* 0x000000000015a3c2 */ /* 0x02086200000e0000 */
[----:B------:R-:W-:-:S04]  /*0480*/  ISETP.NE.U32.AND P2, PT, RZ, c[0x0][0x248], PT ;  /* 0x00009200ff007a0c */ /* 0x000fc80003f45070 */
[----:B------:R-:W-:Y:S02]  /*0490*/  ISETP.NE.AND.EX P2, PT, RZ, c[0x0][0x24c], PT, P2 ;  /* 0x00009300ff007a0c */ /* 0x000fe40003f45320 */
[----:B---3--:R-:W-:-:S04]  /*04a0*/  SHF.R.S32.HI R2, RZ, 0x1f, R8 ;  /* 0x0000001fff027819 */ /* 0x008fc80000011408 */
[----:B------:R-:W-:-:S04]  /*04b0*/  LEA.HI R194, R2, R8, RZ, 0x5 ;  /* 0x0000000802c27211 */ /* 0x000fc800078f28ff */
[----:B------:R-:W-:Y:S01]  /*04c0*/  LOP3.LUT R12, R194, 0xffffffe0, RZ, 0xc0, !PT ;  /* 0xffffffe0c20c7812 */ /* 0x000fe200078ec0ff */
[----:B-1----:R-:W-:-:S04]  /*04d0*/  @UP2 UIADD3 UR16, UR16, -UR10, URZ ;  /* 0x8000000a10102290 */ /* 0x002fc8000fffe03f */
[----:B------:R-:W-:Y:S01]  /*04e0*/  IMAD.IADD R12, R8, 0x1, -R12 ;  /* 0x00000001080c7824 */ /* 0x000fe200078e0a0c */
[----:B--2---:R1:W2:Y:S04]  /*04f0*/  @P1 R2UR UR20, R3 ;  /* 0x00000000031413c2 */ /* 0x0042a800000e0000 */
[--C-:B------:R-:W-:Y:S02]  /*0500*/  IADD3 R207, P1, P0, R207, UR5, R12.reuse ;  /* 0x00000005cfcf7c10 */ /* 0x100fe4000f83e00c */
[----:B----4-:R-:W-:Y:S01]  /*0510*/  SHF.R.S32.HI R0, RZ, 0x1f, R12 ;  /* 0x0000001fff007819 */ /* 0x010fe2000001140c */
[----:B------:R-:W-:-:S03]  /*0520*/  @!UP2 ULDC UR16, c[0x0][0x214] ;  /* 0x000085000010aab9 */ /* 0x000fc60000000800 */
[----:B------:R-:W-:Y:S01]  /*0530*/  IADD3.X R6, R6, UR4, R0, P1, P0 ;  /* 0x0000000406067c10 */ /* 0x000fe20008fe0400 */
[----:B-12---:R-:W-:Y:S05]  /*0540*/  @!P2 BRA `(.L_x_274) ;  /* 0x000000700000a947 */ /* 0x006fea0003800000 */
[----:B------:R-:W-:-:S13]  /*0550*/  PLOP3.LUT P0, PT, PT, PT, UP3, 0x80, 0x0 ;  /* 0x000000000000781c */ /* 0x000fda0003f0f038 */
[----:B------:R-:W2:Y:S04]  /*0560*/  @P0 LDG.E R0, [R4.64+0x4] ;  /* 0x0000041204000981 */ /* 0x000ea8000c1e1900 */
[----:B------:R-:W3:Y:S01]  /*0570*/  @!P0 LDG.E R4, [R4.64] ;  /* 0x0000001204048981 */ /* 0x000ee2000c1e1900 */
[----:B--2---:R-:W1:Y:S02]  /*0580*/  @P0 R2UR UR6, R0 ;  /* 0x00000000000603c2 */ /* 0x004e6400000e0000 */
[----:B-1----:R-:W-:-:S11]  /*0590*/  @UP3 UIADD3 UR6, UR6, -UR21, URZ ;  /* 0x8000001506063290 */ /* 0x002fd6000fffe03f */
[----:B---3--:R1:W2:Y:S02]  /*05a0*/  @!P0 R2UR UR6, R4 ;  /* 0x00000000040683c2 */ /* 0x0082a400000e0000 */
[----:B-12---:R-:W-:Y:S05]  /*05b0*/  BRA `(.L_x_275) ;  /* 0x0000001000007947 */ /* 0x006fea0003800000 */
.L_x_274:
[----:B------:R-:W-:Y:S02]  /*05c0*/  ULDC UR6, c[0x0][0x218] ;  /* 0x0000860000067ab9 */ /* 0x000fe40000000800 */
.L_x_275:
[----:B------:R-:W-:Y:S02]  /*05d0*/  ULDC.64 UR4, c[0x0][0x258] ;  /* 0x0000960000047ab9 */ /* 0x000fe40000000a00 */
[----:B------:R-:W-:-:S04]  /*05e0*/  UISETP.NE.U32.AND UP2, UPT, URZ, UR4, UPT ;  /* 0x000000043f00728c */ /* 0x000fc8000bf45070 */
[----:B------:R-:W-:-:S03]  /*05f0*/  UISETP.NE.AND.EX UP2, UPT, URZ, UR5, UPT, UP2 ;  /* 0x000000053f00728c */ /* 0x000fc6000bf45320 */
[----:B------:R-:W-:-:S03]  /*0600*/  ULDC.64 UR4, c[0x0][0x258] ;  /* 0x0000960000047ab9 */ /* 0x000fc60000000a00 */
[----:B------:R-:W-:-:S05]  /*0610*/  PLOP3.LUT P0, PT, PT, PT, UP2, 0x80, 0x0 ;  /* 0x000000000000781c */ /* 0x000fca0003f0f028 */
[----:B------:R-:W-:-:S06]  /*0620*/  @UP2 UIMAD.WIDE UR4, UR12, UR9, UR4 ;  /* 0x000000090c0422a5 */ /* 0x000fcc000f8e0204 */
[----:B------:R-:W-:Y:S02]  /*0630*/  IMAD.U32 R4, RZ, RZ, UR4 ;  /* 0x00000004ff047e24 */ /* 0x000fe4000f8e00ff */
[----:B------:R-:W-:Y:S01]  /*0640*/  IMAD.U32 R5, RZ, RZ, UR5 ;  /* 0x00000005ff057e24 */ /* 0x000fe2000f8e00ff */
[----:B------:R-:W-:Y:S02]  /*0650*/  USHF.L.U32 UR14, UR13, 0x6, URZ ;  /* 0x000000060d0e7899 */ /* 0x000fe4000800063f */
[----:B------:R-:W-:Y:S02]  /*0660*/  ULDC.64 UR4, c[0x0][0x268] ;  /* 0x00009a0000047ab9 */ /* 0x000fe40000000a00 */
[----:B------:R-:W2:Y:S01]  /*0670*/  @P0 LDG.E R0, [R4.64] ;  /* 0x0000001204000981 */ /* 0x000ea2000c1e1900 */
[----:B------:R-:W-:Y:S02]  /*0680*/  UISETP.GT.AND UP0, UPT, UR16, UR14, UPT ;  /* 0x0000000e1000728c */ /* 0x000fe4000bf04270 */
[----:B------:R-:W-:-:S03]  /*0690*/  @!UP2 UISETP.NE.U32.AND UP1, UPT, URZ, UR4, UPT ;  /* 0x000000043f00a28c */ /* 0x000fc6000bf25070 */
[----:B------:R-:W-:Y:S02]  /*06a0*/  ULDC UR4, c[0x0][0x21c] ;  /* 0x0000870000047ab9 */ /* 0x000fe40000000800 */
[----:B------:R-:W-:-:S04]  /*06b0*/  @!UP2 UISETP.NE.AND.EX UP1, UPT, URZ, UR5, UPT, UP1 ;  /* 0x000000053f00a28c */ /* 0x000fc8000bf25310 */
[----:B------:R-:W-:Y:S01]  /*06c0*/  @!UP2 USEL UR4, URZ, UR4, !UP1 ;  /* 0x000000043f04a287 */ /* 0x000fe2000c800000 */
[----:B--2---:R-:W1:Y:S01]  /*06d0*/  @P0 R2UR UR15, R0 ;  /* 0x00000000000f03c2 */ /* 0x004e6200000e0000 */
[----:B------:R-:W-:Y:S01]  /*06e0*/  PLOP3.LUT P0, PT, PT, PT, UP0, 0x80, 0x0 ;  /* 0x000000000000781c */ /* 0x000fe20003f0f008 */
[----:B-1----:R-:W-:Y:S02]  /*06f0*/  @UP2 UIADD3 UR15, UR15, -UR20, URZ ;  /* 0x800000140f0f2290 */ /* 0x002fe4000fffe03f */
[----:B------:R-:W-:-:S10]  /*0700*/  @!UP2 UIADD3 UR15, UR4, UR6, -UR20 ;  /* 0x00000006040fa290 */ /* 0x000fd4000fffe814 */
[----:B------:R-:W-:Y:S05]  /*0710*/  @!P0 EXIT ;  /* 0x000000000000894d */ /* 0x000fea0003800000 */
[----:B------:R-:W-:Y:S02]  /*0720*/  UIADD3 UR4, -UR16, 0x7f, UR14 ;  /* 0x0000007f10047890 */ /* 0x000fe4000fffe10e */
[----:B------:R-:W-:Y:S02]  /*0730*/  ULDC UR5, c[0x0][0x2e8] ;  /* 0x0000ba0000057ab9 */ /* 0x000fe40000000800 */
[----:B------:R-:W-:Y:S02]  /*0740*/  UIADD3 UR7, UR15, 0x3f, URZ ;  /* 0x0000003f0f077890 */ /* 0x000fe4000fffe03f */
[----:B------:R-:W-:Y:S02]  /*0750*/  UIADD3 UR5, UR4, UR5, UR15 ;  /* 0x0000000504057290 */ /* 0x000fe4000fffe00f */
[----:B------:R-:W-:Y:S02]  /*0760*/  USHF.R.S32.HI UR6, URZ, 0x1f, UR7 ;  /* 0x0000001f3f067899 */ /* 0x000fe40008011407 */
[----:B------:R-:W-:-:S02]  /*0770*/  USHF.R.S32.HI UR4, URZ, 0x1f, UR5 ;  /* 0x0000001f3f047899 */ /* 0x000fc40008011405 */
[----:B------:R-:W-:Y:S02]  /*0780*/  ULEA.HI UR6, UR6, UR7, URZ, 0x6 ;  /* 0x0000000706067291 */ /* 0x000fe4000f8f303f */
[----:B------:R-:W-:Y:S02]  /*0790*/  ULEA.HI UR4, UR4, UR5, URZ, 0x6 ;  /* 0x0000000504047291 */ /* 0x000fe4000f8f303f */
[----:B------:R-:W-:Y:S02]  /*07a0*/  USHF.R.S32.HI UR6, URZ, 0x6, UR6 ;  /* 0x000000063f067899 */ /* 0x000fe40008011406 */
[----:B------:R-:W-:-:S04]  /*07b0*/  USHF.R.S32.HI UR4, URZ, 0x6, UR4 ;  /* 0x000000063f047899 */ /* 0x000fc80008011404 */
[----:B------:R-:W-:-:S04]  /*07c0*/  UISETP.LT.AND UP0, UPT, UR6, UR4, UPT ;  /* 0x000000040600728c */ /* 0x000fc8000bf01270 */
[----:B------:R-:W-:-:S04]  /*07d0*/  USEL UR8, UR6, UR4, UP0 ;  /* 0x0000000406087287 */ /* 0x000fc80008000000 */
[----:B------:R-:W-:-:S06]  /*07e0*/  UISETP.GE.AND UP0, UPT, UR8, 0x1, UPT ;  /* 0x000000010800788c */ /* 0x000fcc000bf06270 */
[----:B------:R-:W-:-:S13]  /*07f0*/  PLOP3.LUT P0, PT, PT, PT, UP0, 0x80, 0x0 ;  /* 0x000000000000781c */ /* 0x000fda0003f0f008 */
[----:B------:R-:W-:Y:S05]  /*0800*/  @!P0 BRA `(.L_x_276) ;  /* 0x0000f14000008947 */ /* 0x000fea0003800000 */
[----:B------:R-:W-:Y:S01]  /*0810*/  UISETP.NE.AND UP1, UPT, UR10, -0x1, UPT ;  /* 0xffffffff0a00788c */ /* 0x000fe2000bf25270 */
[----:B------:R-:W1:Y:S01]  /*0820*/  LDC.U8 R5, c[0x0][0x2d8] ;  /* 0x0000b600ff057b82 */ /* 0x000e620000000000 */
[----:B------:R-:W-:Y:S02]  /*0830*/  UISETP.NE.AND UP0, UPT, UR21, -0x1, UPT ;  /* 0xffffffff1500788c */ /* 0x000fe4000bf05270 */
[----:B------:R-:W-:Y:S02]  /*0840*/  ULDC.64 UR4, c[0x0][0x190] ;  /* 0x0000640000047ab9 */ /* 0x000fe40000000a00 */
[----:B------:R-:W-:Y:S02]  /*0850*/  ULDC.64 UR6, c[0x0][0x178] ;  /* 0x00005e0000067ab9 */ /* 0x000fe40000000a00 */
[----:B------:R-:W-:-:S03]  /*0860*/  PLOP3.LUT P0, PT, PT, PT, UP0, 0x80, 0x0 ;  /* 0x000000000000781c */ /* 0x000fc60003f0f008 */
[----:B------:R-:W-:Y:S02]  /*0870*/  @!UP1 USHF.R.S32.HI UR24, URZ, 0x1f, UR12 ;  /* 0x0000001f3f189899 */ /* 0x000fe4000801140c */
[----:B------:R-:W-:Y:S02]  /*0880*/  @UP1 UIMAD.WIDE.U32 UR28, UR10, UR4, URZ ;  /* 0x000000040a1c12a5 */ /* 0x000fe4000f8e003f */
[----:B------:R-:W-:Y:S02]  /*0890*/  @UP0 UIADD3 UR25, UR20, UR21, URZ ;  /* 0x0000001514190290 */ /* 0x000fe4000fffe03f */
[----:B------:R-:W-:Y:S02]  /*08a0*/  @!UP1 UIMAD UR24, UR24, UR6, URZ ;  /* 0x00000006181892a4 */ /* 0x000fe4000f8e023f */
[----:B------:R-:W-:Y:S02]  /*08b0*/  @UP1 UIMAD UR17, UR10, UR5, UR29 ;  /* 0x000000050a1112a4 */ /* 0x000fe4000f8e021d */
[----:B------:R-:W-:-:S02]  /*08c0*/  @!UP1 UIMAD.WIDE.U32 UR26, UR12, UR6, URZ ;  /* 0x000000060c1a92a5 */ /* 0x000fc4000f8e003f */
[----:B------:R-:W-:Y:S02]  /*08d0*/  ULDC.64 UR4, c[0x0][0x198] ;  /* 0x0000660000047ab9 */ /* 0x000fe40000000a00 */
[----:B------:R-:W-:Y:S02]  /*08e0*/  @UP0 UIMAD.WIDE.U32 UR30, UR25, UR4, URZ ;  /* 0x00000004191e02a5 */ /* 0x000fe4000f8e003f */
[----:B------:R-:W-:Y:S02]  /*08f0*/  @!UP1 UIMAD UR24, UR12, UR7, UR24 ;  /* 0x000000070c1892a4 */ /* 0x000fe4000f8e0218 */
[----:B------:R-:W-:Y:S02]  /*0900*/  @UP1 UMOV UR6, UR28 ;  /* 0x0000001c00061c82 */ /* 0x000fe40008000000 */
[----:B------:R-:W-:Y:S02]  /*0910*/  @!UP1 UIADD3 UR17, UR27, UR24, URZ ;  /* 0x000000181b119290 */ /* 0x000fe4000fffe03f */
[----:B------:R-:W-:-:S02]  /*0920*/  @UP0 UIMAD UR7, UR25, UR5, UR31 ;  /* 0x00000005190702a4 */ /* 0x000fc4000f8e021f */
[----:B------:R-:W-:Y:S02]  /*0930*/  @!UP1 UMOV UR6, UR26 ;  /* 0x0000001a00069c82 */ /* 0x000fe40008000000 */
[----:B------:R-:W-:Y:S01]  /*0940*/  @UP0 UMOV UR24, UR30 ;  /* 0x0000001e00180c82 */ /* 0x000fe20008000000 */
[----:B------:R-:W-:Y:S05]  /*0950*/  @P0 BRA `(.L_x_277) ;  /* 0x000000d000000947 */ /* 0x000fea0003800000 */
[----:B-1----:R-:W-:Y:S02]  /*0960*/  USHF.R.S32.HI UR24, URZ, 0x1f, UR20 ;  /* 0x0000001f3f187899 */ /* 0x002fe40008011414 */
[----:B------:R-:W-:Y:S02]  /*0970*/  ULDC.64 UR4, c[0x0][0x198] ;  /* 0x0000660000047ab9 */ /* 0x000fe40000000a00 */
[----:B------:R-:W-:Y:S02]  /*0980*/  UIMAD UR24, UR24, UR4, URZ ;  /* 0x00000004181872a4 */ /* 0x000fe4000f8e023f */
[----:B------:R-:W-:Y:S02]  /*0990*/  UIMAD.WIDE.U32 UR26, UR20, UR4, URZ ;  /* 0x00000004141a72a5 */ /* 0x000fe4000f8e003f */
[----:B------:R-:W-:-:S02]  /*09a0*/  UIMAD UR24, UR20, UR5, UR24 ;  /* 0x00000005141872a4 */ /* 0x000fc4000f8e0218 */
[----:B------:R-:W-:Y:S02]  /*09b0*/  USHF.R.S32.HI UR7, URZ, 0x1f, UR12 ;  /* 0x0000001f3f077899 */ /* 0x000fe4000801140c */
[----:B------:R-:W-:Y:S02]  /*09c0*/  ULDC.64 UR4, c[0x0][0x180] ;  /* 0x0000600000047ab9 */ /* 0x000fe40000000a00 */
[----:B------:R-:W-:Y:S02]  /*09d0*/  UIADD3 UR25, UR27, UR24, URZ ;  /* 0x000000181b197290 */ /* 0x000fe4000fffe03f */
[----:B------:R-:W-:Y:S02]  /*09e0*/  UIMAD UR7, UR7, UR4, URZ ;  /* 0x00000004070772a4 */ /* 0x000fe4000f8e023f */
[----:B------:R-:W-:Y:S02]  /*09f0*/  UMOV UR24, UR26 ;  /* 0x0000001a00187c82 */ /* 0x000fe40008000000 */
[----:B------:R-:W-:-:S02]  /*0a00*/  UIMAD UR7, UR12, UR5, UR7 ;  /* 0x000000050c0772a4 */ /* 0x000fc4000f8e0207 */
[----:B------:R-:W-:-:S04]  /*0a10*/  UIMAD.WIDE.U32 UR24, UR12, UR4, UR24 ;  /* 0x000000040c1872a5 */ /* 0x000fc8000f8e0018 */
[----:B------:R-:W-:Y:S02]  /*0a20*/  UIADD3 UR7, UR25, UR7, URZ ;  /* 0x0000000719077290 */ /* 0x000fe4000fffe03f */
.L_x_277:
[----:B-1----:R-:W-:Y:S01]  /*0a30*/  IABS R4, c[0x0][0x1c8] ;  /* 0x0000720000047a13 */ /* 0x002fe20000000000 */
[----:B------:R-:W1:Y:S01]  /*0a40*/  S2R R0, SR_CTAID.Z ;  /* 0x0000000000007919 */ /* 0x000e620000002700 */
[----:B------:R-:W-:Y:S02]  /*0a50*/  ULDC UR4, c[0x0][0x1c8] ;  /* 0x0000720000047ab9 */ /* 0x000fe40000000800 */
[----:B------:R-:W2:Y:S01]  /*0a60*/  I2F.RP R10, R4 ;  /* 0x00000004000a7306 */ /* 0x000ea20000209400 */
[----:B------:R-:W-:Y:S02]  /*0a70*/  ULOP3.LUT UR4, UR11, UR4, URZ, 0x3c, !UPT ;  /* 0x000000040b047292 */ /* 0x000fe4000f8e3c3f */
[----:B------:R-:W-:-:S04]  /*0a80*/  @UP0 UIADD3 UR21, UR20, UR21, URZ ;  /* 0x0000001514150290 */ /* 0x000fc8000fffe03f */
[----:B------:R-:W-:Y:S01]  /*0a90*/  ISETP.LE.AND P1, PT, RZ, UR4, PT ;  /* 0x00000004ff007c0c */ /* 0x000fe2000bf23270 */
[----:B------:R-:W-:Y:S02]  /*0aa0*/  ULDC.64 UR4, c[0x0][0x1a0] ;  /* 0x0000680000047ab9 */ /* 0x000fe40000000a00 */
[----:B------:R-:W-:-:S04]  /*0ab0*/  @UP0 UIMAD.WIDE.U32 UR26, UR21, UR4, URZ ;  /* 0x00000004151a02a5 */ /* 0x000fc8000f8e003f */
[----:B------:R-:W-:Y:S01]  /*0ac0*/  @UP0 UIMAD UR5, UR21, UR5, UR27 ;  /* 0x00000005150502a4 */ /* 0x000fe2000f8e021b */
[----:B--2---:R-:W2:Y:S01]  /*0ad0*/  MUFU.RCP R10, R10 ;  /* 0x0000000a000a7308 */ /* 0x004ea20000001000 */
[----:B------:R-:W-:Y:S01]  /*0ae0*/  USHF.R.S32.HI UR21, URZ, 0x1f, UR11 ;  /* 0x0000001f3f157899 */ /* 0x000fe2000801140b */
[----:B-1----:R-:W-:Y:S02]  /*0af0*/  IABS R0, R0 ;  /* 0x0000000000007213 */ /* 0x002fe40000000000 */
[----:B--2---:R-:W-:-:S04]  /*0b00*/  IADD3 R10, R10, 0xffffffe, RZ ;  /* 0x0ffffffe0a0a7810 */ /* 0x004fc80007ffe0ff */
[----:B------:R-:W1:Y:S02]  /*0b10*/  F2I.FTZ.U32.TRUNC.NTZ R11, R10 ;  /* 0x0000000a000b7305 */ /* 0x000e64000021f000 */
[----:B-1----:R-:W-:Y:S02]  /*0b20*/  IMAD.MOV R3, RZ, RZ, -R11 ;  /* 0x000000ffff037224 */ /* 0x002fe400078e0a0b */
[----:B------:R-:W-:Y:S02]  /*0b30*/  IMAD.MOV.U32 R10, RZ, RZ, RZ ;  /* 0x000000ffff0a7224 */ /* 0x000fe400078e00ff */
[----:B------:R-:W-:-:S04]  /*0b40*/  IMAD R3, R3, R4, RZ ;  /* 0x0000000403037224 */ /* 0x000fc800078e02ff */
[----:B------:R-:W-:-:S04]  /*0b50*/  IMAD.HI.U32 R10, R11, R3, R10 ;  /* 0x000000030b0a7227 */ /* 0x000fc800078e000a */
[----:B------:R-:W-:-:S04]  /*0b60*/  IMAD.MOV.U32 R3, RZ, RZ, R0 ;  /* 0x000000ffff037224 */ /* 0x000fc800078e0000 */
[----:B------:R-:W-:-:S04]  /*0b70*/  IMAD.HI.U32 R222, R10, R3, RZ ;  /* 0x000000030ade7227 */ /* 0x000fc800078e00ff */
[----:B------:R-:W-:-:S04]  /*0b80*/  IMAD.MOV R0, RZ, RZ, -R222 ;  /* 0x000000ffff007224 */ /* 0x000fc800078e0ade */
[----:B------:R-:W-:-:S05]  /*0b90*/  IMAD R0, R4, R0, R3 ;  /* 0x0000000004007224 */ /* 0x000fca00078e0203 */
[----:B------:R-:W-:-:S13]  /*0ba0*/  ISETP.GT.U32.AND P2, PT, R4, R0, PT ;  /* 0x000000000400720c */ /* 0x000fda0003f44070 */
[----:B------:R-:W-:Y:S01]  /*0bb0*/  @!P2 IMAD.IADD R0, R0, 0x1, -R4 ;  /* 0x000000010000a824 */ /* 0x000fe200078e0a04 */
[----:B------:R-:W-:Y:S02]  /*0bc0*/  @!P2 IADD3 R222, R222, 0x1, RZ ;  /* 0x00000001dedea810 */ /* 0x000fe40007ffe0ff */
[----:B------:R-:W-:Y:S02]  /*0bd0*/  ISETP.NE.AND P2, PT, RZ, c[0x0][0x1c8], PT ;  /* 0x00007200ff007a0c */ /* 0x000fe40003f45270 */
[----:B------:R-:W-:-:S13]  /*0be0*/  ISETP.GE.U32.AND P3, PT, R0, R4, PT ;  /* 0x000000040000720c */ /* 0x000fda0003f66070 */
[----:B------:R-:W-:-:S05]  /*0bf0*/  @P3 IADD3 R222, R222, 0x1, RZ ;  /* 0x00000001dede3810 */ /* 0x000fca0007ffe0ff */
[----:B------:R-:W-:Y:S01]  /*0c00*/  @!P1 IMAD.MOV R222, RZ, RZ, -R222 ;  /* 0x000000ffffde9224 */ /* 0x000fe200078e0ade */
[----:B------:R-:W-:Y:S01]  /*0c10*/  @!P2 LOP3.LUT R222, RZ, c[0x0][0x1c8], RZ, 0x33, !PT ;  /* 0x00007200ffdeaa12 */ /* 0x000fe200078e33ff */
[----:B------:R-:W-:Y:S05]  /*0c20*/  @P0 BRA `(.L_x_278) ;  /* 0x000000c000000947 */ /* 0x000fea0003800000 */
[----:B------:R-:W-:Y:S02]  /*0c30*/  USHF.R.S32.HI UR25, URZ, 0x1f, UR20 ;  /* 0x0000001f3f197899 */ /* 0x000fe40008011414 */
        /* <DEDUP_REMOVED lines=8> */
[----:B------:R-:W-:Y:S02]  /*0cc0*/  UIMAD.WIDE.U32 UR26, UR12, UR4, UR26 ;  /* 0x000000040c1a72a5 */ /* 0x000fe4000f8e001a */
[----:B------:R-:W-:-:S04]  /*0cd0*/  UIMAD UR5, UR12, UR5, UR20 ;  /* 0x000000050c0572a4 */ /* 0x000fc8000f8e0214 */
[----:B------:R-:W-:Y:S02]  /*0ce0*/  UIADD3 UR5, UR27, UR5, URZ ;  /* 0x000000051b057290 */ /* 0x000fe4000fffe03f */
.L_x_278:
[CC--:B------:R-:W-:Y:S01]  /*0cf0*/  LEA.HI R3, R2.reuse, R8.reuse, RZ, 0x3 ;  /* 0x0000000802037211 */ /* 0x0c0fe200078f18ff */
[----:B------:R-:W1:Y:S01]  /*0d00*/  S2R R14, SR_CTAID.Z ;  /* 0x00000000000e7919 */ /* 0x000e620000002700 */
[-C--:B------:R-:W-:Y:S01]  /*0d10*/  LEA.HI R7, R2, R8.reuse, RZ, 0x4 ;  /* 0x0000000802077211 */ /* 0x080fe200078f20ff */
[----:B------:R-:W-:Y:S01]  /*0d20*/  IMAD.U32 R20, RZ, RZ, UR13 ;  /* 0x0000000dff147e24 */ /* 0x000fe2000f8e00ff */
[----:B------:R-:W-:Y:S01]  /*0d30*/  SHF.R.S32.HI R16, RZ, 0x3, R3 ;  /* 0x00000003ff107819 */ /* 0x000fe20000011403 */
[----:B------:R-:W-:Y:S01]  /*0d40*/  BSSY B0, `(.L_x_279) ;  /* 0x0000066000007945 */ /* 0x000fe20003800000 */
[----:B------:R-:W-:Y:S02]  /*0d50*/  LOP3.LUT R3, R3, 0xfffffff8, RZ, 0xc0, !PT ;  /* 0xfffffff803037812 */ /* 0x000fe400078ec0ff */
[----:B------:R-:W-:Y:S01]  /*0d60*/  SHF.R.S32.HI R4, RZ, 0x4, R7 ;  /* 0x00000004ff047819 */ /* 0x000fe20000011407 */
[----:B------:R-:W-:Y:S01]  /*0d70*/  IMAD.SHL.U32 R195, R16, 0x40, RZ ;  /* 0x0000004010c37824 */ /* 0x000fe200078e00ff */
[----:B------:R-:W-:Y:S01]  /*0d80*/  LEA.HI R2, R2, R8, RZ, 0x6 ;  /* 0x0000000802027211 */ /* 0x000fe200078f30ff */
[----:B------:R-:W-:Y:S01]  /*0d90*/  IMAD.IADD R3, R8, 0x1, -R3 ;  /* 0x0000000108037824 */ /* 0x000fe200078e0a03 */
[----:B------:R-:W-:-:S02]  /*0da0*/  LEA.HI R193, R7, R4, RZ, 0x1 ;  /* 0x0000000407c17211 */ /* 0x000fc400078f08ff */
[----:B------:R-:W-:Y:S01]  /*0db0*/  LOP3.LUT R195, R195, 0x1c0, RZ, 0xc0, !PT ;  /* 0x000001c0c3c37812 */ /* 0x000fe200078ec0ff */
[----:B------:R-:W-:Y:S01]  /*0dc0*/  IMAD.SHL.U32 R202, R3, 0x8, RZ ;  /* 0x0000000803ca7824 */ /* 0x000fe200078e00ff */
[----:B------:R-:W-:Y:S01]  /*0dd0*/  LOP3.LUT R7, R7, 0xfffffff0, RZ, 0xc0, !PT ;  /* 0xfffffff007077812 */ /* 0x000fe200078ec0ff */
[----:B------:R-:W-:Y:S01]  /*0de0*/  IMAD.SHL.U32 R2, R2, 0x8, RZ ;  /* 0x0000000802027824 */ /* 0x000fe200078e00ff */
[----:B------:R-:W-:Y:S02]  /*0df0*/  LOP3.LUT R193, R193, 0xfffffffe, RZ, 0xc0, !PT ;  /* 0xfffffffec1c17812 */ /* 0x000fe400078ec0ff */
[--C-:B------:R-:W-:Y:S01]  /*0e00*/  LOP3.LUT R0, R195, 0x38, R202.reuse, 0xf8, !PT ;  /* 0x00000038c3007812 */ /* 0x100fe200078ef8ca */
[----:B------:R-:W-:Y:S01]  /*0e10*/  IMAD.IADD R7, R8, 0x1, -R7 ;  /* 0x0000000108077824 */ /* 0x000fe200078e0a07 */
[----:B------:R-:W-:Y:S01]  /*0e20*/  SHF.R.U32.HI R195, RZ, 0x3, R195 ;  /* 0x00000003ffc37819 */ /* 0x000fe200000116c3 */
[----:B------:R-:W-:Y:S01]  /*0e30*/  IMAD.IADD R193, R4, 0x1, -R193 ;  /* 0x0000000104c17824 */ /* 0x000fe200078e0ac1 */
[----:B------:R-:W-:-:S02]  /*0e40*/  SHF.R.S32.HI R203, RZ, 0x1f, R202 ;  /* 0x0000001fffcb7819 */ /* 0x000fc400000114ca */
[----:B------:R-:W-:Y:S02]  /*0e50*/  LOP3.LUT R195, R0, R195, RZ, 0x3c, !PT ;  /* 0x000000c300c37212 */ /* 0x000fe400078e3cff */
[----:B------:R-:W-:Y:S01]  /*0e60*/  IADD3 R10, P0, R202, UR6, RZ ;  /* 0x00000006ca0a7c10 */ /* 0x000fe2000ff1e0ff */
[----:B------:R-:W-:Y:S01]  /*0e70*/  IMAD.WIDE.U32 R18, R16, c[0x0][0x198], R202 ;  /* 0x0000660010127a25 */ /* 0x000fe200078e00ca */
[----:B------:R-:W-:Y:S02]  /*0e80*/  SHF.R.S32.HI R0, RZ, 0x1f, R7 ;  /* 0x0000001fff007819 */ /* 0x000fe40000011407 */
[----:B------:R-:W-:Y:S02]  /*0e90*/  IADD3.X R11, R203, UR17, RZ, P0, !PT ;  /* 0x00000011cb0b7c10 */ /* 0x000fe400087fe4ff */
[----:B------:R-:W-:Y:S02]  /*0ea0*/  SHF.R.S32.HI R17, RZ, 0x1f, R16 ;  /* 0x0000001fff117819 */ /* 0x000fe40000011410 */
[----:B------:R-:W-:Y:S01]  /*0eb0*/  LEA.HI R0, R0, R7, RZ, 0x3 ;  /* 0x0000000700007211 */ /* 0x000fe200078f18ff */
[----:B-1----:R-:W-:Y:S01]  /*0ec0*/  IMAD.WIDE.U32 R14, R14, c[0x0][0x1a8], R10 ;  /* 0x00006a000e0e7a25 */ /* 0x002fe200078e000a */
[----:B------:R-:W-:-:S02]  /*0ed0*/  LOP3.LUT R195, R195, 0xfffffe00, R2, 0xf8, !PT ;  /* 0xfffffe00c3c37812 */ /* 0x000fc400078ef802 */
[----:B------:R-:W-:Y:S01]  /*0ee0*/  LOP3.LUT R4, R0, 0xfffffff8, RZ, 0xc0, !PT ;  /* 0xfffffff800047812 */ /* 0x000fe200078ec0ff */
[----:B------:R-:W-:Y:S01]  /*0ef0*/  IMAD R2, R17, c[0x0][0x1a0], RZ ;  /* 0x0000680011027a24 */ /* 0x000fe200078e02ff */
[----:B------:R-:W-:Y:S01]  /*0f00*/  SHF.R.S32.HI R224, RZ, 0x1f, R222 ;  /* 0x0000001fffe07819 */ /* 0x000fe200000114de */
[----:B------:R-:W-:Y:S01]  /*0f10*/  IMAD.WIDE.U32 R10, R16, c[0x0][0x1a0], R202 ;  /* 0x00006800100a7a25 */ /* 0x000fe200078e00ca */
[----:B------:R-:W-:Y:S02]  /*0f20*/  IADD3 R198, P1, R18, UR24, RZ ;  /* 0x0000001812c67c10 */ /* 0x000fe4000ff3e0ff */
[----:B------:R-:W-:Y:S01]  /*0f30*/  SHF.R.S32.HI R194, RZ, 0x5, R194 ;  /* 0x00000005ffc27819 */ /* 0x000fe200000114c2 */
[----:B------:R-:W-:Y:S01]  /*0f40*/  IMAD.IADD R4, R7, 0x1, -R4 ;  /* 0x0000000107047824 */ /* 0x000fe200078e0a04 */
[----:B------:R-:W-:Y:S01]  /*0f50*/  IADD3 R10, P0, R10, UR26, RZ ;  /* 0x0000001a0a0a7c10 */ /* 0x000fe2000ff1e0ff */
[----:B------:R-:W-:Y:S01]  /*0f60*/  IMAD R2, R16, c[0x0][0x1a4], R2 ;  /* 0x0000690010027a24 */ /* 0x000fe200078e0202 */
[----:B------:R-:W-:Y:S01]  /*0f70*/  IADD3 R197, R202, 0x40, RZ ;  /* 0x00000040cac57810 */ /* 0x000fe20007ffe0ff */
[----:B------:R-:W-:Y:S01]  /*0f80*/  IMAD.SHL.U32 R7, R193, 0x8, RZ ;  /* 0x00000008c1077824 */ /* 0x000fe200078e00ff */
[C---:B------:R-:W-:Y:S01]  /*0f90*/  LOP3.LUT P3, RZ, R4.reuse, 0x4, RZ, 0xc0, !PT ;  /* 0x0000000404ff7812 */ /* 0x040fe2000786c0ff */
[----:B------:R-:W-:Y:S01]  /*0fa0*/  IMAD R9, R17, c[0x0][0x198], RZ ;  /* 0x0000660011097a24 */ /* 0x000fe200078e02ff */
[C---:B------:R-:W-:Y:S01]  /*0fb0*/  LOP3.LUT P2, RZ, R4.reuse, 0x2, RZ, 0xc0, !PT ;  /* 0x0000000204ff7812 */ /* 0x040fe2000784c0ff */
[----:B------:R-:W-:Y:S01]  /*0fc0*/  IMAD.SHL.U32 R4, R4, 0x40, RZ ;  /* 0x0000004004047824 */ /* 0x000fe200078e00ff */
[----:B------:R-:W-:Y:S01]  /*0fd0*/  IADD3.X R11, R11, UR5, R2, P0, !PT ;  /* 0x000000050b0b7c10 */ /* 0x000fe200087fe402 */
[----:B------:R-:W-:Y:S01]  /*0fe0*/  ULDC.64 UR4, c[0x0][0x1a8] ;  /* 0x00006a0000047ab9 */ /* 0x000fe20000000a00 */
[----:B------:R-:W-:Y:S01]  /*0ff0*/  IMAD R9, R16, c[0x0][0x19c], R9 ;  /* 0x0000670010097a24 */ /* 0x000fe200078e0209 */
[----:B------:R-:W-:Y:S01]  /*1000*/  UIMAD UR21, UR21, UR4, URZ ;  /* 0x00000004151572a4 */ /* 0x000fe2000f8e023f */
[----:B------:R-:W-:Y:S01]  /*1010*/  LOP3.LUT R4, R4, 0x1c0, RZ, 0xc0, !PT ;  /* 0x000001c004047812 */ /* 0x000fe200078ec0ff */
[----:B------:R-:W-:Y:S01]  /*1020*/  UIADD3 UR4, -UR14, UR16, URZ ;  /* 0x000000100e047290 */ /* 0x000fe2000fffe13f */
[----:B------:R-:W-:Y:S01]  /*1030*/  IMAD.SHL.U32 R0, R0, 0x40, RZ ;  /* 0x0000004000007824 */ /* 0x000fe200078e00ff */
[----:B------:R-:W-:Y:S01]  /*1040*/  IADD3.X R199, R19, UR7, R9, P1, !PT ;  /* 0x0000000713c77c10 */ /* 0x000fe20008ffe409 */
[----:B------:R-:W-:Y:S01]  /*1050*/  IMAD R200, R224, c[0x0][0x1b0], RZ ;  /* 0x00006c00e0c87a24 */ /* 0x000fe200078e02ff */
[----:B------:R-:W-:Y:S01]  /*1060*/  LOP3.LUT R2, R4, 0x8, R7, 0xf8, !PT ;  /* 0x0000000804027812 */ /* 0x000fe200078ef807 */
[----:B------:R-:W-:Y:S01]  /*1070*/  IMAD R224, R224, c[0x0][0x1b8], RZ ;  /* 0x00006e00e0e07a24 */ /* 0x000fe200078e02ff */
[----:B------:R-:W-:Y:S01]  /*1080*/  ISETP.GE.AND P0, PT, R16, UR4, PT ;  /* 0x0000000410007c0c */ /* 0x000fe2000bf06270 */
[----:B------:R-:W-:Y:S01]  /*1090*/  UIMAD UR5, UR11, UR5, UR21 ;  /* 0x000000050b0572a4 */ /* 0x000fe2000f8e0215 */
[----:B------:R-:W-:Y:S01]  /*10a0*/  SHF.R.U32.HI R4, RZ, 0x3, R4 ;  /* 0x00000003ff047819 */ /* 0x000fe20000011604 */
[----:B------:R-:W-:Y:S01]  /*10b0*/  IMAD R200, R222, c[0x0][0x1b4], R200 ;  /* 0x00006d00dec87a24 */ /* 0x000fe200078e02c8 */
[----:B------:R-:W-:Y:S01]  /*10c0*/  IADD3 R196, R202, 0x80, RZ ;  /* 0x00000080cac47810 */ /* 0x000fe20007ffe0ff */
[----:B------:R-:W-:Y:S01]  /*10d0*/  IMAD R224, R222, c[0x0][0x1bc], R224 ;  /* 0x00006f00dee07a24 */ /* 0x000fe200078e02e0 */
[----:B------:R-:W-:Y:S01]  /*10e0*/  LOP3.LUT R4, R2, R4, RZ, 0x3c, !PT ;  /* 0x0000000402047212 */ /* 0x000fe200078e3cff */
[----:B------:R-:W-:Y:S01]  /*10f0*/  IMAD.WIDE.U32 R198, R222, c[0x0][0x1b0], R198 ;  /* 0x00006c00dec67a25 */ /* 0x000fe200078e00c6 */
[----:B------:R-:W-:-:S02]  /*1100*/  IADD3 R19, R15, UR5, RZ ;  /* 0x000000050f137c10 */ /* 0x000fc4000fffe0ff */
[----:B------:R-:W-:Y:S01]  /*1110*/  LOP3.LUT R4, R4, 0xfffffe00, R0, 0xf8, !PT ;  /* 0xfffffe0004047812 */ /* 0x000fe200078ef800 */
[----:B------:R-:W-:Y:S02]  /*1120*/  IMAD.MOV.U32 R2, RZ, RZ, 0x10 ;  /* 0x00000010ff027424 */ /* 0x000fe400078e00ff */
[----:B------:R-:W-:Y:S02]  /*1130*/  IMAD.MOV.U32 R0, RZ, RZ, 0x20 ;  /* 0x00000020ff007424 */ /* 0x000fe400078e00ff */
[----:B------:R-:W-:Y:S01]  /*1140*/  IMAD.WIDE.U32 R222, R222, c[0x0][0x1b8], R10 ;  /* 0x00006e00dede7a25 */ /* 0x000fe200078e000a */
[----:B------:R-:W-:Y:S02]  /*1150*/  SEL R2, R2, 0xfffffff0, !P2 ;  /* 0xfffffff002027807 */ /* 0x000fe40005000000 */
[----:B------:R-:W-:Y:S01]  /*1160*/  SEL R0, R0, 0xffffffe0, !P3 ;  /* 0xffffffe000007807 */ /* 0x000fe20005800000 */
[----:B------:R-:W-:-:S04]  /*1170*/  IMAD.WIDE R20, R20, 0x40, R16 ;  /* 0x0000004014147825 */ /* 0x000fc800078e0210 */
[----:B------:R-:W-:Y:S02]  /*1180*/  IMAD.SHL.U32 R195, R195, 0x2, RZ ;  /* 0x00000002c3c37824 */ /* 0x000fe400078e00ff */
        /* <DEDUP_REMOVED lines=33> */
.L_x_280:
[----:B------:R-:W-:Y:S05]  /*13a0*/  BSYNC B0 ;  /* 0x0000000000007941 */ /* 0x000fea0003800000 */
.L_x_279:
[----:B------:R-:W-:Y:S01]  /*13b0*/  IADD3 R9, R16, 0x10, RZ ;  /* 0x0000001010097810 */ /* 0x000fe20007ffe0ff */
[----:B------:R-:W-:Y:S03]  /*13c0*/  BSSY B0, `(.L_x_281) ;  /* 0x0000024000007945 */ /* 0x000fe60003800000 */
[----:B------:R-:W-:-:S13]  /*13d0*/  ISETP.GE.AND P0, PT, R9, UR4, PT ;  /* 0x0000000409007c0c */ /* 0x000fda000bf06270 */
[----:B------:R-:W-:Y:S05]  /*13e0*/  @P0 BRA `(.L_x_282) ;  /* 0x0000021000000947 */ /* 0x000fea0003800000 */
[----:B------:R-:W-:Y:S01]  /*13f0*/  IADD3 R10, P0, R20, 0x10, RZ ;  /* 0x00000010140a7810 */ /* 0x000fe20007f1e0ff */
[----:B-1----:R-:W-:Y:S01]  /*1400*/  IMAD.MOV.U32 R22, RZ, RZ, R14 ;  /* 0x000000ffff167224 */ /* 0x002fe200078e000e */
        /* <DEDUP_REMOVED lines=31> */
.L_x_282:
[----:B------:R-:W-:Y:S05]  /*1600*/  BSYNC B0 ;  /* 0x0000000000007941 */ /* 0x000fea0003800000 */
.L_x_281:
[----:B-1----:R-:W-:Y:S01]  /*1610*/  IADD3 R10, R16, 0x20, RZ ;  /* 0x00000020100a7810 */ /* 0x002fe20007ffe0ff */
[----:B------:R-:W-:Y:S03]  /*1620*/  BSSY B0, `(.L_x_283) ;  /* 0x0000024000007945 */ /* 0x000fe60003800000 */
[----:B------:R-:W-:-:S13]  /*1630*/  ISETP.GE.AND P0, PT, R10, UR4, PT ;  /* 0x000000040a007c0c */ /* 0x000fda000bf06270 */
        /* <DEDUP_REMOVED lines=34> */
.L_x_284:
[----:B------:R-:W-:Y:S05]  /*1860*/  BSYNC B0 ;  /* 0x0000000000007941 */ /* 0x000fea0003800000 */
.L_x_283:
[----:B------:R-:W-:Y:S01]  /*1870*/  IADD3 R11, R16, 0x30, RZ ;  /* 0x00000030100b7810 */ /* 0x000fe20007ffe0ff */
[----:B------:R-:W-:Y:S01]  /*1880*/  UMOV UR11, 0x6 ;  /* 0x00000006000b7882 */ /* 0x000fe20000000000 */
[----:B------:R-:W-:Y:S01]  /*1890*/  BSSY B0, `(.L_x_285) ;  /* 0x0000026000007945 */ /* 0x000fe20003800000 */
[----:B------:R-:W-:Y:S01]  /*18a0*/  ULDC.64 UR6, c[0x0][0x198] ;  /* 0x0000660000067ab9 */ /* 0x000fe20000000a00 */
[----:B------:R-:W-:Y:S01]  /*18b0*/  ISETP.GE.AND P0, PT, R11, UR4, PT ;  /* 0x000000040b007c0c */ /* 0x000fe2000bf06270 */
        /* <DEDUP_REMOVED lines=35> */
.L_x_286:
[----:B------:R-:W-:Y:S05]  /*1af0*/  BSYNC B0 ;  /* 0x0000000000007941 */ /* 0x000fea0003800000 */
.L_x_285:
[----:B------:R-:W-:Y:S01]  /*1b00*/  UIADD3 UR17, UR8, -0x1, URZ ;  /* 0xffffffff08117890 */ /* 0x000fe2000fffe03f */
[----:B------:R-:W-:Y:S01]  /*1b10*/  MOV R200, R198 ;  /* 0x000000c600c87202 */ /* 0x000fe20000000f00 */
[----:B------:R-:W-:Y:S01]  /*1b20*/  IMAD.U32 R7, RZ, RZ, UR24 ;  /* 0x00000018ff077e24 */ /* 0x000fe2000f8e00ff */
[----:B------:R-:W-:Y:S01]  /*1b30*/  BSSY B0, `(.L_x_287) ;  /* 0x0000022000007945 */ /* 0x000fe20003800000 */
[----:B------:R-:W-:Y:S02]  /*1b40*/  UIMAD UR20, UR17, -0x40, UR15 ;  /* 0xffffffc0111478a4 */ /* 0x000fe4000f8e020f */
[----:B------:R-:W-:Y:S01]  /*1b50*/  USHF.R.S32.HI UR25, URZ, 0x1f, UR17 ;  /* 0x0000001f3f197899 */ /* 0x000fe20008011411 */
[----:B--2---:R-:W-:Y:S01]  /*1b60*/  IMAD.WIDE.U32 R18, R7, UR17, R200 ;  /* 0x0000001107127c25 */ /* 0x004fe2000f8e00c8 */
[----:B------:R-:W-:Y:S02]  /*1b70*/  UIMAD UR4, UR21, UR17, URZ ;  /* 0x00000011150472a4 */ /* 0x000fe4000f8e023f */
[----:B------:R-:W-:-:S02]  /*1b80*/  ISETP.GE.AND P0, PT, R16, UR20, PT ;  /* 0x0000001410007c0c */ /* 0x000fc4000bf06270 */
[----:B------:R-:W-:-:S06]  /*1b90*/  UIMAD UR4, UR25, UR24, UR4 ;  /* 0x00000018190472a4 */ /* 0x000fcc000f8e0204 */
[----:B------:R-:W-:-:S05]  /*1ba0*/  IADD3 R21, R19, UR4, RZ ;  /* 0x0000000413157c10 */ /* 0x000fca000fffe0ff */
        /* <DEDUP_REMOVED lines=26> */
.L_x_288:
[----:B------:R-:W-:Y:S05]  /*1d50*/  BSYNC B0 ;  /* 0x0000000000007941 */ /* 0x000fea0003800000 */
.L_x_287:
[----:B------:R-:W-:Y:S01]  /*1d60*/  ISETP.GE.AND P0, PT, R9, UR20, PT ;  /* 0x0000001409007c0c */ /* 0x000fe2000bf06270 */
[----:B------:R-:W-:Y:S01]  /*1d70*/  ULDC UR4, c[0x0][0x19c] ;  /* 0x0000670000047ab9 */ /* 0x000fe20000000800 */
[----:B------:R-:W-:Y:S01]  /*1d80*/  BSSY B0, `(.L_x_289) ;  /* 0x000001f000007945 */ /* 0x000fe20003800000 */
[----:B------:R-:W-:Y:S02]  /*1d90*/  USHF.L.U32 UR7, UR6, 0x4, URZ ;  /* 0x0000000406077899 */ /* 0x000fe4000800063f */
[----:B------:R-:W-:-:S08]  /*1da0*/  USHF.L.U64.HI UR6, UR6, UR9, UR4 ;  /* 0x0000000906067299 */ /* 0x000fd00008010204 */
[----:B------:R-:W-:Y:S05]  /*1db0*/  @P0 BRA `(.L_x_290) ;  /* 0x000001b000000947 */ /* 0x000fea0003800000 */
[----:B------:R-:W-:Y:S02]  /*1dc0*/  ISETP.GE.AND P3, PT, R202, c[0x0][0x220], PT ;  /* 0x00008800ca007a0c */ /* 0x000fe40003f66270 */
[----:B------:R-:W-:Y:S02]  /*1dd0*/  ISETP.GE.AND P2, PT, R197, c[0x0][0x220], PT ;  /* 0x00008800c5007a0c */ /* 0x000fe40003f46270 */
[----:B--2---:R-:W-:Y:S02]  /*1de0*/  IADD3 R14, P1, R18, UR7, RZ ;  /* 0x00000007120e7c10 */ /* 0x004fe4000ff3e0ff */
[----:B------:R-:W-:Y:S02]  /*1df0*/  ISETP.GE.AND P0, PT, R196, c[0x0][0x220], PT ;  /* 0x00008800c4007a0c */ /* 0x000fe40003f06270 */
[----:B------:R-:W-:-:S05]  /*1e00*/  IADD3.X R13, R21, UR6, RZ, P1, !PT ;  /* 0x00000006150d7c10 */ /* 0x000fca0008ffe4ff */
[C---:B-1----:R-:W-:Y:S01]  /*1e10*/  @!P3 LEA R24, P4, R14.reuse, c[0x0][0x168], 0x1 ;  /* 0x00005a000e18ba11 */ /* 0x042fe200078808ff */
        /* <DEDUP_REMOVED lines=21> */
.L_x_290:
[----:B------:R-:W-:Y:S05]  /*1f70*/  BSYNC B0 ;  /* 0x0000000000007941 */ /* 0x000fea0003800000 */
.L_x_289:
[----:B------:R-:W-:Y:S01]  /*1f80*/  ISETP.GE.AND P0, PT, R10, UR20, PT ;  /* 0x000000140a007c0c */ /* 0x000fe2000bf06270 */
[----:B------:R-:W-:-:S12]  /*1f90*/  BSSY B0, `(.L_x_291) ;  /* 0x000001f000007945 */ /* 0x000fd80003800000 */
[----:B------:R-:W-:Y:S05]  /*1fa0*/  @P0 BRA `(.L_x_292) ;  /* 0x000001d000000947 */ /* 0x000fea0003800000 */
[----:B------:R-:W-:Y:S01]  /*1fb0*/  ISETP.GE.AND P3, PT, R202, c[0x0][0x220], PT ;  /* 0x00008800ca007a0c */ /* 0x000fe20003f66270 */
[----:B------:R-:W-:Y:S01]  /*1fc0*/  IMAD.MOV.U32 R13, RZ, RZ, c[0x0][0x198] ;  /* 0x00006600ff0d7624 */ /* 0x000fe200078e00ff */
[----:B------:R-:W-:Y:S01]  /*1fd0*/  ISETP.GE.AND P2, PT, R197, c[0x0][0x220], PT ;  /* 0x00008800c5007a0c */ /* 0x000fe20003f46270 */
[----:B--2---:R-:W-:-:S03]  /*1fe0*/  IMAD.MOV.U32 R15, RZ, RZ, c[0x0][0x19c] ;  /* 0x00006700ff0f7624 */ /* 0x004fc600078e00ff */
[----:B------:R-:W-:-:S04]  /*1ff0*/  LEA R14, P0, R13, R18, 0x5 ;  /* 0x000000120d0e7211 */ /* 0x000fc800078028ff */
[----:B------:R-:W-:Y:S02]  /*2000*/  LEA.HI.X R15, R13, R21, R15, 0x5, P0 ;  /* 0x000000150d0f7211 */ /* 0x000fe400000f2c0f */
[----:B------:R-:W-:Y:S01]  /*2010*/  ISETP.GE.AND P0, PT, R196, c[0x0][0x220], PT ;  /* 0x00008800c4007a0c */ /* 0x000fe20003f06270 */
[----:B------:R2:W-:Y:S01]  /*2020*/  @P3 STS.128 [R195+0x7000], RZ ;  /* 0x007000ffc3003388 */ /* 0x0005e20000000c00 */
[C---:B-1----:R-:W-:Y:S02]  /*2030*/  @!P3 LEA R24, P4, R14.reuse, c[0x0][0x168], 0x1 ;  /* 0x00005a000e18ba11 */ /* 0x042fe400078808ff */
        /* <DEDUP_REMOVED lines=20> */
.L_x_292:
[----:B------:R-:W-:Y:S05]  /*2180*/  BSYNC B0 ;  /* 0x0000000000007941 */ /* 0x000fea0003800000 */
.L_x_291:
[----:B------:R-:W-:Y:S01]  /*2190*/  ISETP.GE.AND P0, PT, R11, UR20, PT ;  /* 0x000000140b007c0c */ /* 0x000fe2000bf06270 */
[----:B------:R-:W-:Y:S01]  /*21a0*/  ULDC.64 UR4, c[0x0][0x1a0] ;  /* 0x0000680000047ab9 */ /* 0x000fe20000000a00 */
[----:B------:R-:W-:Y:S01]  /*21b0*/  BSSY B0, `(.L_x_293) ;  /* 0x0000023000007945 */ /* 0x000fe20003800000 */
[----:B------:R-:W-:Y:S02]  /*21c0*/  USHF.L.U64.HI UR11, UR4, UR11, UR5 ;  /* 0x0000000b040b7299 */ /* 0x000fe40008010205 */
[----:B------:R-:W-:-:S08]  /*21d0*/  USHF.L.U32 UR12, UR4, 0x6, URZ ;  /* 0x00000006040c7899 */ /* 0x000fd0000800063f */
[----:B------:R-:W-:Y:S05]  /*21e0*/  @P0 BRA `(.L_x_294) ;  /* 0x000001f000000947 */ /* 0x000fea0003800000 */
[----:B------:R-:W-:Y:S01]  /*21f0*/  ISETP.GE.AND P3, PT, R202, c[0x0][0x220], PT ;  /* 0x00008800ca007a0c */ /* 0x000fe20003f66270 */
[----:B------:R-:W-:Y:S01]  /*2200*/  IMAD.MOV.U32 R13, RZ, RZ, c[0x0][0x198] ;  /* 0x00006600ff0d7624 */ /* 0x000fe200078e00ff */
[----:B------:R-:W-:Y:S01]  /*2210*/  ISETP.GE.AND P2, PT, R197, c[0x0][0x220], PT ;  /* 0x00008800c5007a0c */ /* 0x000fe20003f46270 */
[----:B------:R-:W-:Y:S01]  /*2220*/  IMAD.MOV.U32 R20, RZ, RZ, R18 ;  /* 0x000000ffff147224 */ /* 0x000fe200078e0012 */
[----:B------:R-:W-:Y:S01]  /*2230*/  ULDC UR5, c[0x0][0x19c] ;  /* 0x0000670000057ab9 */ /* 0x000fe20000000800 */
[----:B------:R-:W-:Y:S01]  /*2240*/  ISETP.GE.AND P0, PT, R196, c[0x0][0x220], PT ;  /* 0x00008800c4007a0c */ /* 0x000fe20003f06270 */
[----:B------:R-:W-:Y:S01]  /*2250*/  UIMAD UR5, UR5, 0x30, URZ ;  /* 0x00000030050578a4 */ /* 0x000fe2000f8e023f */
[----:B------:R-:W-:-:S05]  /*2260*/  IMAD.WIDE.U32 R20, R13, 0x30, R20 ;  /* 0x000000300d147825 */ /* 0x000fca00078e0014 */
[----:B------:R-:W-:Y:S01]  /*2270*/  IADD3 R13, R21, UR5, RZ ;  /* 0x00000005150d7c10 */ /* 0x000fe2000fffe0ff */
[----:B------:R3:W-:Y:S01]  /*2280*/  @P3 STS.128 [R195+0x7800], RZ ;  /* 0x007800ffc3003388 */ /* 0x0007e20000000c00 */
[C---:B------:R-:W-:Y:S02]  /*2290*/  @!P3 LEA R18, P4, R20.reuse, c[0x0][0x168], 0x1 ;  /* 0x00005a001412ba11 */ /* 0x040fe400078808ff */
[C---:B--2---:R-:W-:Y:S02]  /*22a0*/  @!P2 LEA R14, P1, R20.reuse, c[0x0][0x168], 0x1 ;  /* 0x00005a00140eaa11 */ /* 0x044fe400078208ff */
        /* <DEDUP_REMOVED lines=19> */
.L_x_294:
[----:B------:R-:W-:Y:S05]  /*23e0*/  BSYNC B0 ;  /* 0x0000000000007941 */ /* 0x000fea0003800000 */
.L_x_293:
[----:B------:R-:W0:Y:S01]  /*23f0*/  LDGDEPBAR ;  /* 0x00000000000079af */ /* 0x000e220000000000 */
[----:B------:R-:W-:Y:S01]  /*2400*/  ISETP.GE.AND P0, PT, R16, UR20, PT ;  /* 0x0000001410007c0c */ /* 0x000fe2000bf06270 */
[----:B------:R-:W-:Y:S01]  /*2410*/  UIMAD UR5, UR11, UR17, URZ ;  /* 0x000000110b0572a4 */ /* 0x000fe2000f8e023f */
[----:B--23--:R-:W-:Y:S01]  /*2420*/  SHF.R.S32.HI R14, RZ, 0x1f, R12 ;  /* 0x0000001fff0e7819 */ /* 0x00cfe2000001140c */
[----:B------:R-:W-:Y:S01]  /*2430*/  IMAD.MOV.U32 R224, RZ, RZ, R222 ;  /* 0x000000ffffe07224 */ /* 0x000fe200078e00de */
[----:B------:R-:W-:Y:S01]  /*2440*/  BSSY B0, `(.L_x_295) ;  /* 0x000002a000007945 */ /* 0x000fe20003800000 */
[----:B------:R-:W-:Y:S01]  /*2450*/  UIMAD UR5, UR25, UR12, UR5 ;  /* 0x0000000c190572a4 */ /* 0x000fe2000f8e0205 */
[----:B------:R-:W-:Y:S01]  /*2460*/  LEA.HI R14, R14, R12, RZ, 0x2 ;  /* 0x0000000c0e0e7211 */ /* 0x000fe200078f10ff */
[----:B------:R-:W-:Y:S02]  /*2470*/  IMAD.U32 R12, RZ, RZ, UR17 ;  /* 0x00000011ff0c7e24 */ /* 0x000fe4000f8e00ff */
[----:B------:R-:W-:Y:S01]  /*2480*/  IMAD.SHL.U32 R80, R8, 0x2, RZ ;  /* 0x0000000208507824 */ /* 0x000fe200078e00ff */
[----:B------:R-:W-:Y:S01]  /*2490*/  SHF.R.S32.HI R8, RZ, 0x2, R14 ;  /* 0x00000002ff087819 */ /* 0x000fe2000001140e */
[----:B------:R-:W-:-:S03]  /*24a0*/  IMAD.WIDE.U32 R12, R12, UR12, R224 ;  /* 0x0000000c0c0c7c25 */ /* 0x000fc6000f8e00e0 */
[----:B------:R-:W-:Y:S01]  /*24b0*/  LOP3.LUT R80, R80, 0x6, RZ, 0xc0, !PT ;  /* 0x0000000650507812 */ /* 0x000fe200078ec0ff */
[----:B------:R-:W-:Y:S01]  /*24c0*/  IMAD.U32 R220, RZ, RZ, UR13 ;  /* 0x0000000dffdc7e24 */ /* 0x000fe2000f8e00ff */
[----:B------:R-:W-:-:S03]  /*24d0*/  IADD3 R15, R13, UR5, RZ ;  /* 0x000000050d0f7c10 */ /* 0x000fc6000fffe0ff */
[----:B------:R-:W-:Y:S01]  /*24e0*/  IMAD R220, R220, 0x4, R194 ;  /* 0x00000004dcdc7824 */ /* 0x000fe200078e02c2 */
        /* <DEDUP_REMOVED lines=31> */
.L_x_296:
[----:B------:R-:W-:Y:S05]  /*26e0*/  BSYNC B0 ;  /* 0x0000000000007941 */ /* 0x000fea0003800000 */
.L_x_295:
[----:B------:R-:W-:Y:S01]  /*26f0*/  ISETP.GE.AND P0, PT, R9, UR20, PT ;  /* 0x0000001409007c0c */ /* 0x000fe2000bf06270 */
[----:B------:R-:W-:Y:S01]  /*2700*/  ULDC UR5, c[0x0][0x1a4] ;  /* 0x0000690000057ab9 */ /* 0x000fe20000000800 */
[----:B------:R-:W-:Y:S01]  /*2710*/  LEA R9, R194, UR14, 0x4 ;  /* 0x0000000ec2097c11 */ /* 0x000fe2000f8e20ff */
[----:B------:R-:W-:Y:S01]  /*2720*/  USHF.L.U32 UR14, UR4, 0x4, URZ ;  /* 0x00000004040e7899 */ /* 0x000fe2000800063f */
[----:B------:R-:W-:Y:S01]  /*2730*/  BSSY B0, `(.L_x_297) ;  /* 0x0000025000007945 */ /* 0x000fe20003800000 */
[----:B------:R-:W-:Y:S01]  /*2740*/  USHF.L.U64.HI UR9, UR4, UR9, UR5 ;  /* 0x0000000904097299 */ /* 0x000fe20008010205 */
[----:B------:R-:W-:Y:S01]  /*2750*/  IADD3 R9, R9, 0x1, R8 ;  /* 0x0000000109097810 */ /* 0x000fe20007ffe008 */
[----:B------:R-:W-:-:S05]  /*2760*/  IMAD.U32 R8, RZ, RZ, UR15 ;  /* 0x0000000fff087e24 */ /* 0x000fca000f8e00ff */
[----:B------:R-:W-:Y:S01]  /*2770*/  IADD3 R8, R8, -UR16, R9 ;  /* 0x8000001008087c10 */ /* 0x000fe2000fffe009 */
[----:B------:R4:W-:Y:S03]  /*2780*/  @P0 STS.128 [R195+0xc800], RZ ;  /* 0x00c800ffc3000388 */ /* 0x0009e60000000c00 */
[----:B------:R-:W-:Y:S01]  /*2790*/  IADD3 R81, R8, c[0x0][0x2e8], RZ ;  /* 0x0000ba0008517a10 */ /* 0x000fe20007ffe0ff */
        /* <DEDUP_REMOVED lines=8> */
[C---:B---3--:R-:W-:Y:S01]  /*2820*/  @!P3 LEA R20, P4, R9.reuse, c[0x0][0x170], 0x1 ;  /* 0x00005c000914ba11 */ /* 0x048fe200078808ff */
        /* <DEDUP_REMOVED lines=21> */
.L_x_298:
[----:B------:R-:W-:Y:S05]  /*2980*/  BSYNC B0 ;  /* 0x0000000000007941 */ /* 0x000fea0003800000 */
.L_x_297:
[----:B------:R-:W-:Y:S01]  /*2990*/  ISETP.GE.AND P0, PT, R10, UR20, PT ;  /* 0x000000140a007c0c */ /* 0x000fe2000bf06270 */
[----:B------:R-:W-:-:S12]  /*29a0*/  BSSY B0, `(.L_x_299) ;  /* 0x0000022000007945 */ /* 0x000fd80003800000 */
[----:B------:R1:W-:Y:S04]  /*29b0*/  @P0 STS.128 [R195+0xd000], RZ ;  /* 0x00d000ffc3000388 */ /* 0x0003e80000000c00 */
[----:B------:R1:W-:Y:S04]  /*29c0*/  @P0 STS.128 [R195+0xf000], RZ ;  /* 0x00f000ffc3000388 */ /* 0x0003e80000000c00 */
[----:B------:R1:W-:Y:S01]  /*29d0*/  @P0 STS.128 [R195+0x11000], RZ ;  /* 0x011000ffc3000388 */ /* 0x0003e20000000c00 */
[----:B------:R-:W-:Y:S05]  /*29e0*/  @P0 BRA `(.L_x_300) ;  /* 0x000001d000000947 */ /* 0x000fea0003800000 */
[----:B------:R-:W-:Y:S01]  /*29f0*/  ISETP.GE.AND P3, PT, R202, c[0x0][0x220], PT ;  /* 0x00008800ca007a0c */ /* 0x000fe20003f66270 */
[----:B------:R-:W-:Y:S01]  /*2a00*/  IMAD.MOV.U32 R8, RZ, RZ, c[0x0][0x1a0] ;  /* 0x00006800ff087624 */ /* 0x000fe200078e00ff */
[----:B------:R-:W-:Y:S01]  /*2a10*/  ISETP.GE.AND P2, PT, R197, c[0x0][0x220], PT ;  /* 0x00008800c5007a0c */ /* 0x000fe20003f46270 */
[----:B------:R-:W-:-:S03]  /*2a20*/  IMAD.MOV.U32 R10, RZ, RZ, c[0x0][0x1a4] ;  /* 0x00006900ff0a7624 */ /* 0x000fc600078e00ff */
[----:B------:R-:W-:-:S04]  /*2a30*/  LEA R9, P0, R8, R12, 0x5 ;  /* 0x0000000c08097211 */ /* 0x000fc800078028ff */
[----:B------:R-:W-:Y:S02]  /*2a40*/  LEA.HI.X R10, R8, R15, R10, 0x5, P0 ;  /* 0x0000000f080a7211 */ /* 0x000fe400000f2c0a */
[----:B------:R-:W-:Y:S01]  /*2a50*/  ISETP.GE.AND P0, PT, R196, c[0x0][0x220], PT ;  /* 0x00008800c4007a0c */ /* 0x000fe20003f06270 */
[----:B------:R1:W-:Y:S01]  /*2a60*/  @P3 STS.128 [R195+0xd000], RZ ;  /* 0x00d000ffc3003388 */ /* 0x0003e20000000c00 */
[C---:B---3--:R-:W-:Y:S02]  /*2a70*/  @!P3 LEA R20, P4, R9.reuse, c[0x0][0x170], 0x1 ;  /* 0x00005c000914ba11 */ /* 0x048fe400078808ff */
        /* <DEDUP_REMOVED lines=20> */
.L_x_300:
[----:B------:R-:W-:Y:S05]  /*2bc0*/  BSYNC B0 ;  /* 0x0000000000007941 */ /* 0x000fea0003800000 */
.L_x_299:
[----:B------:R-:W-:Y:S01]  /*2bd0*/  ISETP.GE.AND P0, PT, R11, UR20, PT ;  /* 0x000000140b007c0c */ /* 0x000fe2000bf06270 */
[----:B------:R-:W-:-:S12]  /*2be0*/  BSSY B0, `(.L_x_301) ;  /* 0x0000024000007945 */ /* 0x000fd80003800000 */
[----:B------:R1:W-:Y:S04]  /*2bf0*/  @P0 STS.128 [R195+0xd800], RZ ;  /* 0x00d800ffc3000388 */ /* 0x0003e80000000c00 */
[----:B------:R1:W-:Y:S04]  /*2c00*/  @P0 STS.128 [R195+0xf800], RZ ;  /* 0x00f800ffc3000388 */ /* 0x0003e80000000c00 */
[----:B------:R1:W-:Y:S01]  /*2c10*/  @P0 STS.128 [R195+0x11800], RZ ;  /* 0x011800ffc3000388 */ /* 0x0003e20000000c00 */
[----:B------:R-:W-:Y:S05]  /*2c20*/  @P0 BRA `(.L_x_302) ;  /* 0x000001f000000947 */ /* 0x000fea0003800000 */
[----:B------:R-:W-:Y:S01]  /*2c30*/  ISETP.GE.AND P3, PT, R202, c[0x0][0x220], PT ;  /* 0x00008800ca007a0c */ /* 0x000fe20003f66270 */
[----:B---3--:R-:W-:Y:S01]  /*2c40*/  IMAD.MOV.U32 R8, RZ, RZ, c[0x0][0x1a0] ;  /* 0x00006800ff087624 */ /* 0x008fe200078e00ff */
        /* <DEDUP_REMOVED lines=29> */
.L_x_302:
[----:B------:R-:W-:Y:S05]  /*2e20*/  BSYNC B0 ;  /* 0x0000000000007941 */ /* 0x000fea0003800000 */
.L_x_301:
[C---:B---3--:R-:W-:Y:S01]  /*2e30*/  IMAD.SHL.U32 R8, R3.reuse, 0x40, RZ ;  /* 0x0000004003087824 */ /* 0x048fe200078e00ff */
[----:B------:R-:W-:Y:S01]  /*2e40*/  R2P PR, R3, 0x6 ;  /* 0x0000000603007804 */ /* 0x000fe20000000000 */
[----:B------:R-:W-:Y:S01]  /*2e50*/  IMAD.SHL.U32 R16, R16, 0x8, RZ ;  /* 0x0000000810107824 */ /* 0x000fe200078e00ff */
[----:B------:R-:W0:Y:S01]  /*2e60*/  LDGDEPBAR ;  /* 0x00000000000079af */ /* 0x000e220000000000 */
[----:B------:R-:W-:Y:S01]  /*2e70*/  IMAD R194, R194, 0x400, R4 ;  /* 0x00000400c2c27824 */ /* 0x000fe200078e0204 */
[----:B------:R-:W-:Y:S01]  /*2e80*/  LOP3.LUT R8, R8, 0x1c0, RZ, 0xc0, !PT ;  /* 0x000001c008087812 */ /* 0x000fe200078ec0ff */
[----:B------:R-:W-:Y:S01]  /*2e90*/  UISETP.GE.AND UP0, UPT, UR8, 0x2, UPT ;  /* 0x000000020800788c */ /* 0x000fe2000bf06270 */
[----:B------:R-:W-:Y:S01]  /*2ea0*/  IADD3 R133, R81, 0x8, RZ ;  /* 0x0000000851857810 */ /* 0x000fe20007ffe0ff */
[----:B------:R-:W-:Y:S01]  /*2eb0*/  IMAD.SHL.U32 R194, R194, 0x2, RZ ;  /* 0x00000002c2c27824 */ /* 0x000fe200078e00ff */
[----:B------:R-:W-:Y:S02]  /*2ec0*/  LOP3.LUT R16, R8, 0x8, R16, 0xf8, !PT ;  /* 0x0000000808107812 */ /* 0x000fe400078ef810 */
[----:B------:R-:W-:Y:S01]  /*2ed0*/  SHF.R.U32.HI R8, RZ, 0x3, R8 ;  /* 0x00000003ff087819 */ /* 0x000fe20000011608 */
[--C-:B------:R-:W-:Y:S01]  /*2ee0*/  IMAD R192, R2, 0x2, R194.reuse ;  /* 0x0000000202c07824 */ /* 0x100fe200078e02c2 */
[----:B------:R-:W-:Y:S01]  /*2ef0*/  LDSM.16.M88.4 R76, [R194] ;  /* 0x00000000c24c783b */ /* 0x000fe20000000200 */
[----:B------:R-:W-:Y:S01]  /*2f00*/  IMAD R190, R0, 0x2, R194 ;  /* 0x0000000200be7824 */ /* 0x000fe200078e02c2 */
[----:B------:R-:W-:Y:S01]  /*2f10*/  LOP3.LUT R8, R16, R8, RZ, 0x3c, !PT ;  /* 0x0000000810087212 */ /* 0x000fe200078e3cff */
[----:B------:R-:W-:Y:S01]  /*2f20*/  IMAD R189, R0, 0x2, R192 ;  /* 0x0000000200bd7824 */ /* 0x000fe200078e02c0 */
[----:B------:R-:W-:Y:S01]  /*2f30*/  LDSM.16.M88.4 R56, [R192] ;  /* 0x00000000c038783b */ /* 0x000fe20000000200 */
[----:B------:R-:W-:-:S02]  /*2f40*/  PLOP3.LUT P0, PT, PT, PT, UP0, 0x80, 0x0 ;  /* 0x000000000000781c */ /* 0x000fc40003f0f008 */
[----:B------:R-:W-:Y:S01]  /*2f50*/  IMAD R193, R193, 0x200, R8 ;  /* 0x00000200c1c17824 */ /* 0x000fe200078e0208 */
[----:B------:R-:W-:Y:S01]  /*2f60*/  LDSM.16.M88.4 R52, [R190] ;  /* 0x00000000be34783b */ /* 0x000fe20000000200 */
[----:B------:R-:W-:Y:S02]  /*2f70*/  IMNMX R134, R81, UR15, PT ;  /* 0x0000000f51867c17 */ /* 0x000fe4000b800200 */
[----:B------:R-:W-:Y:S01]  /*2f80*/  IMAD.SHL.U32 R193, R193, 0x2, RZ ;  /* 0x00000002c1c17824 */ /* 0x000fe200078e00ff */
[----:B------:R-:W-:Y:S01]  /*2f90*/  LDSM.16.M88.4 R72, [R189] ;  /* 0x00000000bd48783b */ /* 0x000fe20000000200 */
[----:B------:R-:W-:-:S03]  /*2fa0*/  IMNMX R133, R133, UR15, PT ;  /* 0x0000000f85857c17 */ /* 0x000fc6000b800200 */
[----:B------:R-:W3:Y:S01]  /*2fb0*/  LDSM.16.M88.4 R28, [R193+0x6000] ;  /* 0x00600000c11c783b */ /* 0x000ee20000000200 */
[C---:B------:R-:W-:Y:S02]  /*2fc0*/  IADD3 R3, R193.reuse, 0x6000, RZ ;  /* 0x00006000c1037810 */ /* 0x040fe40007ffe0ff */
[----:B------:R-:W-:Y:S01]  /*2fd0*/  IADD3 R191, R193, 0x6020, RZ ;  /* 0x00006020c1bf7810 */ /* 0x000fe20007ffe0ff */
[----:B-1----:R-:W1:Y:S01]  /*2fe0*/  LDSM.16.M88.4 R20, [R193+0x6800] ;  /* 0x00680000c114783b */ /* 0x002e620000000200 */
[----:B------:R-:W-:Y:S01]  /*2ff0*/  @P1 IADD3 R191, R3, -0x20, RZ ;  /* 0xffffffe003bf1810 */ /* 0x000fe20007ffe0ff */
[----:B------:R-:W-:Y:S02]  /*3000*/  IMAD.MOV.U32 R3, RZ, RZ, 0x40 ;  /* 0x00000040ff037424 */ /* 0x000fe400078e00ff */
[----:B------:R-:W5:Y:S01]  /*3010*/  LDSM.16.M88.4 R12, [R193+0x7000] ;  /* 0x00700000c10c783b */ /* 0x000f620000000200 */
[----:B------:R-:W-:Y:S02]  /*3020*/  IADD3 R183, R191, 0x800, RZ ;  /* 0x00000800bfb77810 */ /* 0x000fe40007ffe0ff */
[----:B------:R-:W-:Y:S01]  /*3030*/  SEL R3, R3, 0xffffffc0, !P2 ;  /* 0xffffffc003037807 */ /* 0x000fe20005000000 */
[----:B------:R-:W2:Y:S01]  /*3040*/  LDSM.16.M88.4 R40, [R193+0x7800] ;  /* 0x00780000c128783b */ /* 0x000ea20000000200 */
[----:B------:R-:W-:-:S02]  /*3050*/  IADD3 R182, R191, 0x1000, RZ ;  /* 0x00001000bfb67810 */ /* 0x000fc40007ffe0ff */
[----:B------:R-:W-:Y:S01]  /*3060*/  IADD3 R181, R191, 0x1800, RZ ;  /* 0x00001800bfb57810 */ /* 0x000fe20007ffe0ff */
[----:B------:R-:W4:Y:S01]  /*3070*/  LDSM.16.M88.4 R36, [R191] ;  /* 0x00000000bf24783b */ /* 0x000f220000000200 */
[----:B------:R-:W-:Y:S01]  /*3080*/  IMAD.IADD R187, R193, 0x1, R3 ;  /* 0x00000001c1bb7824 */ /* 0x000fe200078e0203 */
[----:B------:R-:W-:Y:S01]  /*3090*/  IADD3 R179, R191, 0x2000, RZ ;  /* 0x00002000bfb37810 */ /* 0x000fe20007ffe0ff */
        /* <DEDUP_REMOVED lines=12> */
[----:B------:R-:W2:Y:S01]  /*3160*/  LDSM.16.M88.4 R44, [R187+0x6800] ;  /* 0x00680000bb2c783b */ /* 0x000ea20000000200 */
[C---:B---3--:R-:W-:Y:S08]  /*3170*/  HMMA.16816.F32.BF16 R32, R76.reuse, R28, RZ ;  /* 0x0000001c4c20723c */ /* 0x048ff000000418ff */
[C---:B------:R-:W-:Y:S08]  /*3180*/  HMMA.16816.F32.BF16 R28, R76.reuse, R30, RZ ;  /* 0x0000001e4c1c723c */ /* 0x040ff000000418ff */
[C---:B-1----:R-:W-:Y:S08]  /*3190*/  HMMA.16816.F32.BF16 R24, R76.reuse, R20, RZ ;  /* 0x000000144c18723c */ /* 0x042ff000000418ff */
[C---:B-----5:R-:W-:Y:S08]  /*31a0*/  HMMA.16816.F32.BF16 R16, R76.reuse, R12, RZ ;  /* 0x0000000c4c10723c */ /* 0x060ff000000418ff */
[C---:B------:R-:W-:Y:S08]  /*31b0*/  HMMA.16816.F32.BF16 R20, R76.reuse, R22, RZ ;  /* 0x000000164c14723c */ /* 0x040ff000000418ff */
[C---:B------:R-:W-:Y:S08]  /*31c0*/  HMMA.16816.F32.BF16 R12, R76.reuse, R14, RZ ;  /* 0x0000000e4c0c723c */ /* 0x040ff000000418ff */
[C---:B--2---:R-:W-:Y:S08]  /*31d0*/  HMMA.16816.F32.BF16 R8, R76.reuse, R40, RZ ;  /* 0x000000284c08723c */ /* 0x044ff000000418ff */
[----:B------:R-:W-:Y:S01]  /*31e0*/  HMMA.16816.F32.BF16 R76, R76, R42, RZ ;  /* 0x0000002a4c4c723c */ /* 0x000fe200000418ff */
[----:B------:R-:W1:Y:S07]  /*31f0*/  LDSM.16.M88.4 R40, [R187+0x7000] ;  /* 0x00700000bb28783b */ /* 0x000e6e0000000200 */
[C---:B----4-:R-:W-:Y:S08]  /*3200*/  HMMA.16816.F32.BF16 R32, R56.reuse, R36, R32 ;  /* 0x000000243820723c */ /* 0x050ff00000041820 */
[C---:B------:R-:W-:Y:S01]  /*3210*/  HMMA.16816.F32.BF16 R28, R56.reuse, R38, R28 ;  /* 0x00000026381c723c */ /* 0x040fe2000004181c */
[----:B------:R-:W2:Y:S07]  /*3220*/  LDSM.16.M88.4 R36, [R187+0x7800] ;  /* 0x00780000bb24783b */ /* 0x000eae0000000200 */
[C---:B------:R-:W-:Y:S08]  /*3230*/  HMMA.16816.F32.BF16 R24, R56.reuse, R68, R24 ;  /* 0x000000443818723c */ /* 0x040ff00000041818 */
[C---:B------:R-:W-:Y:S01]  /*3240*/  HMMA.16816.F32.BF16 R20, R56.reuse, R70, R20 ;  /* 0x000000463814723c */ /* 0x040fe20000041814 */
[----:B------:R-:W3:Y:S07]  /*3250*/  LDSM.16.M88.4 R68, [R180] ;  /* 0x00000000b444783b */ /* 0x000eee0000000200 */
[C---:B------:R-:W-:Y:S08]  /*3260*/  HMMA.16816.F32.BF16 R16, R56.reuse, R64, R16 ;  /* 0x000000403810723c */ /* 0x040ff00000041810 */
[C---:B------:R-:W-:Y:S01]  /*3270*/  HMMA.16816.F32.BF16 R12, R56.reuse, R66, R12 ;  /* 0x00000042380c723c */ /* 0x040fe2000004180c */
[----:B------:R-:W4:Y:S07]  /*3280*/  LDSM.16.M88.4 R64, [R180+0x800] ;  /* 0x00080000b440783b */ /* 0x000f2e0000000200 */
[C---:B------:R-:W-:Y:S08]  /*3290*/  HMMA.16816.F32.BF16 R8, R56.reuse, R60, R8 ;  /* 0x0000003c3808723c */ /* 0x040ff00000041808 */
[----:B------:R-:W-:Y:S01]  /*32a0*/  HMMA.16816.F32.BF16 R76, R56, R62, R76 ;  /* 0x0000003e384c723c */ /* 0x000fe2000004184c */
[----:B------:R-:W5:Y:S04]  /*32b0*/  LDSM.16.M88.4 R60, [R180+0x1000] ;  /* 0x00100000b43c783b */ /* 0x000f680000000200 */
[----:B------:R-:W2:Y:S03]  /*32c0*/  LDSM.16.M88.4 R56, [R180+0x1800] ;  /* 0x00180000b438783b */ /* 0x000ea60000000200 */
[C---:B------:R-:W-:Y:S08]  /*32d0*/  HMMA.16816.F32.BF16 R32, R52.reuse, R48, R32 ;  /* 0x000000303420723c */ /* 0x040ff00000041820 */
[C---:B------:R-:W-:Y:S01]  /*32e0*/  HMMA.16816.F32.BF16 R28, R52.reuse, R50, R28 ;  /* 0x00000032341c723c */ /* 0x040fe2000004181c */
[----:B------:R-:W-:Y:S07]  /*32f0*/  LDSM.16.M88.4 R48, [R193+0x8000] ;  /* 0x00800000c130783b */ /* 0x000fee0000000200 */
[C---:B------:R-:W-:Y:S08]  /*3300*/  HMMA.16816.F32.BF16 R24, R52.reuse, R44, R24 ;  /* 0x0000002c3418723c */ /* 0x040ff00000041818 */
[C---:B------:R-:W-:Y:S01]  /*3310*/  HMMA.16816.F32.BF16 R20, R52.reuse, R46, R20 ;  /* 0x0000002e3414723c */ /* 0x040fe20000041814 */
[----:B------:R-:W-:Y:S07]  /*3320*/  LDSM.16.M88.4 R44, [R193+0x8800] ;  /* 0x00880000c12c783b */ /* 0x000fee0000000200 */
[C---:B-1----:R-:W-:Y:S08]  /*3330*/  HMMA.16816.F32.BF16 R16, R52.reuse, R40, R16 ;  /* 0x000000283410723c */ /* 0x042ff00000041810 */
[C---:B------:R-:W-:Y:S01]  /*3340*/  HMMA.16816.F32.BF16 R12, R52.reuse, R42, R12 ;  /* 0x0000002a340c723c */ /* 0x040fe2000004180c */
[----:B------:R-:W-:Y:S07]  /*3350*/  LDSM.16.M88.4 R40, [R193+0x9000] ;  /* 0x00900000c128783b */ /* 0x000fee0000000200 */
[C---:B--2---:R-:W-:Y:S08]  /*3360*/  HMMA.16816.F32.BF16 R8, R52.reuse, R36, R8 ;  /* 0x000000243408723c */ /* 0x044ff00000041808 */
        /* <DEDUP_REMOVED lines=8> */
[----:B------:R-:W-:Y:S07]  /*33f0*/  LDSM.16.M88.4 R64, [R191+0x2800] ;  /* 0x00280000bf40783b */ /* 0x000fee0000000200 */
[C---:B-----5:R-:W-:Y:S08]  /*3400*/  HMMA.16816.F32.BF16 R16, R72.reuse, R60, R16 ;  /* 0x0000003c4810723c */ /* 0x060ff00000041810 */
[C---:B------:R-:W-:Y:S01]  /*3410*/  HMMA.16816.F32.BF16 R12, R72.reuse, R62, R12 ;  /* 0x0000003e480c723c */ /* 0x040fe2000004180c */
[----:B------:R-:W-:Y:S07]  /*3420*/  LDSM.16.M88.4 R60, [R191+0x3000] ;  /* 0x00300000bf3c783b */ /* 0x000fee0000000200 */
[C---:B------:R-:W-:Y:S08]  /*3430*/  HMMA.16816.F32.BF16 R8, R72.reuse, R56, R8 ;  /* 0x000000384808723c */ /* 0x040ff00000041808 */
        /* <DEDUP_REMOVED lines=80> */
[----:B------:R-:W4:Y:S01]  /*3940*/  LDSM.16.M88.4 R56, [R180+0x5800] ;  /* 0x00580000b438783b */ /* 0x000f220000000200 */
[----:B------:R-:W-:-:S04]  /*3950*/  DEPBAR.LE SB0, 0x0 ;  /* 0x000080000000791a */ /* 0x000fc80000000000 */
[C---:B-1----:R-:W-:Y:S08]  /*3960*/  HMMA.16816.F32.BF16 R32, R52.reuse, R48, R32 ;  /* 0x000000303420723c */ /* 0x042ff00000041820 */
[C---:B------:R-:W-:Y:S08]  /*3970*/  HMMA.16816.F32.BF16 R28, R52.reuse, R50, R28 ;  /* 0x00000032341c723c */ /* 0x040ff0000004181c */
[C---:B------:R-:W-:Y:S08]  /*3980*/  HMMA.16816.F32.BF16 R24, R52.reuse, R44, R24 ;  /* 0x0000002c3418723c */ /* 0x040ff00000041818 */
[C---:B------:R-:W-:Y:S08]  /*3990*/  HMMA.16816.F32.BF16 R20, R52.reuse, R46, R20 ;  /* 0x0000002e3414723c */ /* 0x040ff00000041814 */
[C---:B------:R-:W-:Y:S08]  /*39a0*/  HMMA.16816.F32.BF16 R16, R52.reuse, R40, R16 ;  /* 0x000000283410723c */ /* 0x040ff00000041810 */
[C---:B------:R-:W-:Y:S08]  /*39b0*/  HMMA.16816.F32.BF16 R12, R52.reuse, R42, R12 ;  /* 0x0000002a340c723c */ /* 0x040ff0000004180c */
[C---:B--2---:R-:W-:Y:S08]  /*39c0*/  HMMA.16816.F32.BF16 R8, R52.reuse, R36, R8 ;  /* 0x000000243408723c */ /* 0x044ff00000041808 */
[----:B------:R-:W-:Y:S08]  /*39d0*/  HMMA.16816.F32.BF16 R76, R52, R38, R76 ;  /* 0x00000026344c723c */ /* 0x000ff0000004184c */
[C---:B---3--:R-:W-:Y:S08]  /*39e0*/  HMMA.16816.F32.BF16 R32, R72.reuse, R68, R32 ;  /* 0x000000444820723c */ /* 0x048ff00000041820 */
[C---:B------:R-:W-:Y:S08]  /*39f0*/  HMMA.16816.F32.BF16 R28, R72.reuse, R70, R28 ;  /* 0x00000046481c723c */ /* 0x040ff0000004181c */
[C---:B------:R-:W-:Y:S08]  /*3a00*/  HMMA.16816.F32.BF16 R24, R72.reuse, R64, R24 ;  /* 0x000000404818723c */ /* 0x040ff00000041818 */
[C---:B------:R-:W-:Y:S08]  /*3a10*/  HMMA.16816.F32.BF16 R20, R72.reuse, R66, R20 ;  /* 0x000000424814723c */ /* 0x040ff00000041814 */
[C---:B------:R-:W-:Y:S08]  /*3a20*/  HMMA.16816.F32.BF16 R16, R72.reuse, R60, R16 ;  /* 0x0000003c4810723c */ /* 0x040ff00000041810 */
[C---:B------:R-:W-:Y:S08]  /*3a30*/  HMMA.16816.F32.BF16 R12, R72.reuse, R62, R12 ;  /* 0x0000003e480c723c */ /* 0x040ff0000004180c */
[C---:B----4-:R-:W-:Y:S08]  /*3a40*/  HMMA.16816.F32.BF16 R8, R72.reuse, R56, R8 ;  /* 0x000000384808723c */ /* 0x050ff00000041808 */
[----:B------:R-:W-:Y:S01]  /*3a50*/  HMMA.16816.F32.BF16 R76, R72, R58, R76 ;  /* 0x0000003a484c723c */ /* 0x000fe2000004184c */
[----:B------:R-:W-:Y:S06]  /*3a60*/  BAR.SYNC.DEFER_BLOCKING 0x0 ;  /* 0x0000000000007b1d */ /* 0x000fec0000010000 */
[----:B------:R-:W-:Y:S05]  /*3a70*/  @!P0 BRA `(.L_x_303) ;  /* 0x0000067000008947 */ /* 0x000fea0003800000 */
[----:B------:R-:W-:Y:S01]  /*3a80*/  UIADD3 UR5, UR8, -0x2, URZ ;  /* 0xfffffffe08057890 */ /* 0x000fe2000fffe03f */
[----:B------:R-:W-:Y:S01]  /*3a90*/  ISETP.GE.AND P4, PT, R202, c[0x0][0x220], PT ;  /* 0x00008800ca007a0c */ /* 0x000fe20003f86270 */
[----:B------:R-:W-:Y:S01]  /*3aa0*/  BSSY B0, `(.L_x_304) ;  /* 0x0000063000007945 */ /* 0x000fe20003800000 */
[----:B------:R-:W-:Y:S01]  /*3ab0*/  ISETP.GE.AND P3, PT, R197, c[0x0][0x220], PT ;  /* 0x00008800c5007a0c */ /* 0x000fe20003f66270 */
[----:B------:R-:W-:Y:S01]  /*3ac0*/  USHF.R.S32.HI UR4, URZ, 0x1f, UR5 ;  /* 0x0000001f3f047899 */ /* 0x000fe20008011405 */
[----:B------:R-:W-:Y:S01]  /*3ad0*/  ISETP.GE.AND P2, PT, R196, c[0x0][0x220], PT ;  /* 0x00008800c4007a0c */ /* 0x000fe20003f46270 */
[----:B------:R-:W-:Y:S01]  /*3ae0*/  UIMAD UR21, UR21, UR5, URZ ;  /* 0x00000005151572a4 */ /* 0x000fe2000f8e023f */
[----:B------:R-:W-:-:S03]  /*3af0*/  IMAD.WIDE.U32 R38, R7, UR5, R200 ;  /* 0x0000000507267c25 */ /* 0x000fc6000f8e00c8 */
[----:B------:R-:W-:-:S04]  /*3b00*/  UIMAD UR4, UR4, UR24, UR21 ;  /* 0x00000018040472a4 */ /* 0x000fc8000f8e0215 */
[C---:B------:R-:W-:Y:S01]  /*3b10*/  @!P4 LEA R42, P6, R38.reuse, c[0x0][0x168], 0x1 ;  /* 0x00005a00262aca11 */ /* 0x040fe200078c08ff */
[----:B------:R1:W-:Y:S01]  /*3b20*/  @P4 STS.128 [R195+0x6000], RZ ;  /* 0x006000ffc3004388 */ /* 0x0003e20000000c00 */
[----:B------:R-:W-:Y:S02]  /*3b30*/  IADD3 R7, R39, UR4, RZ ;  /* 0x0000000427077c10 */ /* 0x000fe4000fffe0ff */
        /* <DEDUP_REMOVED lines=12> */
[----:B------:R-:W-:-:S03]  /*3c00*/  IADD3.X R7, R7, UR6, RZ, P6, !PT ;  /* 0x0000000607077c10 */ /* 0x000fc6000b7fe4ff */
[----:B------:R-:W-:Y:S01]  /*3c10*/  @!PT LDS RZ, [RZ] ;  /* 0x00000000fffff984 */ /* 0x000fe20000000800 */
[----:B------:R-:W-:Y:S01]  /*3c20*/  @!PT LDS RZ, [RZ] ;  /* 0x00000000fffff984 */ /* 0x000fe20000000800 */
[----:B------:R-:W-:Y:S01]  /*3c30*/  @!PT LDS RZ, [RZ] ;  /* 0x00000000fffff984 */ /* 0x000fe20000000800 */
[----:B------:R3:W-:Y:S01]  /*3c40*/  @!P3 LDGSTS.E.BYPASS.LTC128B.128 [R195+0x8000], [R40.64+0x80] ;  /* 0x0800008028c3bfae */ /* 0x0007e2000b901d52 */
[----:B------:R-:W-:-:S03]  /*3c50*/  @!P4 LEA.HI.X R39, R3, c[0x0][0x16c], R7, 0x1, P1 ;  /* 0x00005b000327ca11 */ /* 0x000fc600008f0c07 */
        /* <DEDUP_REMOVED lines=9> */
[----:B------:R5:W-:Y:S01]  /*3cf0*/  @!P4 LDGSTS.E.BYPASS.LTC128B.128 [R195+0x6800], [R38.64] ;  /* 0x0680000026c3cfae */ /* 0x000be2000b901d52 */
[----:B--2---:R-:W-:-:S03]  /*3d00*/  @!P3 LEA R42, P6, R3, c[0x0][0x168], 0x1 ;  /* 0x00005a00032aba11 */ /* 0x004fc600078c08ff */
[----:B------:R1:W-:Y:S01]  /*3d10*/  @P3 STS.128 [R195+0x8800], RZ ;  /* 0x008800ffc3003388 */ /* 0x0003e20000000c00 */
[C---:B------:R-:W-:Y:S02]  /*3d20*/  @!P3 LEA.HI.X R43, R3.reuse, c[0x0][0x16c], R7, 0x1, P6 ;  /* 0x00005b00032bba11 */ /* 0x040fe400030f0c07 */
[----:B---3--:R-:W-:-:S03]  /*3d30*/  @!P2 LEA R40, P1, R3, c[0x0][0x168], 0x1 ;  /* 0x00005a000328aa11 */ /* 0x008fc600078208ff */
[----:B------:R-:W-:Y:S01]  /*3d40*/  @!PT LDS RZ, [RZ] ;  /* 0x00000000fffff984 */ /* 0x000fe20000000800 */
[----:B------:R-:W-:Y:S01]  /*3d50*/  @!PT LDS RZ, [RZ] ;  /* 0x00000000fffff984 */ /* 0x000fe20000000800 */
[----:B------:R-:W-:Y:S01]  /*3d60*/  @!PT LDS RZ, [RZ] ;  /* 0x00000000fffff984 */ /* 0x000fe20000000800 */
[----:B------:R2:W-:Y:S01]  /*3d70*/  @!P3 LDGSTS.E.BYPASS.LTC128B.128 [R195+0x8800], [R42.64+0x80] ;  /* 0x088000802ac3bfae */ /* 0x0005e2000b901d52 */
[----:B------:R-:W-:-:S03]  /*3d80*/  @!P2 LEA.HI.X R41, R3, c[0x0][0x16c], R7, 0x1, P1 ;  /* 0x00005b000329aa11 */ /* 0x000fc600008f0c07 */
[----:B------:R1:W-:Y:S01]  /*3d90*/  @P2 STS.128 [R195+0xa800], RZ ;  /* 0x00a800ffc3002388 */ /* 0x0003e20000000c00 */
[----:B----4-:R-:W-:-:S03]  /*3da0*/  IADD3 R36, P5, R3, UR7, RZ ;  /* 0x0000000703247c10 */ /* 0x010fc6000ffbe0ff */
[----:B------:R-:W-:Y:S01]  /*3db0*/  @!PT LDS RZ, [RZ] ;  /* 0x00000000fffff984 */ /* 0x000fe20000000800 */
[----:B------:R-:W-:Y:S01]  /*3dc0*/  @!PT LDS RZ, [RZ] ;  /* 0x00000000fffff984 */ /* 0x000fe20000000800 */
[----:B------:R-:W-:Y:S01]  /*3dd0*/  @!PT LDS RZ, [RZ] ;  /* 0x00000000fffff984 */ /* 0x000fe20000000800 */
[----:B------:R3:W-:Y:S01]  /*3de0*/  @!P2 LDGSTS.E.BYPASS.LTC128B.128 [R195+0xa800], [R40.64+0x100] ;  /* 0x0a80010028c3afae */ /* 0x0007e2000b901d52 */
[----:B------:R-:W-:-:S03]  /*3df0*/  IADD3.X R7, R7, UR6, RZ, P5, !PT ;  /* 0x0000000607077c10 */ /* 0x000fc6000affe4ff */
[----:B------:R1:W-:Y:S01]  /*3e00*/  @P4 STS.128 [R195+0x7000], RZ ;  /* 0x007000ffc3004388 */ /* 0x0003e20000000c00 */
[C---:B------:R-:W-:Y:S02]  /*3e10*/  @!P3 LEA R44, P5, R36.reuse, c[0x0][0x168], 0x1 ;  /* 0x00005a00242cba11 */ /* 0x040fe400078a08ff */
[C---:B-----5:R-:W-:Y:S02]  /*3e20*/  @!P4 LEA R38, P6, R36.reuse, c[0x0][0x168], 0x1 ;  /* 0x00005a002426ca11 */ /* 0x060fe400078c08ff */
[C-C-:B------:R-:W-:Y:S02]  /*3e30*/  @!P3 LEA.HI.X R45, R36.reuse, c[0x0][0x16c], R7.reuse, 0x1, P5 ;  /* 0x00005b00242dba11 */ /* 0x140fe400028f0c07 */
[C---:B------:R-:W-:Y:S02]  /*3e40*/  @!P4 LEA.HI.X R39, R36.reuse, c[0x0][0x16c], R7, 0x1, P6 ;  /* 0x00005b002427ca11 */ /* 0x040fe400030f0c07 */
[----:B------:R-:W-:-:S03]  /*3e50*/  IADD3 R3, P6, R36, UR7, RZ ;  /* 0x0000000724037c10 */ /* 0x000fc6000ffde0ff */
[----:B------:R-:W-:Y:S01]  /*3e60*/  @!PT LDS RZ, [RZ] ;  /* 0x00000000fffff984 */ /* 0x000fe20000000800 */
[----:B------:R-:W-:Y:S01]  /*3e70*/  @!PT LDS RZ, [RZ] ;  /* 0x00000000fffff984 */ /* 0x000fe20000000800 */
[----:B------:R-:W-:Y:S01]  /*3e80*/  @!PT LDS RZ, [RZ] ;  /* 0x00000000fffff984 */ /* 0x000fe20000000800 */
[----:B------:R1:W-:Y:S01]  /*3e90*/  @!P4 LDGSTS.E.BYPASS.LTC128B.128 [R195+0x7000], [R38.64] ;  /* 0x0700000026c3cfae */ /* 0x0003e2000b901d52 */
[----:B--2---:R-:W-:-:S03]  /*3ea0*/  @!P2 LEA R42, P1, R36, c[0x0][0x168], 0x1 ;  /* 0x00005a00242aaa11 */ /* 0x004fc600078208ff */
[----:B------:R1:W-:Y:S01]  /*3eb0*/  @P3 STS.128 [R195+0x9000], RZ ;  /* 0x009000ffc3003388 */ /* 0x0003e20000000c00 */
[----:B------:R-:W-:-:S03]  /*3ec0*/  @!P2 LEA.HI.X R43, R36, c[0x0][0x16c], R7, 0x1, P1 ;  /* 0x00005b00242baa11 */ /* 0x000fc600008f0c07 */
[----:B------:R-:W-:Y:S01]  /*3ed0*/  @!PT LDS RZ, [RZ] ;  /* 0x00000000fffff984 */ /* 0x000fe20000000800 */
[----:B------:R-:W-:Y:S01]  /*3ee0*/  @!PT LDS RZ, [RZ] ;  /* 0x00000000fffff984 */ /* 0x000fe20000000800 */
[----:B------:R-:W-:Y:S01]  /*3ef0*/  @!PT LDS RZ, [RZ] ;  /* 0x00000000fffff984 */ /* 0x000fe20000000800 */
[----:B------:R1:W-:Y:S01]  /*3f00*/  @!P3 LDGSTS.E.BYPASS.LTC128B.128 [R195+0x9000], [R44.64+0x80] ;  /* 0x090000802cc3bfae */ /* 0x0003e2000b901d52 */
[----:B------:R-:W-:Y:S02]  /*3f10*/  IADD3.X R7, R7, UR6, RZ, P6, !PT ;  /* 0x0000000607077c10 */ /* 0x000fe4000b7fe4ff */
[C---:B---3--:R-:W-:Y:S01]  /*3f20*/  @!P4 LEA R40, P5, R3.reuse, c[0x0][0x168], 0x1 ;  /* 0x00005a000328ca11 */ /* 0x048fe200078a08ff */
[----:B------:R1:W-:Y:S01]  /*3f30*/  @P2 STS.128 [R195+0xb000], RZ ;  /* 0x00b000ffc3002388 */ /* 0x0003e20000000c00 */
[C---:B------:R-:W-:Y:S02]  /*3f40*/  @!P3 LEA R36, P1, R3.reuse, c[0x0][0x168], 0x1 ;  /* 0x00005a000324ba11 */ /* 0x040fe400078208ff */
[C-C-:B------:R-:W-:Y:S01]  /*3f50*/  @!P4 LEA.HI.X R41, R3.reuse, c[0x0][0x16c], R7.reuse, 0x1, P5 ;  /* 0x00005b000329ca11 */ /* 0x140fe200028f0c07 */
        /* <DEDUP_REMOVED lines=23> */
.L_x_305:
[----:B------:R-:W-:Y:S05]  /*40d0*/  BSYNC B0 ;  /* 0x0000000000007941 */ /* 0x000fea0003800000 */
.L_x_304:
[----:B------:R-:W0:Y:S02]  /*40e0*/  LDGDEPBAR ;  /* 0x00000000000079af */ /* 0x000e240000000000 */
.L_x_303:
[----:B------:R-:W-:Y:S01]  /*40f0*/  IMAD.U32 R3, RZ, RZ, UR17 ;  /* 0x00000011ff037e24 */ /* 0x000fe2000f8e00ff */
[----:B------:R-:W-:Y:S01]  /*4100*/  LOP3.LUT R221, R6, UR22, RZ, 0x3c, !PT ;  /* 0x0000001606dd7c12 */ /* 0x000fe2000f8e3cff */
[----:B------:R-:W-:Y:S01]  /*4110*/  USHF.L.U32 UR31, UR17, 0x1, URZ ;  /* 0x00000001111f7899 */ /* 0x000fe2000800063f */
[----:B------:R-:W-:Y:S01]  /*4120*/  IMAD.WIDE.U32 R170, R220, -0x326172a9, RZ ;  /* 0xcd9e8d57dcaa7825 */ /* 0x000fe200078e00ff */
[----:B------:R-:W-:Y:S02]  /*4130*/  UIADD3 UR29, UR23, -0x4498517b, URZ ;  /* 0xbb67ae85171d7890 */ /* 0x000fe4000fffe03f */
[----:B------:R-:W-:Y:S01]  /*4140*/  UIADD3 UR4, UR22, -0x61c88647, URZ ;  /* 0x9e3779b916047890 */ /* 0x000fe2000fffe03f */
[----:B------:R-:W-:Y:S01]  /*4150*/  IMAD R80, R3, 0x40, R80 ;  /* 0x0000004003507824 */ /* 0x000fe200078e0250 */
[----:B------:R-:W-:Y:S01]  /*4160*/  LOP3.LUT R162, R171, R221, RZ, 0x3c, !PT ;  /* 0x000000ddaba27212 */ /* 0x000fe200078e3cff */
[----:B------:R-:W-:Y:S01]  /*4170*/  IMAD.WIDE.U32 R214, R207, -0x2daee0ad, RZ ;  /* 0xd2511f53cfd67825 */ /* 0x000fe200078e00ff */
[----:B------:R-:W-:-:S02]  /*4180*/  UIADD3 UR28, UR22, 0x3c6ef372, URZ ;  /* 0x3c6ef372161c7890 */ /* 0x000fc4000fffe03f */
[----:B------:R-:W-:Y:S01]  /*4190*/  IADD3 R7, R80, 0x1, RZ ;  /* 0x0000000150077810 */ /* 0x000fe20007ffe0ff */
[----:B------:R-:W-:Y:S01]  /*41a0*/  IMAD.WIDE.U32 R162, R162, -0x2daee0ad, RZ ;  /* 0xd2511f53a2a27825 */ /* 0x000fe200078e00ff */
[C---:B------:R-:W-:Y:S01]  /*41b0*/  IADD3 R3, R80.reuse, 0x8, RZ ;  /* 0x0000000850037810 */ /* 0x040fe20007ffe0ff */
[----:B------:R-:W-:Y:S01]  /*41c0*/  UIADD3 UR27, UR23, 0x76cf5d0a, URZ ;  /* 0x76cf5d0a171b7890 */ /* 0x000fe2000fffe03f */
[CC--:B------:R-:W-:Y:S01]  /*41d0*/  ISETP.GE.AND P6, PT, R7.reuse, R134.reuse, PT ;  /* 0x000000860700720c */ /* 0x0c0fe20003fc6270 */
[----:B------:R-:W-:Y:S01]  /*41e0*/  UIADD3 UR25, UR23, 0x32370b8f, URZ ;  /* 0x32370b8f17197890 */ /* 0x000fe2000fffe03f */
[-C--:B------:R-:W-:Y:S01]  /*41f0*/  ISETP.GE.AND P2, PT, R7, R133.reuse, PT ;  /* 0x000000850700720c */ /* 0x080fe20003f46270 */
[----:B------:R-:W-:Y:S01]  /*4200*/  UIADD3 UR26, UR22, -0x255992d5, URZ ;  /* 0xdaa66d2b161a7890 */ /* 0x000fe2000fffe03f */
[C---:B------:R-:W-:Y:S01]  /*4210*/  IADD3 R7, R80.reuse, 0x9, RZ ;  /* 0x0000000950077810 */ /* 0x040fe20007ffe0ff */
[----:B------:R-:W-:Y:S01]  /*4220*/  UIADD3 UR24, UR22, 0x78dde6e4, URZ ;  /* 0x78dde6e416187890 */ /* 0x000fe2000fffe03f */
[-C--:B------:R-:W-:Y:S01]  /*4230*/  ISETP.GE.AND P4, PT, R3, R134.reuse, PT ;  /* 0x000000860300720c */ /* 0x080fe20003f86270 */
[----:B------:R-:W-:Y:S01]  /*4240*/  UIADD3 UR15, UR23, -0x56f99767, URZ ;  /* 0xa9066899170f7890 */ /* 0x000fe2000fffe03f */
[CC--:B------:R-:W-:Y:S01]  /*4250*/  ISETP.GE.AND P3, PT, R7.reuse, R134.reuse, PT ;  /* 0x000000860700720c */ /* 0x0c0fe20003f66270 */
[----:B------:R-:W-:Y:S01]  /*4260*/  UIADD3 UR21, UR23, -0x126145ec, URZ ;  /* 0xed9eba1417157890 */ /* 0x000fe2000fffe03f */
[-C--:B------:R-:W-:Y:S01]  /*4270*/  ISETP.GE.AND P1, PT, R7, R133.reuse, PT ;  /* 0x000000850700720c */ /* 0x080fe20003f26270 */
[----:B------:R-:W-:Y:S01]  /*4280*/  UIADD3 UR5, UR22, -0x4ab325aa, URZ ;  /* 0xb54cda5616057890 */ /* 0x000fe2000fffe03f */
[----:B------:R-:W-:Y:S01]  /*4290*/  IADD3 R7, R80, 0x11, RZ ;  /* 0x0000001150077810 */ /* 0x000fe20007ffe0ff */
[----:B------:R-:W-:Y:S01]  /*42a0*/  IMAD.SHL.U32 R188, R4, 0x2, RZ ;  /* 0x0000000204bc7824 */ /* 0x000fe200078e00ff */
[----:B------:R-:W-:Y:S01]  /*42b0*/  FSEL R29, R29, -INF , !P3 ;  /* 0xff8000001d1d7808 */ /* 0x000fe20005800000 */
[----:B------:R-:W-:Y:S01]  /*42c0*/  IMAD R161, R5, 0x10000, R5 ;  /* 0x0001000005a17824 */ /* 0x000fe200078e0205 */
[-C--:B------:R-:W-:Y:S01]  /*42d0*/  ISETP.GE.AND P3, PT, R7, R134.reuse, PT ;  /* 0x000000860700720c */ /* 0x080fe20003f66270 */
[--C-:B------:R-:W-:Y:S01]  /*42e0*/  IMAD R186, R2, 0x2, R188.reuse ;  /* 0x0000000202ba7824 */ /* 0x100fe200078e02bc */
[----:B------:R-:W-:Y:S01]  /*42f0*/  ISETP.GE.AND P5, PT, R3, R133, PT ;  /* 0x000000850300720c */ /* 0x000fe20003fa6270 */
[----:B------:R-:W-:Y:S01]  /*4300*/  LDSM.16.MT88.4 R124, [R188+0xc000] ;  /* 0x00c00000bc7c783b */ /* 0x000fe20000004200 */
[----:B------:R-:W-:Y:S01]  /*4310*/  IADD3 R3, R80, 0x10, RZ ;  /* 0x0000001050037810 */ /* 0x000fe20007ffe0ff */
[C---:B------:R-:W-:Y:S01]  /*4320*/  IMAD R185, R0.reuse, 0x2, R188 ;  /* 0x0000000200b97824 */ /* 0x040fe200078e02bc */
[----:B------:R-:W-:Y:S01]  /*4330*/  FSEL R25, R25, -INF , !P3 ;  /* 0xff80000019197808 */ /* 0x000fe20005800000 */
[----:B------:R-:W-:Y:S01]  /*4340*/  IMAD R184, R0, 0x2, R186 ;  /* 0x0000000200b87824 */ /* 0x000fe200078e02ba */
[----:B------:R-:W-:Y:S01]  /*4350*/  ISETP.GE.AND P3, PT, R80, R134, PT ;  /* 0x000000865000720c */ /* 0x000fe20003f66270 */
[----:B------:R-:W-:Y:S01]  /*4360*/  UIADD3 UR20, UR22, 0x1715609d, URZ ;  /* 0x1715609d16147890 */ /* 0x000fe2000fffe03f */
[----:B------:R-:W-:Y:S01]  /*4370*/  FSEL R31, R31, -INF , !P1 ;  /* 0xff8000001f1f7808 */ /* 0x000fe20004800000 */
[----:B------:R-:W-:Y:S01]  /*4380*/  UIADD3 UR30, UR23, 0x646e171e, URZ ;  /* 0x646e171e171e7890 */ /* 0x000fe2000fffe03f */
[----:B------:R-:W-:Y:S01]  /*4390*/  FSEL R28, R28, -INF , !P4 ;  /* 0xff8000001c1c7808 */ /* 0x000fe20006000000 */
[----:B------:R-:W-:Y:S01]  /*43a0*/  LDSM.16.MT88.4 R72, [R186+0xe000] ;  /* 0x00e00000ba48783b */ /* 0x000fe20000004200 */
[----:B------:R-:W-:-:S02]  /*43b0*/  FSEL R30, R30, -INF , !P5 ;  /* 0xff8000001e1e7808 */ /* 0x000fc40006800000 */
[-C--:B------:R-:W-:Y:S01]  /*43c0*/  ISETP.GE.AND P1, PT, R7, R133.reuse, PT ;  /* 0x000000850700720c */ /* 0x080fe20003f26270 */
[----:B------:R-:W-:Y:S01]  /*43d0*/  LDSM.16.MT88.4 R88, [R184+0xe000] ;  /* 0x00e00000b858783b */ /* 0x000fe20000004200 */
[C---:B------:R-:W-:Y:S02]  /*43e0*/  ISETP.GE.AND P4, PT, R3.reuse, R134, PT ;  /* 0x000000860300720c */ /* 0x040fe40003f86270 */
[----:B------:R-:W-:Y:S01]  /*43f0*/  ISETP.GE.AND P5, PT, R3, R133, PT ;  /* 0x000000850300720c */ /* 0x000fe20003fa6270 */
[----:B------:R-:W-:Y:S01]  /*4400*/  LDSM.16.MT88.4 R120, [R186+0x10000] ;  /* 0x01000000ba78783b */ /* 0x000fe20000004200 */
[C---:B------:R-:W-:Y:S02]  /*4410*/  IADD3 R7, R80.reuse, 0x19, RZ ;  /* 0x0000001950077810 */ /* 0x040fe40007ffe0ff */
[----:B------:R-:W-:Y:S01]  /*4420*/  IADD3 R3, R80, 0x18, RZ ;  /* 0x0000001850037810 */ /* 0x000fe20007ffe0ff */
[----:B------:R-:W-:Y:S01]  /*4430*/  LDSM.16.MT88.4 R64, [R188+0xe000] ;  /* 0x00e00000bc40783b */ /* 0x000fe20000004200 */
[----:B------:R-:W-:-:S02]  /*4440*/  FSEL R32, R32, -INF , !P3 ;  /* 0xff80000020207808 */ /* 0x000fc40005800000 */
[----:B------:R-:W-:Y:S01]  /*4450*/  FSEL R33, R33, -INF , !P6 ;  /* 0xff80000021217808 */ /* 0x000fe20007000000 */
[----:B------:R-:W-:Y:S01]  /*4460*/  LDSM.16.MT88.4 R108, [R185+0x10000] ;  /* 0x01000000b96c783b */ /* 0x000fe20000004200 */
[----:B------:R-:W-:Y:S02]  /*4470*/  FSEL R116, R27, -INF , !P1 ;  /* 0xff8000001b747808 */ /* 0x000fe40004800000 */
[----:B------:R-:W-:Y:S01]  /*4480*/  FSEL R24, R24, -INF , !P4 ;  /* 0xff80000018187808 */ /* 0x000fe20006000000 */
[----:B------:R-:W-:Y:S01]  /*4490*/  LDSM.16.MT88.4 R96, [R188+0x10000] ;  /* 0x01000000bc60783b */ /* 0x000fe20000004200 */
[CC--:B------:R-:W-:Y:S02]  /*44a0*/  ISETP.GE.AND P1, PT, R7.reuse, R134.reuse, PT ;  /* 0x000000860700720c */ /* 0x0c0fe40003f26270 */
[----:B------:R-:W-:Y:S01]  /*44b0*/  ISETP.GE.AND P3, PT, R7, R133, PT ;  /* 0x000000850700720c */ /* 0x000fe20003f66270 */
[----:B------:R-:W-:Y:S01]  /*44c0*/  LDSM.16.MT88.4 R56, [R184+0xc000] ;  /* 0x00c00000b838783b */ /* 0x000fe20000004200 */
[----:B------:R-:W-:-:S02]  /*44d0*/  ISETP.GE.AND P4, PT, R3, R134, PT ;  /* 0x000000860300720c */ /* 0x000fc40003f86270 */
[----:B------:R-:W-:Y:S01]  /*44e0*/  FMNMX.FTZ R7, R32, R33, !PT ;  /* 0x0000002120077209 */ /* 0x000fe20007810000 */
[----:B-1----:R-:W-:Y:S01]  /*44f0*/  LDSM.16.MT88.4 R40, [R186+0xc000] ;  /* 0x00c00000ba28783b */ /* 0x002fe20000004200 */
[----:B------:R-:W-:Y:S02]  /*4500*/  FSEL R26, R26, -INF , !P5 ;  /* 0xff8000001a1a7808 */ /* 0x000fe40006800000 */
[----:B------:R-:W-:Y:S01]  /*4510*/  ISETP.GE.AND P5, PT, R3, R133, PT ;  /* 0x000000850300720c */ /* 0x000fe20003fa6270 */
[----:B------:R-:W-:Y:S01]  /*4520*/  LDSM.16.MT88.4 R48, [R185+0xc000] ;  /* 0x00c00000b930783b */ /* 0x000fe20000004200 */
[----:B------:R-:W-:Y:S02]  /*4530*/  IADD3 R3, R80, 0x20, RZ ;  /* 0x0000002050037810 */ /* 0x000fe40007ffe0ff */
[----:B------:R-:W-:Y:S02]  /*4540*/  FMNMX.FTZ R7, R28, R7, !PT ;  /* 0x000000071c077209 */ /* 0x000fe40007810000 */
[----:B------:R-:W-:-:S02]  /*4550*/  FSEL R20, R20, -INF , !P4 ;  /* 0xff80000014147808 */ /* 0x000fc40006000000 */
[----:B------:R-:W-:Y:S02]  /*4560*/  ISETP.GE.AND P4, PT, R80, R133, PT ;  /* 0x000000855000720c */ /* 0x000fe40003f86270 */
[----:B------:R-:W-:Y:S02]  /*4570*/  ISETP.GE.AND P6, PT, R3, R134, PT ;  /* 0x000000860300720c */ /* 0x000fe40003fc6270 */
[----:B------:R-:W-:Y:S02]  /*4580*/  FMNMX.FTZ R7, R29, R7, !PT ;  /* 0x000000071d077209 */ /* 0x000fe40007810000 */
[----:B------:R-:W-:Y:S02]  /*4590*/  FSEL R35, R35, -INF , !P2 ;  /* 0xff80000023237808 */ /* 0x000fe40005000000 */
[----:B------:R-:W-:Y:S02]  /*45a0*/  FSEL R34, R34, -INF , !P4 ;  /* 0xff80000022227808 */ /* 0x000fe40006000000 */
[----:B------:R-:W-:-:S02]  /*45b0*/  IADD3 R37, R80, 0x28, RZ ;  /* 0x0000002850257810 */ /* 0x000fc40007ffe0ff */
[----:B------:R-:W-:Y:S02]  /*45c0*/  FMNMX.FTZ R38, R24, R7, !PT ;  /* 0x0000000718267209 */ /* 0x000fe40007810000 */
[----:B------:R-:W-:Y:S02]  /*45d0*/  IADD3 R36, R80, 0x29, RZ ;  /* 0x0000002950247810 */ /* 0x000fe40007ffe0ff */
[----:B------:R-:W-:Y:S02]  /*45e0*/  FSEL R146, R16, -INF , !P6 ;  /* 0xff80000010927808 */ /* 0x000fe40007000000 */
[----:B------:R-:W-:Y:S02]  /*45f0*/  FMNMX.FTZ R16, R34, R35, !PT ;  /* 0x0000002322107209 */ /* 0x000fe40007810000 */
[----:B------:R-:W-:Y:S02]  /*4600*/  FSEL R23, R23, -INF , !P3 ;  /* 0xff80000017177808 */ /* 0x000fe40005800000 */
[----:B------:R-:W-:-:S02]  /*4610*/  ISETP.GE.AND P3, PT, R37, R134, PT ;  /* 0x000000862500720c */ /* 0x000fc40003f66270 */
[----:B------:R-:W-:Y:S02]  /*4620*/  FMNMX.FTZ R38, R25, R38, !PT ;  /* 0x0000002619267209 */ /* 0x000fe40007810000 */
[----:B------:R-:W-:Y:S02]  /*4630*/  IADD3 R27, R80, 0x30, RZ ;  /* 0x00000030501b7810 */ /* 0x000fe40007ffe0ff */
[----:B------:R-:W-:Y:S02]  /*4640*/  ISETP.GE.AND P4, PT, R36, R134, PT ;  /* 0x000000862400720c */ /* 0x000fe40003f86270 */
[----:B------:R-:W-:Y:S02]  /*4650*/  FMNMX.FTZ R16, R30, R16, !PT ;  /* 0x000000101e107209 */ /* 0x000fe40007810000 */
[----:B------:R-:W-:Y:S02]  /*4660*/  ISETP.GE.AND P2, PT, R3, R133, PT ;  /* 0x000000850300720c */ /* 0x000fe40003f46270 */
[----:B------:R-:W-:-:S02]  /*4670*/  IADD3 R3, R80, 0x21, RZ ;  /* 0x0000002150037810 */ /* 0x000fc40007ffe0ff */
[----:B------:R-:W-:Y:S02]  /*4680*/  FSEL R144, R12, -INF , !P3 ;  /* 0xff8000000c907808 */ /* 0x000fe40005800000 */
[----:B------:R-:W-:Y:S02]  /*4690*/  FSEL R21, R21, -INF , !P1 ;  /* 0xff80000015157808 */ /* 0x000fe40004800000 */
[----:B------:R-:W-:Y:S02]  /*46a0*/  FMNMX.FTZ R38, R20, R38, !PT ;  /* 0x0000002614267209 */ /* 0x000fe40007810000 */
[----:B------:R-:W-:Y:S02]  /*46b0*/  ISETP.GE.AND P3, PT, R27, R134, PT ;  /* 0x000000861b00720c */ /* 0x000fe40003f66270 */
[----:B------:R-:W-:Y:S02]  /*46c0*/  FSEL R139, R13, -INF , !P4 ;  /* 0xff8000000d8b7808 */ /* 0x000fe40006000000 */
[----:B------:R-:W-:-:S02]  /*46d0*/  FMNMX.FTZ R13, R31, R16, !PT ;  /* 0x000000101f0d7209 */ /* 0x000fc40007810000 */
[----:B------:R-:W-:Y:S02]  /*46e0*/  FSEL R22, R22, -INF , !P5 ;  /* 0xff80000016167808 */ /* 0x000fe40006800000 */
[----:B------:R-:W-:Y:S02]  /*46f0*/  ISETP.GE.AND P5, PT, R3, R134, PT ;  /* 0x000000860300720c */ /* 0x000fe40003fa6270 */
[----:B------:R-:W-:Y:S02]  /*4700*/  FMNMX.FTZ R38, R21, R38, !PT ;  /* 0x0000002615267209 */ /* 0x000fe40007810000 */
[----:B------:R-:W-:Y:S02]  /*4710*/  FSEL R212, R8, -INF , !P3 ;  /* 0xff80000008d47808 */ /* 0x000fe40005800000 */
[----:B------:R-:W-:Y:S02]  /*4720*/  FMNMX.FTZ R8, R26, R13, !PT ;  /* 0x0000000d1a087209 */ /* 0x000fe40007810000 */
[----:B------:R-:W-:-:S02]  /*4730*/  FSEL R145, R17, -INF , !P5 ;  /* 0xff80000011917808 */ /* 0x000fc40006800000 */
[----:B------:R-:W-:Y:S02]  /*4740*/  FMNMX.FTZ R17, R146, R38, !PT ;  /* 0x0000002692117209 */ /* 0x000fe40007810000 */
[----:B------:R-:W-:Y:S02]  /*4750*/  FMNMX.FTZ R8, R116, R8, !PT ;  /* 0x0000000874087209 */ /* 0x000fe40007810000 */
[----:B------:R-:W-:Y:S02]  /*4760*/  FMNMX.FTZ R12, R145, R17, !PT ;  /* 0x00000011910c7209 */ /* 0x000fe40007810000 */
[----:B------:R-:W-:Y:S02]  /*4770*/  FMNMX.FTZ R8, R22, R8, !PT ;  /* 0x0000000816087209 */ /* 0x000fe40007810000 */
[----:B------:R-:W-:Y:S02]  /*4780*/  IADD3 R7, R80, 0x31, RZ ;  /* 0x0000003150077810 */ /* 0x000fe40007ffe0ff */
[----:B------:R-:W-:-:S02]  /*4790*/  FMNMX.FTZ R12, R144, R12, !PT ;  /* 0x0000000c900c7209 */ /* 0x000fc40007810000 */
[----:B------:R-:W-:Y:S02]  /*47a0*/  ISETP.GE.AND P1, PT, R3, R133, PT ;  /* 0x000000850300720c */ /* 0x000fe40003f26270 */
[----:B------:R-:W-:Y:S02]  /*47b0*/  FSEL R138, R18, -INF , !P2 ;  /* 0xff800000128a7808 */ /* 0x000fe40005000000 */
[----:B------:R-:W-:Y:S02]  /*47c0*/  FMNMX.FTZ R8, R23, R8, !PT ;  /* 0x0000000817087209 */ /* 0x000fe40007810000 */
[----:B------:R-:W-:Y:S02]  /*47d0*/  ISETP.GE.AND P4, PT, R7, R134, PT ;  /* 0x000000860700720c */ /* 0x000fe40003f86270 */
[----:B------:R-:W-:Y:S02]  /*47e0*/  IADD3 R3, R80, 0x38, RZ ;  /* 0x0000003850037810 */ /* 0x000fe40007ffe0ff */
[----:B------:R-:W-:-:S02]  /*47f0*/  FMNMX.FTZ R12, R139, R12, !PT ;  /* 0x0000000c8b0c7209 */ /* 0x000fc40007810000 */
[----:B------:R-:W-:Y:S02]  /*4800*/  ISETP.GE.AND P2, PT, R37, R133, PT ;  /* 0x000000852500720c */ /* 0x000fe40003f46270 */
[----:B------:R-:W-:Y:S02]  /*4810*/  FSEL R137, R19, -INF , !P1 ;  /* 0xff80000013897808 */ /* 0x000fe40004800000 */
[----:B------:R-:W-:Y:S01]  /*4820*/  FMNMX.FTZ R8, R138, R8, !PT ;  /* 0x000000088a087209 */ /* 0x000fe20007810000 */
[----:B------:R-:W-:Y:S01]  /*4830*/  LDSM.16.MT88.4 R16, [R186+0xe800] ;  /* 0x00e80000ba10783b */ /* 0x000fe20000004200 */
[----:B------:R-:W-:Y:S02]  /*4840*/  FSEL R211, R9, -INF , !P4 ;  /* 0xff80000009d37808 */ /* 0x000fe40006000000 */
[----:B------:R-:W-:Y:S02]  /*4850*/  IADD3 R80, R80, 0x39, RZ ;  /* 0x0000003950507810 */ /* 0x000fe40007ffe0ff */
[----:B------:R-:W-:-:S02]  /*4860*/  ISETP.GE.AND P3, PT, R3, R134, PT ;  /* 0x000000860300720c */ /* 0x000fc40003f66270 */
[----:B------:R-:W-:Y:S02]  /*4870*/  FMNMX.FTZ R9, R212, R12, !PT ;  /* 0x0000000cd4097209 */ /* 0x000fe40007810000 */
[----:B------:R-:W-:Y:S02]  /*4880*/  ISETP.GE.AND P1, PT, R36, R133, PT ;  /* 0x000000852400720c */ /* 0x000fe40003f26270 */
[----:B------:R-:W-:Y:S02]  /*4890*/  FSEL R136, R14, -INF , !P2 ;  /* 0xff8000000e887808 */ /* 0x000fe40005000000 */
[----:B------:R-:W-:Y:S02]  /*48a0*/  FMNMX.FTZ R8, R137, R8, !PT ;  /* 0x0000000889087209 */ /* 0x000fe40007810000 */
[----:B------:R-:W-:Y:S02]  /*48b0*/  ISETP.GE.AND P4, PT, R80, R134, PT ;  /* 0x000000865000720c */ /* 0x000fe40003f86270 */
[----:B------:R-:W-:-:S02]  /*48c0*/  FSEL R210, R76, -INF , !P3 ;  /* 0xff8000004cd27808 */ /* 0x000fc40005800000 */
[----:B------:R-:W-:Y:S02]  /*48d0*/  FMNMX.FTZ R9, R211, R9, !PT ;  /* 0x00000009d3097209 */ /* 0x000fe40007810000 */
[----:B------:R-:W-:Y:S02]  /*48e0*/  ISETP.GE.AND P2, PT, R27, R133, PT ;  /* 0x000000851b00720c */ /* 0x000fe40003f46270 */
[----:B------:R-:W-:Y:S02]  /*48f0*/  FSEL R204, R15, -INF , !P1 ;  /* 0xff8000000fcc7808 */ /* 0x000fe40004800000 */
[----:B------:R-:W-:Y:S02]  /*4900*/  FMNMX.FTZ R8, R136, R8, !PT ;  /* 0x0000000888087209 */ /* 0x000fe40007810000 */
[----:B------:R-:W-:Y:S02]  /*4910*/  FSEL R209, R77, -INF , !P4 ;  /* 0xff8000004dd17808 */ /* 0x000fe40006000000 */
[----:B------:R-:W-:-:S02]  /*4920*/  FMNMX.FTZ R9, R210, R9, !PT ;  /* 0x00000009d2097209 */ /* 0x000fc40007810000 */
[----:B------:R-:W-:Y:S02]  /*4930*/  ISETP.GE.AND P1, PT, R7, R133, PT ;  /* 0x000000850700720c */ /* 0x000fe40003f26270 */
[----:B------:R-:W-:Y:S02]  /*4940*/  FSEL R205, R10, -INF , !P2 ;  /* 0xff8000000acd7808 */ /* 0x000fe40005000000 */
[----:B------:R-:W-:Y:S02]  /*4950*/  FMNMX.FTZ R8, R204, R8, !PT ;  /* 0x00000008cc087209 */ /* 0x000fe40007810000 */
[----:B------:R-:W-:Y:S02]  /*4960*/  FMNMX.FTZ R132, R209, R9, !PT ;  /* 0x00000009d1847209 */ /* 0x000fe40007810000 */
[-C--:B------:R-:W-:Y:S01]  /*4970*/  ISETP.GE.AND P2, PT, R3, R133.reuse, PT ;  /* 0x000000850300720c */ /* 0x080fe20003f46270 */
[----:B------:R-:W-:Y:S01]  /*4980*/  IMAD.U32 R3, RZ, RZ, UR31 ;  /* 0x0000001fff037e24 */ /* 0x000fe2000f8e00ff */
[----:B------:R-:W-:Y:S01]  /*4990*/  FSEL R169, R11, -INF , !P1 ;  /* 0xff8000000ba97808 */ /* 0x000fe20004800000 */
[----:B------:R-:W1:Y:S01]  /*49a0*/  SHFL.BFLY PT, R9, R132, 0x2, 0x1f ;  /* 0x0c401f0084097f89 */ /* 0x000e6200000e0000 */
[----:B------:R-:W-:Y:S01]  /*49b0*/  FMNMX.FTZ R8, R205, R8, !PT ;  /* 0x00000008cd087209 */ /* 0x000fe20007810000 */
[----:B------:R-:W-:Y:S01]  /*49c0*/  UIADD3 UR31, UR31, 0x1, URZ ;  /* 0x000000011f1f7890 */ /* 0x000fe2000fffe03f */
[----:B------:R-:W-:-:S02]  /*49d0*/  ISETP.GE.AND P1, PT, R80, R133, PT ;  /* 0x000000855000720c */ /* 0x000fc40003f26270 */
[----:B------:R-:W-:Y:S01]  /*49e0*/  FSEL R168, R78, -INF , !P2 ;  /* 0xff8000004ea87808 */ /* 0x000fe20005000000 */
[----:B------:R-:W-:Y:S01]  /*49f0*/  LDSM.16.MT88.4 R80, [R185+0xe000] ;  /* 0x00e00000b950783b */ /* 0x000fe20000004200 */
[----:B------:R-:W-:Y:S02]  /*4a00*/  FMNMX.FTZ R8, R169, R8, !PT ;  /* 0x00000008a9087209 */ /* 0x000fe40007810000 */
[----:B------:R-:W-:Y:S02]  /*4a10*/  FSEL R167, R79, -INF , !P1 ;  /* 0xff8000004fa77808 */ /* 0x000fe40004800000 */
[----:B------:R-:W-:Y:S02]  /*4a20*/  FMNMX.FTZ R8, R168, R8, !PT ;  /* 0x00000008a8087209 */ /* 0x000fe40007810000 */
[----:B------:R-:W-:Y:S02]  /*4a30*/  LOP3.LUT R3, R215, UR23, R3, 0x96, !PT ;  /* 0x00000017d7037c12 */ /* 0x000fe4000f8e9603 */
[----:B------:R-:W-:-:S02]  /*4a40*/  FMNMX.FTZ R8, R167, R8, !PT ;  /* 0x00000008a7087209 */ /* 0x000fc40007810000 */
[----:B------:R-:W-:Y:S01]  /*4a50*/  LOP3.LUT R164, R163, UR29, R214, 0x96, !PT ;  /* 0x0000001da3a47c12 */ /* 0x000fe2000f8e96d6 */
[----:B------:R-:W-:Y:S02]  /*4a60*/  IMAD.WIDE.U32 R12, R3, -0x326172a9, RZ ;  /* 0xcd9e8d57030c7825 */ /* 0x000fe400078e00ff */
[----:B------:R-:W2:Y:S02]  /*4a70*/  SHFL.BFLY PT, R6, R8, 0x2, 0x1f ;  /* 0x0c401f0008067f89 */ /* 0x000ea400000e0000 */
[----:B------:R-:W-:Y:S01]  /*4a80*/  IMAD.WIDE.U32 R164, R164, -0x326172a9, RZ ;  /* 0xcd9e8d57a4a47825 */ /* 0x000fe200078e00ff */
[----:B------:R-:W-:Y:S02]  /*4a90*/  LOP3.LUT R3, R13, UR4, R170, 0x96, !PT ;  /* 0x000000040d037c12 */ /* 0x000fe4000f8e96aa */
[----:B-1----:R-:W-:Y:S01]  /*4aa0*/  FMNMX.FTZ R132, R132, R9, !PT ;  /* 0x0000000984847209 */ /* 0x002fe20007810000 */
[----:B------:R-:W-:Y:S01]  /*4ab0*/  IMAD.U32 R214, RZ, RZ, UR31 ;  /* 0x0000001fffd67e24 */ /* 0x000fe2000f8e00ff */
[----:B------:R-:W-:-:S03]  /*4ac0*/  LOP3.LUT R12, R165, UR28, R12, 0x96, !PT ;  /* 0x0000001ca50c7c12 */ /* 0x000fc6000f8e960c */
[----:B------:R-:W1:Y:S01]  /*4ad0*/  SHFL.BFLY PT, R7, R132, 0x1, 0x1f ;  /* 0x0c201f0084077f89 */ /* 0x000e6200000e0000 */
[----:B------:R-:W-:Y:S01]  /*4ae0*/  LOP3.LUT R214, R215, UR23, R214, 0x96, !PT ;  /* 0x00000017d7d67c12 */ /* 0x000fe2000f8e96d6 */
[----:B------:R-:W-:-:S04]  /*4af0*/  IMAD.WIDE.U32 R12, R12, -0x2daee0ad, RZ ;  /* 0xd2511f530c0c7825 */ /* 0x000fc800078e00ff */
[----:B------:R-:W-:-:S05]  /*4b00*/  IMAD.WIDE.U32 R214, R214, -0x326172a9, RZ ;  /* 0xcd9e8d57d6d67825 */ /* 0x000fca00078e00ff */
[----:B------:R-:W-:Y:S02]  /*4b10*/  LOP3.LUT R170, R215, UR4, R170, 0x96, !PT ;  /* 0x00000004d7aa7c12 */ /* 0x000fe4000f8e96aa */
[----:B--2---:R-:W-:Y:S01]  /*4b20*/  FMNMX.FTZ R6, R8, R6, !PT ;  /* 0x0000000608067209 */ /* 0x004fe20007810000 */
[----:B------:R-:W-:-:S04]  /*4b30*/  IMAD.WIDE.U32 R8, R3, -0x2daee0ad, RZ ;  /* 0xd2511f5303087825 */ /* 0x000fc800078e00ff */
[----:B------:R-:W2:Y:S01]  /*4b40*/  SHFL.BFLY PT, R3, R6, 0x1, 0x1f ;  /* 0x0c201f0006037f89 */ /* 0x000ea200000e0000 */
[----:B------:R-:W-:Y:S01]  /*4b50*/  LOP3.LUT R8, R13, UR25, R8, 0x96, !PT ;  /* 0x000000190d087c12 */ /* 0x000fe2000f8e9608 */
[----:B------:R-:W-:Y:S01]  /*4b60*/  IMAD.WIDE.U32 R170, R170, -0x2daee0ad, RZ ;  /* 0xd2511f53aaaa7825 */ /* 0x000fe200078e00ff */
[----:B-1----:R-:W-:Y:S02]  /*4b70*/  FMNMX.FTZ R132, R132, R7, !PT ;  /* 0x0000000784847209 */ /* 0x002fe40007810000 */
[--C-:B------:R-:W-:Y:S01]  /*4b80*/  LOP3.LUT R7, R9, UR27, R162.reuse, 0x96, !PT ;  /* 0x0000001b09077c12 */ /* 0x100fe2000f8e96a2 */
[----:B------:R-:W-:Y:S01]  /*4b90*/  IMAD.WIDE.U32 R8, R8, -0x326172a9, RZ ;  /* 0xcd9e8d5708087825 */ /* 0x000fe200078e00ff */
[----:B------:R-:W-:Y:S02]  /*4ba0*/  FSETP.NEU.FTZ.AND P1, PT, R132, -INF , PT ;  /* 0xff8000008400780b */ /* 0x000fe40003f3d000 */
[----:B------:R-:W-:Y:S01]  /*4bb0*/  LOP3.LUT R163, R171, UR27, R162, 0x96, !PT ;  /* 0x0000001baba37c12 */ /* 0x000fe2000f8e96a2 */
[----:B------:R-:W-:-:S04]  /*4bc0*/  IMAD.WIDE.U32 R10, R7, -0x326172a9, RZ ;  /* 0xcd9e8d57070a7825 */ /* 0x000fc800078e00ff */
[----:B------:R-:W-:Y:S01]  /*4bd0*/  FMUL.FTZ R208, R132, c[0x0][0x23c] ;  /* 0x00008f0084d07a20 */ /* 0x000fe20000410000 */
[----:B------:R-:W-:Y:S02]  /*4be0*/  LOP3.LUT R7, R11, UR26, R164, 0x96, !PT ;  /* 0x0000001a0b077c12 */ /* 0x000fe4000f8e96a4 */
[----:B------:R-:W-:Y:S02]  /*4bf0*/  LOP3.LUT R10, R9, UR24, R10, 0x96, !PT ;  /* 0x00000018090a7c12 */ /* 0x000fe4000f8e960a */
[----:B------:R-:W-:Y:S01]  /*4c00*/  FSEL R208, R208, RZ, P1 ;  /* 0x000000ffd0d07208 */ /* 0x000fe20000800000 */
[----:B------:R-:W-:Y:S01]  /*4c10*/  IMAD.WIDE.U32 R14, R7, -0x2daee0ad, RZ ;  /* 0xd2511f53070e7825 */ /* 0x000fe200078e00ff */
[----:B--2---:R-:W-:-:S03]  /*4c20*/  FMNMX.FTZ R3, R6, R3, !PT ;  /* 0x0000000306037209 */ /* 0x004fc60007810000 */
[----:B------:R-:W-:Y:S01]  /*4c30*/  IMAD.WIDE.U32 R10, R10, -0x2daee0ad, RZ ;  /* 0xd2511f530a0a7825 */ /* 0x000fe200078e00ff */
[----:B------:R-:W-:Y:S02]  /*4c40*/  LOP3.LUT R6, R15, UR21, R12, 0x96, !PT ;  /* 0x000000150f067c12 */ /* 0x000fe4000f8e960c */
[C---:B------:R-:W-:Y:S01]  /*4c50*/  FSETP.NEU.FTZ.AND P1, PT, R3.reuse, -INF , PT ;  /* 0xff8000000300780b */ /* 0x040fe20003f3d000 */
[----:B------:R-:W-:Y:S01]  /*4c60*/  FMUL.FTZ R166, R3, c[0x0][0x23c] ;  /* 0x00008f0003a67a20 */ /* 0x000fe20000410000 */
[----:B------:R-:W-:Y:S01]  /*4c70*/  LOP3.LUT R14, R11, UR15, R14, 0x96, !PT ;  /* 0x0000000f0b0e7c12 */ /* 0x000fe2000f8e960e */
[--C-:B------:R-:W-:Y:S02]  /*4c80*/  FFMA.FTZ R155, R28, c[0x0][0x23c], -R208.reuse ;  /* 0x00008f001c9b7a23 */ /* 0x100fe400000108d0 */
[----:B------:R-:W-:Y:S01]  /*4c90*/  FFMA.FTZ R150, R29, c[0x0][0x23c], -R208 ;  /* 0x00008f001d967a23 */ /* 0x000fe200000108d0 */
[----:B------:R-:W-:Y:S01]  /*4ca0*/  FSEL R166, R166, RZ, P1 ;  /* 0x000000ffa6a67208 */ /* 0x000fe20000800000 */
[----:B------:R-:W-:-:S02]  /*4cb0*/  IMAD.WIDE.U32 R14, R14, -0x326172a9, RZ ;  /* 0xcd9e8d570e0e7825 */ /* 0x000fc400078e00ff */
[----:B------:R-:W-:Y:S02]  /*4cc0*/  MUFU.EX2 R155, R155 ;  /* 0x0000009b009b7308 */ /* 0x000fe40000000800 */
[--C-:B------:R-:W-:Y:S01]  /*4cd0*/  FFMA.FTZ R159, R30, c[0x0][0x23c], -R166.reuse ;  /* 0x00008f001e9f7a23 */ /* 0x100fe200000108a6 */
[C---:B------:R-:W-:Y:S01]  /*4ce0*/  LOP3.LUT R13, R14.reuse, 0xffff, RZ, 0xc0, !PT ;  /* 0x0000ffff0e0d7812 */ /* 0x040fe200078ec0ff */
[----:B------:R-:W-:Y:S01]  /*4cf0*/  FFMA.FTZ R152, R31, c[0x0][0x23c], -R166 ;  /* 0x00008f001f987a23 */ /* 0x000fe200000108a6 */
[----:B------:R-:W-:Y:S01]  /*4d00*/  LOP3.LUT R12, R14, 0xff, RZ, 0xc0, !PT ;  /* 0x000000ff0e0c7812 */ /* 0x000fe200078ec0ff */
[----:B------:R-:W-:Y:S01]  /*4d10*/  IMAD.WIDE.U32 R6, R6, -0x326172a9, RZ ;  /* 0xcd9e8d5706067825 */ /* 0x000fe200078e00ff */
[----:B------:R-:W-:Y:S01]  /*4d20*/  SHF.R.U32.HI R13, RZ, 0x8, R13 ;  /* 0x00000008ff0d7819 */ /* 0x000fe2000001160d */
[----:B------:R-:W1:Y:S01]  /*4d30*/  MUFU.EX2 R150, R150 ;  /* 0x0000009600967308 */ /* 0x000e620000000800 */
[----:B------:R-:W-:Y:S01]  /*4d40*/  SHF.R.U32.HI R11, RZ, 0x10, R14 ;  /* 0x00000010ff0b7819 */ /* 0x000fe2000001160e */
[----:B------:R-:W-:Y:S01]  /*4d50*/  FFMA.FTZ R157, R32, c[0x0][0x23c], -R208 ;  /* 0x00008f00209d7a23 */ /* 0x000fe200000108d0 */
[----:B------:R-:W-:Y:S01]  /*4d60*/  LOP3.LUT R9, R15, UR5, R6, 0x96, !PT ;  /* 0x000000050f097c12 */ /* 0x000fe2000f8e9606 */
[----:B------:R-:W-:Y:S01]  /*4d70*/  FFMA.FTZ R156, R33, c[0x0][0x23c], -R208 ;  /* 0x00008f00219c7a23 */ /* 0x000fe200000108d0 */
[----:B------:R-:W-:Y:S01]  /*4d80*/  PRMT R4, R12, 0x5410, R13 ;  /* 0x000054100c047816 */ /* 0x000fe2000000000d */
[----:B------:R-:W-:Y:S01]  /*4d90*/  FFMA.FTZ R154, R34, c[0x0][0x23c], -R166 ;  /* 0x00008f00229a7a23 */ /* 0x000fe200000108a6 */
[----:B------:R-:W-:Y:S01]  /*4da0*/  SHF.R.U32.HI R6, RZ, 0x18, R14 ;  /* 0x00000018ff067819 */ /* 0x000fe2000001160e */
[----:B------:R-:W-:Y:S01]  /*4db0*/  MUFU.EX2 R159, R159 ;  /* 0x0000009f009f7308 */ /* 0x000fe20000000800 */
[----:B------:R-:W-:Y:S01]  /*4dc0*/  FFMA.FTZ R160, R35, c[0x0][0x23c], -R166 ;  /* 0x00008f0023a07a23 */ /* 0x000fe200000108a6 */
[----:B------:R-:W-:Y:S01]  /*4dd0*/  LOP3.LUT R11, R11, 0xff, RZ, 0xc0, !PT ;  /* 0x000000ff0b0b7812 */ /* 0x000fe200078ec0ff */
[--C-:B------:R-:W-:Y:S01]  /*4de0*/  HSET2.LE.AND R4, R4, R161.reuse, PT ;  /* 0x000000a104047233 */ /* 0x100fe20003803000 */
[----:B------:R-:W-:Y:S01]  /*4df0*/  LOP3.LUT R5, R9, 0xffff, RZ, 0xc0, !PT ;  /* 0x0000ffff09057812 */ /* 0x000fe200078ec0ff */
[----:B------:R-:W2:Y:S01]  /*4e00*/  LDSM.16.MT88.4 R32, [R184+0x10000] ;  /* 0x01000000b820783b */ /* 0x000ea20000004200 */
[--C-:B------:R-:W-:Y:S01]  /*4e10*/  SHF.R.U32.HI R2, RZ, 0x10, R9.reuse ;  /* 0x00000010ff027819 */ /* 0x100fe20000011609 */
[----:B------:R-:W-:Y:S01]  /*4e20*/  FFMA.FTZ R148, R20, c[0x0][0x23c], -R208 ;  /* 0x00008f0014947a23 */ /* 0x000fe200000108d0 */
[----:B------:R-:W3:Y:S01]  /*4e30*/  MUFU.EX2 R152, R152 ;  /* 0x0000009800987308 */ /* 0x000ee20000000800 */
[----:B------:R-:W-:Y:S01]  /*4e40*/  PRMT R6, R11, 0x5410, R6 ;  /* 0x000054100b067816 */ /* 0x000fe20000000006 */
[--C-:B------:R-:W-:Y:S01]  /*4e50*/  FFMA.FTZ R153, R24, c[0x0][0x23c], -R208.reuse ;  /* 0x00008f0018997a23 */ /* 0x100fe200000108d0 */
[----:B------:R-:W-:Y:S01]  /*4e60*/  LOP3.LUT R0, R9, 0xff, RZ, 0xc0, !PT ;  /* 0x000000ff09007812 */ /* 0x000fe200078ec0ff */
[----:B------:R-:W-:Y:S01]  /*4e70*/  FFMA.FTZ R149, R25, c[0x0][0x23c], -R208 ;  /* 0x00008f0019957a23 */ /* 0x000fe200000108d0 */
[----:B-1----:R-:W-:Y:S01]  /*4e80*/  F2FP.BF16.PACK_AB R114, R150, R155 ;  /* 0x0000009b9672723e */ /* 0x002fe200000010ff */
[--C-:B------:R-:W-:Y:S01]  /*4e90*/  HSET2.LE.AND R115, R6, R161.reuse, PT ;  /* 0x000000a106737233 */ /* 0x100fe20003803000 */
[----:B------:R-:W-:Y:S01]  /*4ea0*/  SHF.R.U32.HI R9, RZ, 0x18, R9 ;  /* 0x00000018ff097819 */ /* 0x000fe20000011609 */
[----:B------:R-:W-:Y:S01]  /*4eb0*/  MUFU.EX2 R157, R157 ;  /* 0x0000009d009d7308 */ /* 0x000fe20000000800 */
[----:B------:R-:W-:Y:S01]  /*4ec0*/  SHF.R.U32.HI R5, RZ, 0x8, R5 ;  /* 0x00000008ff057819 */ /* 0x000fe20000011605 */
[--C-:B------:R-:W-:Y:S01]  /*4ed0*/  FFMA.FTZ R151, R26, c[0x0][0x23c], -R166.reuse ;  /* 0x00008f001a977a23 */ /* 0x100fe200000108a6 */
[----:B------:R-:W-:Y:S01]  /*4ee0*/  LOP3.LUT R2, R2, 0xff, RZ, 0xc0, !PT ;  /* 0x000000ff02027812 */ /* 0x000fe200078ec0ff */
[--C-:B------:R-:W-:Y:S01]  /*4ef0*/  FFMA.FTZ R135, R22, c[0x0][0x23c], -R166.reuse ;  /* 0x00008f0016877a23 */ /* 0x100fe200000108a6 */
[----:B------:R-:W-:Y:S01]  /*4f00*/  LOP3.LUT R114, R4, R114, RZ, 0xc0, !PT ;  /* 0x0000007204727212 */ /* 0x000fe200078ec0ff */
[----:B------:R-:W-:Y:S01]  /*4f10*/  FFMA.FTZ R158, R116, c[0x0][0x23c], -R166 ;  /* 0x00008f00749e7a23 */ /* 0x000fe200000108a6 */
[----:B------:R-:W-:Y:S01]  /*4f20*/  PRMT R0, R0, 0x5410, R5 ;  /* 0x0000541000007816 */ /* 0x000fe20000000005 */
[----:B------:R-:W1:Y:S01]  /*4f30*/  MUFU.EX2 R156, R156 ;  /* 0x0000009c009c7308 */ /* 0x000e620000000800 */
[----:B------:R-:W-:Y:S01]  /*4f40*/  PRMT R2, R2, 0x5410, R9 ;  /* 0x0000541002027816 */ /* 0x000fe20000000009 */
[----:B------:R-:W-:Y:S01]  /*4f50*/  LDSM.16.MT88.4 R12, [R188+0xe800] ;  /* 0x00e80000bc0c783b */ /* 0x000fe20000004200 */
[----:B---3--:R-:W-:Y:S01]  /*4f60*/  F2FP.BF16.PACK_AB R4, R152, R159 ;  /* 0x0000009f9804723e */ /* 0x008fe200000010ff */
[--C-:B------:R-:W-:Y:S01]  /*4f70*/  HSET2.LE.AND R112, R0, R161.reuse, PT ;  /* 0x000000a100707233 */ /* 0x100fe20003803000 */
[----:B------:R-:W-:Y:S01]  /*4f80*/  FFMA.FTZ R162, R146, c[0x0][0x23c], -R208 ;  /* 0x00008f0092a27a23 */ /* 0x000fe200000108d0 */
[----:B------:R-:W-:Y:S01]  /*4f90*/  HSET2.LE.AND R113, R2, R161, PT ;  /* 0x000000a102717233 */ /* 0x000fe20003803000 */
[----:B------:R-:W-:Y:S01]  /*4fa0*/  LOP3.LUT R115, R115, R4, RZ, 0xc0, !PT ;  /* 0x0000000473737212 */ /* 0x000fe200078ec0ff */
[----:B------:R-:W-:Y:S01]  /*4fb0*/  MUFU.EX2 R154, R154 ;  /* 0x0000009a009a7308 */ /* 0x000fe20000000800 */
[----:B------:R-:W-:Y:S01]  /*4fc0*/  LOP3.LUT R4, R7, UR20, R8, 0x96, !PT ;  /* 0x0000001407047c12 */ /* 0x000fe2000f8e9608 */
[--C-:B------:R-:W-:Y:S01]  /*4fd0*/  FFMA.FTZ R206, R138, c[0x0][0x23c], -R166.reuse ;  /* 0x00008f008ace7a23 */ /* 0x100fe200000108a6 */
[----:B------:R-:W-:Y:S01]  /*4fe0*/  LDSM.16.MT88.4 R28, [R186+0xc800] ;  /* 0x00c80000ba1c783b */ /* 0x000fe20000004200 */
[----:B------:R-:W-:-:S02]  /*4ff0*/  FFMA.FTZ R171, R137, c[0x0][0x23c], -R166 ;  /* 0x00008f0089ab7a23 */ /* 0x000fc400000108a6 */
[----:B------:R-:W-:Y:S01]  /*5000*/  IMAD.WIDE.U32 R4, R4, -0x2daee0ad, RZ ;  /* 0xd2511f5304047825 */ /* 0x000fe200078e00ff */
[----:B------:R-:W-:Y:S01]  /*5010*/  LDSM.16.MT88.4 R24, [R185+0xc800] ;  /* 0x00c80000b918783b */ /* 0x000fe20000004200 */
[----:B------:R-:W3:Y:S01]  /*5020*/  MUFU.EX2 R160, R160 ;  /* 0x000000a000a07308 */ /* 0x000ee20000000800 */
[----:B-1----:R-:W-:Y:S01]  /*5030*/  F2FP.BF16.PACK_AB R2, R156, R157 ;  /* 0x0000009d9c02723e */ /* 0x002fe200000010ff */
[----:B------:R-:W-:Y:S01]  /*5040*/  FFMA.FTZ R204, R204, c[0x0][0x23c], -R166 ;  /* 0x00008f00cccc7a23 */ /* 0x000fe200000108a6 */
[----:B------:R-:W-:Y:S01]  /*5050*/  LOP3.LUT R10, R5, UR30, R10, 0x96, !PT ;  /* 0x0000001e050a7c12 */ /* 0x000fe2000f8e960a */
[--C-:B------:R-:W-:Y:S01]  /*5060*/  FFMA.FTZ R212, R212, c[0x0][0x23c], -R208.reuse ;  /* 0x00008f00d4d47a23 */ /* 0x100fe200000108d0 */
[----:B------:R-:W-:Y:S01]  /*5070*/  LOP3.LUT R112, R112, R2, RZ, 0xc0, !PT ;  /* 0x0000000270707212 */ /* 0x000fe200078ec0ff */
[----:B------:R-:W-:Y:S01]  /*5080*/  FFMA.FTZ R2, R21, c[0x0][0x23c], -R208 ;  /* 0x00008f0015027a23 */ /* 0x000fe200000108d0 */
[----:B------:R-:W-:Y:S01]  /*5090*/  LOP3.LUT R142, R4, 0xff, RZ, 0xc0, !PT ;  /* 0x000000ff048e7812 */ /* 0x000fe200078ec0ff */
[----:B------:R-:W-:Y:S01]  /*50a0*/  MUFU.EX2 R148, R148 ;  /* 0x0000009400947308 */ /* 0x000fe20000000800 */
[----:B------:R-:W-:Y:S01]  /*50b0*/  SHF.R.U32.HI R8, RZ, 0x10, R4 ;  /* 0x00000010ff087819 */ /* 0x000fe20000011604 */
[----:B------:R-:W-:Y:S01]  /*50c0*/  FFMA.FTZ R211, R211, c[0x0][0x23c], -R208 ;  /* 0x00008f00d3d37a23 */ /* 0x000fe200000108d0 */
[----:B------:R-:W-:Y:S01]  /*50d0*/  SHF.R.U32.HI R143, RZ, 0x18, R4 ;  /* 0x00000018ff8f7819 */ /* 0x000fe20000011604 */
[----:B------:R-:W-:Y:S01]  /*50e0*/  FFMA.FTZ R210, R210, c[0x0][0x23c], -R208 ;  /* 0x00008f00d2d27a23 */ /* 0x000fe200000108d0 */
[----:B------:R-:W-:Y:S01]  /*50f0*/  LOP3.LUT R11, R10, 0xffff, RZ, 0xc0, !PT ;  /* 0x0000ffff0a0b7812 */ /* 0x000fe200078ec0ff */
[----:B------:R-:W-:Y:S01]  /*5100*/  FFMA.FTZ R205, R205, c[0x0][0x23c], -R166 ;  /* 0x00008f00cdcd7a23 */ /* 0x000fe200000108a6 */
[----:B------:R-:W-:Y:S01]  /*5110*/  SHF.R.U32.HI R141, RZ, 0x10, R10 ;  /* 0x00000010ff8d7819 */ /* 0x000fe2000001160a */
[----:B------:R-:W1:Y:S01]  /*5120*/  MUFU.EX2 R2, R2 ;  /* 0x0000000200027308 */ /* 0x000e620000000800 */
[----:B---3--:R-:W-:Y:S01]  /*5130*/  F2FP.BF16.PACK_AB R0, R160, R154 ;  /* 0x0000009aa000723e */ /* 0x008fe200000010ff */
[--C-:B------:R-:W-:Y:S01]  /*5140*/  FFMA.FTZ R169, R169, c[0x0][0x23c], -R166.reuse ;  /* 0x00008f00a9a97a23 */ /* 0x100fe200000108a6 */
[----:B------:R-:W-:Y:S01]  /*5150*/  LOP3.LUT R140, R10, 0xff, RZ, 0xc0, !PT ;  /* 0x000000ff0a8c7812 */ /* 0x000fe200078ec0ff */
[----:B------:R-:W-:Y:S01]  /*5160*/  FFMA.FTZ R168, R168, c[0x0][0x23c], -R166 ;  /* 0x00008f00a8a87a23 */ /* 0x000fe200000108a6 */
[----:B------:R-:W-:Y:S01]  /*5170*/  LOP3.LUT R113, R113, R0, RZ, 0xc0, !PT ;  /* 0x0000000071717212 */ /* 0x000fe200078ec0ff */
[----:B------:R-:W-:Y:S01]  /*5180*/  FADD.FTZ R156, R157, R156 ;  /* 0x0000009c9d9c7221 */ /* 0x000fe20000010000 */
[----:B------:R-:W-:Y:S01]  /*5190*/  LOP3.LUT R0, R4, 0xffff, RZ, 0xc0, !PT ;  /* 0x0000ffff04007812 */ /* 0x000fe200078ec0ff */
[----:B------:R-:W-:Y:S01]  /*51a0*/  MUFU.EX2 R153, R153 ;  /* 0x0000009900997308 */ /* 0x000fe20000000800 */
[----:B------:R-:W3:Y:S01]  /*51b0*/  LDSM.16.MT88.4 R4, [R188+0xc800] ;  /* 0x00c80000bc04783b */ /* 0x000ee20000004200 */
[----:B------:R-:W-:Y:S01]  /*51c0*/  LOP3.LUT R8, R8, 0xff, RZ, 0xc0, !PT ;  /* 0x000000ff08087812 */ /* 0x000fe200078ec0ff */
[----:B------:R-:W-:Y:S01]  /*51d0*/  FADD.FTZ R154, R154, R160 ;  /* 0x000000a09a9a7221 */ /* 0x000fe20000010000 */
[----:B------:R-:W-:Y:S01]  /*51e0*/  SHF.R.U32.HI R0, RZ, 0x8, R0 ;  /* 0x00000008ff007819 */ /* 0x000fe20000011600 */
[C---:B------:R-:W-:Y:S01]  /*51f0*/  HMMA.16816.F32.BF16 R128, R112.reuse, R124, RZ ;  /* 0x0000007c7080723c */ /* 0x040fe200000418ff */
[----:B------:R-:W-:Y:S01]  /*5200*/  SHF.R.U32.HI R10, RZ, 0x18, R10 ;  /* 0x00000018ff0a7819 */ /* 0x000fe2000001160a */
[----:B------:R-:W-:Y:S01]  /*5210*/  FADD.FTZ R155, R155, R156 ;  /* 0x0000009c9b9b7221 */ /* 0x000fe20000010000 */
[----:B------:R-:W-:Y:S01]  /*5220*/  PRMT R142, R142, 0x5410, R0 ;  /* 0x000054108e8e7816 */ /* 0x000fe20000000000 */
[----:B------:R-:W-:Y:S01]  /*5230*/  FFMA.FTZ R0, R23, c[0x0][0x23c], -R166 ;  /* 0x00008f0017007a23 */ /* 0x000fe200000108a6 */
[----:B------:R-:W4:Y:S01]  /*5240*/  MUFU.EX2 R149, R149 ;  /* 0x0000009500957308 */ /* 0x000f220000000800 */
[----:B------:R-:W-:Y:S01]  /*5250*/  SHF.R.U32.HI R11, RZ, 0x8, R11 ;  /* 0x00000008ff0b7819 */ /* 0x000fe2000001160b */
[----:B------:R-:W-:Y:S01]  /*5260*/  LDSM.16.MT88.4 R20, [R184+0xc800] ;  /* 0x00c80000b814783b */ /* 0x000fe20000004200 */
[C---:B------:R-:W-:Y:S01]  /*5270*/  HMMA.16816.F32.BF16 R124, R112.reuse, R126, RZ ;  /* 0x0000007e707c723c */ /* 0x040fe200000418ff */
[--C-:B------:R-:W-:Y:S01]  /*5280*/  HSET2.LE.AND R142, R142, R161.reuse, PT ;  /* 0x000000a18e8e7233 */ /* 0x100fe20003803000 */
[----:B-1----:R-:W-:Y:S01]  /*5290*/  F2FP.BF16.PACK_AB R9, R2, R148 ;  /* 0x000000940209723e */ /* 0x002fe200000010ff */
[----:B------:R-:W-:Y:S01]  /*52a0*/  FADD.FTZ R159, R159, R154 ;  /* 0x0000009a9f9f7221 */ /* 0x000fe20000010000 */
[----:B------:R-:W-:Y:S01]  /*52b0*/  LOP3.LUT R141, R141, 0xff, RZ, 0xc0, !PT ;  /* 0x000000ff8d8d7812 */ /* 0x000fe200078ec0ff */
[----:B------:R-:W-:Y:S01]  /*52c0*/  MUFU.EX2 R151, R151 ;  /* 0x0000009700977308 */ /* 0x000fe20000000800 */
[----:B------:R-:W-:Y:S01]  /*52d0*/  PRMT R143, R8, 0x5410, R143 ;  /* 0x00005410088f7816 */ /* 0x000fe2000000008f */
[----:B------:R-:W-:Y:S01]  /*52e0*/  FADD.FTZ R155, R150, R155 ;  /* 0x0000009b969b7221 */ /* 0x000fe20000010000 */
[----:B------:R-:W-:Y:S01]  /*52f0*/  PRMT R140, R140, 0x5410, R11 ;  /* 0x000054108c8c7816 */ /* 0x000fe2000000000b */
[C---:B--2---:R-:W-:Y:S01]  /*5300*/  HMMA.16816.F32.BF16 R116, R112.reuse, R32, RZ ;  /* 0x000000207074723c */ /* 0x044fe200000418ff */
[----:B------:R-:W-:Y:S01]  /*5310*/  PRMT R141, R141, 0x5410, R10 ;  /* 0x000054108d8d7816 */ /* 0x000fe2000000000a */
[--C-:B------:R-:W-:Y:S01]  /*5320*/  HSET2.LE.AND R143, R143, R161.reuse, PT ;  /* 0x000000a18f8f7233 */ /* 0x100fe20003803000 */
[----:B------:R-:W-:Y:S01]  /*5330*/  LOP3.LUT R142, R142, R9, RZ, 0xc0, !PT ;  /* 0x000000098e8e7212 */ /* 0x000fe200078ec0ff */
[----:B------:R-:W-:Y:S01]  /*5340*/  MUFU.EX2 R135, R135 ;  /* 0x0000008700877308 */ /* 0x000fe20000000800 */
[----:B------:R-:W1:Y:S01]  /*5350*/  LDSM.16.MT88.4 R8, [R185+0xe800] ;  /* 0x00e80000b908783b */ /* 0x000e620000004200 */
[--C-:B------:R-:W-:Y:S01]  /*5360*/  HSET2.LE.AND R140, R140, R161.reuse, PT ;  /* 0x000000a18c8c7233 */ /* 0x100fe20003803000 */
[----:B----4-:R-:W-:Y:S01]  /*5370*/  F2FP.BF16.PACK_AB R33, R149, R153 ;  /* 0x000000999521723e */ /* 0x010fe200000010ff */
[----:B------:R-:W-:Y:S01]  /*5380*/  HSET2.LE.AND R141, R141, R161, PT ;  /* 0x000000a18d8d7233 */ /* 0x000fe20003803000 */
[----:B------:R-:W-:Y:S01]  /*5390*/  HMMA.16816.F32.BF16 R76, R112, R80, RZ ;  /* 0x00000050704c723c */ /* 0x000fe200000418ff */
[----:B------:R-:W-:Y:S01]  /*53a0*/  FADD.FTZ R159, R152, R159 ;  /* 0x0000009f989f7221 */ /* 0x000fe20000010000 */
[----:B------:R-:W-:Y:S01]  /*53b0*/  LOP3.LUT R140, R140, R33, RZ, 0xc0, !PT ;  /* 0x000000218c8c7212 */ /* 0x000fe200078ec0ff */
[----:B------:R-:W2:Y:S01]  /*53c0*/  MUFU.EX2 R0, R0 ;  /* 0x0000000000007308 */ /* 0x000ea20000000800 */
[----:B------:R-:W-:-:S04]  /*53d0*/  FADD.FTZ R153, R153, R155 ;  /* 0x0000009b99997221 */ /* 0x000fc80000010000 */
[----:B------:R-:W-:Y:S01]  /*53e0*/  HMMA.16816.F32.BF16 R80, R112, R82, RZ ;  /* 0x000000527050723c */ /* 0x000fe200000418ff */
[----:B------:R-:W-:Y:S02]  /*53f0*/  FADD.FTZ R153, R149, R153 ;  /* 0x0000009995997221 */ /* 0x000fe40000010000 */
[----:B------:R-:W4:Y:S02]  /*5400*/  MUFU.EX2 R158, R158 ;  /* 0x0000009e009e7308 */ /* 0x000f240000000800 */
[----:B------:R-:W-:-:S03]  /*5410*/  FADD.FTZ R148, R148, R153 ;  /* 0x0000009994947221 */ /* 0x000fc60000010000 */
[C---:B------:R-:W-:Y:S01]  /*5420*/  HMMA.16816.F32.BF16 R68, R112.reuse, R72, RZ ;  /* 0x000000487044723c */ /* 0x040fe200000418ff */
[----:B------:R-:W-:Y:S01]  /*5430*/  FADD.FTZ R148, R2, R148 ;  /* 0x0000009402947221 */ /* 0x000fe20000010000 */
[----:B--2---:R-:W-:Y:S01]  /*5440*/  F2FP.BF16.PACK_AB R147, R0, R135 ;  /* 0x000000870093723e */ /* 0x004fe200000010ff */
[----:B------:R-:W-:Y:S03]  /*5450*/  MUFU.EX2 R162, R162 ;  /* 0x000000a200a27308 */ /* 0x000fe60000000800 */
[----:B------:R-:W-:Y:S02]  /*5460*/  LOP3.LUT R143, R143, R147, RZ, 0xc0, !PT ;  /* 0x000000938f8f7212 */ /* 0x000fe400078ec0ff */
[----:B------:R-:W-:Y:S01]  /*5470*/  HMMA.16816.F32.BF16 R84, R112, R88, RZ ;  /* 0x000000587054723c */ /* 0x000fe200000418ff */
[----:B----4-:R-:W-:Y:S02]  /*5480*/  F2FP.BF16.PACK_AB R32, R158, R151 ;  /* 0x000000979e20723e */ /* 0x010fe400000010ff */
[----:B------:R-:W-:Y:S01]  /*5490*/  MUFU.EX2 R206, R206 ;  /* 0x000000ce00ce7308 */ /* 0x000fe20000000800 */
[----:B------:R-:W-:Y:S01]  /*54a0*/  FADD.FTZ R151, R151, R159 ;  /* 0x0000009f97977221 */ /* 0x000fe20000010000 */
[----:B------:R-:W-:-:S03]  /*54b0*/  LOP3.LUT R141, R141, R32, RZ, 0xc0, !PT ;  /* 0x000000208d8d7212 */ /* 0x000fc600078ec0ff */
[----:B------:R-:W-:Y:S01]  /*54c0*/  HMMA.16816.F32.BF16 R88, R112, R90, RZ ;  /* 0x0000005a7058723c */ /* 0x000fe200000418ff */
[----:B------:R-:W-:Y:S02]  /*54d0*/  FADD.FTZ R151, R158, R151 ;  /* 0x000000979e977221 */ /* 0x000fe40000010000 */
[----:B------:R-:W-:Y:S02]  /*54e0*/  MUFU.EX2 R171, R171 ;  /* 0x000000ab00ab7308 */ /* 0x000fe40000000800 */
[----:B------:R-:W-:-:S03]  /*54f0*/  FADD.FTZ R135, R135, R151 ;  /* 0x0000009787877221 */ /* 0x000fc60000010000 */
[C---:B---3--:R-:W-:Y:S01]  /*5500*/  HMMA.16816.F32.BF16 R128, R140.reuse, R4, R128 ;  /* 0x000000048c80723c */ /* 0x048fe20000041880 */
[----:B------:R-:W-:Y:S02]  /*5510*/  FADD.FTZ R135, R0, R135 ;  /* 0x0000008700877221 */ /* 0x000fe40000010000 */
[----:B------:R-:W-:Y:S05]  /*5520*/  MUFU.EX2 R204, R204 ;  /* 0x000000cc00cc7308 */ /* 0x000fea0000000800 */
[C---:B------:R-:W-:Y:S01]  /*5530*/  HMMA.16816.F32.BF16 R124, R140.reuse, R6, R124 ;  /* 0x000000068c7c723c */ /* 0x040fe2000004187c */
[----:B------:R-:W2:Y:S02]  /*5540*/  LDSM.16.MT88.4 R4, [R184+0xe800] ;  /* 0x00e80000b804783b */ /* 0x000ea40000004200 */
[----:B------:R-:W-:Y:S05]  /*5550*/  MUFU.EX2 R212, R212 ;  /* 0x000000d400d47308 */ /* 0x000fea0000000800 */
[C---:B-1----:R-:W-:Y:S03]  /*5560*/  HMMA.16816.F32.BF16 R76, R140.reuse, R8, R76 ;  /* 0x000000088c4c723c */ /* 0x042fe6000004184c */
[----:B------:R-:W-:Y:S05]  /*5570*/  MUFU.EX2 R211, R211 ;  /* 0x000000d300d37308 */ /* 0x000fea0000000800 */
[C---:B------:R-:W-:Y:S01]  /*5580*/  HMMA.16816.F32.BF16 R80, R140.reuse, R10, R80 ;  /* 0x0000000a8c50723c */ /* 0x040fe20000041850 */
[----:B------:R-:W1:Y:S02]  /*5590*/  LDSM.16.MT88.4 R8, [R186+0x10800] ;  /* 0x01080000ba08783b */ /* 0x000e640000004200 */
[----:B------:R-:W-:Y:S05]  /*55a0*/  MUFU.EX2 R210, R210 ;  /* 0x000000d200d27308 */ /* 0x000fea0000000800 */
[----:B------:R-:W-:Y:S03]  /*55b0*/  HMMA.16816.F32.BF16 R68, R140, R16, R68 ;  /* 0x000000108c44723c */ /* 0x000fe60000041844 */
[----:B------:R-:W-:Y:S04]  /*55c0*/  MUFU.EX2 R205, R205 ;  /* 0x000000cd00cd7308 */ /* 0x000fe80000000800 */
[----:B------:R-:W-:Y:S01]  /*55d0*/  LOP3.LUT R16, R165, UR28, R214, 0x96, !PT ;  /* 0x0000001ca5107c12 */ /* 0x000fe2000f8e96d6 */
[----:B------:R-:W-:Y:S01]  /*55e0*/  HMMA.16816.F32.BF16 R100, R112, R120, RZ ;  /* 0x000000787064723c */ /* 0x000fe200000418ff */
[----:B------:R-:W-:-:S02]  /*55f0*/  IMAD.WIDE.U32 R214, R163, -0x326172a9, RZ ;  /* 0xcd9e8d57a3d67825 */ /* 0x000fc400078e00ff */
[----:B------:R-:W-:Y:S02]  /*5600*/  MUFU.EX2 R169, R169 ;  /* 0x000000a900a97308 */ /* 0x000fe40000000800 */
[----:B------:R-:W-:Y:S01]  /*5610*/  IMAD.WIDE.U32 R16, R16, -0x2daee0ad, RZ ;  /* 0xd2511f5310107825 */ /* 0x000fe200078e00ff */
[----:B------:R-:W-:Y:S02]  /*5620*/  LOP3.LUT R164, R215, UR26, R164, 0x96, !PT ;  /* 0x0000001ad7a47c12 */ /* 0x000fe4000f8e96a4 */
[----:B------:R-:W-:Y:S01]  /*5630*/  HMMA.16816.F32.BF16 R60, R112, R64, RZ ;  /* 0x00000040703c723c */ /* 0x000fe200000418ff */
[----:B------:R-:W-:Y:S01]  /*5640*/  FFMA.FTZ R163, R145, c[0x0][0x23c], -R208 ;  /* 0x00008f0091a37a23 */ /* 0x000fe200000108d0 */
[----:B------:R-:W-:Y:S01]  /*5650*/  LOP3.LUT R216, R17, UR25, R170, 0x96, !PT ;  /* 0x0000001911d87c12 */ /* 0x000fe2000f8e96aa */
[----:B------:R-:W-:Y:S01]  /*5660*/  FFMA.FTZ R165, R139, c[0x0][0x23c], -R208 ;  /* 0x00008f008ba57a23 */ /* 0x000fe200000108d0 */
[----:B------:R-:W-:Y:S01]  /*5670*/  MUFU.EX2 R168, R168 ;  /* 0x000000a800a87308 */ /* 0x000fe20000000800 */
[----:B------:R-:W-:-:S02]  /*5680*/  FFMA.FTZ R170, R136, c[0x0][0x23c], -R166 ;  /* 0x00008f0088aa7a23 */ /* 0x000fc400000108a6 */
[----:B------:R-:W-:Y:S01]  /*5690*/  IMAD.WIDE.U32 R216, R216, -0x326172a9, RZ ;  /* 0xcd9e8d57d8d87825 */ /* 0x000fe200078e00ff */
[----:B------:R-:W-:Y:S01]  /*56a0*/  HMMA.16816.F32.BF16 R64, R112, R66, RZ ;  /* 0x000000427040723c */ /* 0x000fe200000418ff */
[----:B------:R-:W-:Y:S02]  /*56b0*/  LDSM.16.MT88.4 R136, [R186+0xd000] ;  /* 0x00d00000ba88783b */ /* 0x000fe40000004200 */
[----:B------:R-:W-:Y:S01]  /*56c0*/  FFMA.FTZ R166, R167, c[0x0][0x23c], -R166 ;  /* 0x00008f00a7a67a23 */ /* 0x000fe200000108a6 */
[----:B------:R-:W-:Y:S01]  /*56d0*/  LOP3.LUT R214, R217, UR24, R214, 0x96, !PT ;  /* 0x00000018d9d67c12 */ /* 0x000fe2000f8e96d6 */
[----:B------:R-:W3:Y:S03]  /*56e0*/  MUFU.EX2 R163, R163 ;  /* 0x000000a300a37308 */ /* 0x000ee60000000800 */
[----:B--2---:R-:W-:Y:S01]  /*56f0*/  HMMA.16816.F32.BF16 R84, R140, R4, R84 ;  /* 0x000000048c54723c */ /* 0x004fe20000041854 */
[----:B------:R-:W-:-:S04]  /*5700*/  IMAD.WIDE.U32 R214, R214, -0x2daee0ad, RZ ;  /* 0xd2511f53d6d67825 */ /* 0x000fc800078e00ff */
[----:B------:R-:W-:Y:S03]  /*5710*/  MUFU.EX2 R165, R165 ;  /* 0x000000a500a57308 */ /* 0x000fe60000000800 */
[----:B------:R-:W-:Y:S01]  /*5720*/  HMMA.16816.F32.BF16 R88, R140, R6, R88 ;  /* 0x000000068c58723c */ /* 0x000fe20000041858 */
[----:B------:R-:W2:Y:S04]  /*5730*/  LDSM.16.MT88.4 R4, [R185+0x10800] ;  /* 0x01080000b904783b */ /* 0x000ea80000004200 */
[----:B------:R-:W-:Y:S03]  /*5740*/  MUFU.EX2 R170, R170 ;  /* 0x000000aa00aa7308 */ /* 0x000fe60000000800 */
[C---:B------:R-:W-:Y:S05]  /*5750*/  HMMA.16816.F32.BF16 R120, R112.reuse, R122, RZ ;  /* 0x0000007a7078723c */ /* 0x040fea00000418ff */
[----:B------:R-:W-:Y:S03]  /*5760*/  MUFU.EX2 R166, R166 ;  /* 0x000000a600a67308 */ /* 0x000fe60000000800 */
[----:B------:R-:W-:Y:S08]  /*5770*/  HMMA.16816.F32.BF16 R104, R112, R108, RZ ;  /* 0x0000006c7068723c */ /* 0x000ff000000418ff */
[C---:B-1----:R-:W-:Y:S07]  /*5780*/  HMMA.16816.F32.BF16 R100, R140.reuse, R8, R100 ;  /* 0x000000088c64723c */ /* 0x042fee0000041864 */
[----:B------:R-:W-:Y:S01]  /*5790*/  IMAD.WIDE.U32 R8, R164, -0x2daee0ad, RZ ;  /* 0xd2511f53a4087825 */ /* 0x000fe200078e00ff */
[C---:B------:R-:W-:Y:S03]  /*57a0*/  HMMA.16816.F32.BF16 R60, R140.reuse, R12, R60 ;  /* 0x0000000c8c3c723c */ /* 0x040fe6000004183c */
[----:B------:R-:W-:Y:S01]  /*57b0*/  FFMA.FTZ R164, R144, c[0x0][0x23c], -R208 ;  /* 0x00008f0090a47a23 */ /* 0x000fe200000108d0 */
[----:B------:R-:W-:Y:S01]  /*57c0*/  LOP3.LUT R218, R9, UR21, R16, 0x96, !PT ;  /* 0x0000001509da7c12 */ /* 0x000fe2000f8e9610 */
[----:B------:R-:W-:Y:S01]  /*57d0*/  LDSM.16.MT88.4 R144, [R184+0x10800] ;  /* 0x01080000b890783b */ /* 0x000fe20000004200 */
[----:B------:R-:W-:Y:S01]  /*57e0*/  LOP3.LUT R8, R215, UR15, R8, 0x96, !PT ;  /* 0x0000000fd7087c12 */ /* 0x000fe2000f8e9608 */
[----:B------:R-:W-:Y:S01]  /*57f0*/  FFMA.FTZ R208, R209, c[0x0][0x23c], -R208 ;  /* 0x00008f00d1d07a23 */ /* 0x000fe200000108d0 */
[----:B------:R-:W-:Y:S01]  /*5800*/  HMMA.16816.F32.BF16 R64, R140, R14, R64 ;  /* 0x0000000e8c40723c */ /* 0x000fe20000041840 */
[----:B------:R-:W1:Y:S01]  /*5810*/  LDSM.16.MT88.4 R12, [R188+0x10800] ;  /* 0x01080000bc0c783b */ /* 0x000e620000004200 */
[----:B------:R-:W-:Y:S01]  /*5820*/  IMAD.WIDE.U32 R218, R218, -0x326172a9, RZ ;  /* 0xcd9e8d57dada7825 */ /* 0x000fe200078e00ff */
[----:B------:R-:W4:Y:S05]  /*5830*/  MUFU.EX2 R164, R164 ;  /* 0x000000a400a47308 */ /* 0x000f2a0000000800 */
[C---:B------:R-:W-:Y:S03]  /*5840*/  HMMA.16816.F32.BF16 R72, R112.reuse, R74, RZ ;  /* 0x0000004a7048723c */ /* 0x040fe600000418ff */
[----:B------:R-:W5:Y:S05]  /*5850*/  MUFU.EX2 R208, R208 ;  /* 0x000000d000d07308 */ /* 0x000f6a0000000800 */
[----:B------:R-:W-:Y:S08]  /*5860*/  HMMA.16816.F32.BF16 R108, R112, R110, RZ ;  /* 0x0000006e706c723c */ /* 0x000ff000000418ff */
[----:B------:R-:W-:Y:S07]  /*5870*/  HMMA.16816.F32.BF16 R120, R140, R10, R120 ;  /* 0x0000000a8c78723c */ /* 0x000fee0000041878 */
[----:B------:R-:W-:Y:S01]  /*5880*/  IMAD.WIDE.U32 R10, R8, -0x326172a9, RZ ;  /* 0xcd9e8d57080a7825 */ /* 0x000fe200078e00ff */
[----:B------:R-:W-:Y:S04]  /*5890*/  HMMA.16816.F32.BF16 R92, R112, R96, RZ ;  /* 0x00000060705c723c */ /* 0x000fe800000418ff */
[----:B------:R-:W-:-:S02]  /*58a0*/  LOP3.LUT R8, R11, UR5, R218, 0x96, !PT ;  /* 0x000000050b087c12 */ /* 0x000fc4000f8e96da */
[----:B------:R-:W-:Y:S02]  /*58b0*/  SHF.R.U32.HI R17, RZ, 0x10, R10 ;  /* 0x00000010ff117819 */ /* 0x000fe4000001160a */
[----:B------:R-:W-:Y:S01]  /*58c0*/  HMMA.16816.F32.BF16 R96, R112, R98, RZ ;  /* 0x000000627060723c */ /* 0x000fe200000418ff */
[C---:B------:R-:W-:Y:S02]  /*58d0*/  LOP3.LUT R9, R8.reuse, 0xffff, RZ, 0xc0, !PT ;  /* 0x0000ffff08097812 */ /* 0x040fe400078ec0ff */
[----:B------:R-:W-:Y:S02]  /*58e0*/  LOP3.LUT R16, R8, 0xff, RZ, 0xc0, !PT ;  /* 0x000000ff08107812 */ /* 0x000fe400078ec0ff */
[----:B------:R-:W-:Y:S02]  /*58f0*/  SHF.R.U32.HI R9, RZ, 0x8, R9 ;  /* 0x00000008ff097819 */ /* 0x000fe40000011609 */
[----:B------:R-:W-:Y:S01]  /*5900*/  LOP3.LUT R17, R17, 0xff, RZ, 0xc0, !PT ;  /* 0x000000ff11117812 */ /* 0x000fe200078ec0ff */
[----:B--2---:R-:W-:Y:S01]  /*5910*/  HMMA.16816.F32.BF16 R104, R140, R4, R104 ;  /* 0x000000048c68723c */ /* 0x004fe20000041868 */
[----:B------:R-:W-:-:S05]  /*5920*/  PRMT R16, R16, 0x5410, R9 ;  /* 0x0000541010107816 */ /* 0x000fca0000000009 */
[----:B------:R-:W-:Y:S01]  /*5930*/  HSET2.LE.AND R16, R16, R161, PT ;  /* 0x000000a110107233 */ /* 0x000fe20003803000 */
[--C-:B------:R-:W-:Y:S01]  /*5940*/  SHF.R.U32.HI R5, RZ, 0x10, R8.reuse ;  /* 0x00000010ff057819 */ /* 0x100fe20000011608 */
[C---:B------:R-:W-:Y:S01]  /*5950*/  HMMA.16816.F32.BF16 R52, R112.reuse, R56, RZ ;  /* 0x000000387034723c */ /* 0x040fe200000418ff */
[----:B------:R-:W-:Y:S02]  /*5960*/  SHF.R.U32.HI R8, RZ, 0x18, R8 ;  /* 0x00000018ff087819 */ /* 0x000fe40000011608 */
[----:B------:R-:W-:Y:S02]  /*5970*/  LOP3.LUT R5, R5, 0xff, RZ, 0xc0, !PT ;  /* 0x000000ff05057812 */ /* 0x000fe400078ec0ff */
[----:B------:R-:W-:Y:S02]  /*5980*/  LOP3.LUT R4, R10, 0xffff, RZ, 0xc0, !PT ;  /* 0x0000ffff0a047812 */ /* 0x000fe400078ec0ff */
[----:B------:R-:W-:Y:S01]  /*5990*/  PRMT R5, R5, 0x5410, R8 ;  /* 0x0000541005057816 */ /* 0x000fe20000000008 */
[----:B------:R-:W-:Y:S01]  /*59a0*/  HMMA.16816.F32.BF16 R56, R112, R58, RZ ;  /* 0x0000003a7038723c */ /* 0x000fe200000418ff */
[----:B------:R-:W-:-:S03]  /*59b0*/  SHF.R.U32.HI R4, RZ, 0x8, R4 ;  /* 0x00000008ff047819 */ /* 0x000fc60000011604 */
[----:B------:R-:W-:-:S04]  /*59c0*/  HSET2.LE.AND R5, R5, R161, PT ;  /* 0x000000a105057233 */ /* 0x000fc80003803000 */
[C---:B------:R-:W-:Y:S07]  /*59d0*/  HMMA.16816.F32.BF16 R72, R140.reuse, R18, R72 ;  /* 0x000000128c48723c */ /* 0x040fee0000041848 */
[----:B------:R-:W-:Y:S01]  /*59e0*/  LOP3.LUT R18, R10, 0xff, RZ, 0xc0, !PT ;  /* 0x000000ff0a127812 */ /* 0x000fe200078ec0ff */
[----:B------:R-:W-:Y:S01]  /*59f0*/  HMMA.16816.F32.BF16 R108, R140, R6, R108 ;  /* 0x000000068c6c723c */ /* 0x000fe2000004186c */
[----:B------:R-:W-:Y:S02]  /*5a00*/  SHF.R.U32.HI R19, RZ, 0x18, R10 ;  /* 0x00000018ff137819 */ /* 0x000fe4000001160a */
[----:B------:R-:W2:Y:S01]  /*5a10*/  LDSM.16.MT88.4 R8, [R184+0xd000] ;  /* 0x00d00000b808783b */ /* 0x000ea20000004200 */
[----:B------:R-:W-:-:S02]  /*5a20*/  PRMT R18, R18, 0x5410, R4 ;  /* 0x0000541012127816 */ /* 0x000fc40000000004 */
[----:B------:R-:W-:Y:S02]  /*5a30*/  PRMT R19, R17, 0x5410, R19 ;  /* 0x0000541011137816 */ /* 0x000fe40000000013 */
[----:B---3--:R-:W-:Y:S01]  /*5a40*/  F2FP.BF16.PACK_AB R7, R163, R162 ;  /* 0x000000a2a307723e */ /* 0x008fe200000010ff */
[C---:B-1----:R-:W-:Y:S01]  /*5a50*/  HMMA.16816.F32.BF16 R92, R140.reuse, R12, R92 ;  /* 0x0000000c8c5c723c */ /* 0x042fe2000004185c */
[----:B------:R-:W-:Y:S01]  /*5a60*/  F2FP.BF16.PACK_AB R6, R171, R206 ;  /* 0x000000ceab06723e */ /* 0x000fe200000010ff */
[--C-:B------:R-:W-:Y:S01]  /*5a70*/  HSET2.LE.AND R18, R18, R161.reuse, PT ;  /* 0x000000a112127233 */ /* 0x100fe20003803000 */
[----:B------:R-:W-:Y:S01]  /*5a80*/  LOP3.LUT R16, R16, R7, RZ, 0xc0, !PT ;  /* 0x0000000710107212 */ /* 0x000fe200078ec0ff */
[----:B------:R-:W-:Y:S01]  /*5a90*/  HSET2.LE.AND R19, R19, R161, PT ;  /* 0x000000a113137233 */ /* 0x000fe20003803000 */
[----:B------:R-:W-:Y:S01]  /*5aa0*/  LOP3.LUT R17, R5, R6, RZ, 0xc0, !PT ;  /* 0x0000000605117212 */ /* 0x000fe200078ec0ff */
[----:B------:R-:W-:Y:S01]  /*5ab0*/  FADD.FTZ R162, R162, R148 ;  /* 0x00000094a2a27221 */ /* 0x000fe20000010000 */
[----:B------:R-:W1:Y:S01]  /*5ac0*/  LDSM.16.MT88.4 R4, [R185+0xf000] ;  /* 0x00f00000b904783b */ /* 0x000e620000004200 */
[----:B------:R-:W-:Y:S01]  /*5ad0*/  HMMA.16816.F32.BF16 R96, R140, R14, R96 ;  /* 0x0000000e8c60723c */ /* 0x000fe20000041860 */
[----:B------:R-:W-:-:S02]  /*5ae0*/  FADD.FTZ R206, R206, R135 ;  /* 0x00000087cece7221 */ /* 0x000fc40000010000 */
[----:B------:R-:W3:Y:S01]  /*5af0*/  LDSM.16.MT88.4 R12, [R188+0xd000] ;  /* 0x00d00000bc0c783b */ /* 0x000ee20000004200 */
[----:B------:R-:W-:Y:S02]  /*5b00*/  FADD.FTZ R162, R163, R162 ;  /* 0x000000a2a3a27221 */ /* 0x000fe40000010000 */
[----:B------:R-:W-:Y:S02]  /*5b10*/  FADD.FTZ R206, R171, R206 ;  /* 0x000000ceabce7221 */ /* 0x000fe40000010000 */
[C---:B------:R-:W-:Y:S08]  /*5b20*/  HMMA.16816.F32.BF16 R52, R140.reuse, R20, R52 ;  /* 0x000000148c34723c */ /* 0x040ff00000041834 */
[----:B------:R-:W-:Y:S01]  /*5b30*/  HMMA.16816.F32.BF16 R56, R140, R22, R56 ;  /* 0x000000168c38723c */ /* 0x000fe20000041838 */
[----:B------:R-:W1:Y:S07]  /*5b40*/  LDSM.16.MT88.4 R20, [R184+0xf000] ;  /* 0x00f00000b814783b */ /* 0x000e6e0000004200 */
[C---:B------:R-:W-:Y:S08]  /*5b50*/  HMMA.16816.F32.BF16 R36, R112.reuse, R40, RZ ;  /* 0x000000287024723c */ /* 0x040ff000000418ff */
[C---:B------:R-:W-:Y:S08]  /*5b60*/  HMMA.16816.F32.BF16 R44, R112.reuse, R48, RZ ;  /* 0x00000030702c723c */ /* 0x040ff000000418ff */
[C---:B------:R-:W-:Y:S08]  /*5b70*/  HMMA.16816.F32.BF16 R40, R112.reuse, R42, RZ ;  /* 0x0000002a7028723c */ /* 0x040ff000000418ff */
[C---:B------:R-:W-:Y:S08]  /*5b80*/  HMMA.16816.F32.BF16 R48, R112.reuse, R50, RZ ;  /* 0x000000327030723c */ /* 0x040ff000000418ff */
[----:B------:R-:W-:Y:S01]  /*5b90*/  HMMA.16816.F32.BF16 R112, R112, R34, RZ ;  /* 0x000000227070723c */ /* 0x000fe200000418ff */
[----:B------:R-:W-:Y:S07]  /*5ba0*/  LDSM.16.MT88.4 R32, [R185+0xd000] ;  /* 0x00d00000b920783b */ /* 0x000fee0000004200 */
[C---:B------:R-:W-:Y:S07]  /*5bb0*/  HMMA.16816.F32.BF16 R116, R140.reuse, R144, R116 ;  /* 0x000000908c74723c */ /* 0x040fee0000041874 */
[----:B----4-:R-:W-:Y:S01]  /*5bc0*/  F2FP.BF16.PACK_AB R145, R165, R164 ;  /* 0x000000a4a591723e */ /* 0x010fe200000010ff */
[----:B------:R-:W-:Y:S01]  /*5bd0*/  HMMA.16816.F32.BF16 R36, R140, R28, R36 ;  /* 0x0000001c8c24723c */ /* 0x000fe20000041824 */
[----:B------:R-:W-:Y:S01]  /*5be0*/  F2FP.BF16.PACK_AB R144, R204, R170 ;  /* 0x000000aacc90723e */ /* 0x000fe200000010ff */
[----:B------:R-:W-:Y:S01]  /*5bf0*/  FADD.FTZ R164, R164, R162 ;  /* 0x000000a2a4a47221 */ /* 0x000fe20000010000 */
[----:B------:R-:W-:Y:S01]  /*5c00*/  LOP3.LUT R18, R18, R145, RZ, 0xc0, !PT ;  /* 0x0000009112127212 */ /* 0x000fe200078ec0ff */
[----:B------:R-:W-:Y:S01]  /*5c10*/  FADD.FTZ R170, R170, R206 ;  /* 0x000000ceaaaa7221 */ /* 0x000fe20000010000 */
[----:B------:R-:W-:Y:S01]  /*5c20*/  LOP3.LUT R19, R19, R144, RZ, 0xc0, !PT ;  /* 0x0000009013137212 */ /* 0x000fe200078ec0ff */
[----:B------:R-:W-:-:S02]  /*5c30*/  FADD.FTZ R164, R165, R164 ;  /* 0x000000a4a5a47221 */ /* 0x000fc40000010000 */
[----:B------:R-:W-:Y:S01]  /*5c40*/  HMMA.16816.F32.BF16 R40, R140, R30, R40 ;  /* 0x0000001e8c28723c */ /* 0x000fe20000041828 */
[----:B------:R-:W-:Y:S01]  /*5c50*/  LDSM.16.MT88.4 R28, [R188+0xf000] ;  /* 0x00f00000bc1c783b */ /* 0x000fe20000004200 */
[----:B------:R-:W-:Y:S02]  /*5c60*/  FADD.FTZ R170, R204, R170 ;  /* 0x000000aaccaa7221 */ /* 0x000fe40000010000 */
[----:B------:R-:W-:Y:S02]  /*5c70*/  FADD.FTZ R164, R212, R164 ;  /* 0x000000a4d4a47221 */ /* 0x000fe40000010000 */
[----:B------:R-:W-:Y:S02]  /*5c80*/  FADD.FTZ R170, R205, R170 ;  /* 0x000000aacdaa7221 */ /* 0x000fe40000010000 */
[----:B--2---:R-:W-:Y:S01]  /*5c90*/  HMMA.16816.F32.BF16 R52, R16, R8, R52 ;  /* 0x000000081034723c */ /* 0x004fe20000041834 */
[----:B------:R-:W-:Y:S02]  /*5ca0*/  FADD.FTZ R164, R211, R164 ;  /* 0x000000a4d3a47221 */ /* 0x000fe40000010000 */
[----:B------:R-:W-:-:S02]  /*5cb0*/  FADD.FTZ R170, R169, R170 ;  /* 0x000000aaa9aa7221 */ /* 0x000fc40000010000 */
[----:B------:R-:W-:Y:S02]  /*5cc0*/  FADD.FTZ R164, R210, R164 ;  /* 0x000000a4d2a47221 */ /* 0x000fe40000010000 */
[----:B------:R-:W-:Y:S01]  /*5cd0*/  FADD.FTZ R170, R168, R170 ;  /* 0x000000aaa8aa7221 */ /* 0x000fe20000010000 */
[----:B------:R-:W-:Y:S01]  /*5ce0*/  HMMA.16816.F32.BF16 R56, R16, R10, R56 ;  /* 0x0000000a1038723c */ /* 0x000fe20000041838 */
[----:B------:R-:W2:Y:S01]  /*5cf0*/  LDSM.16.MT88.4 R8, [R186+0x11000] ;  /* 0x01100000ba08783b */ /* 0x000ea20000004200 */
[----:B-----5:R-:W-:-:S06]  /*5d00*/  FADD.FTZ R206, R208, R164 ;  /* 0x000000a4d0ce7221 */ /* 0x020fcc0000010000 */
[C---:B-1----:R-:W-:Y:S08]  /*5d10*/  HMMA.16816.F32.BF16 R76, R16.reuse, R4, R76 ;  /* 0x00000004104c723c */ /* 0x042ff0000004184c */
[----:B------:R-:W-:Y:S01]  /*5d20*/  HMMA.16816.F32.BF16 R80, R16, R6, R80 ;  /* 0x000000061050723c */ /* 0x000fe20000041850 */
[----:B------:R-:W1:Y:S07]  /*5d30*/  LDSM.16.MT88.4 R4, [R185+0x11000] ;  /* 0x01100000b904783b */ /* 0x000e6e0000004200 */
[C---:B------:R-:W-:Y:S08]  /*5d40*/  HMMA.16816.F32.BF16 R44, R140.reuse, R24, R44 ;  /* 0x000000188c2c723c */ /* 0x040ff0000004182c */
[C---:B------:R-:W-:Y:S01]  /*5d50*/  HMMA.16816.F32.BF16 R48, R140.reuse, R26, R48 ;  /* 0x0000001a8c30723c */ /* 0x040fe20000041830 */
[----:B------:R-:W4:Y:S07]  /*5d60*/  LDSM.16.MT88.4 R24, [R186+0xf000] ;  /* 0x00f00000ba18783b */ /* 0x000f2e0000004200 */
[----:B------:R-:W-:Y:S01]  /*5d70*/  HMMA.16816.F32.BF16 R112, R140, R146, R112 ;  /* 0x000000928c70723c */ /* 0x000fe20000041870 */
[----:B------:R-:W-:Y:S04]  /*5d80*/  LDSM.16.MT88.4 R144, [R184+0x11000] ;  /* 0x01100000b890783b */ /* 0x000fe80000004200 */
[----:B------:R-:W-:Y:S03]  /*5d90*/  LDSM.16.MT88.4 R140, [R186+0xd800] ;  /* 0x00d80000ba8c783b */ /* 0x000fe60000004200 */
[C---:B---3--:R-:W-:Y:S08]  /*5da0*/  HMMA.16816.F32.BF16 R128, R16.reuse, R12, R128 ;  /* 0x0000000c1080723c */ /* 0x048ff00000041880 */
[C---:B------:R-:W-:Y:S01]  /*5db0*/  HMMA.16816.F32.BF16 R124, R16.reuse, R14, R124 ;  /* 0x0000000e107c723c */ /* 0x040fe2000004187c */
[----:B------:R-:W3:Y:S07]  /*5dc0*/  LDSM.16.MT88.4 R12, [R188+0x11000] ;  /* 0x01100000bc0c783b */ /* 0x000eee0000004200 */
[C---:B------:R-:W-:Y:S07]  /*5dd0*/  HMMA.16816.F32.BF16 R84, R16.reuse, R20, R84 ;  /* 0x000000141054723c */ /* 0x040fee0000041854 */
[----:B------:R-:W-:Y:S01]  /*5de0*/  LOP3.LUT R20, R219, UR20, R216, 0x96, !PT ;  /* 0x00000014db147c12 */ /* 0x000fe2000f8e96d8 */
[----:B--2---:R-:W-:Y:S04]  /*5df0*/  HMMA.16816.F32.BF16 R100, R16, R8, R100 ;  /* 0x000000081064723c */ /* 0x004fe80000041864 */
[----:B------:R-:W-:-:S04]  /*5e00*/  IMAD.WIDE.U32 R20, R20, -0x2daee0ad, RZ ;  /* 0xd2511f5314147825 */ /* 0x000fc800078e00ff */
[C---:B------:R-:W-:Y:S01]  /*5e10*/  HMMA.16816.F32.BF16 R120, R16.reuse, R10, R120 ;  /* 0x0000000a1078723c */ /* 0x040fe20000041878 */
[----:B------:R-:W-:Y:S02]  /*5e20*/  LOP3.LUT R214, R21, UR30, R214, 0x96, !PT ;  /* 0x0000001e15d67c12 */ /* 0x000fe4000f8e96d6 */
[----:B------:R-:W-:Y:S02]  /*5e30*/  LOP3.LUT R8, R20, 0xffff, RZ, 0xc0, !PT ;  /* 0x0000ffff14087812 */ /* 0x000fe400078ec0ff */
[----:B------:R-:W-:Y:S02]  /*5e40*/  SHF.R.U32.HI R9, RZ, 0x10, R20 ;  /* 0x00000010ff097819 */ /* 0x000fe40000011614 */
[----:B------:R-:W-:Y:S01]  /*5e50*/  LOP3.LUT R10, R214, 0xffff, RZ, 0xc0, !PT ;  /* 0x0000ffffd60a7812 */ /* 0x000fe200078ec0ff */
[----:B-1----:R-:W-:Y:S01]  /*5e60*/  HMMA.16816.F32.BF16 R104, R16, R4, R104 ;  /* 0x000000041068723c */ /* 0x002fe20000041868 */
[----:B------:R-:W-:Y:S02]  /*5e70*/  SHF.R.U32.HI R11, RZ, 0x10, R214 ;  /* 0x00000010ff0b7819 */ /* 0x000fe400000116d6 */
[----:B------:R-:W-:-:S02]  /*5e80*/  LOP3.LUT R21, R20, 0xff, RZ, 0xc0, !PT ;  /* 0x000000ff14157812 */ /* 0x000fc400078ec0ff */
[----:B------:R-:W-:Y:S02]  /*5e90*/  SHF.R.U32.HI R8, RZ, 0x8, R8 ;  /* 0x00000008ff087819 */ /* 0x000fe40000011608 */
[----:B------:R-:W-:Y:S01]  /*5ea0*/  LOP3.LUT R9, R9, 0xff, RZ, 0xc0, !PT ;  /* 0x000000ff09097812 */ /* 0x000fe200078ec0ff */
[C---:B------:R-:W-:Y:S01]  /*5eb0*/  HMMA.16816.F32.BF16 R36, R16.reuse, R136, R36 ;  /* 0x000000881024723c */ /* 0x040fe20000041824 */
[----:B------:R-:W-:Y:S02]  /*5ec0*/  SHF.R.U32.HI R10, RZ, 0x8, R10 ;  /* 0x00000008ff0a7819 */ /* 0x000fe4000001160a */
[----:B------:R-:W-:Y:S02]  /*5ed0*/  LOP3.LUT R11, R11, 0xff, RZ, 0xc0, !PT ;  /* 0x000000ff0b0b7812 */ /* 0x000fe400078ec0ff */
[----:B------:R-:W-:Y:S02]  /*5ee0*/  SHF.R.U32.HI R20, RZ, 0x18, R20 ;  /* 0x00000018ff147819 */ /* 0x000fe40000011614 */
[----:B------:R-:W-:Y:S01]  /*5ef0*/  LOP3.LUT R5, R214, 0xff, RZ, 0xc0, !PT ;  /* 0x000000ffd6057812 */ /* 0x000fe200078ec0ff */
[----:B------:R-:W-:Y:S01]  /*5f00*/  HMMA.16816.F32.BF16 R40, R16, R138, R40 ;  /* 0x0000008a1028723c */ /* 0x000fe20000041828 */
[----:B------:R-:W-:Y:S01]  /*5f10*/  SHF.R.U32.HI R4, RZ, 0x18, R214 ;  /* 0x00000018ff047819 */ /* 0x000fe200000116d6 */
[----:B------:R-:W-:Y:S01]  /*5f20*/  LDSM.16.MT88.4 R136, [R185+0xd800] ;  /* 0x00d80000b988783b */ /* 0x000fe20000004200 */
[----:B------:R-:W-:-:S02]  /*5f30*/  PRMT R21, R21, 0x5410, R8 ;  /* 0x0000541015157816 */ /* 0x000fc40000000008 */
[----:B------:R-:W-:Y:S02]  /*5f40*/  PRMT R20, R9, 0x5410, R20 ;  /* 0x0000541009147816 */ /* 0x000fe40000000014 */
[----:B------:R-:W-:Y:S01]  /*5f50*/  PRMT R5, R5, 0x5410, R10 ;  /* 0x0000541005057816 */ /* 0x000fe2000000000a */
[----:B------:R-:W-:Y:S01]  /*5f60*/  HMMA.16816.F32.BF16 R44, R16, R32, R44 ;  /* 0x00000020102c723c */ /* 0x000fe2000004182c */
[----:B------:R-:W-:Y:S02]  /*5f70*/  PRMT R4, R11, 0x5410, R4 ;  /* 0x000054100b047816 */ /* 0x000fe40000000004 */
[----:B------:R-:W-:Y:S01]  /*5f80*/  LDSM.16.MT88.4 R8, [R188+0xf800] ;  /* 0x00f80000bc08783b */ /* 0x000fe20000004200 */
[----:B------:R-:W-:-:S04]  /*5f90*/  HSET2.LE.AND R5, R5, R161, PT ;  /* 0x000000a105057233 */ /* 0x000fc80003803000 */
        /* <DEDUP_REMOVED lines=8> */
[C---:B------:R-:W-:Y:S08]  /*6020*/  HMMA.16816.F32.BF16 R88, R16.reuse, R22, R88 ;  /* 0x000000161058723c */ /* 0x040ff00000041858 */
[C---:B---3--:R-:W-:Y:S08]  /*6030*/  HMMA.16816.F32.BF16 R92, R16.reuse, R12, R92 ;  /* 0x0000000c105c723c */ /* 0x048ff0000004185c */
[C---:B------:R-:W-:Y:S01]  /*6040*/  HMMA.16816.F32.BF16 R96, R16.reuse, R14, R96 ;  /* 0x0000000e1060723c */ /* 0x040fe20000041860 */
[----:B------:R-:W1:Y:S07]  /*6050*/  LDSM.16.MT88.4 R12, [R188+0xd800] ;  /* 0x00d80000bc0c783b */ /* 0x000e6e0000004200 */
[C---:B------:R-:W-:Y:S07]  /*6060*/  HMMA.16816.F32.BF16 R108, R16.reuse, R6, R108 ;  /* 0x00000006106c723c */ /* 0x040fee000004186c */
[--C-:B------:R-:W-:Y:S01]  /*6070*/  HSET2.LE.AND R6, R21, R161.reuse, PT ;  /* 0x000000a115067233 */ /* 0x100fe20003803000 */
[----:B------:R-:W-:Y:S01]  /*6080*/  HMMA.16816.F32.BF16 R116, R16, R144, R116 ;  /* 0x000000901074723c */ /* 0x000fe20000041874 */
[--C-:B------:R-:W-:Y:S01]  /*6090*/  HSET2.LE.AND R7, R20, R161.reuse, PT ;  /* 0x000000a114077233 */ /* 0x100fe20003803000 */
[----:B------:R-:W-:Y:S01]  /*60a0*/  F2FP.BF16.PACK_AB R20, R169, R205 ;  /* 0x000000cda914723e */ /* 0x000fe200000010ff */
[----:B------:R-:W-:Y:S01]  /*60b0*/  HSET2.LE.AND R161, R4, R161, PT ;  /* 0x000000a104a17233 */ /* 0x000fe20003803000 */
[----:B------:R-:W-:Y:S01]  /*60c0*/  F2FP.BF16.PACK_AB R4, R211, R212 ;  /* 0x000000d4d304723e */ /* 0x000fe200000010ff */
[----:B------:R-:W-:Y:S01]  /*60d0*/  FADD.FTZ R205, R166, R170 ;  /* 0x000000aaa6cd7221 */ /* 0x000fe20000010000 */
[----:B------:R-:W-:-:S02]  /*60e0*/  F2FP.BF16.PACK_AB R21, R208, R210 ;  /* 0x000000d2d015723e */ /* 0x000fc400000010ff */
[----:B------:R-:W-:Y:S01]  /*60f0*/  HMMA.16816.F32.BF16 R112, R16, R146, R112 ;  /* 0x000000921070723c */ /* 0x000fe20000041870 */
[----:B------:R-:W2:Y:S01]  /*6100*/  LDSM.16.MT88.4 R16, [R188+0x11800] ;  /* 0x01180000bc10783b */ /* 0x000ea20000004200 */
[----:B------:R-:W-:Y:S02]  /*6110*/  F2FP.BF16.PACK_AB R144, R166, R168 ;  /* 0x000000a8a690723e */ /* 0x000fe400000010ff */
[----:B------:R-:W-:Y:S02]  /*6120*/  LOP3.LUT R4, R5, R4, RZ, 0xc0, !PT ;  /* 0x0000000405047212 */ /* 0x000fe400078ec0ff */
[----:B------:R-:W-:Y:S02]  /*6130*/  LOP3.LUT R5, R161, R20, RZ, 0xc0, !PT ;  /* 0x00000014a1057212 */ /* 0x000fe400078ec0ff */
[----:B------:R-:W-:Y:S02]  /*6140*/  LOP3.LUT R6, R6, R21, RZ, 0xc0, !PT ;  /* 0x0000001506067212 */ /* 0x000fe400078ec0ff */
[----:B------:R-:W-:Y:S01]  /*6150*/  LOP3.LUT R7, R7, R144, RZ, 0xc0, !PT ;  /* 0x0000009007077212 */ /* 0x000fe200078ec0ff */
[----:B------:R-:W3:Y:S06]  /*6160*/  LDSM.16.MT88.4 R20, [R184+0xf800] ;  /* 0x00f80000b814783b */ /* 0x000eec0000004200 */
[C---:B-1----:R-:W-:Y:S08]  /*6170*/  HMMA.16816.F32.BF16 R128, R4.reuse, R12, R128 ;  /* 0x0000000c0480723c */ /* 0x042ff00000041880 */
[C---:B------:R-:W-:Y:S01]  /*6180*/  HMMA.16816.F32.BF16 R124, R4.reuse, R14, R124 ;  /* 0x0000000e047c723c */ /* 0x040fe2000004187c */
[----:B------:R-:W1:Y:S07]  /*6190*/  LDSM.16.MT88.4 R12, [R186+0x11800] ;  /* 0x01180000ba0c783b */ /* 0x000e6e0000004200 */
[C---:B------:R-:W-:Y:S08]  /*61a0*/  HMMA.16816.F32.BF16 R60, R4.reuse, R8, R60 ;  /* 0x00000008043c723c */ /* 0x040ff0000004183c */
[C---:B------:R-:W-:Y:S01]  /*61b0*/  HMMA.16816.F32.BF16 R64, R4.reuse, R10, R64 ;  /* 0x0000000a0440723c */ /* 0x040fe20000041840 */
[----:B------:R-:W4:Y:S07]  /*61c0*/  LDSM.16.MT88.4 R8, [R185+0x11800] ;  /* 0x01180000b908783b */ /* 0x000f2e0000004200 */
[C---:B--2---:R-:W-:Y:S08]  /*61d0*/  HMMA.16816.F32.BF16 R92, R4.reuse, R16, R92 ;  /* 0x00000010045c723c */ /* 0x044ff0000004185c */
[C---:B------:R-:W-:Y:S01]  /*61e0*/  HMMA.16816.F32.BF16 R96, R4.reuse, R18, R96 ;  /* 0x000000120460723c */ /* 0x040fe20000041860 */
        /* <DEDUP_REMOVED lines=15> */
[C---:B----4-:R-:W-:Y:S08]  /*62e0*/  HMMA.16816.F32.BF16 R104, R4.reuse, R8, R104 ;  /* 0x000000080468723c */ /* 0x050ff00000041868 */
[C---:B------:R-:W-:Y:S08]  /*62f0*/  HMMA.16816.F32.BF16 R108, R4.reuse, R10, R108 ;  /* 0x0000000a046c723c */ /* 0x040ff0000004186c */
[C---:B--2---:R-:W-:Y:S08]  /*6300*/  HMMA.16816.F32.BF16 R116, R4.reuse, R16, R116 ;  /* 0x000000100474723c */ /* 0x044ff00000041874 */
[----:B------:R-:W-:Y:S01]  /*6310*/  HMMA.16816.F32.BF16 R112, R4, R18, R112 ;  /* 0x000000120470723c */ /* 0x000fe20000041870 */
[----:B------:R-:W-:Y:S11]  /*6320*/  @!P0 BRA `(.L_x_306) ;  /* 0x0000401000008947 */ /* 0x000ff60003800000 */
[----:B------:R-:W-:-:S04]  /*6330*/  DEPBAR.LE SB0, 0x0 ;  /* 0x000080000000791a */ /* 0x000fc80000000000 */
[----:B------:R-:W-:Y:S01]  /*6340*/  UIADD3 UR17, UR8, -0x2, URZ ;  /* 0xfffffffe08117890 */ /* 0x000fe2000fffe03f */
[----:B------:R-:W-:Y:S01]  /*6350*/  ISETP.GE.AND P4, PT, R202, c[0x0][0x220], PT ;  /* 0x00008800ca007a0c */ /* 0x000fe20003f86270 */
[----:B------:R-:W-:Y:S01]  /*6360*/  BAR.SYNC.DEFER_BLOCKING 0x0 ;  /* 0x0000000000007b1d */ /* 0x000fe20000010000 */
[----:B------:R-:W-:Y:S01]  /*6370*/  ISETP.GE.AND P3, PT, R197, c[0x0][0x220], PT ;  /* 0x00008800c5007a0c */ /* 0x000fe20003f66270 */
[----:B------:R-:W-:Y:S01]  /*6380*/  USHF.R.S32.HI UR5, URZ, 0x1f, UR17 ;  /* 0x0000001f3f057899 */ /* 0x000fe20008011411 */
[----:B------:R-:W-:Y:S01]  /*6390*/  ISETP.GE.AND P2, PT, R196, c[0x0][0x220], PT ;  /* 0x00008800c4007a0c */ /* 0x000fe20003f46270 */
[----:B------:R-:W-:Y:S01]  /*63a0*/  UIMAD UR4, UR11, UR17, URZ ;  /* 0x000000110b0472a4 */ /* 0x000fe2000f8e023f */
[----:B------:R-:W-:Y:S01]  /*63b0*/  IMAD.U32 R0, RZ, RZ, UR17 ;  /* 0x00000011ff007e24 */ /* 0x000fe2000f8e00ff */
[----:B------:R-:W-:Y:S01]  /*63c0*/  UISETP.GE.AND UP0, UPT, UR8, 0x3, UPT ;  /* 0x000000030800788c */ /* 0x000fe2000bf06270 */
[----:B------:R-:W-:Y:S01]  /*63d0*/  IMAD.MOV.U32 R4, RZ, RZ, R222 ;  /* 0x000000ffff047224 */ /* 0x000fe200078e00de */
[----:B------:R-:W-:Y:S01]  /*63e0*/  UIMAD UR4, UR5, UR12, UR4 ;  /* 0x0000000c050472a4 */ /* 0x000fe2000f8e0204 */
[----:B------:R-:W-:-:S04]  /*63f0*/  IMAD.MOV.U32 R5, RZ, RZ, R225 ;  /* 0x000000ffff057224 */ /* 0x000fc800078e00e1 */
[----:B------:R-:W-:-:S05]  /*6400*/  IMAD.WIDE.U32 R4, R0, UR12, R4 ;  /* 0x0000000c00047c25 */ /* 0x000fca000f8e0004 */
[----:B------:R-:W-:Y:S02]  /*6410*/  IADD3 R2, R5, UR4, RZ ;  /* 0x0000000405027c10 */ /* 0x000fe4000fffe0ff */
[C---:B------:R-:W-:Y:S02]  /*6420*/  @!P4 LEA R16, P6, R4.reuse, c[0x0][0x170], 0x1 ;  /* 0x00005c000410ca11 */ /* 0x040fe400078c08ff */
[C---:B------:R-:W-:Y:S02]  /*6430*/  @!P3 LEA R12, P1, R4.reuse, c[0x0][0x170], 0x1 ;  /* 0x00005c00040cba11 */ /* 0x040fe400078208ff */
[C---:B------:R-:W-:Y:S01]  /*6440*/  @!P2 LEA R10, P0, R4.reuse, c[0x0][0x170], 0x1 ;  /* 0x00005c00040aaa11 */ /* 0x040fe200078008ff */
[----:B------:R-:W-:Y:S01]  /*6450*/  @P4 STS.128 [R195+0xc000], RZ ;  /* 0x00c000ffc3004388 */ /* 0x000fe20000000c00 */
[C---:B------:R-:W-:Y:S02]  /*6460*/  IADD3 R0, P5, R4.reuse, UR14, RZ ;  /* 0x0000000e04007c10 */ /* 0x040fe4000ffbe0ff */
[----:B------:R-:W-:-:S02]  /*6470*/  @!P4 LEA.HI.X R17, R4, c[0x0][0x174], R2, 0x1, P6 ;  /* 0x00005d000411ca11 */ /* 0x000fc400030f0c02 */
[C-C-:B------:R-:W-:Y:S02]  /*6480*/  @!P3 LEA.HI.X R13, R4.reuse, c[0x0][0x174], R2.reuse, 0x1, P1 ;  /* 0x00005d00040dba11 */ /* 0x140fe400008f0c02 */
[----:B------:R-:W-:Y:S01]  /*6490*/  @!P2 LEA.HI.X R11, R4, c[0x0][0x174], R2, 0x1, P0 ;  /* 0x00005d00040baa11 */ /* 0x000fe200000f0c02 */
        /* <DEDUP_REMOVED lines=8> */
[C---:B------:R-:W-:Y:S01]  /*6520*/  @!P2 LEA R6, P0, R0.reuse, c[0x0][0x170], 0x1 ;  /* 0x00005c000006aa11 */ /* 0x040fe200078008ff */
[----:B------:R-:W-:Y:S01]  /*6530*/  @!PT LDS RZ, [RZ] ;  /* 0x00000000fffff984 */ /* 0x000fe20000000800 */
[----:B------:R-:W-:Y:S01]  /*6540*/  @!PT LDS RZ, [RZ] ;  /* 0x00000000fffff984 */ /* 0x000fe20000000800 */
[----:B------:R-:W-:Y:S01]  /*6550*/  @!PT LDS RZ, [RZ] ;  /* 0x00000000fffff984 */ /* 0x000fe20000000800 */
[----:B------:R2:W-:Y:S01]  /*6560*/  @!P3 LDGSTS.E.BYPASS.LTC128B.128 [R195+0xe000], [R12.64+0x80] ;  /* 0x0e0000800cc3bfae */ /* 0x0005e2000b901d52 */
[----:B------:R-:W-:-:S02]  /*6570*/  IADD3 R4, P5, R0, UR14, RZ ;  /* 0x0000000e00047c10 */ /* 0x000fc4000ffbe0ff */
[C-C-:B------:R-:W-:Y:S01]  /*6580*/  @!P4 LEA.HI.X R15, R0.reuse, c[0x0][0x174], R2.reuse, 0x1, P6 ;  /* 0x00005d00000fca11 */ /* 0x140fe200030f0c02 */
[----:B------:R-:W-:Y:S01]  /*6590*/  @P2 STS.128 [R195+0x10000], RZ ;  /* 0x010000ffc3002388 */ /* 0x000fe20000000c00 */
[C-C-:B------:R-:W-:Y:S02]  /*65a0*/  @!P3 LEA.HI.X R9, R0.reuse, c[0x0][0x174], R2.reuse, 0x1, P1 ;  /* 0x00005d000009ba11 */ /* 0x140fe400008f0c02 */
[----:B------:R-:W-:Y:S01]  /*65b0*/  @!P2 LEA.HI.X R7, R0, c[0x0][0x174], R2, 0x1, P0 ;  /* 0x00005d000007aa11 */ /* 0x000fe200000f0c02 */
[----:B------:R-:W-:Y:S01]  /*65c0*/  @!PT LDS RZ, [RZ] ;  /* 0x00000000fffff984 */ /* 0x000fe20000000800 */
[----:B------:R-:W-:Y:S01]  /*65d0*/  @!PT LDS RZ, [RZ] ;  /* 0x00000000fffff984 */ /* 0x000fe20000000800 */
[----:B------:R-:W-:Y:S01]  /*65e0*/  @!PT LDS RZ, [RZ] ;  /* 0x00000000fffff984 */ /* 0x000fe20000000800 */
[----:B------:R3:W-:Y:S01]  /*65f0*/  @!P2 LDGSTS.E.BYPASS.LTC128B.128 [R195+0x10000], [R10.64+0x100] ;  /* 0x100001000ac3afae */ /* 0x0007e2000b901d52 */
[----:B------:R-:W-:Y:S02]  /*6600*/  IADD3.X R2, R2, UR9, RZ, P5, !PT ;  /* 0x0000000902027c10 */ /* 0x000fe4000affe4ff */
[C---:B------:R-:W-:Y:S01]  /*6610*/  @!P4 LEA R22, P6, R4.reuse, c[0x0][0x170], 0x1 ;  /* 0x00005c000416ca11 */ /* 0x040fe200078c08ff */
[----:B------:R-:W-:Y:S01]  /*6620*/  @P4 STS.128 [R195+0xc800], RZ ;  /* 0x00c800ffc3004388 */ /* 0x000fe20000000c00 */
[----:B------:R-:W-:-:S02]  /*6630*/  @!P3 LEA R20, P1, R4, c[0x0][0x170], 0x1 ;  /* 0x00005c000414ba11 */ /* 0x000fc400078208ff */
[C---:B------:R-:W-:Y:S01]  /*6640*/  @!P2 LEA R18, P0, R4.reuse, c[0x0][0x170], 0x1 ;  /* 0x00005c000412aa11 */ /* 0x040fe200078008ff */
[----:B------:R-:W-:Y:S01]  /*6650*/  @!PT LDS RZ, [RZ] ;  /* 0x00000000fffff984 */ /* 0x000fe20000000800 */
[----:B------:R-:W-:Y:S01]  /*6660*/  @!PT LDS RZ, [RZ] ;  /* 0x00000000fffff984 */ /* 0x000fe20000000800 */
[----:B------:R-:W-:Y:S01]  /*6670*/  @!PT LDS RZ, [RZ] ;  /* 0x00000000fffff984 */ /* 0x000fe20000000800 */
[----:B------:R2:W-:Y:S01]  /*6680*/  @!P4 LDGSTS.E.BYPASS.LTC128B.128 [R195+0xc800], [R14.64] ;  /* 0x0c8000000ec3cfae */ /* 0x0005e2000b901d52 */
        /* <DEDUP_REMOVED lines=9> */
[----:B------:R-:W-:-:S02]  /*6720*/  IADD3.X R2, R2, UR9, RZ, P5, !PT ;  /* 0x0000000902027c10 */ /* 0x000fc4000affe4ff */
        /* <DEDUP_REMOVED lines=12> */
[----:B------:R-:W-:-:S02]  /*67f0*/  IMAD.U32 R2, RZ, RZ, UR17 ;  /* 0x00000011ff027e24 */ /* 0x000fc4000f8e00ff */
        /* <DEDUP_REMOVED lines=31> */
[----:B-1----:R-:W1:Y:S04]  /*69f0*/  LDSM.16.M88.4 R16, [R193+0x6800] ;  /* 0x00680000c110783b */ /* 0x002e680000000200 */
[----:B------:R-:W1:Y:S04]  /*6a00*/  LDSM.16.M88.4 R160, [R193+0x7000] ;  /* 0x00700000c1a0783b */ /* 0x000e680000000200 */
[----:B--2---:R-:W-:Y:S04]  /*6a10*/  LDSM.16.M88.4 R12, [R192] ;  /* 0x00000000c00c783b */ /* 0x004fe80000000200 */
[----:B------:R-:W-:Y:S04]  /*6a20*/  LDSM.16.M88.4 R148, [R191] ;  /* 0x00000000bf94783b */ /* 0x000fe80000000200 */
[----:B----4-:R-:W2:Y:S04]  /*6a30*/  LDSM.16.M88.4 R4, [R193+0x7800] ;  /* 0x00780000c104783b */ /* 0x010ea80000000200 */
[----:B------:R-:W4:Y:S04]  /*6a40*/  LDSM.16.M88.4 R212, [R183] ;  /* 0x00000000b7d4783b */ /* 0x000f280000000200 */
[----:B------:R-:W2:Y:S04]  /*6a50*/  LDSM.16.M88.4 R140, [R182] ;  /* 0x00000000b68c783b */ /* 0x000ea80000000200 */
[----:B------:R-:W2:Y:S04]  /*6a60*/  LDSM.16.M88.4 R136, [R181] ;  /* 0x00000000b588783b */ /* 0x000ea80000000200 */
[----:B---3--:R-:W-:Y:S01]  /*6a70*/  LDSM.16.M88.4 R8, [R190] ;  /* 0x00000000be08783b */ /* 0x008fe20000000200 */
[C---:B-----5:R-:W-:Y:S03]  /*6a80*/  HMMA.16816.F32.BF16 R24, R152.reuse, R30, RZ ;  /* 0x0000001e9818723c */ /* 0x060fe600000418ff */
[----:B------:R-:W3:Y:S04]  /*6a90*/  LDSM.16.M88.4 R216, [R187+0x6000] ;  /* 0x00600000bbd8783b */ /* 0x000ee80000000200 */
[----:B------:R-:W5:Y:S01]  /*6aa0*/  LDSM.16.M88.4 R208, [R187+0x6800] ;  /* 0x00680000bbd0783b */ /* 0x000f620000000200 */
[C---:B------:R-:W-:Y:S03]  /*6ab0*/  HMMA.16816.F32.BF16 R28, R152.reuse, R28, RZ ;  /* 0x0000001c981c723c */ /* 0x040fe600000418ff */
[----:B------:R-:W3:Y:S04]  /*6ac0*/  LDSM.16.M88.4 R144, [R187+0x7000] ;  /* 0x00700000bb90783b */ /* 0x000ee80000000200 */
[----:B------:R-:W3:Y:S01]  /*6ad0*/  LDSM.16.M88.4 R32, [R187+0x7800] ;  /* 0x00780000bb20783b */ /* 0x000ee20000000200 */
[C---:B-1----:R-:W-:Y:S03]  /*6ae0*/  HMMA.16816.F32.BF16 R20, R152.reuse, R16, RZ ;  /* 0x000000109814723c */ /* 0x042fe600000418ff */
[----:B------:R-:W-:Y:S04]  /*6af0*/  LDSM.16.M88.4 R168, [R180] ;  /* 0x00000000b4a8783b */ /* 0x000fe80000000200 */
[----:B------:R-:W1:Y:S01]  /*6b00*/  S2R R0, SR_TID.X ;  /* 0x0000000000007919 */ /* 0x000e620000002100 */
[C---:B------:R-:W-:Y:S03]  /*6b10*/  HMMA.16816.F32.BF16 R16, R152.reuse, R18, RZ ;  /* 0x000000129810723c */ /* 0x040fe600000418ff */
[----:B------:R-:W0:Y:S05]  /*6b20*/  LDGDEPBAR ;  /* 0x00000000000079af */ /* 0x000e2a0000000000 */
[C---:B------:R-:W-:Y:S08]  /*6b30*/  HMMA.16816.F32.BF16 R164, R152.reuse, R160, RZ ;  /* 0x000000a098a4723c */ /* 0x040ff000000418ff */
[----:B------:R-:W-:Y:S01]  /*6b40*/  HMMA.16816.F32.BF16 R160, R152, R162, RZ ;  /* 0x000000a298a0723c */ /* 0x000fe200000418ff */
[----:B-1----:R-:W-:-:S07]  /*6b50*/  IMAD.SHL.U32 R0, R0, 0x2, RZ ;  /* 0x0000000200007824 */ /* 0x002fce00078e00ff */
[----:B--2---:R-:W-:Y:S01]  /*6b60*/  HMMA.16816.F32.BF16 R156, R152, R4, RZ ;  /* 0x00000004989c723c */ /* 0x004fe200000418ff */
[----:B------:R-:W-:-:S05]  /*6b70*/  LOP3.LUT R0, R0, 0x6, RZ, 0xc0, !PT ;  /* 0x0000000600007812 */ /* 0x000fca00078ec0ff */
[----:B------:R-:W-:Y:S02]  /*6b80*/  IMAD R0, R2, 0x40, R0 ;  /* 0x0000004002007824 */ /* 0x000fe400078e0200 */
[----:B------:R-:W-:Y:S01]  /*6b90*/  HMMA.16816.F32.BF16 R152, R152, R6, RZ ;  /* 0x000000069898723c */ /* 0x000fe200000418ff */
[----:B------:R-:W1:Y:S02]  /*6ba0*/  LDSM.16.M88.4 R4, [R189] ;  /* 0x00000000bd04783b */ /* 0x000e640000000200 */
[----:B------:R-:W-:-:S05]  /*6bb0*/  IADD3 R2, R0, 0x9, RZ ;  /* 0x0000000900027810 */ /* 0x000fca0007ffe0ff */
[----:B------:R-:W-:Y:S01]  /*6bc0*/  HMMA.16816.F32.BF16 R24, R12, R150, R24 ;  /* 0x000000960c18723c */ /* 0x000fe20000041818 */
[C---:B------:R-:W-:Y:S02]  /*6bd0*/  ISETP.GE.AND P6, PT, R2.reuse, R134, PT ;  /* 0x000000860200720c */ /* 0x040fe40003fc6270 */
[----:B------:R-:W-:Y:S02]  /*6be0*/  ISETP.GE.AND P0, PT, R2, R133, PT ;  /* 0x000000850200720c */ /* 0x000fe40003f06270 */
[----:B------:R-:W-:-:S03]  /*6bf0*/  IADD3 R2, R0, 0x18, RZ ;  /* 0x0000001800027810 */ /* 0x000fc60007ffe0ff */
[C---:B------:R-:W-:Y:S01]  /*6c00*/  HMMA.16816.F32.BF16 R28, R12.reuse, R148, R28 ;  /* 0x000000940c1c723c */ /* 0x040fe2000004181c */
[----:B------:R-:W2:Y:S07]  /*6c10*/  LDSM.16.M88.4 R148, [R180+0x800] ;  /* 0x00080000b494783b */ /* 0x000eae0000000200 */
[C---:B----4-:R-:W-:Y:S08]  /*6c20*/  HMMA.16816.F32.BF16 R20, R12.reuse, R212, R20 ;  /* 0x000000d40c14723c */ /* 0x050ff00000041814 */
[C---:B------:R-:W-:Y:S01]  /*6c30*/  HMMA.16816.F32.BF16 R16, R12.reuse, R214, R16 ;  /* 0x000000d60c10723c */ /* 0x040fe20000041810 */
[----:B------:R-:W-:Y:S07]  /*6c40*/  LDSM.16.M88.4 R212, [R193+0x8000] ;  /* 0x00800000c1d4783b */ /* 0x000fee0000000200 */
[C---:B------:R-:W-:Y:S08]  /*6c50*/  HMMA.16816.F32.BF16 R164, R12.reuse, R140, R164 ;  /* 0x0000008c0ca4723c */ /* 0x040ff000000418a4 */
[C---:B------:R-:W-:Y:S01]  /*6c60*/  HMMA.16816.F32.BF16 R160, R12.reuse, R142, R160 ;  /* 0x0000008e0ca0723c */ /* 0x040fe200000418a0 */
[----:B------:R-:W4:Y:S07]  /*6c70*/  LDSM.16.M88.4 R140, [R180+0x1000] ;  /* 0x00100000b48c783b */ /* 0x000f2e0000000200 */
[C---:B------:R-:W-:Y:S08]  /*6c80*/  HMMA.16816.F32.BF16 R156, R12.reuse, R136, R156 ;  /* 0x000000880c9c723c */ /* 0x040ff0000004189c */
[----:B------:R-:W-:Y:S01]  /*6c90*/  HMMA.16816.F32.BF16 R152, R12, R138, R152 ;  /* 0x0000008a0c98723c */ /* 0x000fe20000041898 */
[----:B------:R-:W1:Y:S04]  /*6ca0*/  LDSM.16.M88.4 R136, [R180+0x1800] ;  /* 0x00180000b488783b */ /* 0x000e680000000200 */
[----:B------:R-:W1:Y:S03]  /*6cb0*/  LDSM.16.M88.4 R12, [R194+0x2000] ;  /* 0x00200000c20c783b */ /* 0x000e660000000200 */
[C---:B---3--:R-:W-:Y:S08]  /*6cc0*/  HMMA.16816.F32.BF16 R24, R8.reuse, R218, R24 ;  /* 0x000000da0818723c */ /* 0x048ff00000041818 */
[C---:B------:R-:W-:Y:S01]  /*6cd0*/  HMMA.16816.F32.BF16 R28, R8.reuse, R216, R28 ;  /* 0x000000d8081c723c */ /* 0x040fe2000004181c */
[----:B------:R-:W3:Y:S07]  /*6ce0*/  LDSM.16.M88.4 R216, [R193+0x8800] ;  /* 0x00880000c1d8783b */ /* 0x000eee0000000200 */
[C---:B-----5:R-:W-:Y:S08]  /*6cf0*/  HMMA.16816.F32.BF16 R20, R8.reuse, R208, R20 ;  /* 0x000000d00814723c */ /* 0x060ff00000041814 */
[C---:B------:R-:W-:Y:S01]  /*6d00*/  HMMA.16816.F32.BF16 R16, R8.reuse, R210, R16 ;  /* 0x000000d20810723c */ /* 0x040fe20000041810 */
[----:B------:R-:W-:Y:S07]  /*6d10*/  LDSM.16.M88.4 R208, [R179] ;  /* 0x00000000b3d0783b */ /* 0x000fee0000000200 */
[C---:B------:R-:W-:Y:S08]  /*6d20*/  HMMA.16816.F32.BF16 R164, R8.reuse, R144, R164 ;  /* 0x0000009008a4723c */ /* 0x040ff000000418a4 */
[C---:B------:R-:W-:Y:S01]  /*6d30*/  HMMA.16816.F32.BF16 R160, R8.reuse, R146, R160 ;  /* 0x0000009208a0723c */ /* 0x040fe200000418a0 */
[----:B------:R-:W5:Y:S07]  /*6d40*/  LDSM.16.M88.4 R144, [R193+0x9000] ;  /* 0x00900000c190783b */ /* 0x000f6e0000000200 */
[C---:B------:R-:W-:Y:S08]  /*6d50*/  HMMA.16816.F32.BF16 R156, R8.reuse, R32, R156 ;  /* 0x00000020089c723c */ /* 0x040ff0000004189c */
[----:B------:R-:W-:Y:S01]  /*6d60*/  HMMA.16816.F32.BF16 R152, R8, R34, R152 ;  /* 0x000000220898723c */ /* 0x000fe20000041898 */
[----:B------:R-:W3:Y:S04]  /*6d70*/  LDSM.16.M88.4 R32, [R193+0x9800] ;  /* 0x00980000c120783b */ /* 0x000ee80000000200 */
[----:B------:R-:W3:Y:S03]  /*6d80*/  LDSM.16.M88.4 R8, [R192+0x2000] ;  /* 0x00200000c008783b */ /* 0x000ee60000000200 */
[C---:B-1----:R-:W-:Y:S08]  /*6d90*/  HMMA.16816.F32.BF16 R24, R4.reuse, R170, R24 ;  /* 0x000000aa0418723c */ /* 0x042ff00000041818 */
[C---:B------:R-:W-:Y:S01]  /*6da0*/  HMMA.16816.F32.BF16 R28, R4.reuse, R168, R28 ;  /* 0x000000a8041c723c */ /* 0x040fe2000004181c */
[----:B------:R-:W1:Y:S07]  /*6db0*/  LDSM.16.M88.4 R168, [R178] ;  /* 0x00000000b2a8783b */ /* 0x000e6e0000000200 */
[C---:B--2---:R-:W-:Y:S08]  /*6dc0*/  HMMA.16816.F32.BF16 R20, R4.reuse, R148, R20 ;  /* 0x000000940414723c */ /* 0x044ff00000041814 */
[C---:B------:R-:W-:Y:S01]  /*6dd0*/  HMMA.16816.F32.BF16 R16, R4.reuse, R150, R16 ;  /* 0x000000960410723c */ /* 0x040fe20000041810 */
[----:B------:R-:W2:Y:S07]  /*6de0*/  LDSM.16.M88.4 R148, [R177] ;  /* 0x00000000b194783b */ /* 0x000eae0000000200 */
[C---:B----4-:R-:W-:Y:S08]  /*6df0*/  HMMA.16816.F32.BF16 R164, R4.reuse, R140, R164 ;  /* 0x0000008c04a4723c */ /* 0x050ff000000418a4 */
[C---:B------:R-:W-:Y:S01]  /*6e00*/  HMMA.16816.F32.BF16 R160, R4.reuse, R142, R160 ;  /* 0x0000008e04a0723c */ /* 0x040fe200000418a0 */
[----:B------:R-:W-:Y:S07]  /*6e10*/  LDSM.16.M88.4 R140, [R176] ;  /* 0x00000000b08c783b */ /* 0x000fee0000000200 */
[C---:B------:R-:W-:Y:S08]  /*6e20*/  HMMA.16816.F32.BF16 R156, R4.reuse, R136, R156 ;  /* 0x00000088049c723c */ /* 0x040ff0000004189c */
[----:B------:R-:W-:Y:S01]  /*6e30*/  HMMA.16816.F32.BF16 R152, R4, R138, R152 ;  /* 0x0000008a0498723c */ /* 0x000fe20000041898 */
[----:B------:R-:W-:Y:S04]  /*6e40*/  LDSM.16.M88.4 R4, [R190+0x2000] ;  /* 0x00200000be04783b */ /* 0x000fe80000000200 */
[----:B------:R-:W4:Y:S03]  /*6e50*/  LDSM.16.M88.4 R136, [R187+0x8000] ;  /* 0x00800000bb88783b */ /* 0x000f260000000200 */
[C---:B------:R-:W-:Y:S08]  /*6e60*/  HMMA.16816.F32.BF16 R24, R12.reuse, R214, R24 ;  /* 0x000000d60c18723c */ /* 0x040ff00000041818 */
[C---:B------:R-:W-:Y:S01]  /*6e70*/  HMMA.16816.F32.BF16 R28, R12.reuse, R212, R28 ;  /* 0x000000d40c1c723c */ /* 0x040fe2000004181c */
[----:B------:R-:W1:Y:S07]  /*6e80*/  LDSM.16.M88.4 R212, [R187+0x8800] ;  /* 0x00880000bbd4783b */ /* 0x000e6e0000000200 */
[C---:B---3--:R-:W-:Y:S08]  /*6e90*/  HMMA.16816.F32.BF16 R20, R12.reuse, R216, R20 ;  /* 0x000000d80c14723c */ /* 0x048ff00000041814 */
        /* <DEDUP_REMOVED lines=8> */
[----:B------:R-:W5:Y:S03]  /*6f20*/  LDSM.16.M88.4 R12, [R187+0x9800] ;  /* 0x00980000bb0c783b */ /* 0x000f660000000200 */
[C---:B------:R-:W-:Y:S08]  /*6f30*/  HMMA.16816.F32.BF16 R24, R8.reuse, R210, R24 ;  /* 0x000000d20818723c */ /* 0x040ff00000041818 */
[C---:B------:R-:W-:Y:S01]  /*6f40*/  HMMA.16816.F32.BF16 R28, R8.reuse, R208, R28 ;  /* 0x000000d0081c723c */ /* 0x040fe2000004181c */
[----:B------:R-:W3:Y:S07]  /*6f50*/  LDSM.16.M88.4 R208, [R180+0x2800] ;  /* 0x00280000b4d0783b */ /* 0x000eee0000000200 */
[C---:B-1----:R-:W-:Y:S08]  /*6f60*/  HMMA.16816.F32.BF16 R20, R8.reuse, R168, R20 ;  /* 0x000000a80814723c */ /* 0x042ff00000041814 */
[C---:B------:R-:W-:Y:S01]  /*6f70*/  HMMA.16816.F32.BF16 R16, R8.reuse, R170, R16 ;  /* 0x000000aa0810723c */ /* 0x040fe20000041810 */
[----:B------:R-:W1:Y:S07]  /*6f80*/  LDSM.16.M88.4 R168, [R180+0x3000] ;  /* 0x00300000b4a8783b */ /* 0x000e6e0000000200 */
[C---:B--2---:R-:W-:Y:S08]  /*6f90*/  HMMA.16816.F32.BF16 R164, R8.reuse, R148, R164 ;  /* 0x0000009408a4723c */ /* 0x044ff000000418a4 */
[----:B------:R-:W-:Y:S01]  /*6fa0*/  HMMA.16816.F32.BF16 R160, R8, R150, R160 ;  /* 0x0000009608a0723c */ /* 0x000fe200000418a0 */
[----:B------:R-:W-:Y:S07]  /*6fb0*/  LDSM.16.M88.4 R148, [R180+0x3800] ;  /* 0x00380000b494783b */ /* 0x000fee0000000200 */
[C---:B----4-:R-:W-:Y:S08]  /*6fc0*/  HMMA.16816.F32.BF16 R24, R4.reuse, R138, R24 ;  /* 0x0000008a0418723c */ /* 0x050ff00000041818 */
[----:B------:R-:W-:Y:S01]  /*6fd0*/  HMMA.16816.F32.BF16 R28, R4, R136, R28 ;  /* 0x00000088041c723c */ /* 0x000fe2000004181c */
[----:B------:R-:W-:Y:S07]  /*6fe0*/  LDSM.16.M88.4 R136, [R193+0xa800] ;  /* 0x00a80000c188783b */ /* 0x000fee0000000200 */
[C---:B------:R-:W-:Y:S08]  /*6ff0*/  HMMA.16816.F32.BF16 R156, R8.reuse, R140, R156 ;  /* 0x0000008c089c723c */ /* 0x040ff0000004189c */
[----:B------:R-:W-:Y:S01]  /*7000*/  HMMA.16816.F32.BF16 R152, R8, R142, R152 ;  /* 0x0000008e0898723c */ /* 0x000fe20000041898 */
[----:B------:R-:W-:Y:S04]  /*7010*/  LDSM.16.M88.4 R8, [R194+0x4000] ;  /* 0x00400000c208783b */ /* 0x000fe80000000200 */
[----:B------:R-:W2:Y:S03]  /*7020*/  LDSM.16.M88.4 R140, [R193+0xa000] ;  /* 0x00a00000c18c783b */ /* 0x000ea60000000200 */
[C---:B------:R-:W-:Y:S08]  /*7030*/  HMMA.16816.F32.BF16 R20, R4.reuse, R212, R20 ;  /* 0x000000d40414723c */ /* 0x040ff00000041814 */
[C---:B------:R-:W-:Y:S01]  /*7040*/  HMMA.16816.F32.BF16 R16, R4.reuse, R214, R16 ;  /* 0x000000d60410723c */ /* 0x040fe20000041810 */
[----:B------:R-:W-:Y:S07]  /*7050*/  LDSM.16.M88.4 R212, [R192+0x4000] ;  /* 0x00400000c0d4783b */ /* 0x000fee0000000200 */
[C---:B---3--:R-:W-:Y:S08]  /*7060*/  HMMA.16816.F32.BF16 R164, R4.reuse, R32, R164 ;  /* 0x0000002004a4723c */ /* 0x048ff000000418a4 */
[----:B------:R-:W-:Y:S01]  /*7070*/  HMMA.16816.F32.BF16 R160, R4, R34, R160 ;  /* 0x0000002204a0723c */ /* 0x000fe200000418a0 */
[----:B------:R-:W3:Y:S07]  /*7080*/  LDSM.16.M88.4 R32, [R193+0xb000] ;  /* 0x00b00000c120783b */ /* 0x000eee0000000200 */
[C---:B------:R-:W-:Y:S08]  /*7090*/  HMMA.16816.F32.BF16 R24, R144.reuse, R218, R24 ;  /* 0x000000da9018723c */ /* 0x040ff00000041818 */
[----:B------:R-:W-:Y:S01]  /*70a0*/  HMMA.16816.F32.BF16 R28, R144, R216, R28 ;  /* 0x000000d8901c723c */ /* 0x000fe2000004181c */
[----:B------:R-:W-:Y:S07]  /*70b0*/  LDSM.16.M88.4 R216, [R174] ;  /* 0x00000000aed8783b */ /* 0x000fee0000000200 */
[C---:B-----5:R-:W-:Y:S08]  /*70c0*/  HMMA.16816.F32.BF16 R156, R4.reuse, R12, R156 ;  /* 0x0000000c049c723c */ /* 0x060ff0000004189c */
[----:B------:R-:W-:Y:S01]  /*70d0*/  HMMA.16816.F32.BF16 R152, R4, R14, R152 ;  /* 0x0000000e0498723c */ /* 0x000fe20000041898 */
[----:B------:R-:W4:Y:S04]  /*70e0*/  LDSM.16.M88.4 R4, [R175] ;  /* 0x00000000af04783b */ /* 0x000f280000000200 */
[----:B------:R-:W5:Y:S03]  /*70f0*/  LDSM.16.M88.4 R12, [R193+0xb800] ;  /* 0x00b80000c10c783b */ /* 0x000f660000000200 */
[C---:B------:R-:W-:Y:S08]  /*7100*/  HMMA.16816.F32.BF16 R20, R144.reuse, R208, R20 ;  /* 0x000000d09014723c */ /* 0x040ff00000041814 */
[C---:B------:R-:W-:Y:S01]  /*7110*/  HMMA.16816.F32.BF16 R16, R144.reuse, R210, R16 ;  /* 0x000000d29010723c */ /* 0x040fe20000041810 */
[----:B------:R-:W3:Y:S07]  /*7120*/  LDSM.16.M88.4 R208, [R173] ;  /* 0x00000000add0783b */ /* 0x000eee0000000200 */
[C---:B-1----:R-:W-:Y:S08]  /*7130*/  HMMA.16816.F32.BF16 R164, R144.reuse, R168, R164 ;  /* 0x000000a890a4723c */ /* 0x042ff000000418a4 */
[----:B------:R-:W-:Y:S01]  /*7140*/  HMMA.16816.F32.BF16 R160, R144, R170, R160 ;  /* 0x000000aa90a0723c */ /* 0x000fe200000418a0 */
[----:B------:R-:W-:Y:S07]  /*7150*/  LDSM.16.M88.4 R168, [R172] ;  /* 0x00000000aca8783b */ /* 0x000fee0000000200 */
[C---:B--2---:R-:W-:Y:S08]  /*7160*/  HMMA.16816.F32.BF16 R24, R8.reuse, R142, R24 ;  /* 0x0000008e0818723c */ /* 0x044ff00000041818 */
[----:B------:R-:W-:Y:S01]  /*7170*/  HMMA.16816.F32.BF16 R28, R8, R140, R28 ;  /* 0x0000008c081c723c */ /* 0x000fe2000004181c */
[----:B------:R-:W-:Y:S07]  /*7180*/  LDSM.16.M88.4 R140, [R187+0xa800] ;  /* 0x00a80000bb8c783b */ /* 0x000fee0000000200 */
[C---:B------:R-:W-:Y:S08]  /*7190*/  HMMA.16816.F32.BF16 R156, R144.reuse, R148, R156 ;  /* 0x00000094909c723c */ /* 0x040ff0000004189c */
[----:B------:R-:W-:Y:S01]  /*71a0*/  HMMA.16816.F32.BF16 R152, R144, R150, R152 ;  /* 0x000000969098723c */ /* 0x000fe20000041898 */
[----:B------:R-:W-:Y:S04]  /*71b0*/  LDSM.16.M88.4 R148, [R190+0x4000] ;  /* 0x00400000be94783b */ /* 0x000fe80000000200 */
[----:B------:R-:W1:Y:S03]  /*71c0*/  LDSM.16.M88.4 R144, [R187+0xa000] ;  /* 0x00a00000bb90783b */ /* 0x000e660000000200 */
[C---:B------:R-:W-:Y:S08]  /*71d0*/  HMMA.16816.F32.BF16 R20, R8.reuse, R136, R20 ;  /* 0x000000880814723c */ /* 0x040ff00000041814 */
[C---:B------:R-:W-:Y:S01]  /*71e0*/  HMMA.16816.F32.BF16 R16, R8.reuse, R138, R16 ;  /* 0x0000008a0810723c */ /* 0x040fe20000041810 */
[----:B------:R-:W2:Y:S07]  /*71f0*/  LDSM.16.M88.4 R136, [R187+0xb000] ;  /* 0x00b00000bb88783b */ /* 0x000eae0000000200 */
[C---:B---3--:R-:W-:Y:S08]  /*7200*/  HMMA.16816.F32.BF16 R164, R8.reuse, R32, R164 ;  /* 0x0000002008a4723c */ /* 0x048ff000000418a4 */
[----:B------:R-:W-:Y:S01]  /*7210*/  HMMA.16816.F32.BF16 R160, R8, R34, R160 ;  /* 0x0000002208a0723c */ /* 0x000fe200000418a0 */
[----:B------:R-:W-:Y:S07]  /*7220*/  LDSM.16.M88.4 R32, [R187+0xb800] ;  /* 0x00b80000bb20783b */ /* 0x000fee0000000200 */
[C---:B----4-:R-:W-:Y:S08]  /*7230*/  HMMA.16816.F32.BF16 R24, R212.reuse, R6, R24 ;  /* 0x00000006d418723c */ /* 0x050ff00000041818 */
[C---:B------:R-:W-:Y:S01]  /*7240*/  HMMA.16816.F32.BF16 R28, R212.reuse, R4, R28 ;  /* 0x00000004d41c723c */ /* 0x040fe2000004181c */
[----:B------:R-:W-:Y:S07]  /*7250*/  LDSM.16.M88.4 R4, [R180+0x4800] ;  /* 0x00480000b404783b */ /* 0x000fee0000000200 */
[----:B------:R-:W-:Y:S08]  /*7260*/  HMMA.16816.F32.BF16 R20, R212, R216, R20 ;  /* 0x000000d8d414723c */ /* 0x000ff00000041814 */
[C---:B-----5:R-:W-:Y:S08]  /*7270*/  HMMA.16816.F32.BF16 R156, R8.reuse, R12, R156 ;  /* 0x0000000c089c723c */ /* 0x060ff0000004189c */
[----:B------:R-:W-:Y:S01]  /*7280*/  HMMA.16816.F32.BF16 R152, R8, R14, R152 ;  /* 0x0000000e0898723c */ /* 0x000fe20000041898 */
[----:B------:R-:W-:Y:S04]  /*7290*/  LDSM.16.M88.4 R12, [R189+0x4000] ;  /* 0x00400000bd0c783b */ /* 0x000fe80000000200 */
[----:B------:R-:W3:Y:S03]  /*72a0*/  LDSM.16.M88.4 R8, [R180+0x4000] ;  /* 0x00400000b408783b */ /* 0x000ee60000000200 */
[C---:B------:R-:W-:Y:S08]  /*72b0*/  HMMA.16816.F32.BF16 R16, R212.reuse, R218, R16 ;  /* 0x000000dad410723c */ /* 0x040ff00000041810 */
[C---:B------:R-:W-:Y:S08]  /*72c0*/  HMMA.16816.F32.BF16 R164, R212.reuse, R208, R164 ;  /* 0x000000d0d4a4723c */ /* 0x040ff000000418a4 */
[----:B------:R-:W-:Y:S08]  /*72d0*/  HMMA.16816.F32.BF16 R160, R212, R210, R160 ;  /* 0x000000d2d4a0723c */ /* 0x000ff000000418a0 */
[C---:B-1----:R-:W-:Y:S08]  /*72e0*/  HMMA.16816.F32.BF16 R24, R148.reuse, R146, R24 ;  /* 0x000000929418723c */ /* 0x042ff00000041818 */
[C---:B------:R-:W-:Y:S01]  /*72f0*/  HMMA.16816.F32.BF16 R28, R148.reuse, R144, R28 ;  /* 0x00000090941c723c */ /* 0x040fe2000004181c */
[----:B------:R-:W1:Y:S07]  /*7300*/  LDSM.16.M88.4 R144, [R180+0x5000] ;  /* 0x00500000b490783b */ /* 0x000e6e0000000200 */
[----:B------:R-:W-:Y:S08]  /*7310*/  HMMA.16816.F32.BF16 R20, R148, R140, R20 ;  /* 0x0000008c9414723c */ /* 0x000ff00000041814 */
[----:B------:R-:W-:Y:S08]  /*7320*/  HMMA.16816.F32.BF16 R156, R212, R168, R156 ;  /* 0x000000a8d49c723c */ /* 0x000ff0000004189c */
[C---:B------:R-:W-:Y:S08]  /*7330*/  HMMA.16816.F32.BF16 R16, R148.reuse, R142, R16 ;  /* 0x0000008e9410723c */ /* 0x040ff00000041810 */
[C---:B--2---:R-:W-:Y:S08]  /*7340*/  HMMA.16816.F32.BF16 R164, R148.reuse, R136, R164 ;  /* 0x0000008894a4723c */ /* 0x044ff000000418a4 */
[----:B------:R-:W-:Y:S01]  /*7350*/  HMMA.16816.F32.BF16 R160, R148, R138, R160 ;  /* 0x0000008a94a0723c */ /* 0x000fe200000418a0 */
[----:B------:R-:W2:Y:S01]  /*7360*/  LDSM.16.M88.4 R136, [R180+0x5800] ;  /* 0x00580000b488783b */ /* 0x000ea20000000200 */
[----:B------:R-:W-:-:S06]  /*7370*/  DEPBAR.LE SB0, 0x0 ;  /* 0x000080000000791a */ /* 0x000fcc0000000000 */
[----:B------:R-:W-:Y:S08]  /*7380*/  HMMA.16816.F32.BF16 R152, R212, R170, R152 ;  /* 0x000000aad498723c */ /* 0x000ff00000041898 */
[C---:B---3--:R-:W-:Y:S08]  /*7390*/  HMMA.16816.F32.BF16 R24, R12.reuse, R10, R24 ;  /* 0x0000000a0c18723c */ /* 0x048ff00000041818 */
[----:B------:R-:W-:Y:S07]  /*73a0*/  HMMA.16816.F32.BF16 R20, R12, R4, R20 ;  /* 0x000000040c14723c */ /* 0x000fee0000041814 */
[----:B------:R-:W-:Y:S01]  /*73b0*/  IADD3 R4, R0, 0x8, RZ ;  /* 0x0000000800047810 */ /* 0x000fe20007ffe0ff */
[----:B------:R-:W-:Y:S03]  /*73c0*/  HMMA.16816.F32.BF16 R156, R148, R32, R156 ;  /* 0x00000020949c723c */ /* 0x000fe6000004189c */
[----:B------:R-:W-:-:S02]  /*73d0*/  ISETP.GE.AND P5, PT, R4, R134, PT ;  /* 0x000000860400720c */ /* 0x000fc40003fa6270 */
[-C--:B------:R-:W-:Y:S02]  /*73e0*/  ISETP.GE.AND P1, PT, R4, R133.reuse, PT ;  /* 0x000000850400720c */ /* 0x080fe40003f26270 */
[----:B------:R-:W-:Y:S01]  /*73f0*/  IADD3 R4, R0, 0x10, RZ ;  /* 0x0000001000047810 */ /* 0x000fe20007ffe0ff */
[C---:B------:R-:W-:Y:S01]  /*7400*/  HMMA.16816.F32.BF16 R16, R12.reuse, R6, R16 ;  /* 0x000000060c10723c */ /* 0x040fe20000041810 */
[----:B------:R-:W-:Y:S02]  /*7410*/  FSEL R24, R24, -INF , !P5 ;  /* 0xff80000018187808 */ /* 0x000fe40006800000 */
[----:B------:R-:W-:Y:S02]  /*7420*/  FSEL R26, R26, -INF , !P1 ;  /* 0xff8000001a1a7808 */ /* 0x000fe40004800000 */
[C---:B------:R-:W-:Y:S02]  /*7430*/  ISETP.GE.AND P5, PT, R4.reuse, R134, PT ;  /* 0x000000860400720c */ /* 0x040fe40003fa6270 */
[----:B------:R-:W-:Y:S01]  /*7440*/  ISETP.GE.AND P1, PT, R4, R133, PT ;  /* 0x000000850400720c */ /* 0x000fe20003f26270 */
[----:B-1----:R-:W-:Y:S01]  /*7450*/  HMMA.16816.F32.BF16 R164, R12, R144, R164 ;  /* 0x000000900ca4723c */ /* 0x002fe200000418a4 */
[----:B------:R-:W-:-:S02]  /*7460*/  IADD3 R4, R0, 0x11, RZ ;  /* 0x0000001100047810 */ /* 0x000fc40007ffe0ff */
[----:B------:R-:W-:Y:S02]  /*7470*/  FSEL R25, R25, -INF , !P6 ;  /* 0xff80000019197808 */ /* 0x000fe40007000000 */
[----:B------:R-:W-:Y:S02]  /*7480*/  FSEL R27, R27, -INF , !P0 ;  /* 0xff8000001b1b7808 */ /* 0x000fe40004000000 */
[----:B------:R-:W-:Y:S01]  /*7490*/  FSEL R170, R20, -INF , !P5 ;  /* 0xff80000014aa7808 */ /* 0x000fe20006800000 */
[----:B------:R-:W-:Y:S01]  /*74a0*/  HMMA.16816.F32.BF16 R160, R12, R146, R160 ;  /* 0x000000920ca0723c */ /* 0x000fe200000418a0 */
[----:B------:R-:W-:Y:S01]  /*74b0*/  FSEL R135, R22, -INF , !P1 ;  /* 0xff80000016877808 */ /* 0x000fe20004800000 */
[----:B------:R-:W-:Y:S01]  /*74c0*/  BAR.SYNC.DEFER_BLOCKING 0x0 ;  /* 0x0000000000007b1d */ /* 0x000fe20000010000 */
[C---:B------:R-:W-:Y:S02]  /*74d0*/  ISETP.GE.AND P6, PT, R4.reuse, R134, PT ;  /* 0x000000860400720c */ /* 0x040fe40003fc6270 */
[----:B------:R-:W-:-:S02]  /*74e0*/  ISETP.GE.AND P0, PT, R4, R133, PT ;  /* 0x000000850400720c */ /* 0x000fc40003f06270 */
[C---:B------:R-:W-:Y:S01]  /*74f0*/  ISETP.GE.AND P5, PT, R2.reuse, R134, PT ;  /* 0x000000860200720c */ /* 0x040fe20003fa6270 */
[----:B------:R-:W-:Y:S01]  /*7500*/  HMMA.16816.F32.BF16 R152, R148, R34, R152 ;  /* 0x000000229498723c */ /* 0x000fe20000041898 */
[----:B------:R-:W-:Y:S02]  /*7510*/  ISETP.GE.AND P1, PT, R2, R133, PT ;  /* 0x000000850200720c */ /* 0x000fe40003f26270 */
[C---:B------:R-:W-:Y:S02]  /*7520*/  IADD3 R4, R0.reuse, 0x19, RZ ;  /* 0x0000001900047810 */ /* 0x040fe40007ffe0ff */
[----:B------:R-:W-:Y:S02]  /*7530*/  IADD3 R2, R0, 0x20, RZ ;  /* 0x0000002000027810 */ /* 0x000fe40007ffe0ff */
[----:B------:R-:W-:Y:S01]  /*7540*/  FSEL R171, R21, -INF , !P6 ;  /* 0xff80000015ab7808 */ /* 0x000fe20007000000 */
[----:B--2---:R-:W-:Y:S01]  /*7550*/  HMMA.16816.F32.BF16 R156, R12, R136, R156 ;  /* 0x000000880c9c723c */ /* 0x004fe2000004189c */
[----:B------:R-:W-:-:S02]  /*7560*/  FSEL R151, R23, -INF , !P0 ;  /* 0xff80000017977808 */ /* 0x000fc40004000000 */
[----:B------:R-:W-:Y:S02]  /*7570*/  FSEL R168, R16, -INF , !P5 ;  /* 0xff80000010a87808 */ /* 0x000fe40006800000 */
[----:B------:R-:W-:Y:S02]  /*7580*/  FSEL R150, R18, -INF , !P1 ;  /* 0xff80000012967808 */ /* 0x000fe40004800000 */
[CC--:B------:R-:W-:Y:S01]  /*7590*/  ISETP.GE.AND P6, PT, R4.reuse, R134.reuse, PT ;  /* 0x000000860400720c */ /* 0x0c0fe20003fc6270 */
[----:B------:R-:W-:Y:S01]  /*75a0*/  HMMA.16816.F32.BF16 R28, R12, R8, R28 ;  /* 0x000000080c1c723c */ /* 0x000fe2000004181c */
[-C--:B------:R-:W-:Y:S02]  /*75b0*/  ISETP.GE.AND P0, PT, R4, R133.reuse, PT ;  /* 0x000000850400720c */ /* 0x080fe40003f06270 */
[C---:B------:R-:W-:Y:S02]  /*75c0*/  ISETP.GE.AND P5, PT, R2.reuse, R134, PT ;  /* 0x000000860200720c */ /* 0x040fe40003fa6270 */
[----:B------:R-:W-:-:S02]  /*75d0*/  ISETP.GE.AND P1, PT, R2, R133, PT ;  /* 0x000000850200720c */ /* 0x000fc40003f26270 */
[C---:B------:R-:W-:Y:S01]  /*75e0*/  IADD3 R4, R0.reuse, 0x21, RZ ;  /* 0x0000002100047810 */ /* 0x040fe20007ffe0ff */
[----:B------:R-:W-:Y:S01]  /*75f0*/  HMMA.16816.F32.BF16 R152, R12, R138, R152 ;  /* 0x0000008a0c98723c */ /* 0x000fe20000041898 */
[----:B------:R-:W-:Y:S02]  /*7600*/  IADD3 R2, R0, 0x28, RZ ;  /* 0x0000002800027810 */ /* 0x000fe40007ffe0ff */
[----:B------:R-:W-:Y:S02]  /*7610*/  FSEL R169, R17, -INF , !P6 ;  /* 0xff80000011a97808 */ /* 0x000fe40007000000 */
[----:B------:R-:W-:Y:S02]  /*7620*/  FSEL R141, R19, -INF , !P0 ;  /* 0xff800000138d7808 */ /* 0x000fe40004000000 */
[----:B------:R-:W-:Y:S02]  /*7630*/  FSEL R164, R164, -INF , !P5 ;  /* 0xff800000a4a47808 */ /* 0x000fe40006800000 */
[----:B------:R-:W-:-:S02]  /*7640*/  FSEL R166, R166, -INF , !P1 ;  /* 0xff800000a6a67808 */ /* 0x000fc40004800000 */
[CC--:B------:R-:W-:Y:S02]  /*7650*/  ISETP.GE.AND P6, PT, R4.reuse, R134.reuse, PT ;  /* 0x000000860400720c */ /* 0x0c0fe40003fc6270 */
[-C--:B------:R-:W-:Y:S02]  /*7660*/  ISETP.GE.AND P0, PT, R4, R133.reuse, PT ;  /* 0x000000850400720c */ /* 0x080fe40003f06270 */
[C---:B------:R-:W-:Y:S02]  /*7670*/  ISETP.GE.AND P5, PT, R2.reuse, R134, PT ;  /* 0x000000860200720c */ /* 0x040fe40003fa6270 */
[----:B------:R-:W-:Y:S02]  /*7680*/  ISETP.GE.AND P1, PT, R2, R133, PT ;  /* 0x000000850200720c */ /* 0x000fe40003f26270 */
[C---:B------:R-:W-:Y:S02]  /*7690*/  IADD3 R4, R0.reuse, 0x29, RZ ;  /* 0x0000002900047810 */ /* 0x040fe40007ffe0ff */
[----:B------:R-:W-:-:S02]  /*76a0*/  IADD3 R2, R0, 0x30, RZ ;  /* 0x0000003000027810 */ /* 0x000fc40007ffe0ff */
[----:B------:R-:W-:Y:S02]  /*76b0*/  FSEL R140, R167, -INF , !P0 ;  /* 0xff800000a78c7808 */ /* 0x000fe40004000000 */
[----:B------:R-:W-:Y:S02]  /*76c0*/  FSEL R160, R160, -INF , !P5 ;  /* 0xff800000a0a07808 */ /* 0x000fe40006800000 */
[----:B------:R-:W-:Y:S02]  /*76d0*/  FSEL R162, R162, -INF , !P1 ;  /* 0xff800000a2a27808 */ /* 0x000fe40004800000 */
[-C--:B------:R-:W-:Y:S02]  /*76e0*/  ISETP.GE.AND P0, PT, R4, R133.reuse, PT ;  /* 0x000000850400720c */ /* 0x080fe40003f06270 */
[C---:B------:R-:W-:Y:S02]  /*76f0*/  ISETP.GE.AND P5, PT, R2.reuse, R134, PT ;  /* 0x000000860200720c */ /* 0x040fe40003fa6270 */
[----:B------:R-:W-:-:S02]  /*7700*/  ISETP.GE.AND P1, PT, R2, R133, PT ;  /* 0x000000850200720c */ /* 0x000fc40003f26270 */
[----:B------:R-:W-:Y:S02]  /*7710*/  IADD3 R2, R0, 0x31, RZ ;  /* 0x0000003100027810 */ /* 0x000fe40007ffe0ff */
[----:B------:R-:W-:Y:S02]  /*7720*/  FSEL R163, R163, -INF , !P0 ;  /* 0xff800000a3a37808 */ /* 0x000fe40004000000 */
[----:B------:R-:W-:Y:S02]  /*7730*/  ISETP.GE.AND P0, PT, R2, R133, PT ;  /* 0x000000850200720c */ /* 0x000fe40003f06270 */
[----:B------:R-:W-:Y:S02]  /*7740*/  FSEL R165, R165, -INF , !P6 ;  /* 0xff800000a5a57808 */ /* 0x000fe40007000000 */
[----:B------:R-:W-:Y:S02]  /*7750*/  FSEL R217, R159, -INF , !P0 ;  /* 0xff8000009fd97808 */ /* 0x000fe40004000000 */
[----:B------:R-:W-:-:S02]  /*7760*/  ISETP.GE.AND P0, PT, R0, R134, PT ;  /* 0x000000860000720c */ /* 0x000fc40003f06270 */
[----:B------:R-:W-:Y:S02]  /*7770*/  ISETP.GE.AND P6, PT, R4, R134, PT ;  /* 0x000000860400720c */ /* 0x000fe40003fc6270 */
[----:B------:R-:W-:Y:S02]  /*7780*/  IADD3 R4, R0, 0x1, RZ ;  /* 0x0000000100047810 */ /* 0x000fe40007ffe0ff */
[----:B------:R-:W-:Y:S02]  /*7790*/  FSEL R28, R28, -INF , !P0 ;  /* 0xff8000001c1c7808 */ /* 0x000fe40004000000 */
[----:B------:R-:W-:Y:S02]  /*77a0*/  FSEL R161, R161, -INF , !P6 ;  /* 0xff800000a1a17808 */ /* 0x000fe40007000000 */
[----:B------:R-:W-:Y:S02]  /*77b0*/  FSEL R232, R156, -INF , !P5 ;  /* 0xff8000009ce87808 */ /* 0x000fe40006800000 */
[----:B------:R-:W-:-:S02]  /*77c0*/  FSEL R227, R158, -INF , !P1 ;  /* 0xff8000009ee37808 */ /* 0x000fc40004800000 */
[----:B------:R-:W-:Y:S02]  /*77d0*/  PLOP3.LUT P0, PT, PT, PT, UP0, 0x80, 0x0 ;  /* 0x000000000000781c */ /* 0x000fe40003f0f008 */
[-C--:B------:R-:W-:Y:S02]  /*77e0*/  ISETP.GE.AND P6, PT, R2, R134.reuse, PT ;  /* 0x000000860200720c */ /* 0x080fe40003fc6270 */
[C---:B------:R-:W-:Y:S02]  /*77f0*/  ISETP.GE.AND P5, PT, R4.reuse, R134, PT ;  /* 0x000000860400720c */ /* 0x040fe40003fa6270 */
[----:B------:R-:W-:Y:S02]  /*7800*/  ISETP.GE.AND P1, PT, R4, R133, PT ;  /* 0x000000850400720c */ /* 0x000fe40003f26270 */
[----:B------:R-:W-:Y:S02]  /*7810*/  IADD3 R2, R0, 0x38, RZ ;  /* 0x0000003800027810 */ /* 0x000fe40007ffe0ff */
[----:B------:R-:W-:-:S02]  /*7820*/  FSEL R231, R157, -INF , !P6 ;  /* 0xff8000009de77808 */ /* 0x000fc40007000000 */
[----:B------:R-:W-:Y:S02]  /*7830*/  FSEL R29, R29, -INF , !P5 ;  /* 0xff8000001d1d7808 */ /* 0x000fe40006800000 */
[----:B------:R-:W-:Y:S02]  /*7840*/  FSEL R31, R31, -INF , !P1 ;  /* 0xff8000001f1f7808 */ /* 0x000fe40004800000 */
[-C--:B------:R-:W-:Y:S02]  /*7850*/  ISETP.GE.AND P5, PT, R0, R133.reuse, PT ;  /* 0x000000850000720c */ /* 0x080fe40003fa6270 */
[C---:B------:R-:W-:Y:S02]  /*7860*/  ISETP.GE.AND P6, PT, R2.reuse, R134, PT ;  /* 0x000000860200720c */ /* 0x040fe40003fc6270 */
[----:B------:R-:W-:Y:S02]  /*7870*/  ISETP.GE.AND P1, PT, R2, R133, PT ;  /* 0x000000850200720c */ /* 0x000fe40003f26270 */
[----:B------:R-:W-:-:S02]  /*7880*/  IADD3 R0, R0, 0x39, RZ ;  /* 0x0000003900007810 */ /* 0x000fc40007ffe0ff */
[----:B------:R-:W-:Y:S02]  /*7890*/  FSEL R230, R152, -INF , !P6 ;  /* 0xff80000098e67808 */ /* 0x000fe40007000000 */
[----:B------:R-:W-:Y:S02]  /*78a0*/  FSEL R218, R154, -INF , !P1 ;  /* 0xff8000009ada7808 */ /* 0x000fe40004800000 */
[C---:B------:R-:W-:Y:S02]  /*78b0*/  ISETP.GE.AND P6, PT, R0.reuse, R134, PT ;  /* 0x000000860000720c */ /* 0x040fe40003fc6270 */
[----:B------:R-:W-:Y:S02]  /*78c0*/  ISETP.GE.AND P1, PT, R0, R133, PT ;  /* 0x000000850000720c */ /* 0x000fe40003f26270 */
[----:B------:R-:W-:Y:S02]  /*78d0*/  FSEL R30, R30, -INF , !P5 ;  /* 0xff8000001e1e7808 */ /* 0x000fe40006800000 */
[----:B------:R-:W-:-:S02]  /*78e0*/  FSEL R228, R153, -INF , !P6 ;  /* 0xff80000099e47808 */ /* 0x000fc40007000000 */
[----:B------:R-:W-:Y:S01]  /*78f0*/  FSEL R219, R155, -INF , !P1 ;  /* 0xff8000009bdb7808 */ /* 0x000fe20004800000 */
[----:B------:R-:W-:Y:S05]  /*7900*/  @!P0 BRA `(.L_x_307) ;  /* 0x000006a000008947 */ /* 0x000fea0003800000 */
[----:B------:R-:W-:Y:S01]  /*7910*/  UIADD3 UR31, UR8, -0x3, URZ ;  /* 0xfffffffd081f7890 */ /* 0x000fe2000fffe03f */
[----:B------:R1:W-:Y:S01]  /*7920*/  @P4 STS.128 [R195+0x6000], RZ ;  /* 0x006000ffc3004388 */ /* 0x0003e20000000c00 */
[----:B------:R-:W-:Y:S01]  /*7930*/  ULDC.64 UR4, c[0x0][0x198] ;  /* 0x0000660000047ab9 */ /* 0x000fe20000000a00 */
[----:B------:R-:W-:Y:S01]  /*7940*/  BSSY B0, `(.L_x_308) ;  /* 0x0000065000007945 */ /* 0x000fe20003800000 */
[----:B------:R-:W-:Y:S02]  /*7950*/  USHF.R.S32.HI UR30, URZ, 0x1f, UR31 ;  /* 0x0000001f3f1e7899 */ /* 0x000fe4000801141f */
[----:B------:R-:W-:Y:S02]  /*7960*/  UIMAD.WIDE.U32 UR32, UR31, UR4, URZ ;  /* 0x000000041f2072a5 */ /* 0x000fe4000f8e003f */
[----:B------:R-:W-:-:S04]  /*7970*/  UIMAD UR30, UR30, UR4, URZ ;  /* 0x000000041e1e72a4 */ /* 0x000fc8000f8e023f */
[----:B------:R-:W-:Y:S01]  /*7980*/  UIMAD UR5, UR31, UR5, UR30 ;  /* 0x000000051f0572a4 */ /* 0x000fe2000f8e021e */
[----:B------:R-:W-:Y:S02]  /*7990*/  IMAD.U32 R4, RZ, RZ, UR32 ;  /* 0x00000020ff047e24 */ /* 0x000fe4000f8e00ff */
[----:B------:R-:W-:Y:S01]  /*79a0*/  IMAD.U32 R2, RZ, RZ, UR32 ;  /* 0x00000020ff027e24 */ /* 0x000fe2000f8e00ff */
[----:B------:R-:W-:Y:S02]  /*79b0*/  UIADD3 UR5, UR33, UR5, URZ ;  /* 0x0000000521057290 */ /* 0x000fe4000fffe03f */
[----:B------:R-:W-:-:S04]  /*79c0*/  LEA R4, P1, R4, R198, 0x6 ;  /* 0x000000c604047211 */ /* 0x000fc800078230ff */
[----:B------:R-:W-:Y:S01]  /*79d0*/  IMAD.U32 R0, RZ, RZ, UR5 ;  /* 0x00000005ff007e24 */ /* 0x000fe2000f8e00ff */
[----:B------:R-:W-:-:S04]  /*79e0*/  @!P4 LEA R6, P5, R4, c[0x0][0x168], 0x1 ;  /* 0x00005a000406ca11 */ /* 0x000fc800078a08ff */
        /* <DEDUP_REMOVED lines=12> */
[----:B------:R-:W-:Y:S02]  /*7ab0*/  IADD3.X R2, R2, UR6, RZ, P6, !PT ;  /* 0x0000000602027c10 */ /* 0x000fe4000b7fe4ff */
[C---:B------:R-:W-:Y:S01]  /*7ac0*/  IADD3 R4, P5, R0.reuse, UR7, RZ ;  /* 0x0000000700047c10 */ /* 0x040fe2000ffbe0ff */
        /* <DEDUP_REMOVED lines=9> */
[----:B------:R1:W-:Y:S01]  /*7b60*/  @P4 STS.128 [R195+0x6800], RZ ;  /* 0x006800ffc3004388 */ /* 0x0003e20000000c00 */
[----:B--2---:R-:W-:-:S04]  /*7b70*/  @!P4 LEA R6, P1, R0, c[0x0][0x168], 0x1 ;  /* 0x00005a000006ca11 */ /* 0x004fc800078208ff */
[C---:B------:R-:W-:Y:S02]  /*7b80*/  @!P4 LEA.HI.X R7, R0.reuse, c[0x0][0x16c], R2, 0x1, P1 ;  /* 0x00005b000007ca11 */ /* 0x040fe400008f0c02 */
[----:B---3--:R-:W-:-:S03]  /*7b90*/  @!P3 LEA R10, P6, R0, c[0x0][0x168], 0x1 ;  /* 0x00005a00000aba11 */ /* 0x008fc600078c08ff */
[----:B------:R-:W-:Y:S01]  /*7ba0*/  @!PT LDS RZ, [RZ] ;  /* 0x00000000fffff984 */ /* 0x000fe20000000800 */
[----:B------:R-:W-:Y:S01]  /*7bb0*/  @!PT LDS RZ, [RZ] ;  /* 0x00000000fffff984 */ /* 0x000fe20000000800 */
[----:B------:R-:W-:Y:S01]  /*7bc0*/  @!PT LDS RZ, [RZ] ;  /* 0x00000000fffff984 */ /* 0x000fe20000000800 */
[----:B------:R2:W-:Y:S01]  /*7bd0*/  @!P4 LDGSTS.E.BYPASS.LTC128B.128 [R195+0x6800], [R6.64] ;  /* 0x0680000006c3cfae */ /* 0x0005e2000b901d52 */
[----:B------:R-:W-:-:S03]  /*7be0*/  @!P3 LEA.HI.X R11, R0, c[0x0][0x16c], R2, 0x1, P6 ;  /* 0x00005b00000bba11 */ /* 0x000fc600030f0c02 */
[----:B------:R1:W-:Y:S01]  /*7bf0*/  @P3 STS.128 [R195+0x8800], RZ ;  /* 0x008800ffc3003388 */ /* 0x0003e20000000c00 */
[----:B----4-:R-:W-:-:S03]  /*7c00*/  @!P2 LEA R8, P1, R0, c[0x0][0x168], 0x1 ;  /* 0x00005a000008aa11 */ /* 0x010fc600078208ff */
[----:B------:R-:W-:Y:S01]  /*7c10*/  @!PT LDS RZ, [RZ] ;  /* 0x00000000fffff984 */ /* 0x000fe20000000800 */
[----:B------:R-:W-:Y:S01]  /*7c20*/  @!PT LDS RZ, [RZ] ;  /* 0x00000000fffff984 */ /* 0x000fe20000000800 */
[----:B------:R-:W-:Y:S01]  /*7c30*/  @!PT LDS RZ, [RZ] ;  /* 0x00000000fffff984 */ /* 0x000fe20000000800 */
[----:B------:R3:W-:Y:S01]  /*7c40*/  @!P3 LDGSTS.E.BYPASS.LTC128B.128 [R195+0x8800], [R10.64+0x80] ;  /* 0x088000800ac3bfae */ /* 0x0007e2000b901d52 */
[----:B------:R-:W-:-:S03]  /*7c50*/  @!P2 LEA.HI.X R9, R0, c[0x0][0x16c], R2, 0x1, P1 ;  /* 0x00005b000009aa11 */ /* 0x000fc600008f0c02 */
[----:B------:R1:W-:Y:S01]  /*7c60*/  @P2 STS.128 [R195+0xa800], RZ ;  /* 0x00a800ffc3002388 */ /* 0x0003e20000000c00 */
[----:B------:R-:W-:Y:S02]  /*7c70*/  IADD3.X R2, R2, UR6, RZ, P5, !PT ;  /* 0x0000000602027c10 */ /* 0x000fe4000affe4ff */
[C---:B------:R-:W-:Y:S01]  /*7c80*/  @!P3 LEA R12, P5, R4.reuse, c[0x0][0x168], 0x1 ;  /* 0x00005a00040cba11 */ /* 0x040fe200078a08ff */
[----:B------:R-:W-:Y:S01]  /*7c90*/  @!PT LDS RZ, [RZ] ;  /* 0x00000000fffff984 */ /* 0x000fe20000000800 */
[----:B------:R-:W-:Y:S01]  /*7ca0*/  @!PT LDS RZ, [RZ] ;  /* 0x00000000fffff984 */ /* 0x000fe20000000800 */
[----:B------:R-:W-:Y:S01]  /*7cb0*/  @!PT LDS RZ, [RZ] ;  /* 0x00000000fffff984 */ /* 0x000fe20000000800 */
[----:B------:R4:W-:Y:S03]  /*7cc0*/  @!P2 LDGSTS.E.BYPASS.LTC128B.128 [R195+0xa800], [R8.64+0x100] ;  /* 0x0a80010008c3afae */ /* 0x0009e6000b901d52 */
[C---:B------:R-:W-:Y:S01]  /*7cd0*/  @!P3 LEA.HI.X R13, R4.reuse, c[0x0][0x16c], R2, 0x1, P5 ;  /* 0x00005b00040dba11 */ /* 0x040fe200028f0c02 */
[----:B------:R1:W-:Y:S01]  /*7ce0*/  @P4 STS.128 [R195+0x7000], RZ ;  /* 0x007000ffc3004388 */ /* 0x0003e20000000c00 */
[----:B--2---:R-:W-:-:S04]  /*7cf0*/  @!P4 LEA R6, P6, R4, c[0x0][0x168], 0x1 ;  /* 0x00005a000406ca11 */ /* 0x004fc800078c08ff */
[C-C-:B------:R-:W-:Y:S02]  /*7d00*/  @!P4 LEA.HI.X R7, R4.reuse, c[0x0][0x16c], R2.reuse, 0x1, P6 ;  /* 0x00005b000407ca11 */ /* 0x140fe400030f0c02 */
[C---:B------:R-:W-:Y:S02]  /*7d10*/  IADD3 R0, P6, R4.reuse, UR7, RZ ;  /* 0x0000000704007c10 */ /* 0x040fe4000ffde0ff */
[C---:B---3--:R-:W-:Y:S01]  /*7d20*/  @!P2 LEA R10, P1, R4.reuse, c[0x0][0x168], 0x1 ;  /* 0x00005a00040aaa11 */ /* 0x048fe200078208ff */
[----:B------:R-:W-:Y:S01]  /*7d30*/  @!PT LDS RZ, [RZ] ;  /* 0x00000000fffff984 */ /* 0x000fe20000000800 */
[----:B------:R-:W-:Y:S01]  /*7d40*/  @!PT LDS RZ, [RZ] ;  /* 0x00000000fffff984 */ /* 0x000fe20000000800 */
[----:B------:R-:W-:Y:S01]  /*7d50*/  @!PT LDS RZ, [RZ] ;  /* 0x00000000fffff984 */ /* 0x000fe20000000800 */
[----:B------:R1:W-:Y:S03]  /*7d60*/  @!P4 LDGSTS.E.BYPASS.LTC128B.128 [R195+0x7000], [R6.64] ;  /* 0x0700000006c3cfae */ /* 0x0003e6000b901d52 */
[----:B------:R-:W-:Y:S01]  /*7d70*/  @!P2 LEA.HI.X R11, R4, c[0x0][0x16c], R2, 0x1, P1 ;  /* 0x00005b00040baa11 */ /* 0x000fe200008f0c02 */
[----:B------:R1:W-:Y:S01]  /*7d80*/  @P3 STS.128 [R195+0x9000], RZ ;  /* 0x009000ffc3003388 */ /* 0x0003e20000000c00 */
[----:B------:R-:W-:-:S02]  /*7d90*/  IADD3.X R2, R2, UR6, RZ, P6, !PT ;  /* 0x0000000602027c10 */ /* 0x000fc4000b7fe4ff */
[C---:B----4-:R-:W-:Y:S01]  /*7da0*/  @!P4 LEA R8, P5, R0.reuse, c[0x0][0x168], 0x1 ;  /* 0x00005a000008ca11 */ /* 0x050fe200078a08ff */
        /* <DEDUP_REMOVED lines=30> */
.L_x_309:
[----:B------:R-:W-:Y:S05]  /*7f90*/  BSYNC B0 ;  /* 0x0000000000007941 */ /* 0x000fea0003800000 */
.L_x_308:
[----:B------:R-:W0:Y:S02]  /*7fa0*/  LDGDEPBAR ;  /* 0x00000000000079af */ /* 0x000e240000000000 */
.L_x_307:
[----:B------:R-:W-:Y:S01]  /*7fb0*/  FMNMX.FTZ R2, R132, R28, !PT ;  /* 0x0000001c84027209 */ /* 0x000fe20007810000 */
[----:B------:R-:W-:Y:S01]  /*7fc0*/  IMAD.WIDE.U32 R146, R220, -0x326172a9, RZ ;  /* 0xcd9e8d57dc927825 */ /* 0x000fe200078e00ff */
[----:B-1----:R-:W-:Y:S01]  /*7fd0*/  FMNMX.FTZ R6, R3, R30, !PT ;  /* 0x0000001e03067209 */ /* 0x002fe20007810000 */
[----:B------:R-:W-:Y:S01]  /*7fe0*/  USHF.L.U32 UR31, UR17, 0x1, URZ ;  /* 0x00000001111f7899 */ /* 0x000fe2000800063f */
[----:B------:R-:W-:Y:S01]  /*7ff0*/  FMNMX.FTZ R2, R29, R2, !PT ;  /* 0x000000021d027209 */ /* 0x000fe20007810000 */
[----:B------:R-:W-:Y:S01]  /*8000*/  IMAD.WIDE.U32 R148, R207, -0x2daee0ad, RZ ;  /* 0xd2511f53cf947825 */ /* 0x000fe200078e00ff */
[----:B------:R-:W-:Y:S01]  /*8010*/  FMNMX.FTZ R6, R31, R6, !PT ;  /* 0x000000061f067209 */ /* 0x000fe20007810000 */
[----:B------:R-:W-:Y:S01]  /*8020*/  UIADD3 UR4, UR22, -0x61c88647, URZ ;  /* 0x9e3779b916047890 */ /* 0x000fe2000fffe03f */
[----:B------:R-:W-:Y:S01]  /*8030*/  FMNMX.FTZ R2, R24, R2, !PT ;  /* 0x0000000218027209 */ /* 0x000fe20007810000 */
[----:B------:R-:W-:Y:S01]  /*8040*/  UIADD3 UR5, UR22, -0x4ab325aa, URZ ;  /* 0xb54cda5616057890 */ /* 0x000fe2000fffe03f */
[----:B------:R-:W-:Y:S01]  /*8050*/  FMNMX.FTZ R6, R26, R6, !PT ;  /* 0x000000061a067209 */ /* 0x000fe20007810000 */
[----:B------:R-:W1:Y:S01]  /*8060*/  LDC.U8 R216, c[0x0][0x2d8] ;  /* 0x0000b600ffd87b82 */ /* 0x000e620000000000 */
[----:B------:R-:W-:Y:S01]  /*8070*/  FMNMX.FTZ R2, R25, R2, !PT ;  /* 0x0000000219027209 */ /* 0x000fe20007810000 */
[----:B------:R-:W-:Y:S01]  /*8080*/  LDSM.16.MT88.4 R20, [R186+0xc000] ;  /* 0x00c00000ba14783b */ /* 0x000fe20000004200 */
[----:B------:R-:W-:Y:S01]  /*8090*/  FMNMX.FTZ R6, R27, R6, !PT ;  /* 0x000000061b067209 */ /* 0x000fe20007810000 */
[----:B------:R-:W-:Y:S01]  /*80a0*/  UIADD3 UR30, UR23, 0x646e171e, URZ ;  /* 0x646e171e171e7890 */ /* 0x000fe2000fffe03f */
[----:B------:R-:W-:Y:S01]  /*80b0*/  FMNMX.FTZ R2, R170, R2, !PT ;  /* 0x00000002aa027209 */ /* 0x000fe20007810000 */
[----:B------:R-:W-:Y:S01]  /*80c0*/  LDSM.16.MT88.4 R12, [R188+0xc000] ;  /* 0x00c00000bc0c783b */ /* 0x000fe20000004200 */
[----:B------:R-:W-:Y:S01]  /*80d0*/  FMNMX.FTZ R6, R135, R6, !PT ;  /* 0x0000000687067209 */ /* 0x000fe20007810000 */
[----:B------:R-:W-:Y:S01]  /*80e0*/  @UP0 UIADD3 UR8, UR8, -0x3, URZ ;  /* 0xfffffffd08080890 */ /* 0x000fe2000fffe03f */
        /* <DEDUP_REMOVED lines=23> */
[----:B------:R-:W-:Y:S01]  /*8260*/  LOP3.LUT R144, R147, R221, RZ, 0x3c, !PT ;  /* 0x000000dd93907212 */ /* 0x000fe200078e3cff */
[----:B------:R-:W2:Y:S01]  /*8270*/  SHFL.BFLY PT, R0, R2, 0x2, 0x1f ;  /* 0x0c401f0002007f89 */ /* 0x000ea200000e0000 */
[----:B------:R-:W-:Y:S02]  /*8280*/  MOV R5, UR23 ;  /* 0x0000001700057c02 */ /* 0x000fe40008000f00 */
[----:B-1----:R-:W-:Y:S01]  /*8290*/  PRMT R216, R216, 0x7054, R216 ;  /* 0x00007054d8d87816 */ /* 0x002fe200000000d8 */
[----:B------:R-:W1:Y:S01]  /*82a0*/  SHFL.BFLY PT, R4, R6, 0x2, 0x1f ;  /* 0x0c401f0006047f89 */ /* 0x000e6200000e0000 */
[----:B------:R-:W-:Y:S01]  /*82b0*/  IMAD.WIDE.U32 R144, R144, -0x2daee0ad, RZ ;  /* 0xd2511f5390907825 */ /* 0x000fe200078e00ff */
[----:B------:R-:W-:Y:S01]  /*82c0*/  LOP3.LUT R5, R149, UR31, R5, 0x96, !PT ;  /* 0x0000001f95057c12 */ /* 0x000fe2000f8e9605 */
[----:B------:R-:W-:-:S03]  /*82d0*/  UIADD3 UR31, UR31, 0x1, URZ ;  /* 0x000000011f1f7890 */ /* 0x000fc6000fffe03f */
[----:B------:R-:W-:Y:S01]  /*82e0*/  LOP3.LUT R142, R145, UR29, R148, 0x96, !PT ;  /* 0x0000001d918e7c12 */ /* 0x000fe2000f8e9694 */
[----:B------:R-:W-:Y:S02]  /*82f0*/  IMAD.WIDE.U32 R136, R5, -0x326172a9, RZ ;  /* 0xcd9e8d5705887825 */ /* 0x000fe400078e00ff */
[----:B------:R-:W-:Y:S02]  /*8300*/  MOV R148, UR31 ;  /* 0x0000001f00947c02 */ /* 0x000fe40008000f00 */
[----:B------:R-:W-:Y:S01]  /*8310*/  IMAD.WIDE.U32 R142, R142, -0x326172a9, RZ ;  /* 0xcd9e8d578e8e7825 */ /* 0x000fe200078e00ff */
[----:B------:R-:W-:Y:S02]  /*8320*/  LOP3.LUT R5, R137, UR4, R146, 0x96, !PT ;  /* 0x0000000489057c12 */ /* 0x000fe4000f8e9692 */
[----:B------:R-:W-:Y:S02]  /*8330*/  LOP3.LUT R148, R149, UR23, R148, 0x96, !PT ;  /* 0x0000001795947c12 */ /* 0x000fe4000f8e9694 */
[----:B------:R-:W-:Y:S01]  /*8340*/  LOP3.LUT R136, R143, UR28, R136, 0x96, !PT ;  /* 0x0000001c8f887c12 */ /* 0x000fe2000f8e9688 */
[----:B------:R-:W-:Y:S01]  /*8350*/  IMAD.WIDE.U32 R138, R5, -0x2daee0ad, RZ ;  /* 0xd2511f53058a7825 */ /* 0x000fe200078e00ff */
[----:B--2---:R-:W-:-:S03]  /*8360*/  FMNMX.FTZ R0, R2, R0, !PT ;  /* 0x0000000002007209 */ /* 0x004fc60007810000 */
[----:B------:R-:W-:Y:S01]  /*8370*/  IMAD.WIDE.U32 R136, R136, -0x2daee0ad, RZ ;  /* 0xd2511f5388887825 */ /* 0x000fe200078e00ff */
[----:B------:R-:W-:Y:S02]  /*8380*/  LOP3.LUT R5, R139, UR27, R144, 0x96, !PT ;  /* 0x0000001b8b057c12 */ /* 0x000fe4000f8e9690 */
[----:B-1----:R-:W-:Y:S01]  /*8390*/  FMNMX.FTZ R4, R6, R4, !PT ;  /* 0x0000000406047209 */ /* 0x002fe20007810000 */
[----:B------:R-:W1:Y:S01]  /*83a0*/  SHFL.BFLY PT, R2, R0, 0x1, 0x1f ;  /* 0x0c201f0000027f89 */ /* 0x000e6200000e0000 */
[----:B------:R-:W-:Y:S01]  /*83b0*/  LOP3.LUT R138, R137, UR25, R138, 0x96, !PT ;  /* 0x00000019898a7c12 */ /* 0x000fe2000f8e968a */
[----:B------:R-:W-:-:S04]  /*83c0*/  IMAD.WIDE.U32 R152, R5, -0x326172a9, RZ ;  /* 0xcd9e8d5705987825 */ /* 0x000fc800078e00ff */
[----:B------:R-:W-:-:S04]  /*83d0*/  IMAD.WIDE.U32 R138, R138, -0x326172a9, RZ ;  /* 0xcd9e8d578a8a7825 */ /* 0x000fc800078e00ff */
[----:B------:R-:W-:Y:S01]  /*83e0*/  IMAD.WIDE.U32 R148, R148, -0x326172a9, RZ ;  /* 0xcd9e8d5794947825 */ /* 0x000fe200078e00ff */
[----:B------:R-:W-:-:S04]  /*83f0*/  LOP3.LUT R152, R139, UR24, R152, 0x96, !PT ;  /* 0x000000188b987c12 */ /* 0x000fc8000f8e9698 */
[----:B------:R-:W-:-:S05]  /*8400*/  LOP3.LUT R146, R149, UR4, R146, 0x96, !PT ;  /* 0x0000000495927c12 */ /* 0x000fca000f8e9692 */
[----:B------:R-:W-:Y:S01]  /*8410*/  IMAD.WIDE.U32 R146, R146, -0x2daee0ad, RZ ;  /* 0xd2511f5392927825 */ /* 0x000fe200078e00ff */
[----:B-1----:R-:W-:Y:S02]  /*8420*/  FMNMX.FTZ R2, R0, R2, !PT ;  /* 0x0000000200027209 */ /* 0x002fe40007810000 */
[----:B------:R-:W1:Y:S02]  /*8430*/  SHFL.BFLY PT, R0, R4, 0x1, 0x1f ;  /* 0x0c201f0004007f89 */ /* 0x000e6400000e0000 */
[----:B------:R-:W-:Y:S02]  /*8440*/  LOP3.LUT R144, R147, UR27, R144, 0x96, !PT ;  /* 0x0000001b93907c12 */ /* 0x000fe4000f8e9690 */
[C---:B------:R-:W-:Y:S01]  /*8450*/  FSETP.NEU.FTZ.AND P2, PT, R2.reuse, -INF , PT ;  /* 0xff8000000200780b */ /* 0x040fe20003f5d000 */
[----:B------:R-:W-:-:S03]  /*8460*/  FMUL.FTZ R229, R2, c[0x0][0x23c] ;  /* 0x00008f0002e57a20 */ /* 0x000fc60000410000 */
[----:B------:R-:W-:Y:S02]  /*8470*/  FSEL R215, R2, RZ, P2 ;  /* 0x000000ff02d77208 */ /* 0x000fe40001000000 */
[----:B------:R-:W-:-:S03]  /*8480*/  FSEL R229, R229, RZ, P2 ;  /* 0x000000ffe5e57208 */ /* 0x000fc60001000000 */
[----:B------:R-:W-:Y:S02]  /*8490*/  FADD.FTZ R215, R132, -R215 ;  /* 0x800000d784d77221 */ /* 0x000fe40000010000 */
[--C-:B------:R-:W-:Y:S02]  /*84a0*/  FFMA.FTZ R213, R28, c[0x0][0x23c], -R229.reuse ;  /* 0x00008f001cd57a23 */ /* 0x100fe400000108e5 */
[----:B------:R-:W-:Y:S02]  /*84b0*/  FMUL.FTZ R215, R215, c[0x0][0x23c] ;  /* 0x00008f00d7d77a20 */ /* 0x000fe40000410000 */
[--C-:B------:R-:W-:Y:S02]  /*84c0*/  FFMA.FTZ R212, R29, c[0x0][0x23c], -R229.reuse ;  /* 0x00008f001dd47a23 */ /* 0x100fe400000108e5 */
[--C-:B------:R-:W-:Y:S01]  /*84d0*/  FFMA.FTZ R211, R24, c[0x0][0x23c], -R229.reuse ;  /* 0x00008f0018d37a23 */ /* 0x100fe200000108e5 */
[----:B------:R-:W-:Y:S01]  /*84e0*/  MUFU.EX2 R213, R213 ;  /* 0x000000d500d57308 */ /* 0x000fe20000000800 */
[--C-:B------:R-:W-:Y:S01]  /*84f0*/  FFMA.FTZ R210, R25, c[0x0][0x23c], -R229.reuse ;  /* 0x00008f0019d27a23 */ /* 0x100fe200000108e5 */
[----:B-1----:R-:W-:Y:S01]  /*8500*/  FMNMX.FTZ R0, R4, R0, !PT ;  /* 0x0000000004007209 */ /* 0x002fe20007810000 */
[----:B------:R-:W-:Y:S01]  /*8510*/  FFMA.FTZ R233, R170, c[0x0][0x23c], -R229 ;  /* 0x00008f00aae97a23 */ /* 0x000fe200000108e5 */
[----:B------:R-:W-:Y:S01]  /*8520*/  LOP3.LUT R4, R153, UR26, R142, 0x96, !PT ;  /* 0x0000001a99047c12 */ /* 0x000fe2000f8e968e */
[----:B------:R-:W-:Y:S01]  /*8530*/  IMAD.WIDE.U32 R152, R152, -0x2daee0ad, RZ ;  /* 0xd2511f5398987825 */ /* 0x000fe200078e00ff */
[----:B------:R-:W-:-:S02]  /*8540*/  FSETP.NEU.FTZ.AND P1, PT, R0, -INF , PT ;  /* 0xff8000000000780b */ /* 0x000fc40003f3d000 */
[----:B------:R-:W1:Y:S01]  /*8550*/  MUFU.EX2 R215, R215 ;  /* 0x000000d700d77308 */ /* 0x000e620000000800 */
[----:B------:R-:W-:-:S04]  /*8560*/  IMAD.WIDE.U32 R4, R4, -0x2daee0ad, RZ ;  /* 0xd2511f5304047825 */ /* 0x000fc800078e00ff */
[----:B------:R-:W-:Y:S01]  /*8570*/  FMUL.FTZ R226, R0, c[0x0][0x23c] ;  /* 0x00008f0000e27a20 */ /* 0x000fe20000410000 */
[----:B------:R-:W-:Y:S02]  /*8580*/  LOP3.LUT R136, R5, UR21, R136, 0x96, !PT ;  /* 0x0000001505887c12 */ /* 0x000fe4000f8e9688 */
[----:B------:R-:W2:Y:S01]  /*8590*/  MUFU.EX2 R212, R212 ;  /* 0x000000d400d47308 */ /* 0x000ea20000000800 */
[----:B------:R-:W-:Y:S01]  /*85a0*/  LOP3.LUT R4, R153, UR15, R4, 0x96, !PT ;  /* 0x0000000f99047c12 */ /* 0x000fe2000f8e9604 */
[----:B------:R-:W-:Y:S01]  /*85b0*/  FFMA.FTZ R236, R171, c[0x0][0x23c], -R229 ;  /* 0x00008f00abec7a23 */ /* 0x000fe200000108e5 */
[----:B------:R-:W-:Y:S01]  /*85c0*/  FSEL R226, R226, RZ, P1 ;  /* 0x000000ffe2e27208 */ /* 0x000fe20000800000 */
[----:B------:R-:W-:-:S04]  /*85d0*/  IMAD.WIDE.U32 R136, R136, -0x326172a9, RZ ;  /* 0xcd9e8d5788887825 */ /* 0x000fc800078e00ff */
[----:B------:R-:W-:Y:S01]  /*85e0*/  IMAD.WIDE.U32 R4, R4, -0x326172a9, RZ ;  /* 0xcd9e8d5704047825 */ /* 0x000fe200078e00ff */
[----:B------:R-:W-:Y:S03]  /*85f0*/  MUFU.EX2 R211, R211 ;  /* 0x000000d300d37308 */ /* 0x000fe60000000800 */
[-C--:B-1----:R-:W-:Y:S01]  /*8600*/  FMUL.FTZ R16, R36, R215.reuse ;  /* 0x000000d724107220 */ /* 0x082fe20000410000 */
[----:B------:R-:W-:Y:S01]  /*8610*/  LOP3.LUT R8, R5, UR5, R136, 0x96, !PT ;  /* 0x0000000505087c12 */ /* 0x000fe2000f8e9688 */
[-C--:B------:R-:W-:Y:S01]  /*8620*/  FMUL.FTZ R17, R37, R215.reuse ;  /* 0x000000d725117220 */ /* 0x080fe20000410000 */
[----:B------:R-:W-:Y:S01]  /*8630*/  LOP3.LUT R5, R4, 0xffff, RZ, 0xc0, !PT ;  /* 0x0000ffff04057812 */ /* 0x000fe200078ec0ff */
[--C-:B------:R-:W-:Y:S01]  /*8640*/  FFMA.FTZ R209, R30, c[0x0][0x23c], -R226.reuse ;  /* 0x00008f001ed17a23 */ /* 0x100fe200000108e2 */
[----:B------:R-:W-:Y:S01]  /*8650*/  LOP3.LUT R6, R4, 0xff, RZ, 0xc0, !PT ;  /* 0x000000ff04067812 */ /* 0x000fe200078ec0ff */
[----:B------:R-:W-:Y:S01]  /*8660*/  FFMA.FTZ R208, R31, c[0x0][0x23c], -R226 ;  /* 0x00008f001fd07a23 */ /* 0x000fe200000108e2 */
[----:B------:R-:W-:Y:S01]  /*8670*/  SHF.R.U32.HI R10, RZ, 0x10, R4 ;  /* 0x00000010ff0a7819 */ /* 0x000fe20000011604 */
[----:B------:R-:W-:Y:S01]  /*8680*/  FFMA.FTZ R204, R26, c[0x0][0x23c], -R226 ;  /* 0x00008f001acc7a23 */ /* 0x000fe200000108e2 */
[----:B------:R-:W-:Y:S01]  /*8690*/  SHF.R.U32.HI R7, RZ, 0x18, R4 ;  /* 0x00000018ff077819 */ /* 0x000fe20000011604 */
[----:B------:R-:W-:Y:S01]  /*86a0*/  FFMA.FTZ R214, R27, c[0x0][0x23c], -R226 ;  /* 0x00008f001bd67a23 */ /* 0x000fe200000108e2 */
[----:B------:R-:W-:Y:S01]  /*86b0*/  FSEL R4, R0, RZ, P1 ;  /* 0x000000ff00047208 */ /* 0x000fe20000800000 */
[----:B------:R-:W1:Y:S01]  /*86c0*/  MUFU.EX2 R210, R210 ;  /* 0x000000d200d27308 */ /* 0x000e620000000800 */
[----:B------:R-:W-:Y:S01]  /*86d0*/  SHF.R.U32.HI R5, RZ, 0x8, R5 ;  /* 0x00000008ff057819 */ /* 0x000fe20000011605 */
[----:B------:R-:W3:Y:S01]  /*86e0*/  LDSM.16.MT88.4 R28, [R185+0xc000] ;  /* 0x00c00000b91c783b */ /* 0x000ee20000004200 */
[----:B------:R-:W-:Y:S01]  /*86f0*/  LOP3.LUT R9, R8, 0xffff, RZ, 0xc0, !PT ;  /* 0x0000ffff08097812 */ /* 0x000fe200078ec0ff */
[----:B------:R-:W-:Y:S01]  /*8700*/  FADD.FTZ R3, R3, -R4 ;  /* 0x8000000403037221 */ /* 0x000fe20000010000 */
[----:B------:R-:W-:Y:S01]  /*8710*/  PRMT R6, R6, 0x5410, R5 ;  /* 0x0000541006067816 */ /* 0x000fe20000000005 */
[-C--:B------:R-:W-:Y:S01]  /*8720*/  FMUL.FTZ R32, R52, R215.reuse ;  /* 0x000000d734207220 */ /* 0x080fe20000410000 */
[--C-:B------:R-:W-:Y:S01]  /*8730*/  SHF.R.U32.HI R5, RZ, 0x10, R8.reuse ;  /* 0x00000010ff057819 */ /* 0x100fe20000011608 */
[----:B------:R-:W-:Y:S01]  /*8740*/  FMUL.FTZ R3, R3, c[0x0][0x23c] ;  /* 0x00008f0003037a20 */ /* 0x000fe20000410000 */
[----:B------:R-:W-:Y:S01]  /*8750*/  MUFU.EX2 R209, R209 ;  /* 0x000000d100d17308 */ /* 0x000fe20000000800 */
[----:B------:R-:W-:Y:S01]  /*8760*/  LOP3.LUT R4, R8, 0xff, RZ, 0xc0, !PT ;  /* 0x000000ff08047812 */ /* 0x000fe200078ec0ff */
[-C--:B------:R-:W-:Y:S01]  /*8770*/  FMUL.FTZ R33, R53, R215.reuse ;  /* 0x000000d735217220 */ /* 0x080fe20000410000 */
[----:B------:R-:W-:Y:S01]  /*8780*/  LOP3.LUT R10, R10, 0xff, RZ, 0xc0, !PT ;  /* 0x000000ff0a0a7812 */ /* 0x000fe200078ec0ff */
[--C-:B------:R-:W-:Y:S01]  /*8790*/  HSET2.LE.AND R6, R6, R216.reuse, PT ;  /* 0x000000d806067233 */ /* 0x100fe20003803000 */
[----:B------:R-:W-:Y:S01]  /*87a0*/  SHF.R.U32.HI R8, RZ, 0x18, R8 ;  /* 0x00000018ff087819 */ /* 0x000fe20000011608 */
[-C--:B------:R-:W-:Y:S01]  /*87b0*/  FMUL.FTZ R56, R56, R215.reuse ;  /* 0x000000d738387220 */ /* 0x080fe20000410000 */
[----:B------:R-:W-:Y:S01]  /*87c0*/  SHF.R.U32.HI R9, RZ, 0x8, R9 ;  /* 0x00000008ff097819 */ /* 0x000fe20000011609 */
[----:B------:R-:W4:Y:S01]  /*87d0*/  MUFU.EX2 R3, R3 ;  /* 0x0000000300037308 */ /* 0x000f220000000800 */
[----:B------:R-:W-:Y:S01]  /*87e0*/  LOP3.LUT R5, R5, 0xff, RZ, 0xc0, !PT ;  /* 0x000000ff05057812 */ /* 0x000fe200078ec0ff */
[-C--:B------:R-:W-:Y:S01]  /*87f0*/  FMUL.FTZ R57, R57, R215.reuse ;  /* 0x000000d739397220 */ /* 0x080fe20000410000 */
[----:B------:R-:W-:Y:S01]  /*8800*/  PRMT R7, R10, 0x5410, R7 ;  /* 0x000054100a077816 */ /* 0x000fe20000000007 */
[-C--:B------:R-:W-:Y:S01]  /*8810*/  FMUL.FTZ R24, R44, R215.reuse ;  /* 0x000000d72c187220 */ /* 0x080fe20000410000 */
[----:B------:R-:W-:Y:S01]  /*8820*/  PRMT R4, R4, 0x5410, R9 ;  /* 0x0000541004047816 */ /* 0x000fe20000000009 */
[----:B------:R-:W-:Y:S01]  /*8830*/  FMUL.FTZ R25, R45, R215 ;  /* 0x000000d72d197220 */ /* 0x000fe20000410000 */
[----:B------:R-:W-:Y:S01]  /*8840*/  PRMT R5, R5, 0x5410, R8 ;  /* 0x0000541005057816 */ /* 0x000fe20000000008 */
[----:B------:R-:W5:Y:S01]  /*8850*/  MUFU.EX2 R208, R208 ;  /* 0x000000d000d07308 */ /* 0x000f620000000800 */
[--C-:B------:R-:W-:Y:S01]  /*8860*/  HSET2.LE.AND R7, R7, R216.reuse, PT ;  /* 0x000000d807077233 */ /* 0x100fe20003803000 */
[----:B--2---:R-:W-:Y:S01]  /*8870*/  F2FP.BF16.PACK_AB R11, R212, R213 ;  /* 0x000000d5d40b723e */ /* 0x004fe200000010ff */
[--C-:B------:R-:W-:Y:S01]  /*8880*/  HSET2.LE.AND R4, R4, R216.reuse, PT ;  /* 0x000000d804047233 */ /* 0x100fe20003803000 */
[----:B-1----:R-:W-:Y:S01]  /*8890*/  F2FP.BF16.PACK_AB R9, R210, R211 ;  /* 0x000000d3d209723e */ /* 0x002fe200000010ff */
[----:B------:R-:W-:Y:S01]  /*88a0*/  HSET2.LE.AND R5, R5, R216, PT ;  /* 0x000000d805057233 */ /* 0x000fe20003803000 */
[----:B------:R-:W-:Y:S01]  /*88b0*/  FMUL.FTZ R48, R48, R215 ;  /* 0x000000d730307220 */ /* 0x000fe20000410000 */
[----:B------:R-:W-:Y:S01]  /*88c0*/  LOP3.LUT R136, R137, UR20, R138, 0x96, !PT ;  /* 0x0000001489887c12 */ /* 0x000fe2000f8e968a */
[-C--:B----4-:R-:W-:Y:S01]  /*88d0*/  FMUL.FTZ R18, R38, R3.reuse ;  /* 0x0000000326127220 */ /* 0x090fe20000410000 */
[----:B------:R-:W-:Y:S01]  /*88e0*/  MUFU.EX2 R204, R204 ;  /* 0x000000cc00cc7308 */ /* 0x000fe20000000800 */
[----:B------:R-:W-:Y:S01]  /*88f0*/  FMUL.FTZ R19, R39, R3 ;  /* 0x0000000327137220 */ /* 0x000fe20000410000 */
[----:B------:R-:W-:Y:S01]  /*8900*/  LOP3.LUT R4, R4, R11, RZ, 0xc0, !PT ;  /* 0x0000000b04047212 */ /* 0x000fe200078ec0ff */
[----:B------:R-:W1:Y:S01]  /*8910*/  LDSM.16.MT88.4 R36, [R184+0xc000] ;  /* 0x00c00000b824783b */ /* 0x000e620000004200 */
[----:B------:R-:W-:Y:S01]  /*8920*/  FMUL.FTZ R34, R54, R3 ;  /* 0x0000000336227220 */ /* 0x000fe20000410000 */
[----:B------:R-:W-:Y:S01]  /*8930*/  LOP3.LUT R6, R6, R9, RZ, 0xc0, !PT ;  /* 0x0000000906067212 */ /* 0x000fe200078ec0ff */
[----:B------:R-:W-:Y:S01]  /*8940*/  FMUL.FTZ R35, R55, R3 ;  /* 0x0000000337237220 */ /* 0x000fe20000410000 */
[----:B-----5:R-:W-:Y:S01]  /*8950*/  F2FP.BF16.PACK_AB R10, R208, R209 ;  /* 0x000000d1d00a723e */ /* 0x020fe200000010ff */
[----:B------:R-:W2:Y:S01]  /*8960*/  MUFU.EX2 R214, R214 ;  /* 0x000000d600d67308 */ /* 0x000ea20000000800 */
[----:B------:R-:W4:Y:S01]  /*8970*/  LDSM.16.MT88.4 R52, [R186+0xe000] ;  /* 0x00e00000ba34783b */ /* 0x000f220000004200 */
[-C--:B------:R-:W-:Y:S01]  /*8980*/  FMUL.FTZ R58, R58, R3.reuse ;  /* 0x000000033a3a7220 */ /* 0x080fe20000410000 */
[----:B------:R-:W-:Y:S01]  /*8990*/  LOP3.LUT R5, R5, R10, RZ, 0xc0, !PT ;  /* 0x0000000a05057212 */ /* 0x000fe200078ec0ff */
[----:B------:R-:W-:-:S02]  /*89a0*/  FMUL.FTZ R59, R59, R3 ;  /* 0x000000033b3b7220 */ /* 0x000fc40000410000 */
[-C--:B------:R-:W-:Y:S02]  /*89b0*/  FMUL.FTZ R26, R46, R3.reuse ;  /* 0x000000032e1a7220 */ /* 0x080fe40000410000 */
[----:B------:R-:W-:Y:S01]  /*89c0*/  FMUL.FTZ R27, R47, R3 ;  /* 0x000000032f1b7220 */ /* 0x000fe20000410000 */
[----:B------:R-:W-:Y:S01]  /*89d0*/  MUFU.EX2 R233, R233 ;  /* 0x000000e900e97308 */ /* 0x000fe20000000800 */
[----:B------:R-:W5:Y:S01]  /*89e0*/  LDSM.16.MT88.4 R44, [R188+0xe000] ;  /* 0x00e00000bc2c783b */ /* 0x000f620000004200 */
[----:B------:R-:W-:Y:S02]  /*89f0*/  FMUL.FTZ R49, R49, R215 ;  /* 0x000000d731317220 */ /* 0x000fe40000410000 */
[-C--:B------:R-:W-:Y:S02]  /*8a00*/  FMUL.FTZ R50, R50, R3.reuse ;  /* 0x0000000332327220 */ /* 0x080fe40000410000 */
[----:B------:R-:W-:Y:S01]  /*8a10*/  FMUL.FTZ R51, R51, R3 ;  /* 0x0000000333337220 */ /* 0x000fe20000410000 */
[----:B--2---:R-:W-:Y:S01]  /*8a20*/  F2FP.BF16.PACK_AB R8, R214, R204 ;  /* 0x000000ccd608723e */ /* 0x004fe200000010ff */
[-C--:B------:R-:W-:Y:S01]  /*8a30*/  FMUL.FTZ R72, R72, R215.reuse ;  /* 0x000000d748487220 */ /* 0x080fe20000410000 */
[----:B------:R-:W2:Y:S01]  /*8a40*/  MUFU.EX2 R236, R236 ;  /* 0x000000ec00ec7308 */ /* 0x000ea20000000800 */
[----:B------:R-:W-:Y:S01]  /*8a50*/  FMUL.FTZ R73, R73, R215 ;  /* 0x000000d749497220 */ /* 0x000fe20000410000 */
[----:B------:R-:W-:Y:S01]  /*8a60*/  LOP3.LUT R7, R7, R8, RZ, 0xc0, !PT ;  /* 0x0000000807077212 */ /* 0x000fe200078ec0ff */
[----:B------:R-:W-:-:S02]  /*8a70*/  FMUL.FTZ R74, R74, R3 ;  /* 0x000000034a4a7220 */ /* 0x000fc40000410000 */
[----:B------:R-:W-:Y:S02]  /*8a80*/  FMUL.FTZ R75, R75, R3 ;  /* 0x000000034b4b7220 */ /* 0x000fe40000410000 */
[-C--:B------:R-:W-:Y:S02]  /*8a90*/  FMUL.FTZ R40, R40, R215.reuse ;  /* 0x000000d728287220 */ /* 0x080fe40000410000 */
[C---:B---3--:R-:W-:Y:S01]  /*8aa0*/  HMMA.16816.F32.BF16 R24, R4.reuse, R28, R24 ;  /* 0x0000001c0418723c */ /* 0x048fe20000041818 */
[----:B------:R-:W-:Y:S02]  /*8ab0*/  FMUL.FTZ R41, R41, R215 ;  /* 0x000000d729297220 */ /* 0x000fe40000410000 */
[-C--:B------:R-:W-:Y:S02]  /*8ac0*/  FMUL.FTZ R42, R42, R3.reuse ;  /* 0x000000032a2a7220 */ /* 0x080fe40000410000 */
[----:B------:R-:W-:Y:S02]  /*8ad0*/  FMUL.FTZ R43, R43, R3 ;  /* 0x000000032b2b7220 */ /* 0x000fe40000410000 */
[-C--:B------:R-:W-:Y:S01]  /*8ae0*/  FMUL.FTZ R64, R64, R215.reuse ;  /* 0x000000d740407220 */ /* 0x080fe20000410000 */
[----:B-1----:R-:W-:Y:S01]  /*8af0*/  HMMA.16816.F32.BF16 R32, R4, R36, R32 ;  /* 0x000000240420723c */ /* 0x002fe20000041820 */
[----:B------:R-:W-:-:S02]  /*8b00*/  FMUL.FTZ R65, R65, R215 ;  /* 0x000000d741417220 */ /* 0x000fc40000410000 */
[-C--:B------:R-:W-:Y:S02]  /*8b10*/  FMUL.FTZ R66, R66, R3.reuse ;  /* 0x0000000342427220 */ /* 0x080fe40000410000 */
[----:B------:R-:W-:Y:S02]  /*8b20*/  FMUL.FTZ R67, R67, R3 ;  /* 0x0000000343437220 */ /* 0x000fe40000410000 */
[-C--:B------:R-:W-:Y:S01]  /*8b30*/  FMUL.FTZ R96, R96, R215.reuse ;  /* 0x000000d760607220 */ /* 0x080fe20000410000 */
[----:B------:R-:W-:Y:S01]  /*8b40*/  HMMA.16816.F32.BF16 R36, R4, R38, R56 ;  /* 0x000000260424723c */ /* 0x000fe20000041838 */
[----:B------:R-:W-:Y:S02]  /*8b50*/  FMUL.FTZ R97, R97, R215 ;  /* 0x000000d761617220 */ /* 0x000fe40000410000 */
[-C--:B------:R-:W-:Y:S02]  /*8b60*/  FMUL.FTZ R98, R98, R3.reuse ;  /* 0x0000000362627220 */ /* 0x080fe40000410000 */
[----:B------:R-:W-:-:S02]  /*8b70*/  FMUL.FTZ R99, R99, R3 ;  /* 0x0000000363637220 */ /* 0x000fc40000410000 */
[-C--:B------:R-:W-:Y:S01]  /*8b80*/  FMUL.FTZ R56, R76, R215.reuse ;  /* 0x000000d74c387220 */ /* 0x080fe20000410000 */
[C---:B------:R-:W-:Y:S01]  /*8b90*/  HMMA.16816.F32.BF16 R28, R4.reuse, R30, R48 ;  /* 0x0000001e041c723c */ /* 0x040fe20000041830 */
[----:B------:R-:W-:Y:S02]  /*8ba0*/  FMUL.FTZ R57, R77, R215 ;  /* 0x000000d74d397220 */ /* 0x000fe40000410000 */
[-C--:B------:R-:W-:Y:S02]  /*8bb0*/  FMUL.FTZ R58, R78, R3.reuse ;  /* 0x000000034e3a7220 */ /* 0x080fe40000410000 */
[----:B------:R-:W-:Y:S02]  /*8bc0*/  FMUL.FTZ R59, R79, R3 ;  /* 0x000000034f3b7220 */ /* 0x000fe40000410000 */
[----:B------:R-:W1:Y:S01]  /*8bd0*/  LDSM.16.MT88.4 R76, [R188+0x10000] ;  /* 0x01000000bc4c783b */ /* 0x000e620000004200 */
[-C--:B------:R-:W-:Y:S01]  /*8be0*/  FMUL.FTZ R48, R68, R215.reuse ;  /* 0x000000d744307220 */ /* 0x080fe20000410000 */
[----:B------:R-:W-:Y:S01]  /*8bf0*/  HMMA.16816.F32.BF16 R16, R4, R20, R16 ;  /* 0x000000140410723c */ /* 0x000fe20000041810 */
[----:B------:R-:W-:-:S02]  /*8c00*/  FMUL.FTZ R49, R69, R215 ;  /* 0x000000d745317220 */ /* 0x000fc40000410000 */
[-C--:B------:R-:W-:Y:S02]  /*8c10*/  FMUL.FTZ R50, R70, R3.reuse ;  /* 0x0000000346327220 */ /* 0x080fe40000410000 */
[----:B------:R-:W-:Y:S02]  /*8c20*/  FMUL.FTZ R51, R71, R3 ;  /* 0x0000000347337220 */ /* 0x000fe40000410000 */
[----:B------:R-:W3:Y:S01]  /*8c30*/  LDSM.16.MT88.4 R68, [R184+0xe000] ;  /* 0x00e00000b844783b */ /* 0x000ee20000004200 */
[----:B------:R-:W-:Y:S01]  /*8c40*/  HMMA.16816.F32.BF16 R20, R4, R22, R40 ;  /* 0x000000160414723c */ /* 0x000fe20000041828 */
[-C--:B------:R-:W-:Y:S02]  /*8c50*/  FMUL.FTZ R88, R88, R215.reuse ;  /* 0x000000d758587220 */ /* 0x080fe40000410000 */
[----:B------:R-:W-:Y:S02]  /*8c60*/  FMUL.FTZ R89, R89, R215 ;  /* 0x000000d759597220 */ /* 0x000fe40000410000 */
[----:B------:R-:W-:-:S02]  /*8c70*/  FMUL.FTZ R90, R90, R3 ;  /* 0x000000035a5a7220 */ /* 0x000fc40000410000 */
[-C--:B------:R-:W-:Y:S01]  /*8c80*/  FMUL.FTZ R40, R60, R215.reuse ;  /* 0x000000d73c287220 */ /* 0x080fe20000410000 */
[C---:B----4-:R-:W-:Y:S01]  /*8c90*/  HMMA.16816.F32.BF16 R48, R4.reuse, R52, R48 ;  /* 0x000000340430723c */ /* 0x050fe20000041830 */
[----:B------:R-:W-:Y:S02]  /*8ca0*/  FMUL.FTZ R41, R61, R215 ;  /* 0x000000d73d297220 */ /* 0x000fe40000410000 */
[-C--:B------:R-:W-:Y:S02]  /*8cb0*/  FMUL.FTZ R42, R62, R3.reuse ;  /* 0x000000033e2a7220 */ /* 0x080fe40000410000 */
[-C--:B------:R-:W-:Y:S02]  /*8cc0*/  FMUL.FTZ R43, R63, R3.reuse ;  /* 0x000000033f2b7220 */ /* 0x080fe40000410000 */
[----:B------:R-:W4:Y:S01]  /*8cd0*/  LDSM.16.MT88.4 R60, [R185+0xe000] ;  /* 0x00e00000b93c783b */ /* 0x000f220000004200 */
[----:B------:R-:W-:Y:S01]  /*8ce0*/  HMMA.16816.F32.BF16 R52, R4, R54, R72 ;  /* 0x000000360434723c */ /* 0x000fe20000041848 */
[----:B------:R-:W-:-:S02]  /*8cf0*/  FMUL.FTZ R91, R91, R3 ;  /* 0x000000035b5b7220 */ /* 0x000fc40000410000 */
[-C--:B------:R-:W-:Y:S02]  /*8d00*/  FMUL.FTZ R80, R80, R215.reuse ;  /* 0x000000d750507220 */ /* 0x080fe40000410000 */
[-C--:B------:R-:W-:Y:S02]  /*8d10*/  FMUL.FTZ R81, R81, R215.reuse ;  /* 0x000000d751517220 */ /* 0x080fe40000410000 */
[-C--:B------:R-:W-:Y:S01]  /*8d20*/  FMUL.FTZ R72, R92, R215.reuse ;  /* 0x000000d75c487220 */ /* 0x080fe20000410000 */
[----:B-----5:R-:W-:Y:S01]  /*8d30*/  HMMA.16816.F32.BF16 R40, R4, R44, R40 ;  /* 0x0000002c0428723c */ /* 0x020fe20000041828 */
[----:B------:R-:W-:Y:S02]  /*8d40*/  FMUL.FTZ R73, R93, R215 ;  /* 0x000000d75d497220 */ /* 0x000fe40000410000 */
[-C--:B------:R-:W-:Y:S02]  /*8d50*/  FMUL.FTZ R74, R94, R3.reuse ;  /* 0x000000035e4a7220 */ /* 0x080fe40000410000 */
[----:B------:R-:W-:-:S02]  /*8d60*/  FMUL.FTZ R75, R95, R3 ;  /* 0x000000035f4b7220 */ /* 0x000fc40000410000 */
[----:B------:R-:W5:Y:S01]  /*8d70*/  LDSM.16.MT88.4 R92, [R185+0x10000] ;  /* 0x01000000b95c783b */ /* 0x000f620000004200 */
[C---:B------:R-:W-:Y:S01]  /*8d80*/  HMMA.16816.F32.BF16 R44, R4.reuse, R46, R64 ;  /* 0x0000002e042c723c */ /* 0x040fe20000041840 */
[-C--:B------:R-:W-:Y:S02]  /*8d90*/  FMUL.FTZ R82, R82, R3.reuse ;  /* 0x0000000352527220 */ /* 0x080fe40000410000 */
[----:B------:R-:W-:Y:S02]  /*8da0*/  FMUL.FTZ R83, R83, R3 ;  /* 0x0000000353537220 */ /* 0x000fe40000410000 */
[-C--:B------:R-:W-:Y:S02]  /*8db0*/  FMUL.FTZ R108, R108, R215.reuse ;  /* 0x000000d76c6c7220 */ /* 0x080fe40000410000 */
[-C--:B------:R-:W-:Y:S01]  /*8dc0*/  FMUL.FTZ R64, R84, R215.reuse ;  /* 0x000000d754407220 */ /* 0x080fe20000410000 */
[----:B-1----:R-:W-:Y:S01]  /*8dd0*/  HMMA.16816.F32.BF16 R72, R4, R76, R72 ;  /* 0x0000004c0448723c */ /* 0x002fe20000041848 */
[----:B------:R-:W-:-:S02]  /*8de0*/  FMUL.FTZ R65, R85, R215 ;  /* 0x000000d755417220 */ /* 0x000fc40000410000 */
[-C--:B------:R-:W-:Y:S02]  /*8df0*/  FMUL.FTZ R66, R86, R3.reuse ;  /* 0x0000000356427220 */ /* 0x080fe40000410000 */
[----:B------:R-:W-:Y:S02]  /*8e00*/  FMUL.FTZ R67, R87, R3 ;  /* 0x0000000357437220 */ /* 0x000fe40000410000 */
[----:B------:R-:W1:Y:S01]  /*8e10*/  LDSM.16.MT88.4 R84, [R186+0x10000] ;  /* 0x01000000ba54783b */ /* 0x000e620000004200 */
[----:B------:R-:W-:Y:S01]  /*8e20*/  HMMA.16816.F32.BF16 R76, R4, R78, R96 ;  /* 0x0000004e044c723c */ /* 0x000fe20000041860 */
[----:B------:R-:W-:Y:S02]  /*8e30*/  FMUL.FTZ R109, R109, R215 ;  /* 0x000000d76d6d7220 */ /* 0x000fe40000410000 */
[-C--:B------:R-:W-:Y:S02]  /*8e40*/  FMUL.FTZ R110, R110, R3.reuse ;  /* 0x000000036e6e7220 */ /* 0x080fe40000410000 */
[----:B------:R-:W-:-:S02]  /*8e50*/  FMUL.FTZ R111, R111, R3 ;  /* 0x000000036f6f7220 */ /* 0x000fc40000410000 */
[----:B------:R-:W-:Y:S01]  /*8e60*/  IMAD.WIDE.U32 R98, R136, -0x2daee0ad, RZ ;  /* 0xd2511f5388627825 */ /* 0x000fe200078e00ff */
[C---:B---3--:R-:W-:Y:S01]  /*8e70*/  HMMA.16816.F32.BF16 R64, R4.reuse, R68, R64 ;  /* 0x000000440440723c */ /* 0x048fe20000041840 */
[----:B------:R-:W3:Y:S02]  /*8e80*/  LDSM.16.MT88.4 R136, [R184+0x10000] ;  /* 0x01000000b888783b */ /* 0x000ee40000004200 */
[-C--:B------:R-:W-:Y:S01]  /*8e90*/  FMUL.FTZ R8, R128, R215.reuse ;  /* 0x000000d780087220 */ /* 0x080fe20000410000 */
[----:B------:R-:W-:Y:S01]  /*8ea0*/  LOP3.LUT R152, R99, UR30, R152, 0x96, !PT ;  /* 0x0000001e63987c12 */ /* 0x000fe2000f8e9698 */
[----:B------:R-:W-:Y:S01]  /*8eb0*/  FMUL.FTZ R9, R129, R215 ;  /* 0x000000d781097220 */ /* 0x000fe20000410000 */
[----:B------:R-:W-:Y:S01]  /*8ec0*/  LOP3.LUT R97, R98, 0xffff, RZ, 0xc0, !PT ;  /* 0x0000ffff62617812 */ /* 0x000fe200078ec0ff */
[-C--:B------:R-:W-:Y:S01]  /*8ed0*/  FMUL.FTZ R10, R130, R3.reuse ;  /* 0x00000003820a7220 */ /* 0x080fe20000410000 */
[----:B------:R-:W-:Y:S01]  /*8ee0*/  HMMA.16816.F32.BF16 R68, R4, R70, R88 ;  /* 0x000000460444723c */ /* 0x000fe20000041858 */
[----:B------:R-:W-:Y:S01]  /*8ef0*/  SHF.R.U32.HI R96, RZ, 0x18, R98 ;  /* 0x00000018ff607819 */ /* 0x000fe20000011662 */
[----:B------:R-:W-:Y:S01]  /*8f00*/  FMUL.FTZ R11, R131, R3 ;  /* 0x00000003830b7220 */ /* 0x000fe20000410000 */
[----:B------:R-:W-:Y:S01]  /*8f10*/  SHF.R.U32.HI R97, RZ, 0x8, R97 ;  /* 0x00000008ff617819 */ /* 0x000fe20000011661 */
[-C--:B------:R-:W-:Y:S01]  /*8f20*/  FMUL.FTZ R124, R124, R215.reuse ;  /* 0x000000d77c7c7220 */ /* 0x080fe20000410000 */
[----:B------:R-:W-:Y:S01]  /*8f30*/  LDSM.16.MT88.4 R128, [R186+0xc800] ;  /* 0x00c80000ba80783b */ /* 0x000fe20000004200 */
[----:B------:R-:W-:-:S02]  /*8f40*/  FMUL.FTZ R125, R125, R215 ;  /* 0x000000d77d7d7220 */ /* 0x000fc40000410000 */
[-C--:B------:R-:W-:Y:S01]  /*8f50*/  FMUL.FTZ R88, R104, R215.reuse ;  /* 0x000000d768587220 */ /* 0x080fe20000410000 */
[C---:B----4-:R-:W-:Y:S01]  /*8f60*/  HMMA.16816.F32.BF16 R56, R4.reuse, R60, R56 ;  /* 0x0000003c0438723c */ /* 0x050fe20000041838 */
[----:B------:R-:W-:Y:S01]  /*8f70*/  FMUL.FTZ R89, R105, R215 ;  /* 0x000000d769597220 */ /* 0x000fe20000410000 */
[----:B--2---:R-:W-:Y:S01]  /*8f80*/  F2FP.BF16.PACK_AB R104, R236, R233 ;  /* 0x000000e9ec68723e */ /* 0x004fe200000010ff */
[-C--:B------:R-:W-:Y:S02]  /*8f90*/  FMUL.FTZ R90, R106, R3.reuse ;  /* 0x000000036a5a7220 */ /* 0x080fe40000410000 */
[-C--:B------:R-:W-:Y:S02]  /*8fa0*/  FMUL.FTZ R91, R107, R3.reuse ;  /* 0x000000036b5b7220 */ /* 0x080fe40000410000 */
[-C--:B------:R-:W-:Y:S01]  /*8fb0*/  FMUL.FTZ R126, R126, R3.reuse ;  /* 0x000000037e7e7220 */ /* 0x080fe20000410000 */
[----:B------:R-:W-:Y:S01]  /*8fc0*/  HMMA.16816.F32.BF16 R60, R4, R62, R80 ;  /* 0x0000003e043c723c */ /* 0x000fe20000041850 */
[----:B------:R-:W-:-:S02]  /*8fd0*/  FMUL.FTZ R127, R127, R3 ;  /* 0x000000037f7f7220 */ /* 0x000fc40000410000 */
[-C--:B------:R-:W-:Y:S02]  /*8fe0*/  FMUL.FTZ R120, R120, R215.reuse ;  /* 0x000000d778787220 */ /* 0x080fe40000410000 */
[-C--:B------:R-:W-:Y:S02]  /*8ff0*/  FMUL.FTZ R121, R121, R215.reuse ;  /* 0x000000d779797220 */ /* 0x080fe40000410000 */
[-C--:B------:R-:W-:Y:S01]  /*9000*/  FMUL.FTZ R81, R101, R215.reuse ;  /* 0x000000d765517220 */ /* 0x080fe20000410000 */
[C---:B-----5:R-:W-:Y:S01]  /*9010*/  HMMA.16816.F32.BF16 R88, R4.reuse, R92, R88 ;  /* 0x0000005c0458723c */ /* 0x060fe20000041858 */
[----:B------:R-:W-:Y:S01]  /*9020*/  FMUL.FTZ R80, R100, R215 ;  /* 0x000000d764507220 */ /* 0x000fe20000410000 */
[----:B------:R-:W-:Y:S01]  /*9030*/  SHF.R.U32.HI R101, RZ, 0x10, R98 ;  /* 0x00000010ff657819 */ /* 0x000fe20000011662 */
[-C--:B------:R-:W-:Y:S01]  /*9040*/  FMUL.FTZ R82, R102, R3.reuse ;  /* 0x0000000366527220 */ /* 0x080fe20000410000 */
[----:B------:R-:W-:Y:S01]  /*9050*/  LOP3.LUT R100, R152, 0xff, RZ, 0xc0, !PT ;  /* 0x000000ff98647812 */ /* 0x000fe200078ec0ff */
[-C--:B------:R-:W-:Y:S01]  /*9060*/  FMUL.FTZ R83, R103, R3.reuse ;  /* 0x0000000367537220 */ /* 0x080fe20000410000 */
[----:B------:R-:W-:Y:S01]  /*9070*/  LOP3.LUT R102, R98, 0xff, RZ, 0xc0, !PT ;  /* 0x000000ff62667812 */ /* 0x000fe200078ec0ff */
[-C--:B------:R-:W-:Y:S01]  /*9080*/  FMUL.FTZ R122, R122, R3.reuse ;  /* 0x000000037a7a7220 */ /* 0x080fe20000410000 */
[----:B------:R-:W-:Y:S01]  /*9090*/  LOP3.LUT R92, R152, 0xffff, RZ, 0xc0, !PT ;  /* 0x0000ffff985c7812 */ /* 0x000fe200078ec0ff */
[-C--:B------:R-:W-:Y:S01]  /*90a0*/  FMUL.FTZ R123, R123, R3.reuse ;  /* 0x000000037b7b7220 */ /* 0x080fe20000410000 */
[----:B------:R-:W-:Y:S01]  /*90b0*/  LOP3.LUT R101, R101, 0xff, RZ, 0xc0, !PT ;  /* 0x000000ff65657812 */ /* 0x000fe200078ec0ff */
[-C--:B------:R-:W-:Y:S01]  /*90c0*/  FMUL.FTZ R98, R118, R3.reuse ;  /* 0x0000000376627220 */ /* 0x080fe20000410000 */
[----:B------:R-:W-:Y:S01]  /*90d0*/  SHF.R.U32.HI R92, RZ, 0x8, R92 ;  /* 0x00000008ff5c7819 */ /* 0x000fe2000001165c */
[----:B------:R-:W-:Y:S01]  /*90e0*/  FMUL.FTZ R99, R119, R3 ;  /* 0x0000000377637220 */ /* 0x000fe20000410000 */
[----:B------:R-:W-:Y:S01]  /*90f0*/  PRMT R102, R102, 0x5410, R97 ;  /* 0x0000541066667816 */ /* 0x000fe20000000061 */
[-C--:B------:R-:W-:Y:S01]  /*9100*/  FMUL.FTZ R97, R117, R215.reuse ;  /* 0x000000d775617220 */ /* 0x080fe20000410000 */
[----:B------:R-:W-:Y:S01]  /*9110*/  PRMT R100, R100, 0x5410, R92 ;  /* 0x0000541064647816 */ /* 0x000fe2000000005c */
[-C--:B------:R-:W-:Y:S01]  /*9120*/  FMUL.FTZ R112, R112, R215.reuse ;  /* 0x000000d770707220 */ /* 0x080fe20000410000 */
[C---:B------:R-:W-:Y:S01]  /*9130*/  HMMA.16816.F32.BF16 R92, R4.reuse, R94, R108 ;  /* 0x0000005e045c723c */ /* 0x040fe2000004186c */
[----:B------:R-:W2:Y:S01]  /*9140*/  LDSM.16.MT88.4 R108, [R186+0xe800] ;  /* 0x00e80000ba6c783b */ /* 0x000ea20000004200 */
[----:B------:R-:W-:Y:S01]  /*9150*/  PRMT R101, R101, 0x5410, R96 ;  /* 0x0000541065657816 */ /* 0x000fe20000000060 */
[-C--:B------:R-:W-:Y:S01]  /*9160*/  FMUL.FTZ R96, R116, R215.reuse ;  /* 0x000000d774607220 */ /* 0x080fe20000410000 */
[--C-:B------:R-:W-:Y:S01]  /*9170*/  HSET2.LE.AND R100, R100, R216.reuse, PT ;  /* 0x000000d864647233 */ /* 0x100fe20003803000 */
[----:B------:R-:W-:Y:S01]  /*9180*/  FMUL.FTZ R113, R113, R215 ;  /* 0x000000d771717220 */ /* 0x000fe20000410000 */
[----:B------:R-:W4:Y:S01]  /*9190*/  LDSM.16.MT88.4 R116, [R188+0xe800] ;  /* 0x00e80000bc74783b */ /* 0x000f220000004200 */
[-C--:B------:R-:W-:Y:S01]  /*91a0*/  FMUL.FTZ R114, R114, R3.reuse ;  /* 0x0000000372727220 */ /* 0x080fe20000410000 */
[C---:B------:R-:W-:Y:S01]  /*91b0*/  HMMA.16816.F32.BF16 R8, R4.reuse, R12, R8 ;  /* 0x0000000c0408723c */ /* 0x040fe20000041808 */
[----:B------:R-:W-:Y:S01]  /*91c0*/  FMUL.FTZ R115, R115, R3 ;  /* 0x0000000373737220 */ /* 0x000fe20000410000 */
[----:B------:R-:W-:Y:S01]  /*91d0*/  LOP3.LUT R100, R100, R104, RZ, 0xc0, !PT ;  /* 0x0000006864647212 */ /* 0x000fe200078ec0ff */
[--C-:B------:R-:W-:Y:S01]  /*91e0*/  FFMA.FTZ R235, R168, c[0x0][0x23c], -R229.reuse ;  /* 0x00008f00a8eb7a23 */ /* 0x100fe200000108e5 */
[----:B------:R-:W-:Y:S01]  /*91f0*/  LDSM.16.MT88.4 R104, [R185+0xe800] ;  /* 0x00e80000b968783b */ /* 0x000fe20000004200 */
[--C-:B------:R-:W-:Y:S01]  /*9200*/  FFMA.FTZ R234, R169, c[0x0][0x23c], -R229.reuse ;  /* 0x00008f00a9ea7a23 */ /* 0x100fe200000108e5 */
[----:B------:R-:W-:Y:S01]  /*9210*/  SHF.R.U32.HI R103, RZ, 0x10, R152 ;  /* 0x00000010ff677819 */ /* 0x000fe20000011698 */
[--C-:B------:R-:W-:Y:S01]  /*9220*/  FFMA.FTZ R237, R135, c[0x0][0x23c], -R226.reuse ;  /* 0x00008f0087ed7a23 */ /* 0x100fe200000108e2 */
[C---:B-1----:R-:W-:Y:S01]  /*9230*/  HMMA.16816.F32.BF16 R80, R4.reuse, R84, R80 ;  /* 0x000000540450723c */ /* 0x042fe20000041850 */
[--C-:B------:R-:W-:Y:S01]  /*9240*/  FFMA.FTZ R238, R151, c[0x0][0x23c], -R226.reuse ;  /* 0x00008f0097ee7a23 */ /* 0x100fe200000108e2 */
[----:B------:R-:W-:Y:S01]  /*9250*/  MUFU.EX2 R235, R235 ;  /* 0x000000eb00eb7308 */ /* 0x000fe20000000800 */
[----:B------:R-:W-:Y:S01]  /*9260*/  FFMA.FTZ R239, R150, c[0x0][0x23c], -R226 ;  /* 0x00008f0096ef7a23 */ /* 0x000fe200000108e2 */
[----:B------:R-:W-:Y:S01]  /*9270*/  SHF.R.U32.HI R152, RZ, 0x18, R152 ;  /* 0x00000018ff987819 */ /* 0x000fe20000011698 */
[----:B------:R-:W-:Y:S01]  /*9280*/  FFMA.FTZ R240, R141, c[0x0][0x23c], -R226 ;  /* 0x00008f008df07a23 */ /* 0x000fe200000108e2 */
[----:B------:R-:W-:Y:S01]  /*9290*/  LOP3.LUT R103, R103, 0xff, RZ, 0xc0, !PT ;  /* 0x000000ff67677812 */ /* 0x000fe200078ec0ff */
[----:B------:R-:W-:Y:S01]  /*92a0*/  HSET2.LE.AND R102, R102, R216, PT ;  /* 0x000000d866667233 */ /* 0x000fe20003803000 */
[----:B------:R-:W-:Y:S01]  /*92b0*/  HMMA.16816.F32.BF16 R12, R4, R14, R124 ;  /* 0x0000000e040c723c */ /* 0x000fe2000004187c */
[----:B------:R-:W-:Y:S01]  /*92c0*/  LDSM.16.MT88.4 R124, [R185+0xc800] ;  /* 0x00c80000b97c783b */ /* 0x000fe20000004200 */
[----:B------:R-:W1:Y:S01]  /*92d0*/  MUFU.EX2 R234, R234 ;  /* 0x000000ea00ea7308 */ /* 0x000e620000000800 */
[----:B------:R-:W-:Y:S01]  /*92e0*/  PRMT R103, R103, 0x5410, R152 ;  /* 0x0000541067677816 */ /* 0x000fe20000000098 */
[--C-:B------:R-:W-:Y:S01]  /*92f0*/  FFMA.FTZ R241, R164, c[0x0][0x23c], -R229.reuse ;  /* 0x00008f00a4f17a23 */ /* 0x100fe200000108e5 */
[----:B------:R-:W-:Y:S01]  /*9300*/  LDSM.16.MT88.4 R132, [R188+0xc800] ;  /* 0x00c80000bc84783b */ /* 0x000fe20000004200 */
[----:B------:R-:W-:-:S02]  /*9310*/  FFMA.FTZ R242, R165, c[0x0][0x23c], -R229 ;  /* 0x00008f00a5f27a23 */ /* 0x000fc400000108e5 */
[C---:B------:R-:W-:Y:S01]  /*9320*/  HMMA.16816.F32.BF16 R84, R4.reuse, R86, R120 ;  /* 0x000000560454723c */ /* 0x040fe20000041878 */
[--C-:B------:R-:W-:Y:S01]  /*9330*/  FFMA.FTZ R243, R160, c[0x0][0x23c], -R229.reuse ;  /* 0x00008f00a0f37a23 */ /* 0x100fe200000108e5 */
[----:B------:R-:W-:Y:S01]  /*9340*/  MUFU.EX2 R237, R237 ;  /* 0x000000ed00ed7308 */ /* 0x000fe20000000800 */
[--C-:B------:R-:W-:Y:S01]  /*9350*/  FFMA.FTZ R244, R161, c[0x0][0x23c], -R229.reuse ;  /* 0x00008f00a1f47a23 */ /* 0x100fe200000108e5 */
[----:B------:R-:W-:Y:S01]  /*9360*/  LDSM.16.MT88.4 R120, [R184+0xc800] ;  /* 0x00c80000b878783b */ /* 0x000fe20000004200 */
[--C-:B------:R-:W-:Y:S02]  /*9370*/  FFMA.FTZ R245, R162, c[0x0][0x23c], -R226.reuse ;  /* 0x00008f00a2f57a23 */ /* 0x100fe400000108e2 */
[--C-:B------:R-:W-:Y:S01]  /*9380*/  FFMA.FTZ R246, R163, c[0x0][0x23c], -R226.reuse ;  /* 0x00008f00a3f67a23 */ /* 0x100fe200000108e2 */
[----:B---3--:R-:W-:Y:S01]  /*9390*/  HMMA.16816.F32.BF16 R96, R4, R136, R96 ;  /* 0x000000880460723c */ /* 0x008fe20000041860 */
[----:B------:R-:W-:Y:S01]  /*93a0*/  FFMA.FTZ R247, R166, c[0x0][0x23c], -R226 ;  /* 0x00008f00a6f77a23 */ /* 0x000fe200000108e2 */
[----:B------:R-:W3:Y:S01]  /*93b0*/  MUFU.EX2 R238, R238 ;  /* 0x000000ee00ee7308 */ /* 0x000ee20000000800 */
[----:B-1----:R-:W-:Y:S01]  /*93c0*/  F2FP.BF16.PACK_AB R141, R234, R235 ;  /* 0x000000ebea8d723e */ /* 0x002fe200000010ff */
[----:B------:R-:W-:Y:S01]  /*93d0*/  LDSM.16.MT88.4 R164, [R186+0xd000] ;  /* 0x00d00000baa4783b */ /* 0x000fe20000004200 */
[----:B------:R-:W-:-:S02]  /*93e0*/  FFMA.FTZ R230, R230, c[0x0][0x23c], -R229 ;  /* 0x00008f00e6e67a23 */ /* 0x000fc400000108e5 */
[--C-:B------:R-:W-:Y:S01]  /*93f0*/  HSET2.LE.AND R137, R103, R216.reuse, PT ;  /* 0x000000d867897233 */ /* 0x100fe20003803000 */
[----:B------:R-:W-:Y:S01]  /*9400*/  HMMA.16816.F32.BF16 R4, R4, R138, R112 ;  /* 0x0000008a0404723c */ /* 0x000fe20000041870 */
[----:B------:R-:W1:Y:S01]  /*9410*/  LDSM.16.MT88.4 R112, [R184+0xe800] ;  /* 0x00e80000b870783b */ /* 0x000e620000004200 */
[----:B------:R-:W-:Y:S01]  /*9420*/  MUFU.EX2 R239, R239 ;  /* 0x000000ef00ef7308 */ /* 0x000fe20000000800 */
[----:B------:R-:W-:Y:S01]  /*9430*/  HSET2.LE.AND R103, R101, R216, PT ;  /* 0x000000d865677233 */ /* 0x000fe20003803000 */
[----:B------:R-:W-:Y:S01]  /*9440*/  LOP3.LUT R102, R102, R141, RZ, 0xc0, !PT ;  /* 0x0000008d66667212 */ /* 0x000fe200078ec0ff */
[--C-:B------:R-:W-:Y:S02]  /*9450*/  FFMA.FTZ R228, R228, c[0x0][0x23c], -R229.reuse ;  /* 0x00008f00e4e47a23 */ /* 0x100fe400000108e5 */
[--C-:B------:R-:W-:Y:S02]  /*9460*/  FFMA.FTZ R232, R232, c[0x0][0x23c], -R229.reuse ;  /* 0x00008f00e8e87a23 */ /* 0x100fe400000108e5 */
[----:B------:R-:W-:Y:S01]  /*9470*/  FFMA.FTZ R231, R231, c[0x0][0x23c], -R229 ;  /* 0x00008f00e7e77a23 */ /* 0x000fe200000108e5 */
[----:B------:R-:W5:Y:S01]  /*9480*/  MUFU.EX2 R240, R240 ;  /* 0x000000f000f07308 */ /* 0x000f620000000800 */
[----:B---3--:R-:W-:Y:S01]  /*9490*/  F2FP.BF16.PACK_AB R145, R238, R237 ;  /* 0x000000edee91723e */ /* 0x008fe200000010ff */
[----:B------:R-:W-:-:S02]  /*94a0*/  FFMA.FTZ R229, R217, c[0x0][0x23c], -R226 ;  /* 0x00008f00d9e57a23 */ /* 0x000fc400000108e2 */
[--C-:B------:R-:W-:Y:S01]  /*94b0*/  FFMA.FTZ R217, R218, c[0x0][0x23c], -R226.reuse ;  /* 0x00008f00dad97a23 */ /* 0x100fe200000108e2 */
[----:B------:R-:W-:Y:S01]  /*94c0*/  LOP3.LUT R101, R137, R145, RZ, 0xc0, !PT ;  /* 0x0000009189657212 */ /* 0x000fe200078ec0ff */
[----:B------:R-:W-:Y:S02]  /*94d0*/  IMAD.WIDE.U32 R144, R144, -0x326172a9, RZ ;  /* 0xcd9e8d5790907825 */ /* 0x000fe400078e00ff */
[----:B------:R-:W3:Y:S02]  /*94e0*/  MUFU.EX2 R241, R241 ;  /* 0x000000f100f17308 */ /* 0x000ee40000000800 */
[----:B------:R-:W-:Y:S01]  /*94f0*/  FFMA.FTZ R227, R227, c[0x0][0x23c], -R226 ;  /* 0x00008f00e3e37a23 */ /* 0x000fe200000108e2 */
[----:B------:R-:W-:Y:S01]  /*9500*/  LOP3.LUT R142, R145, UR26, R142, 0x96, !PT ;  /* 0x0000001a918e7c12 */ /* 0x000fe2000f8e968e */
[----:B------:R-:W-:Y:S02]  /*9510*/  FFMA.FTZ R218, R219, c[0x0][0x23c], -R226 ;  /* 0x00008f00dbda7a23 */ /* 0x000fe400000108e2 */
[----:B------:R-:W-:Y:S01]  /*9520*/  FFMA.FTZ R206, R206, R215, R213 ;  /* 0x000000d7cece7223 */ /* 0x000fe200000100d5 */
[----:B-----5:R-:W-:Y:S01]  /*9530*/  F2FP.BF16.PACK_AB R136, R240, R239 ;  /* 0x000000eff088723e */ /* 0x020fe200000010ff */
[----:B------:R-:W-:Y:S01]  /*9540*/  MUFU.EX2 R242, R242 ;  /* 0x000000f200f27308 */ /* 0x000fe20000000800 */
[----:B------:R-:W-:-:S02]  /*9550*/  FFMA.FTZ R3, R205, R3, R209 ;  /* 0x00000003cd037223 */ /* 0x000fc400000100d1 */
[----:B------:R-:W-:Y:S01]  /*9560*/  LOP3.LUT R103, R103, R136, RZ, 0xc0, !PT ;  /* 0x0000008867677212 */ /* 0x000fe200078ec0ff */
[----:B------:R-:W-:Y:S02]  /*9570*/  FADD.FTZ R212, R212, R206 ;  /* 0x000000ced4d47221 */ /* 0x000fe40000010000 */
[----:B------:R-:W-:Y:S01]  /*9580*/  FADD.FTZ R208, R208, R3 ;  /* 0x00000003d0d07221 */ /* 0x000fe20000010000 */
[-C--:B------:R-:W-:Y:S01]  /*9590*/  MOV R3, R0.reuse ;  /* 0x0000000000037202 */ /* 0x080fe20000000f00 */
[----:B------:R-:W-:Y:S01]  /*95a0*/  MUFU.EX2 R243, R243 ;  /* 0x000000f300f37308 */ /* 0x000fe20000000800 */
[----:B------:R-:W-:Y:S01]  /*95b0*/  FADD.FTZ R212, R211, R212 ;  /* 0x000000d4d3d47221 */ /* 0x000fe20000010000 */
[----:B--2---:R-:W-:Y:S01]  /*95c0*/  HMMA.16816.F32.BF16 R48, R100, R108, R48 ;  /* 0x0000006c6430723c */ /* 0x004fe20000041830 */
[----:B------:R-:W-:Y:S01]  /*95d0*/  FADD.FTZ R208, R204, R208 ;  /* 0x000000d0ccd07221 */ /* 0x000fe20000010000 */
[----:B------:R-:W-:Y:S01]  /*95e0*/  @P0 MOV R3, R0 ;  /* 0x0000000000030202 */ /* 0x000fe20000000f00 */
[----:B------:R-:W-:-:S02]  /*95f0*/  FADD.FTZ R210, R210, R212 ;  /* 0x000000d4d2d27221 */ /* 0x000fc40000010000 */
[----:B------:R-:W-:Y:S01]  /*9600*/  FADD.FTZ R214, R214, R208 ;  /* 0x000000d0d6d67221 */ /* 0x000fe20000010000 */
[----:B------:R-:W-:Y:S01]  /*9610*/  MUFU.EX2 R244, R244 ;  /* 0x000000f400f47308 */ /* 0x000fe20000000800 */
[----:B------:R-:W-:Y:S01]  /*9620*/  FADD.FTZ R210, R233, R210 ;  /* 0x000000d2e9d27221 */ /* 0x000fe20000010000 */
[C---:B------:R-:W-:Y:S01]  /*9630*/  HMMA.16816.F32.BF16 R52, R100.reuse, R110, R52 ;  /* 0x0000006e6434723c */ /* 0x040fe20000041834 */
[----:B------:R-:W2:Y:S01]  /*9640*/  LDSM.16.MT88.4 R108, [R186+0x10800] ;  /* 0x01080000ba6c783b */ /* 0x000ea20000004200 */
[----:B------:R-:W-:Y:S02]  /*9650*/  FADD.FTZ R214, R237, R214 ;  /* 0x000000d6edd67221 */ /* 0x000fe40000010000 */
[----:B------:R-:W-:Y:S02]  /*9660*/  FADD.FTZ R236, R236, R210 ;  /* 0x000000d2ecec7221 */ /* 0x000fe40000010000 */
[----:B------:R-:W-:Y:S01]  /*9670*/  MUFU.EX2 R245, R245 ;  /* 0x000000f500f57308 */ /* 0x000fe20000000800 */
[----:B------:R-:W-:Y:S01]  /*9680*/  FADD.FTZ R238, R238, R214 ;  /* 0x000000d6eeee7221 */ /* 0x000fe20000010000 */
[----:B----4-:R-:W-:Y:S01]  /*9690*/  HMMA.16816.F32.BF16 R40, R100, R116, R40 ;  /* 0x000000746428723c */ /* 0x010fe20000041828 */
[----:B------:R-:W-:-:S02]  /*96a0*/  FADD.FTZ R236, R235, R236 ;  /* 0x000000ecebec7221 */ /* 0x000fc40000010000 */
[----:B------:R-:W-:Y:S02]  /*96b0*/  FADD.FTZ R238, R239, R238 ;  /* 0x000000eeefee7221 */ /* 0x000fe40000010000 */
[----:B------:R-:W-:Y:S01]  /*96c0*/  FADD.FTZ R234, R234, R236 ;  /* 0x000000eceaea7221 */ /* 0x000fe20000010000 */
[----:B------:R-:W-:Y:S01]  /*96d0*/  MUFU.EX2 R246, R246 ;  /* 0x000000f600f67308 */ /* 0x000fe20000000800 */
[----:B------:R-:W-:Y:S01]  /*96e0*/  FADD.FTZ R240, R240, R238 ;  /* 0x000000eef0f07221 */ /* 0x000fe20000010000 */
[----:B------:R-:W-:Y:S01]  /*96f0*/  HMMA.16816.F32.BF16 R44, R100, R118, R44 ;  /* 0x00000076642c723c */ /* 0x000fe2000004182c */
[----:B------:R-:W4:Y:S01]  /*9700*/  LDSM.16.MT88.4 R116, [R188+0x10800] ;  /* 0x01080000bc74783b */ /* 0x000f220000004200 */
[----:B---3--:R-:W-:-:S04]  /*9710*/  FADD.FTZ R234, R241, R234 ;  /* 0x000000eaf1ea7221 */ /* 0x008fc80000010000 */
[----:B------:R-:W3:Y:S02]  /*9720*/  MUFU.EX2 R247, R247 ;  /* 0x000000f700f77308 */ /* 0x000ee40000000800 */
[C---:B-1----:R-:W-:Y:S06]  /*9730*/  HMMA.16816.F32.BF16 R64, R100.reuse, R112, R64 ;  /* 0x000000706440723c */ /* 0x042fec0000041840 */
[----:B------:R-:W-:Y:S01]  /*9740*/  MUFU.EX2 R230, R230 ;  /* 0x000000e600e67308 */ /* 0x000fe20000000800 */
[----:B------:R-:W-:Y:S01]  /*9750*/  LOP3.LUT R112, R143, UR28, R148, 0x96, !PT ;  /* 0x0000001c8f707c12 */ /* 0x000fe2000f8e9694 */
[C---:B------:R-:W-:Y:S01]  /*9760*/  HMMA.16816.F32.BF16 R56, R100.reuse, R104, R56 ;  /* 0x000000686438723c */ /* 0x040fe20000041838 */
[----:B------:R-:W-:Y:S01]  /*9770*/  IMAD.WIDE.U32 R142, R142, -0x2daee0ad, RZ ;  /* 0xd2511f538e8e7825 */ /* 0x000fe200078e00ff */
[----:B------:R-:W-:Y:S03]  /*9780*/  LDSM.16.MT88.4 R148, [R184+0xd000] ;  /* 0x00d00000b894783b */ /* 0x000fe60000004200 */
[----:B------:R-:W-:Y:S01]  /*9790*/  IMAD.WIDE.U32 R112, R112, -0x2daee0ad, RZ ;  /* 0xd2511f5370707825 */ /* 0x000fe200078e00ff */
[----:B------:R-:W-:Y:S02]  /*97a0*/  MUFU.EX2 R228, R228 ;  /* 0x000000e400e47308 */ /* 0x000fe40000000800 */
[----:B------:R-:W-:Y:S01]  /*97b0*/  HMMA.16816.F32.BF16 R60, R100, R106, R60 ;  /* 0x0000006a643c723c */ /* 0x000fe2000004183c */
[----:B------:R-:W1:Y:S01]  /*97c0*/  LDSM.16.MT88.4 R104, [R185+0x10800] ;  /* 0x01080000b968783b */ /* 0x000e620000004200 */
[----:B------:R-:W-:Y:S01]  /*97d0*/  LOP3.LUT R113, R113, UR25, R146, 0x96, !PT ;  /* 0x0000001971717c12 */ /* 0x000fe2000f8e9692 */
[----:B---3--:R-:W-:Y:S01]  /*97e0*/  FADD.FTZ R240, R247, R240 ;  /* 0x000000f0f7f07221 */ /* 0x008fe20000010000 */
[----:B------:R-:W-:-:S02]  /*97f0*/  LOP3.LUT R248, R143, UR21, R112, 0x96, !PT ;  /* 0x000000158ff87c12 */ /* 0x000fc4000f8e9670 */
[----:B------:R-:W-:Y:S01]  /*9800*/  MUFU.EX2 R232, R232 ;  /* 0x000000e800e87308 */ /* 0x000fe20000000800 */
[----:B------:R-:W-:Y:S01]  /*9810*/  IMAD.WIDE.U32 R154, R113, -0x326172a9, RZ ;  /* 0xcd9e8d57719a7825 */ /* 0x000fe200078e00ff */
[C---:B--2---:R-:W-:Y:S01]  /*9820*/  HMMA.16816.F32.BF16 R84, R100.reuse, R110, R84 ;  /* 0x0000006e6454723c */ /* 0x044fe20000041854 */
[----:B------:R-:W-:Y:S02]  /*9830*/  F2FP.BF16.PACK_AB R113, R244, R243 ;  /* 0x000000f3f471723e */ /* 0x000fe400000010ff */
[----:B------:R-:W-:Y:S01]  /*9840*/  IMAD.WIDE.U32 R248, R248, -0x326172a9, RZ ;  /* 0xcd9e8d57f8f87825 */ /* 0x000fe200078e00ff */
[----:B------:R-:W-:Y:S02]  /*9850*/  LOP3.LUT R250, R155, UR24, R144, 0x96, !PT ;  /* 0x000000189bfa7c12 */ /* 0x000fe4000f8e9690 */
[----:B------:R-:W-:Y:S02]  /*9860*/  MUFU.EX2 R231, R231 ;  /* 0x000000e700e77308 */ /* 0x000fe40000000800 */
[----:B------:R-:W-:Y:S01]  /*9870*/  HMMA.16816.F32.BF16 R80, R100, R108, R80 ;  /* 0x0000006c6450723c */ /* 0x000fe20000041850 */
[----:B------:R-:W-:-:S05]  /*9880*/  IMAD.WIDE.U32 R250, R250, -0x2daee0ad, RZ ;  /* 0xd2511f53fafa7825 */ /* 0x000fca00078e00ff */
[----:B------:R-:W-:Y:S01]  /*9890*/  LOP3.LUT R110, R251, UR15, R142, 0x96, !PT ;  /* 0x0000000ffb6e7c12 */ /* 0x000fe2000f8e968e */
[----:B------:R-:W-:Y:S01]  /*98a0*/  MUFU.EX2 R227, R227 ;  /* 0x000000e300e37308 */ /* 0x000fe20000000800 */
[----:B----4-:R-:W-:Y:S03]  /*98b0*/  HMMA.16816.F32.BF16 R72, R100, R116, R72 ;  /* 0x000000746448723c */ /* 0x010fe60000041848 */
[----:B------:R-:W-:-:S04]  /*98c0*/  IMAD.WIDE.U32 R110, R110, -0x326172a9, RZ ;  /* 0xcd9e8d576e6e7825 */ /* 0x000fc800078e00ff */
[----:B------:R-:W-:Y:S01]  /*98d0*/  MUFU.EX2 R229, R229 ;  /* 0x000000e500e57308 */ /* 0x000fe20000000800 */
[----:B------:R-:W-:Y:S01]  /*98e0*/  HMMA.16816.F32.BF16 R76, R100, R118, R76 ;  /* 0x00000076644c723c */ /* 0x000fe2000004184c */
[----:B------:R-:W2:Y:S01]  /*98f0*/  LDSM.16.MT88.4 R116, [R184+0x10800] ;  /* 0x01080000b874783b */ /* 0x000ea20000004200 */
[----:B------:R-:W-:Y:S02]  /*9900*/  LOP3.LUT R108, R110, 0xffff, RZ, 0xc0, !PT ;  /* 0x0000ffff6e6c7812 */ /* 0x000fe400078ec0ff */
[----:B------:R-:W-:-:S03]  /*9910*/  SHF.R.U32.HI R109, RZ, 0x18, R110 ;  /* 0x00000018ff6d7819 */ /* 0x000fc6000001166e */
[----:B------:R-:W-:Y:S01]  /*9920*/  MUFU.EX2 R217, R217 ;  /* 0x000000d900d97308 */ /* 0x000fe20000000800 */
[C---:B------:R-:W-:Y:S07]  /*9930*/  HMMA.16816.F32.BF16 R24, R100.reuse, R124, R24 ;  /* 0x0000007c6418723c */ /* 0x040fee0000041818 */
[----:B------:R-:W-:Y:S01]  /*9940*/  MUFU.EX2 R218, R218 ;  /* 0x000000da00da7308 */ /* 0x000fe20000000800 */
[C---:B-1----:R-:W-:Y:S07]  /*9950*/  HMMA.16816.F32.BF16 R88, R100.reuse, R104, R88 ;  /* 0x000000686458723c */ /* 0x042fee0000041858 */
[----:B------:R-:W-:Y:S01]  /*9960*/  LOP3.LUT R105, R110, 0xff, RZ, 0xc0, !PT ;  /* 0x000000ff6e697812 */ /* 0x000fe200078ec0ff */
[----:B------:R-:W-:Y:S01]  /*9970*/  HMMA.16816.F32.BF16 R28, R100, R126, R28 ;  /* 0x0000007e641c723c */ /* 0x000fe2000004181c */
[----:B------:R-:W-:Y:S01]  /*9980*/  SHF.R.U32.HI R104, RZ, 0x10, R110 ;  /* 0x00000010ff687819 */ /* 0x000fe2000001166e */
[----:B------:R-:W-:Y:S01]  /*9990*/  LDSM.16.MT88.4 R124, [R188+0xd000] ;  /* 0x00d00000bc7c783b */ /* 0x000fe20000004200 */
[----:B------:R-:W-:-:S02]  /*99a0*/  SHF.R.U32.HI R110, RZ, 0x8, R108 ;  /* 0x00000008ff6e7819 */ /* 0x000fc4000001166c */
[----:B------:R-:W-:Y:S01]  /*99b0*/  LOP3.LUT R108, R111, UR5, R248, 0x96, !PT ;  /* 0x000000056f6c7c12 */ /* 0x000fe2000f8e96f8 */
[----:B------:R-:W-:Y:S01]  /*99c0*/  FFMA.FTZ R248, R140, c[0x0][0x23c], -R226 ;  /* 0x00008f008cf87a23 */ /* 0x000fe200000108e2 */
[----:B------:R-:W-:Y:S01]  /*99d0*/  LOP3.LUT R104, R104, 0xff, RZ, 0xc0, !PT ;  /* 0x000000ff68687812 */ /* 0x000fe200078ec0ff */
[----:B------:R-:W1:Y:S01]  /*99e0*/  LDSM.16.MT88.4 R140, [R188+0xf000] ;  /* 0x00f00000bc8c783b */ /* 0x000e620000004200 */
[----:B------:R-:W-:Y:S01]  /*99f0*/  LOP3.LUT R112, R108, 0xffff, RZ, 0xc0, !PT ;  /* 0x0000ffff6c707812 */ /* 0x000fe200078ec0ff */
[----:B------:R-:W-:Y:S01]  /*9a00*/  HMMA.16816.F32.BF16 R92, R100, R106, R92 ;  /* 0x0000006a645c723c */ /* 0x000fe2000004185c */
[----:B------:R-:W-:Y:S01]  /*9a10*/  PRMT R104, R104, 0x5410, R109 ;  /* 0x0000541068687816 */ /* 0x000fe2000000006d */
[----:B------:R-:W3:Y:S01]  /*9a20*/  MUFU.EX2 R248, R248 ;  /* 0x000000f800f87308 */ /* 0x000ee20000000800 */
[----:B------:R-:W-:Y:S02]  /*9a30*/  SHF.R.U32.HI R109, RZ, 0x10, R108 ;  /* 0x00000010ff6d7819 */ /* 0x000fe4000001166c */
[----:B------:R-:W-:-:S02]  /*9a40*/  PRMT R105, R105, 0x5410, R110 ;  /* 0x0000541069697816 */ /* 0x000fc4000000006e */
[----:B------:R-:W-:Y:S01]  /*9a50*/  LOP3.LUT R106, R108, 0xff, RZ, 0xc0, !PT ;  /* 0x000000ff6c6a7812 */ /* 0x000fe200078ec0ff */
[--C-:B------:R-:W-:Y:S01]  /*9a60*/  HSET2.LE.AND R107, R104, R216.reuse, PT ;  /* 0x000000d8686b7233 */ /* 0x100fe20003803000 */
[----:B------:R-:W-:Y:S01]  /*9a70*/  SHF.R.U32.HI R110, RZ, 0x18, R108 ;  /* 0x00000018ff6e7819 */ /* 0x000fe2000001166c */
[----:B------:R-:W-:Y:S01]  /*9a80*/  HSET2.LE.AND R108, R105, R216, PT ;  /* 0x000000d8696c7233 */ /* 0x000fe20003803000 */
[----:B------:R-:W-:Y:S01]  /*9a90*/  SHF.R.U32.HI R112, RZ, 0x8, R112 ;  /* 0x00000008ff707819 */ /* 0x000fe20000011670 */
[----:B--2---:R-:W-:Y:S01]  /*9aa0*/  HMMA.16816.F32.BF16 R96, R100, R116, R96 ;  /* 0x000000746460723c */ /* 0x004fe20000041860 */
[----:B------:R-:W-:Y:S02]  /*9ab0*/  LOP3.LUT R109, R109, 0xff, RZ, 0xc0, !PT ;  /* 0x000000ff6d6d7812 */ /* 0x000fe400078ec0ff */
[----:B------:R-:W-:Y:S02]  /*9ac0*/  PRMT R104, R106, 0x5410, R112 ;  /* 0x000054106a687816 */ /* 0x000fe40000000070 */
[----:B------:R-:W-:-:S02]  /*9ad0*/  PRMT R105, R109, 0x5410, R110 ;  /* 0x000054106d697816 */ /* 0x000fc4000000006e */
[----:B------:R-:W-:Y:S01]  /*9ae0*/  F2FP.BF16.PACK_AB R111, R246, R245 ;  /* 0x000000f5f66f723e */ /* 0x000fe200000010ff */
[--C-:B------:R-:W-:Y:S01]  /*9af0*/  HSET2.LE.AND R104, R104, R216.reuse, PT ;  /* 0x000000d868687233 */ /* 0x100fe20003803000 */
[----:B------:R-:W-:Y:S01]  /*9b00*/  F2FP.BF16.PACK_AB R117, R242, R241 ;  /* 0x000000f1f275723e */ /* 0x000fe200000010ff */
[----:B------:R-:W-:Y:S01]  /*9b10*/  HSET2.LE.AND R105, R105, R216, PT ;  /* 0x000000d869697233 */ /* 0x000fe20003803000 */
[----:B---3--:R-:W-:Y:S01]  /*9b20*/  F2FP.BF16.PACK_AB R116, R248, R247 ;  /* 0x000000f7f874723e */ /* 0x008fe200000010ff */
[C---:B------:R-:W-:Y:S01]  /*9b30*/  HMMA.16816.F32.BF16 R8, R100.reuse, R132, R8 ;  /* 0x000000846408723c */ /* 0x040fe20000041808 */
[----:B------:R-:W-:Y:S01]  /*9b40*/  LOP3.LUT R106, R108, R113, RZ, 0xc0, !PT ;  /* 0x000000716c6a7212 */ /* 0x000fe200078ec0ff */
[----:B------:R-:W-:Y:S01]  /*9b50*/  FADD.FTZ R242, R242, R234 ;  /* 0x000000eaf2f27221 */ /* 0x000fe20000010000 */
[----:B------:R-:W-:Y:S01]  /*9b60*/  LOP3.LUT R107, R107, R111, RZ, 0xc0, !PT ;  /* 0x0000006f6b6b7212 */ /* 0x000fe200078ec0ff */
[----:B------:R-:W-:Y:S01]  /*9b70*/  FADD.FTZ R248, R248, R240 ;  /* 0x000000f0f8f87221 */ /* 0x000fe20000010000 */
[----:B------:R-:W-:Y:S01]  /*9b80*/  LOP3.LUT R104, R104, R117, RZ, 0xc0, !PT ;  /* 0x0000007568687212 */ /* 0x000fe200078ec0ff */
[----:B------:R-:W-:Y:S01]  /*9b90*/  LDSM.16.MT88.4 R108, [R184+0xf000] ;  /* 0x00f00000b86c783b */ /* 0x000fe20000004200 */
[----:B------:R-:W-:Y:S01]  /*9ba0*/  LOP3.LUT R105, R105, R116, RZ, 0xc0, !PT ;  /* 0x0000007469697212 */ /* 0x000fe200078ec0ff */
[----:B------:R-:W-:Y:S01]  /*9bb0*/  HMMA.16816.F32.BF16 R12, R100, R134, R12 ;  /* 0x00000086640c723c */ /* 0x000fe2000004180c */
[----:B------:R-:W-:Y:S01]  /*9bc0*/  FADD.FTZ R242, R243, R242 ;  /* 0x000000f2f3f27221 */ /* 0x000fe20000010000 */
[----:B------:R-:W2:Y:S01]  /*9bd0*/  LDSM.16.MT88.4 R132, [R186+0xf000] ;  /* 0x00f00000ba84783b */ /* 0x000ea20000004200 */
[----:B------:R-:W-:-:S02]  /*9be0*/  FADD.FTZ R248, R245, R248 ;  /* 0x000000f8f5f87221 */ /* 0x000fc40000010000 */
[----:B------:R-:W-:Y:S02]  /*9bf0*/  FADD.FTZ R244, R244, R242 ;  /* 0x000000f2f4f47221 */ /* 0x000fe40000010000 */
[----:B------:R-:W-:Y:S01]  /*9c00*/  FADD.FTZ R246, R246, R248 ;  /* 0x000000f8f6f67221 */ /* 0x000fe20000010000 */
[C---:B-1----:R-:W-:Y:S01]  /*9c10*/  HMMA.16816.F32.BF16 R144, R104.reuse, R140, R40 ;  /* 0x0000008c6890723c */ /* 0x042fe20000041828 */
[----:B------:R-:W-:Y:S02]  /*9c20*/  FADD.FTZ R244, R232, R244 ;  /* 0x000000f4e8f47221 */ /* 0x000fe40000010000 */
[----:B------:R-:W-:Y:S02]  /*9c30*/  FADD.FTZ R246, R227, R246 ;  /* 0x000000f6e3f67221 */ /* 0x000fe40000010000 */
[----:B------:R-:W-:Y:S02]  /*9c40*/  FADD.FTZ R244, R231, R244 ;  /* 0x000000f4e7f47221 */ /* 0x000fe40000010000 */
[----:B------:R-:W-:Y:S01]  /*9c50*/  FADD.FTZ R246, R229, R246 ;  /* 0x000000f6e5f67221 */ /* 0x000fe20000010000 */
[----:B------:R-:W-:Y:S01]  /*9c60*/  HMMA.16816.F32.BF16 R140, R104, R142, R44 ;  /* 0x0000008e688c723c */ /* 0x000fe2000004182c */
[----:B------:R-:W1:Y:S01]  /*9c70*/  LDSM.16.MT88.4 R44, [R184+0x11000] ;  /* 0x01100000b82c783b */ /* 0x000e620000004200 */
[----:B------:R-:W-:-:S02]  /*9c80*/  FADD.FTZ R244, R230, R244 ;  /* 0x000000f4e6f47221 */ /* 0x000fc40000010000 */
[----:B------:R-:W-:Y:S02]  /*9c90*/  FADD.FTZ R246, R217, R246 ;  /* 0x000000f6d9f67221 */ /* 0x000fe40000010000 */
[----:B------:R-:W-:Y:S02]  /*9ca0*/  FADD.FTZ R206, R228, R244 ;  /* 0x000000f4e4ce7221 */ /* 0x000fe40000010000 */
[----:B------:R-:W-:Y:S01]  /*9cb0*/  HMMA.16816.F32.BF16 R68, R100, R114, R68 ;  /* 0x000000726444723c */ /* 0x000fe20000041844 */
[----:B------:R-:W3:Y:S01]  /*9cc0*/  LDSM.16.MT88.4 R112, [R185+0xf000] ;  /* 0x00f00000b970783b */ /* 0x000ee20000004200 */
[----:B------:R-:W-:-:S06]  /*9cd0*/  FADD.FTZ R205, R218, R246 ;  /* 0x000000f6dacd7221 */ /* 0x000fcc0000010000 */
[C---:B------:R-:W-:Y:S08]  /*9ce0*/  HMMA.16816.F32.BF16 R16, R100.reuse, R128, R16 ;  /* 0x000000806410723c */ /* 0x040ff00000041810 */
[----:B------:R-:W-:Y:S08]  /*9cf0*/  HMMA.16816.F32.BF16 R20, R100, R130, R20 ;  /* 0x000000826414723c */ /* 0x000ff00000041814 */
[C---:B------:R-:W-:Y:S08]  /*9d00*/  HMMA.16816.F32.BF16 R128, R104.reuse, R124, R8 ;  /* 0x0000007c6880723c */ /* 0x040ff00000041808 */
[----:B------:R-:W-:Y:S01]  /*9d10*/  HMMA.16816.F32.BF16 R124, R104, R126, R12 ;  /* 0x0000007e687c723c */ /* 0x000fe2000004180c */
[----:B------:R-:W4:Y:S07]  /*9d20*/  LDSM.16.MT88.4 R12, [R188+0x11000] ;  /* 0x01100000bc0c783b */ /* 0x000f2e0000004200 */
[C---:B------:R-:W-:Y:S07]  /*9d30*/  HMMA.16816.F32.BF16 R4, R100.reuse, R118, R4 ;  /* 0x000000766404723c */ /* 0x040fee0000041804 */
[----:B------:R-:W-:Y:S01]  /*9d40*/  MOV R118, R154 ;  /* 0x0000009a00767202 */ /* 0x000fe20000000f00 */
[----:B------:R-:W-:Y:S01]  /*9d50*/  HMMA.16816.F32.BF16 R32, R100, R120, R32 ;  /* 0x000000786420723c */ /* 0x000fe20000041820 */
[----:B------:R-:W-:-:S02]  /*9d60*/  MOV R119, R155 ;  /* 0x0000009b00777202 */ /* 0x000fc40000000f00 */
[----:B------:R-:W-:-:S05]  /*9d70*/  LOP3.LUT R8, R249, UR20, R118, 0x96, !PT ;  /* 0x00000014f9087c12 */ /* 0x000fca000f8e9676 */
[----:B------:R-:W-:Y:S01]  /*9d80*/  HMMA.16816.F32.BF16 R36, R100, R122, R36 ;  /* 0x0000007a6424723c */ /* 0x000fe20000041824 */
[----:B------:R-:W5:Y:S01]  /*9d90*/  LDSM.16.MT88.4 R120, [R186+0x11000] ;  /* 0x01100000ba78783b */ /* 0x000f620000004200 */
[----:B------:R-:W-:-:S05]  /*9da0*/  IMAD.WIDE.U32 R8, R8, -0x2daee0ad, RZ ;  /* 0xd2511f5308087825 */ /* 0x000fca00078e00ff */
[----:B------:R-:W-:Y:S01]  /*9db0*/  LOP3.LUT R40, R8, 0xffff, RZ, 0xc0, !PT ;  /* 0x0000ffff08287812 */ /* 0x000fe200078ec0ff */
[C---:B------:R-:W-:Y:S01]  /*9dc0*/  HMMA.16816.F32.BF16 R160, R104.reuse, R156, R24 ;  /* 0x0000009c68a0723c */ /* 0x040fe20000041818 */
[----:B------:R-:W-:Y:S02]  /*9dd0*/  LOP3.LUT R250, R9, UR30, R250, 0x96, !PT ;  /* 0x0000001e09fa7c12 */ /* 0x000fe4000f8e96fa */
[----:B------:R-:W-:Y:S02]  /*9de0*/  SHF.R.U32.HI R40, RZ, 0x8, R40 ;  /* 0x00000008ff287819 */ /* 0x000fe40000011628 */
[----:B------:R-:W-:Y:S02]  /*9df0*/  SHF.R.U32.HI R41, RZ, 0x10, R8 ;  /* 0x00000010ff297819 */ /* 0x000fe40000011608 */
[----:B------:R-:W-:Y:S01]  /*9e00*/  LOP3.LUT R42, R250, 0xffff, RZ, 0xc0, !PT ;  /* 0x0000fffffa2a7812 */ /* 0x000fe200078ec0ff */
[----:B--2---:R-:W-:Y:S01]  /*9e10*/  HMMA.16816.F32.BF16 R136, R104, R132, R48 ;  /* 0x000000846888723c */ /* 0x004fe20000041830 */
[----:B------:R-:W2:Y:S01]  /*9e20*/  LDSM.16.MT88.4 R48, [R185+0x11000] ;  /* 0x01100000b930783b */ /* 0x000ea20000004200 */
[----:B------:R-:W-:-:S02]  /*9e30*/  SHF.R.U32.HI R43, RZ, 0x10, R250 ;  /* 0x00000010ff2b7819 */ /* 0x000fc400000116fa */
[----:B------:R-:W-:Y:S02]  /*9e40*/  LOP3.LUT R41, R41, 0xff, RZ, 0xc0, !PT ;  /* 0x000000ff29297812 */ /* 0x000fe400078ec0ff */
[----:B------:R-:W-:Y:S02]  /*9e50*/  SHF.R.U32.HI R42, RZ, 0x8, R42 ;  /* 0x00000008ff2a7819 */ /* 0x000fe4000001162a */
[----:B------:R-:W-:Y:S01]  /*9e60*/  HMMA.16816.F32.BF16 R24, R104, R108, R64 ;  /* 0x0000006c6818723c */ /* 0x000fe20000041840 */
[----:B------:R-:W2:Y:S01]  /*9e70*/  LDSM.16.MT88.4 R64, [R188+0xf800] ;  /* 0x00f80000bc40783b */ /* 0x000ea20000004200 */
[----:B------:R-:W-:-:S06]  /*9e80*/  LOP3.LUT R43, R43, 0xff, RZ, 0xc0, !PT ;  /* 0x000000ff2b2b7812 */ /* 0x000fcc00078ec0ff */
[C---:B-1----:R-:W-:Y:S01]  /*9e90*/  HMMA.16816.F32.BF16 R116, R104.reuse, R44, R96 ;  /* 0x0000002c6874723c */ /* 0x042fe20000041860 */
[----:B------:R-:W1:Y:S06]  /*9ea0*/  LDSM.16.MT88.4 R96, [R188+0x11800] ;  /* 0x01180000bc60783b */ /* 0x000e6c0000004200 */
[----:B------:R-:W-:Y:S01]  /*9eb0*/  F2FP.BF16.PACK_AB R44, R228, R230 ;  /* 0x000000e6e42c723e */ /* 0x000fe200000010ff */
[C---:B------:R-:W-:Y:S08]  /*9ec0*/  HMMA.16816.F32.BF16 R156, R104.reuse, R158, R28 ;  /* 0x0000009e689c723c */ /* 0x040ff0000004181c */
[C---:B---3--:R-:W-:Y:S07]  /*9ed0*/  HMMA.16816.F32.BF16 R28, R104.reuse, R114, R60 ;  /* 0x00000072681c723c */ /* 0x048fee000004183c */
[----:B------:R-:W-:Y:S01]  /*9ee0*/  LOP3.LUT R114, R8, 0xff, RZ, 0xc0, !PT ;  /* 0x000000ff08727812 */ /* 0x000fe200078ec0ff */
[----:B------:R-:W-:Y:S01]  /*9ef0*/  HMMA.16816.F32.BF16 R168, R104, R164, R16 ;  /* 0x000000a468a8723c */ /* 0x000fe20000041810 */
[----:B------:R-:W-:-:S02]  /*9f00*/  SHF.R.U32.HI R115, RZ, 0x18, R8 ;  /* 0x00000018ff737819 */ /* 0x000fc40000011608 */
[----:B------:R-:W-:Y:S02]  /*9f10*/  PRMT R114, R114, 0x5410, R40 ;  /* 0x0000541072727816 */ /* 0x000fe40000000028 */
[----:B------:R-:W-:-:S03]  /*9f20*/  PRMT R115, R41, 0x5410, R115 ;  /* 0x0000541029737816 */ /* 0x000fc60000000073 */
[----:B----4-:R-:W-:Y:S01]  /*9f30*/  HMMA.16816.F32.BF16 R16, R104, R12, R72 ;  /* 0x0000000c6810723c */ /* 0x010fe20000041848 */
[--C-:B------:R-:W-:Y:S01]  /*9f40*/  HSET2.LE.AND R114, R114, R216.reuse, PT ;  /* 0x000000d872727233 */ /* 0x100fe20003803000 */
[----:B------:R-:W-:Y:S01]  /*9f50*/  LDSM.16.MT88.4 R72, [R186+0xf800] ;  /* 0x00f80000ba48783b */ /* 0x000fe20000004200 */
[----:B------:R-:W-:-:S03]  /*9f60*/  HSET2.LE.AND R115, R115, R216, PT ;  /* 0x000000d873737233 */ /* 0x000fc60003803000 */
[----:B------:R-:W-:Y:S02]  /*9f70*/  LOP3.LUT R114, R114, R44, RZ, 0xc0, !PT ;  /* 0x0000002c72727212 */ /* 0x000fe400078ec0ff */
[----:B------:R-:W-:Y:S01]  /*9f80*/  HMMA.16816.F32.BF16 R12, R104, R14, R76 ;  /* 0x0000000e680c723c */ /* 0x000fe2000004184c */
[----:B------:R-:W-:-:S04]  /*9f90*/  F2FP.BF16.PACK_AB R44, R218, R217 ;  /* 0x000000d9da2c723e */ /* 0x000fc800000010ff */
[----:B------:R-:W-:-:S03]  /*9fa0*/  LOP3.LUT R115, R115, R44, RZ, 0xc0, !PT ;  /* 0x0000002c73737212 */ /* 0x000fc600078ec0ff */
[C---:B------:R-:W-:Y:S07]  /*9fb0*/  HMMA.16816.F32.BF16 R132, R104.reuse, R134, R52 ;  /* 0x000000866884723c */ /* 0x040fee0000041834 */
[----:B------:R-:W-:Y:S01]  /*9fc0*/  LOP3.LUT R53, R250, 0xff, RZ, 0xc0, !PT ;  /* 0x000000fffa357812 */ /* 0x000fe200078ec0ff */
[----:B------:R-:W-:Y:S01]  /*9fd0*/  HMMA.16816.F32.BF16 R152, R104, R148, R32 ;  /* 0x000000946898723c */ /* 0x000fe20000041820 */
[----:B------:R-:W-:Y:S02]  /*9fe0*/  SHF.R.U32.HI R52, RZ, 0x18, R250 ;  /* 0x00000018ff347819 */ /* 0x000fe400000116fa */
[----:B------:R-:W-:-:S02]  /*9ff0*/  PRMT R53, R53, 0x5410, R42 ;  /* 0x0000541035357816 */ /* 0x000fc4000000002a */
[----:B------:R-:W-:Y:S02]  /*a000*/  PRMT R52, R43, 0x5410, R52 ;  /* 0x000054102b347816 */ /* 0x000fe40000000034 */
[----:B------:R-:W-:Y:S01]  /*a010*/  LDSM.16.MT88.4 R40, [R186+0xd800] ;  /* 0x00d80000ba28783b */ /* 0x000fe20000004200 */
[C---:B------:R-:W-:Y:S01]  /*a020*/  HMMA.16816.F32.BF16 R32, R104.reuse, R112, R56 ;  /* 0x000000706820723c */ /* 0x040fe20000041838 */
[--C-:B------:R-:W-:Y:S02]  /*a030*/  HSET2.LE.AND R53, R53, R216.reuse, PT ;  /* 0x000000d835357233 */ /* 0x100fe40003803000 */
[----:B------:R-:W-:Y:S01]  /*a040*/  HSET2.LE.AND R52, R52, R216, PT ;  /* 0x000000d834347233 */ /* 0x000fe20003803000 */
[----:B------:R-:W-:Y:S03]  /*a050*/  LDSM.16.MT88.4 R56, [R184+0xd800] ;  /* 0x00d80000b838783b */ /* 0x000fe60000004200 */
[----:B------:R-:W-:Y:S01]  /*a060*/  F2FP.BF16.PACK_AB R112, R231, R232 ;  /* 0x000000e8e770723e */ /* 0x000fe200000010ff */
[----:B------:R-:W-:Y:S01]  /*a070*/  HMMA.16816.F32.BF16 R164, R104, R166, R20 ;  /* 0x000000a668a4723c */ /* 0x000fe20000041814 */
[----:B------:R-:W-:-:S02]  /*a080*/  F2FP.BF16.PACK_AB R113, R229, R227 ;  /* 0x000000e3e571723e */ /* 0x000fc400000010ff */
[----:B------:R-:W-:Y:S02]  /*a090*/  LOP3.LUT R112, R53, R112, RZ, 0xc0, !PT ;  /* 0x0000007035707212 */ /* 0x000fe400078ec0ff */
[----:B------:R-:W-:-:S03]  /*a0a0*/  LOP3.LUT R113, R52, R113, RZ, 0xc0, !PT ;  /* 0x0000007134717212 */ /* 0x000fc600078ec0ff */
[C---:B------:R-:W-:Y:S08]  /*a0b0*/  HMMA.16816.F32.BF16 R20, R104.reuse, R110, R68 ;  /* 0x0000006e6814723c */ /* 0x040ff00000041844 */
[C---:B------:R-:W-:Y:S01]  /*a0c0*/  HMMA.16816.F32.BF16 R148, R104.reuse, R150, R36 ;  /* 0x000000966894723c */ /* 0x040fe20000041824 */
[----:B------:R-:W3:Y:S07]  /*a0d0*/  LDSM.16.MT88.4 R36, [R188+0xd800] ;  /* 0x00d80000bc24783b */ /* 0x000eee0000004200 */
[C---:B-----5:R-:W-:Y:S01]  /*a0e0*/  HMMA.16816.F32.BF16 R100, R104.reuse, R120, R80 ;  /* 0x000000786864723c */ /* 0x060fe20000041850 */
[----:B------:R-:W-:Y:S07]  /*a0f0*/  LDSM.16.MT88.4 R80, [R185+0xf800] ;  /* 0x00f80000b950783b */ /* 0x000fee0000004200 */
[C---:B--2---:R-:W-:Y:S08]  /*a100*/  HMMA.16816.F32.BF16 R108, R104.reuse, R50, R92 ;  /* 0x00000032686c723c */ /* 0x044ff0000004185c */
[C---:B------:R-:W-:Y:S08]  /*a110*/  HMMA.16816.F32.BF16 R120, R104.reuse, R122, R84 ;  /* 0x0000007a6878723c */ /* 0x040ff00000041854 */
[C---:B------:R-:W-:Y:S01]  /*a120*/  HMMA.16816.F32.BF16 R8, R104.reuse, R48, R88 ;  /* 0x000000306808723c */ /* 0x040fe20000041858 */
[----:B------:R-:W2:Y:S04]  /*a130*/  LDSM.16.MT88.4 R48, [R185+0xd800] ;  /* 0x00d80000b930783b */ /* 0x000ea80000004200 */
[----:B------:R-:W4:Y:S03]  /*a140*/  LDSM.16.MT88.4 R88, [R184+0xf800] ;  /* 0x00f80000b858783b */ /* 0x000f260000004200 */
[----:B------:R-:W-:Y:S01]  /*a150*/  HMMA.16816.F32.BF16 R4, R104, R46, R4 ;  /* 0x0000002e6804723c */ /* 0x000fe20000041804 */
[----:B------:R-:W5:Y:S07]  /*a160*/  LDSM.16.MT88.4 R104, [R186+0x11800] ;  /* 0x01180000ba68783b */ /* 0x000f6e0000004200 */
[C---:B------:R-:W-:Y:S08]  /*a170*/  HMMA.16816.F32.BF16 R60, R112.reuse, R64, R144 ;  /* 0x00000040703c723c */ /* 0x040ff00000041890 */
[C---:B-1----:R-:W-:Y:S08]  /*a180*/  HMMA.16816.F32.BF16 R92, R112.reuse, R96, R16 ;  /* 0x00000060705c723c */ /* 0x042ff00000041810 */
[C---:B------:R-:W-:Y:S01]  /*a190*/  HMMA.16816.F32.BF16 R64, R112.reuse, R66, R140 ;  /* 0x000000427040723c */ /* 0x040fe2000004188c */
[----:B------:R-:W1:Y:S07]  /*a1a0*/  LDSM.16.MT88.4 R140, [R185+0x11800] ;  /* 0x01180000b98c783b */ /* 0x000e6e0000004200 */
[C---:B------:R-:W-:Y:S01]  /*a1b0*/  HMMA.16816.F32.BF16 R96, R112.reuse, R98, R12 ;  /* 0x000000627060723c */ /* 0x040fe2000004180c */
[----:B------:R-:W1:Y:S07]  /*a1c0*/  LDSM.16.MT88.4 R12, [R184+0x11800] ;  /* 0x01180000b80c783b */ /* 0x000e6e0000004200 */
[C---:B---3--:R-:W-:Y:S08]  /*a1d0*/  HMMA.16816.F32.BF16 R128, R112.reuse, R36, R128 ;  /* 0x000000247080723c */ /* 0x048ff00000041880 */
[C---:B------:R-:W-:Y:S08]  /*a1e0*/  HMMA.16816.F32.BF16 R124, R112.reuse, R38, R124 ;  /* 0x00000026707c723c */ /* 0x040ff0000004187c */
[C---:B------:R-:W-:Y:S08]  /*a1f0*/  HMMA.16816.F32.BF16 R36, R112.reuse, R40, R168 ;  /* 0x000000287024723c */ /* 0x040ff000000418a8 */
[C---:B--2---:R-:W-:Y:S08]  /*a200*/  HMMA.16816.F32.BF16 R44, R112.reuse, R48, R160 ;  /* 0x00000030702c723c */ /* 0x044ff000000418a0 */
[C---:B------:R-:W-:Y:S08]  /*a210*/  HMMA.16816.F32.BF16 R52, R112.reuse, R56, R152 ;  /* 0x000000387034723c */ /* 0x040ff00000041898 */
[C---:B------:R-:W-:Y:S08]  /*a220*/  HMMA.16816.F32.BF16 R68, R112.reuse, R72, R136 ;  /* 0x000000487044723c */ /* 0x040ff00000041888 */
[C---:B------:R-:W-:Y:S08]  /*a230*/  HMMA.16816.F32.BF16 R76, R112.reuse, R80, R32 ;  /* 0x00000050704c723c */ /* 0x040ff00000041820 */
[C---:B----4-:R-:W-:Y:S08]  /*a240*/  HMMA.16816.F32.BF16 R84, R112.reuse, R88, R24 ;  /* 0x000000587054723c */ /* 0x050ff00000041818 */
[C---:B-----5:R-:W-:Y:S08]  /*a250*/  HMMA.16816.F32.BF16 R100, R112.reuse, R104, R100 ;  /* 0x000000687064723c */ /* 0x060ff00000041864 */
[C---:B------:R-:W-:Y:S08]  /*a260*/  HMMA.16816.F32.BF16 R120, R112.reuse, R106, R120 ;  /* 0x0000006a7078723c */ /* 0x040ff00000041878 */
[C---:B------:R-:W-:Y:S08]  /*a270*/  HMMA.16816.F32.BF16 R40, R112.reuse, R42, R164 ;  /* 0x0000002a7028723c */ /* 0x040ff000000418a4 */
[C---:B------:R-:W-:Y:S08]  /*a280*/  HMMA.16816.F32.BF16 R48, R112.reuse, R50, R156 ;  /* 0x000000327030723c */ /* 0x040ff0000004189c */
[C---:B------:R-:W-:Y:S08]  /*a290*/  HMMA.16816.F32.BF16 R56, R112.reuse, R58, R148 ;  /* 0x0000003a7038723c */ /* 0x040ff00000041894 */
[C---:B------:R-:W-:Y:S07]  /*a2a0*/  HMMA.16816.F32.BF16 R72, R112.reuse, R74, R132 ;  /* 0x0000004a7048723c */ /* 0x040fee0000041884 */
[-C--:B------:R-:W-:Y:S01]  /*a2b0*/  MOV R132, R2.reuse ;  /* 0x0000000200847202 */ /* 0x080fe20000000f00 */
[----:B------:R-:W-:Y:S01]  /*a2c0*/  HMMA.16816.F32.BF16 R80, R112, R82, R28 ;  /* 0x000000527050723c */ /* 0x000fe2000004181c */
[----:B------:R-:W-:-:S07]  /*a2d0*/  @P0 MOV R132, R2 ;  /* 0x0000000200840202 */ /* 0x000fce0000000f00 */
[C---:B------:R-:W-:Y:S08]  /*a2e0*/  HMMA.16816.F32.BF16 R88, R112.reuse, R90, R20 ;  /* 0x0000005a7058723c */ /* 0x040ff00000041814 */
[C---:B-1----:R-:W-:Y:S08]  /*a2f0*/  HMMA.16816.F32.BF16 R104, R112.reuse, R140, R8 ;  /* 0x0000008c7068723c */ /* 0x042ff00000041808 */
[C---:B------:R-:W-:Y:S08]  /*a300*/  HMMA.16816.F32.BF16 R108, R112.reuse, R142, R108 ;  /* 0x0000008e706c723c */ /* 0x040ff0000004186c */
[C---:B------:R-:W-:Y:S08]  /*a310*/  HMMA.16816.F32.BF16 R116, R112.reuse, R12, R116 ;  /* 0x0000000c7074723c */ /* 0x040ff00000041874 */
[----:B------:R-:W-:Y:S01]  /*a320*/  HMMA.16816.F32.BF16 R112, R112, R14, R4 ;  /* 0x0000000e7070723c */ /* 0x000fe20000041804 */
[----:B------:R-:W-:Y:S11]  /*a330*/  @P0 BRA `(.L_x_310) ;  /* 0x0000001000000947 */ /* 0x000ff60003800000 */
.L_x_306:
[----:B------:R-:W-:-:S12]  /*a340*/  UIADD3 UR8, UR17, -0x1, URZ ;  /* 0xffffffff11087890 */ /* 0x000fd8000fffe03f */
.L_x_310:
[----:B------:R-:W-:-:S13]  /*a350*/  ISETP.LE.AND P0, PT, RZ, UR8, PT ;  /* 0x00000008ff007c0c */ /* 0x000fda000bf03270 */
[----:B------:R-:W-:Y:S05]  /*a360*/  @!P0 BRA `(.L_x_311) ;  /* 0x00003a6000008947 */ /* 0x000fea0003800000 */
[----:B------:R-:W1:Y:S01]  /*a370*/  LDC.U8 R204, c[0x0][0x2d8] ;  /* 0x0000b600ffcc7b82 */ /* 0x000e620000000000 */
[----:B------:R-:W-:Y:S01]  /*a380*/  IMAD.WIDE.U32 R210, R220, -0x326172a9, RZ ;  /* 0xcd9e8d57dcd27825 */ /* 0x000fe200078e00ff */
[----:B------:R-:W-:Y:S02]  /*a390*/  ISETP.GE.AND P4, PT, R202, c[0x0][0x220], PT ;  /* 0x00008800ca007a0c */ /* 0x000fe40003f86270 */
[----:B------:R-:W-:Y:S01]  /*a3a0*/  ISETP.GE.AND P3, PT, R197, c[0x0][0x220], PT ;  /* 0x00008800c5007a0c */ /* 0x000fe20003f66270 */
[----:B------:R-:W-:Y:S01]  /*a3b0*/  IMAD.MOV.U32 R0, RZ, RZ, R3 ;  /* 0x000000ffff007224 */ /* 0x000fe200078e0003 */
[----:B------:R-:W-:Y:S01]  /*a3c0*/  LOP3.LUT R208, R211, R221, RZ, 0x3c, !PT ;  /* 0x000000ddd3d07212 */ /* 0x000fe200078e3cff */
[----:B------:R-:W-:Y:S01]  /*a3d0*/  IMAD.MOV.U32 R2, RZ, RZ, R132 ;  /* 0x000000ffff027224 */ /* 0x000fe200078e0084 */
[----:B------:R-:W-:Y:S01]  /*a3e0*/  ISETP.GE.AND P2, PT, R196, c[0x0][0x220], PT ;  /* 0x00008800c4007a0c */ /* 0x000fe20003f46270 */
[----:B------:R-:W-:Y:S01]  /*a3f0*/  IMAD.WIDE.U32 R212, R207, -0x2daee0ad, RZ ;  /* 0xd2511f53cfd47825 */ /* 0x000fe200078e00ff */
[----:B------:R-:W-:-:S03]  /*a400*/  MOV R214, R222 ;  /* 0x000000de00d67202 */ /* 0x000fc60000000f00 */
[----:B------:R-:W-:-:S04]  /*a410*/  IMAD.WIDE.U32 R208, R208, -0x2daee0ad, RZ ;  /* 0xd2511f53d0d07825 */ /* 0x000fc800078e00ff */
[----:B------:R-:W-:Y:S01]  /*a420*/  IMAD.MOV.U32 R215, RZ, RZ, R225 ;  /* 0x000000ffffd77224 */ /* 0x000fe200078e00e1 */
[----:B-1----:R-:W-:Y:S01]  /*a430*/  PRMT R204, R204, 0x7054, R204 ;  /* 0x00007054cccc7816 */ /* 0x002fe200000000cc */
[----:B------:R-:W-:Y:S05]  /*a440*/  BRA `(.L_x_312) ;  /* 0x0000068000007947 */ /* 0x000fea0003800000 */
.L_x_314:
[----:B------:R1:W-:Y:S01]  /*a450*/  @P4 STS.128 [R195+0x6000], RZ ;  /* 0x006000ffc3004388 */ /* 0x0003e20000000c00 */
[----:B------:R-:W-:Y:S02]  /*a460*/  UIADD3 UR30, UR8, -0x1, URZ ;  /* 0xffffffff081e7890 */ /* 0x000fe4000fffe03f */
[----:B------:R-:W-:Y:S02]  /*a470*/  ULDC.64 UR4, c[0x0][0x198] ;  /* 0x0000660000047ab9 */ /* 0x000fe40000000a00 */
[----:B------:R-:W-:Y:S02]  /*a480*/  USHF.R.S32.HI UR17, URZ, 0x1f, UR30 ;  /* 0x0000001f3f117899 */ /* 0x000fe4000801141e */
[----:B------:R-:W-:Y:S02]  /*a490*/  UIMAD.WIDE.U32 UR32, UR30, UR4, URZ ;  /* 0x000000041e2072a5 */ /* 0x000fe4000f8e003f */
[----:B------:R-:W-:Y:S04]  /*a4a0*/  UIMAD UR17, UR17, UR4, URZ ;  /* 0x00000004111172a4 */ /* 0x000fe8000f8e023f */
[----:B------:R-:W-:Y:S01]  /*a4b0*/  UIMAD UR17, UR30, UR5, UR17 ;  /* 0x000000051e1172a4 */ /* 0x000fe2000f8e0211 */
[----:B------:R-:W-:Y:S02]  /*a4c0*/  IMAD.U32 R135, RZ, RZ, UR32 ;  /* 0x00000020ff877e24 */ /* 0x000fe4000f8e00ff */
[----:B------:R-:W-:Y:S01]  /*a4d0*/  IMAD.U32 R3, RZ, RZ, UR32 ;  /* 0x00000020ff037e24 */ /* 0x000fe2000f8e00ff */
[----:B------:R-:W-:Y:S02]  /*a4e0*/  UIADD3 UR17, UR33, UR17, URZ ;  /* 0x0000001121117290 */ /* 0x000fe4000fffe03f */
[----:B------:R-:W-:Y:S04]  /*a4f0*/  LEA R135, P0, R135, R198, 0x6 ;  /* 0x000000c687877211 */ /* 0x000fe800078030ff */
[----:B------:R-:W-:Y:S01]  /*a500*/  IMAD.U32 R134, RZ, RZ, UR17 ;  /* 0x00000011ff867e24 */ /* 0x000fe2000f8e00ff */
[C---:B------:R-:W-:Y:S02]  /*a510*/  @!P3 LEA R138, P6, R135.reuse, c[0x0][0x168], 0x1 ;  /* 0x00005a00878aba11 */ /* 0x040fe400078c08ff */
[----:B------:R-:W-:Y:S02]  /*a520*/  IADD3 R133, P1, R135, UR7, RZ ;  /* 0x0000000787857c10 */ /* 0x000fe4000ff3e0ff */
[----:B------:R-:W-:Y:S02]  /*a530*/  LEA.HI.X R134, R3, R201, R134, 0x6, P0 ;  /* 0x000000c903867211 */ /* 0x000fe400000f3486 */
[C---:B------:R-:W-:Y:S02]  /*a540*/  @!P4 LEA R140, P0, R135.reuse, c[0x0][0x168], 0x1 ;  /* 0x00005a00878cca11 */ /* 0x040fe400078008ff */
[C-C-:B------:R-:W-:Y:S02]  /*a550*/  @!P3 LEA.HI.X R139, R135.reuse, c[0x0][0x16c], R134.reuse, 0x1, P6 ;  /* 0x00005b00878bba11 */ /* 0x140fe400030f0c86 */
[----:B------:R-:W-:Y:S02]  /*a560*/  @!P4 LEA.HI.X R141, R135, c[0x0][0x16c], R134, 0x1, P0 ;  /* 0x00005b00878dca11 */ /* 0x000fe400000f0c86 */
[----:B------:R-:W-:Y:S02]  /*a570*/  @!P3 LEA R144, P6, R133, c[0x0][0x168], 0x1 ;  /* 0x00005a008590ba11 */ /* 0x000fe400078c08ff */
[----:B------:R-:W-:Y:S01]  /*a580*/  IADD3.X R132, R134, UR6, RZ, P1, !PT ;  /* 0x0000000686847c10 */ /* 0x000fe20008ffe4ff */
[----:B------:R-:W-:Y:S01]  /*a590*/  @!PT LDS RZ, [RZ] ;  /* 0x00000000fffff984 */ /* 0x000fe20000000800 */
[----:B------:R-:W-:Y:S01]  /*a5a0*/  @!PT LDS RZ, [RZ] ;  /* 0x00000000fffff984 */ /* 0x000fe20000000800 */
[----:B------:R-:W-:Y:S01]  /*a5b0*/  @!PT LDS RZ, [RZ] ;  /* 0x00000000fffff984 */ /* 0x000fe20000000800 */
[----:B------:R1:W-:Y:S01]  /*a5c0*/  @!P4 LDGSTS.E.BYPASS.LTC128B.128 [R195+0x6000], [R140.64] ;  /* 0x060000008cc3cfae */ /* 0x0003e2000b901d52 */
[----:B------:R-:W-:Y:S02]  /*a5d0*/  @!P2 LEA R136, P1, R135, c[0x0][0x168], 0x1 ;  /* 0x00005a008788aa11 */ /* 0x000fe400078208ff */
[----:B------:R-:W-:Y:S01]  /*a5e0*/  @!P3 LEA.HI.X R145, R133, c[0x0][0x16c], R132, 0x1, P6 ;  /* 0x00005b008591ba11 */ /* 0x000fe200030f0c84 */
[----:B------:R1:W-:Y:S01]  /*a5f0*/  @P3 STS.128 [R195+0x8000], RZ ;  /* 0x008000ffc3003388 */ /* 0x0003e20000000c00 */
[----:B------:R-:W-:Y:S02]  /*a600*/  @!P2 LEA.HI.X R137, R135, c[0x0][0x16c], R134, 0x1, P1 ;  /* 0x00005b008789aa11 */ /* 0x000fe400008f0c86 */
[C---:B------:R-:W-:Y:S01]  /*a610*/  @!P4 LEA R148, P1, R133.reuse, c[0x0][0x168], 0x1 ;  /* 0x00005a008594ca11 */ /* 0x040fe200078208ff */
[----:B------:R-:W-:Y:S01]  /*a620*/  @!PT LDS RZ, [RZ] ;  /* 0x00000000fffff984 */ /* 0x000fe20000000800 */
[----:B------:R-:W-:Y:S01]  /*a630*/  @!PT LDS RZ, [RZ] ;  /* 0x00000000fffff984 */ /* 0x000fe20000000800 */
[----:B------:R-:W-:Y:S01]  /*a640*/  @!PT LDS RZ, [RZ] ;  /* 0x00000000fffff984 */ /* 0x000fe20000000800 */
[----:B------:R1:W-:Y:S01]  /*a650*/  @!P3 LDGSTS.E.BYPASS.LTC128B.128 [R195+0x8000], [R138.64+0x80] ;  /* 0x080000808ac3bfae */ /* 0x0003e2000b901d52 */
[C---:B------:R-:W-:Y:S02]  /*a660*/  IADD3 R3, P0, R133.reuse, UR7, RZ ;  /* 0x0000000785037c10 */ /* 0x040fe4000ff1e0ff */
[----:B------:R-:W-:Y:S01]  /*a670*/  @!P4 LEA.HI.X R149, R133, c[0x0][0x16c], R132, 0x1, P1 ;  /* 0x00005b008595ca11 */ /* 0x000fe200008f0c84 */
[----:B------:R1:W-:Y:S01]  /*a680*/  @P2 STS.128 [R195+0xa000], RZ ;  /* 0x00a000ffc3002388 */ /* 0x0003e20000000c00 */
[C---:B------:R-:W-:Y:S02]  /*a690*/  @!P4 LEA R146, P1, R3.reuse, c[0x0][0x168], 0x1 ;  /* 0x00005a000392ca11 */ /* 0x040fe400078208ff */
[----:B------:R-:W-:Y:S01]  /*a6a0*/  @!P3 LEA R152, P6, R3, c[0x0][0x168], 0x1 ;  /* 0x00005a000398ba11 */ /* 0x000fe200078c08ff */
[----:B------:R-:W-:Y:S01]  /*a6b0*/  @!PT LDS RZ, [RZ] ;  /* 0x00000000fffff984 */ /* 0x000fe20000000800 */
[----:B------:R-:W-:Y:S01]  /*a6c0*/  @!PT LDS RZ, [RZ] ;  /* 0x00000000fffff984 */ /* 0x000fe20000000800 */
[----:B------:R-:W-:Y:S01]  /*a6d0*/  @!PT LDS RZ, [RZ] ;  /* 0x00000000fffff984 */ /* 0x000fe20000000800 */
[----:B------:R1:W-:Y:S01]  /*a6e0*/  @!P2 LDGSTS.E.BYPASS.LTC128B.128 [R195+0xa000], [R136.64+0x100] ;  /* 0x0a00010088c3afae */ /* 0x0003e2000b901d52 */
[----:B------:R-:W-:Y:S02]  /*a6f0*/  IADD3.X R134, R132, UR6, RZ, P0, !PT ;  /* 0x0000000684867c10 */ /* 0x000fe400087fe4ff */
[----:B------:R-:W-:Y:S01]  /*a700*/  @!P2 LEA R142, P0, R133, c[0x0][0x168], 0x1 ;  /* 0x00005a00858eaa11 */ /* 0x000fe200078008ff */
[----:B------:R1:W-:Y:S01]  /*a710*/  @P4 STS.128 [R195+0x6800], RZ ;  /* 0x006800ffc3004388 */ /* 0x0003e20000000c00 */
[----:B------:R-:W-:Y:S02]  /*a720*/  @!P4 LEA.HI.X R147, R3, c[0x0][0x16c], R134, 0x1, P1 ;  /* 0x00005b000393ca11 */ /* 0x000fe400008f0c86 */
[----:B------:R-:W-:Y:S01]  /*a730*/  @!P2 LEA.HI.X R143, R133, c[0x0][0x16c], R132, 0x1, P0 ;  /* 0x00005b00858faa11 */ /* 0x000fe200000f0c84 */
[----:B------:R-:W-:Y:S01]  /*a740*/  @!PT LDS RZ, [RZ] ;  /* 0x00000000fffff984 */ /* 0x000fe20000000800 */
[----:B------:R-:W-:Y:S01]  /*a750*/  @!PT LDS RZ, [RZ] ;  /* 0x00000000fffff984 */ /* 0x000fe20000000800 */
[----:B------:R-:W-:Y:S01]  /*a760*/  @!PT LDS RZ, [RZ] ;  /* 0x00000000fffff984 */ /* 0x000fe20000000800 */
[----:B------:R1:W-:Y:S01]  /*a770*/  @!P4 LDGSTS.E.BYPASS.LTC128B.128 [R195+0x6800], [R148.64] ;  /* 0x0680000094c3cfae */ /* 0x0003e2000b901d52 */
[C-C-:B------:R-:W-:Y:S02]  /*a780*/  @!P3 LEA.HI.X R153, R3.reuse, c[0x0][0x16c], R134.reuse, 0x1, P6 ;  /* 0x00005b000399ba11 */ /* 0x140fe400030f0c86 */
[C---:B------:R-:W-:Y:S01]  /*a790*/  @!P2 LEA R150, P1, R3.reuse, c[0x0][0x168], 0x1 ;  /* 0x00005a000396aa11 */ /* 0x040fe200078208ff */
[----:B------:R1:W-:Y:S01]  /*a7a0*/  @P3 STS.128 [R195+0x8800], RZ ;  /* 0x008800ffc3003388 */ /* 0x0003e20000000c00 */
[C---:B------:R-:W-:Y:S02]  /*a7b0*/  IADD3 R132, P0, R3.reuse, UR7, RZ ;  /* 0x0000000703847c10 */ /* 0x040fe4000ff1e0ff */
[----:B------:R-:W-:Y:S01]  /*a7c0*/  @!P2 LEA.HI.X R151, R3, c[0x0][0x16c], R134, 0x1, P1 ;  /* 0x00005b000397aa11 */ /* 0x000fe200008f0c86 */
[----:B------:R-:W-:Y:S01]  /*a7d0*/  @!PT LDS RZ, [RZ] ;  /* 0x00000000fffff984 */ /* 0x000fe20000000800 */
[----:B------:R-:W-:Y:S01]  /*a7e0*/  @!PT LDS RZ, [RZ] ;  /* 0x00000000fffff984 */ /* 0x000fe20000000800 */
[----:B------:R-:W-:Y:S01]  /*a7f0*/  @!PT LDS RZ, [RZ] ;  /* 0x00000000fffff984 */ /* 0x000fe20000000800 */
[----:B------:R1:W-:Y:S01]  /*a800*/  @!P3 LDGSTS.E.BYPASS.LTC128B.128 [R195+0x8800], [R144.64+0x80] ;  /* 0x0880008090c3bfae */ /* 0x0003e2000b901d52 */
[C---:B------:R-:W-:Y:S02]  /*a810*/  @!P4 LEA R154, P6, R132.reuse, c[0x0][0x168], 0x1 ;  /* 0x00005a00849aca11 */ /* 0x040fe400078c08ff */
        /* <DEDUP_REMOVED lines=9> */
[C-C-:B------:R-:W-:Y:S01]  /*a8b0*/  @!P3 LEA.HI.X R157, R132.reuse, c[0x0][0x16c], R134.reuse, 0x1, P1 ;  /* 0x00005b00849dba11 */ /* 0x140fe200008f0c86 */
[----:B------:R1:W-:Y:S01]  /*a8c0*/  @P4 STS.128 [R195+0x7000], RZ ;  /* 0x007000ffc3004388 */ /* 0x0003e20000000c00 */
[----:B------:R-:W-:Y:S03]  /*a8d0*/  @!P2 LEA.HI.X R159, R132, c[0x0][0x16c], R134, 0x1, P0 ;  /* 0x00005b00849faa11 */ /* 0x000fe600000f0c86 */
        /* <DEDUP_REMOVED lines=31> */
.L_x_312:
[----:B------:R-:W-:Y:S04]  /*aad0*/  DEPBAR.LE SB0, 0x0 ;  /* 0x000080000000791a */ /* 0x000fe80000000000 */
[----:B------:R-:W-:Y:S01]  /*aae0*/  BAR.SYNC.DEFER_BLOCKING 0x0 ;  /* 0x0000000000007b1d */ /* 0x000fe20000010000 */
[----:B------:R-:W-:Y:S01]  /*aaf0*/  USHF.R.S32.HI UR5, URZ, 0x1f, UR8 ;  /* 0x0000001f3f057899 */ /* 0x000fe20008011408 */
[----:B------:R-:W-:Y:S01]  /*ab00*/  IMAD.U32 R3, RZ, RZ, UR8 ;  /* 0x00000008ff037e24 */ /* 0x000fe2000f8e00ff */
[----:B------:R-:W-:Y:S03]  /*ab10*/  UIMAD UR4, UR11, UR8, URZ ;  /* 0x000000080b0472a4 */ /* 0x000fe6000f8e023f */
[----:B------:R-:W-:Y:S01]  /*ab20*/  IMAD.WIDE.U32 R4, R3, UR12, R214 ;  /* 0x0000000c03047c25 */ /* 0x000fe2000f8e00d6 */
[----:B------:R-:W-:Y:S04]  /*ab30*/  UIMAD UR4, UR5, UR12, UR4 ;  /* 0x0000000c050472a4 */ /* 0x000fe8000f8e0204 */
[C---:B------:R-:W-:Y:S02]  /*ab40*/  @!P4 LEA R6, P6, R4.reuse, c[0x0][0x170], 0x1 ;  /* 0x00005c000406ca11 */ /* 0x040fe400078c08ff */
[----:B------:R-:W-:Y:S02]  /*ab50*/  IADD3 R5, R5, UR4, RZ ;  /* 0x0000000405057c10 */ /* 0x000fe4000fffe0ff */
[C---:B------:R-:W-:Y:S02]  /*ab60*/  @!P3 LEA R14, P1, R4.reuse, c[0x0][0x170], 0x1 ;  /* 0x00005c00040eba11 */ /* 0x040fe400078208ff */
[C-C-:B------:R-:W-:Y:S02]  /*ab70*/  @!P4 LEA.HI.X R7, R4.reuse, c[0x0][0x174], R5.reuse, 0x1, P6 ;  /* 0x00005d000407ca11 */ /* 0x140fe400030f0c05 */
[C-C-:B------:R-:W-:Y:S02]  /*ab80*/  @!P3 LEA.HI.X R15, R4.reuse, c[0x0][0x174], R5.reuse, 0x1, P1 ;  /* 0x00005d00040fba11 */ /* 0x140fe400008f0c05 */
[C---:B------:R-:W-:Y:S02]  /*ab90*/  @!P2 LEA R12, P0, R4.reuse, c[0x0][0x170], 0x1 ;  /* 0x00005c00040caa11 */ /* 0x040fe400078008ff */
[C---:B------:R-:W-:Y:S01]  /*aba0*/  IADD3 R3, P5, R4.reuse, UR14, RZ ;  /* 0x0000000e04037c10 */ /* 0x040fe2000ffbe0ff */
[----:B------:R-:W-:Y:S01]  /*abb0*/  @P4 STS.128 [R195+0xc000], RZ ;  /* 0x00c000ffc3004388 */ /* 0x000fe20000000c00 */
[----:B------:R-:W-:Y:S02]  /*abc0*/  @!P2 LEA.HI.X R13, R4, c[0x0][0x174], R5, 0x1, P0 ;  /* 0x00005d00040daa11 */ /* 0x000fe400000f0c05 */
[----:B------:R-:W-:Y:S01]  /*abd0*/  @!P4 LEA R16, P6, R3, c[0x0][0x170], 0x1 ;  /* 0x00005c000310ca11 */ /* 0x000fe200078c08ff */
[----:B------:R-:W-:Y:S01]  /*abe0*/  @!PT LDS RZ, [RZ] ;  /* 0x00000000fffff984 */ /* 0x000fe20000000800 */
[----:B------:R-:W-:Y:S01]  /*abf0*/  @!PT LDS RZ, [RZ] ;  /* 0x00000000fffff984 */ /* 0x000fe20000000800 */
[----:B------:R-:W-:Y:S01]  /*ac00*/  @!PT LDS RZ, [RZ] ;  /* 0x00000000fffff984 */ /* 0x000fe20000000800 */
[----:B------:R1:W-:Y:S01]  /*ac10*/  @!P4 LDGSTS.E.BYPASS.LTC128B.128 [R195+0xc000], [R6.64] ;  /* 0x0c00000006c3cfae */ /* 0x0003e2000b901d52 */
[----:B------:R-:W-:Y:S02]  /*ac20*/  IADD3.X R5, R5, UR9, RZ, P5, !PT ;  /* 0x0000000905057c10 */ /* 0x000fe4000affe4ff */
[C---:B------:R-:W-:Y:S01]  /*ac30*/  @!P3 LEA R10, P1, R3.reuse, c[0x0][0x170], 0x1 ;  /* 0x00005c00030aba11 */ /* 0x040fe200078208ff */
[----:B------:R-:W-:Y:S01]  /*ac40*/  @P3 STS.128 [R195+0xe000], RZ ;  /* 0x00e000ffc3003388 */ /* 0x000fe20000000c00 */
[C-C-:B------:R-:W-:Y:S02]  /*ac50*/  @!P4 LEA.HI.X R17, R3.reuse, c[0x0][0x174], R5.reuse, 0x1, P6 ;  /* 0x00005d000311ca11 */ /* 0x140fe400030f0c05 */
[C-C-:B------:R-:W-:Y:S01]  /*ac60*/  @!P3 LEA.HI.X R11, R3.reuse, c[0x0][0x174], R5.reuse, 0x1, P1 ;  /* 0x00005d00030bba11 */ /* 0x140fe200008f0c05 */
[----:B------:R-:W-:Y:S01]  /*ac70*/  @!PT LDS RZ, [RZ] ;  /* 0x00000000fffff984 */ /* 0x000fe20000000800 */
[----:B------:R-:W-:Y:S01]  /*ac80*/  @!PT LDS RZ, [RZ] ;  /* 0x00000000fffff984 */ /* 0x000fe20000000800 */
[----:B------:R-:W-:Y:S01]  /*ac90*/  @!PT LDS RZ, [RZ] ;  /* 0x00000000fffff984 */ /* 0x000fe20000000800 */
[----:B------:R2:W-:Y:S01]  /*aca0*/  @!P3 LDGSTS.E.BYPASS.LTC128B.128 [R195+0xe000], [R14.64+0x80] ;  /* 0x0e0000800ec3bfae */ /* 0x0005e2000b901d52 */
[C---:B------:R-:W-:Y:S03]  /*acb0*/  @!P2 LEA R8, P0, R3.reuse, c[0x0][0x170], 0x1 ;  /* 0x00005c000308aa11 */ /* 0x040fe600078008ff */
[----:B------:R-:W-:Y:S01]  /*acc0*/  @P2 STS.128 [R195+0x10000], RZ ;  /* 0x010000ffc3002388 */ /* 0x000fe20000000c00 */
[C---:B------:R-:W-:Y:S03]  /*acd0*/  @!P2 LEA.HI.X R9, R3.reuse, c[0x0][0x174], R5, 0x1, P0 ;  /* 0x00005d000309aa11 */ /* 0x040fe600000f0c05 */
        /* <DEDUP_REMOVED lines=8> */
[----:B------:R3:W-:Y:S01]  /*ad60*/  @!P4 LDGSTS.E.BYPASS.LTC128B.128 [R195+0xc800], [R16.64] ;  /* 0x0c80000010c3cfae */ /* 0x0007e2000b901d52 */
[----:B-1----:R-:W-:Y:S03]  /*ad70*/  IADD3 R6, P5, R3, UR14, RZ ;  /* 0x0000000e03067c10 */ /* 0x002fe6000ffbe0ff */
[----:B------:R-:W-:Y:S01]  /*ad80*/  @P3 STS.128 [R195+0xe800], RZ ;  /* 0x00e800ffc3003388 */ /* 0x000fe20000000c00 */
[C---:B------:R-:W-:Y:S03]  /*ad90*/  @!P4 LEA R28, P1, R6.reuse, c[0x0][0x170], 0x1 ;  /* 0x00005c00061cca11 */ /* 0x040fe600078208ff */
[----:B------:R-:W-:Y:S01]  /*ada0*/  @!PT LDS RZ, [RZ] ;  /* 0x00000000fffff984 */ /* 0x000fe20000000800 */
[----:B------:R-:W-:Y:S01]  /*adb0*/  @!PT LDS RZ, [RZ] ;  /* 0x00000000fffff984 */ /* 0x000fe20000000800 */
[----:B------:R-:W-:Y:S01]  /*adc0*/  @!PT LDS RZ, [RZ] ;  /* 0x00000000fffff984 */ /* 0x000fe20000000800 */
[----:B------:R1:W-:Y:S01]  /*add0*/  @!P3 LDGSTS.E.BYPASS.LTC128B.128 [R195+0xe800], [R10.64+0x80] ;  /* 0x0e8000800ac3bfae */ /* 0x0003e2000b901d52 */
        /* <DEDUP_REMOVED lines=9> */
[C---:B------:R-:W-:Y:S02]  /*ae70*/  @!P2 LEA R22, P5, R6.reuse, c[0x0][0x170], 0x1 ;  /* 0x00005c000616aa11 */ /* 0x040fe400078a08ff */
[C---:B------:R-:W-:Y:S01]  /*ae80*/  IADD3 R4, P6, R6.reuse, UR14, RZ ;  /* 0x0000000e06047c10 */ /* 0x040fe2000ffde0ff */
[----:B------:R-:W-:Y:S01]  /*ae90*/  @P4 STS.128 [R195+0xd000], RZ ;  /* 0x00d000ffc3004388 */ /* 0x000fe20000000c00 */
[----:B------:R-:W-:Y:S02]  /*aea0*/  @!P2 LEA.HI.X R23, R6, c[0x0][0x174], R5, 0x1, P5 ;  /* 0x00005d000617aa11 */ /* 0x000fe400028f0c05 */
[----:B------:R-:W-:Y:S01]  /*aeb0*/  IADD3.X R3, R5, UR9, RZ, P6, !PT ;  /* 0x0000000905037c10 */ /* 0x000fe2000b7fe4ff */
[----:B------:R-:W-:Y:S01]  /*aec0*/  @!PT LDS RZ, [RZ] ;  /* 0x00000000fffff984 */ /* 0x000fe20000000800 */
[----:B------:R-:W-:Y:S01]  /*aed0*/  @!PT LDS RZ, [RZ] ;  /* 0x00000000fffff984 */ /* 0x000fe20000000800 */
[----:B------:R-:W-:Y:S01]  /*aee0*/  @!PT LDS RZ, [RZ] ;  /* 0x00000000fffff984 */ /* 0x000fe20000000800 */
[----:B------:R4:W-:Y:S01]  /*aef0*/  @!P4 LDGSTS.E.BYPASS.LTC128B.128 [R195+0xd000], [R28.64] ;  /* 0x0d0000001cc3cfae */ /* 0x0009e2000b901d52 */
[C---:B------:R-:W-:Y:S02]  /*af00*/  @!P4 LEA R26, P6, R4.reuse, c[0x0][0x170], 0x1 ;  /* 0x00005c00041aca11 */ /* 0x040fe400078c08ff */
        /* <DEDUP_REMOVED lines=9> */
[----:B------:R-:W-:Y:S01]  /*afa0*/  ISETP.LT.AND P5, PT, RZ, UR8, PT ;  /* 0x00000008ff007c0c */ /* 0x000fe2000bfa1270 */
[----:B------:R-:W-:Y:S01]  /*afb0*/  @P2 STS.128 [R195+0x11000], RZ ;  /* 0x011000ffc3002388 */ /* 0x000fe20000000c00 */
[----:B------:R-:W-:Y:S03]  /*afc0*/  @!P2 LEA.HI.X R19, R4, c[0x0][0x174], R3, 0x1, P0 ;  /* 0x00005d000413aa11 */ /* 0x000fe600000f0c03 */
        /* <DEDUP_REMOVED lines=20> */
[----:B-1----:R-:W1:Y:S04]  /*b110*/  LDSM.16.M88.4 R8, [R193+0x6000] ;  /* 0x00600000c108783b */ /* 0x002e680000000200 */
[----:B-----5:R-:W-:Y:S04]  /*b120*/  LDSM.16.M88.4 R24, [R193+0x7000] ;  /* 0x00700000c118783b */ /* 0x020fe80000000200 */
[----:B------:R-:W0:Y:S04]  /*b130*/  LDGDEPBAR ;  /* 0x00000000000079af */ /* 0x000e280000000000 */
[----:B------:R-:W-:Y:S04]  /*b140*/  LDSM.16.M88.4 R132, [R193+0x7800] ;  /* 0x00780000c184783b */ /* 0x000fe80000000200 */
[----:B------:R-:W-:Y:S04]  /*b150*/  LDSM.16.M88.4 R136, [R192] ;  /* 0x00000000c088783b */ /* 0x000fe80000000200 */
[----:B---3--:R-:W2:Y:S04]  /*b160*/  LDSM.16.M88.4 R16, [R193+0x6800] ;  /* 0x00680000c110783b */ /* 0x008ea80000000200 */
[----:B------:R-:W3:Y:S04]  /*b170*/  LDSM.16.M88.4 R140, [R191] ;  /* 0x00000000bf8c783b */ /* 0x000ee80000000200 */
[----:B------:R-:W5:Y:S04]  /*b180*/  LDSM.16.M88.4 R144, [R183] ;  /* 0x00000000b790783b */ /* 0x000f680000000200 */
[----:B------:R-:W3:Y:S04]  /*b190*/  LDSM.16.M88.4 R148, [R182] ;  /* 0x00000000b694783b */ /* 0x000ee80000000200 */
[----:B------:R-:W3:Y:S01]  /*b1a0*/  LDSM.16.M88.4 R152, [R181] ;  /* 0x00000000b598783b */ /* 0x000ee20000000200 */
[C---:B-1----:R-:W-:Y:S03]  /*b1b0*/  HMMA.16816.F32.BF16 R4, R32.reuse, R8, RZ ;  /* 0x000000082004723c */ /* 0x042fe600000418ff */
[----:B------:R-:W-:Y:S04]  /*b1c0*/  LDSM.16.M88.4 R156, [R190] ;  /* 0x00000000be9c783b */ /* 0x000fe80000000200 */
[----:B------:R-:W1:Y:S01]  /*b1d0*/  LDSM.16.M88.4 R160, [R187+0x6000] ;  /* 0x00600000bba0783b */ /* 0x000e620000000200 */
[C---:B------:R-:W-:Y:S03]  /*b1e0*/  HMMA.16816.F32.BF16 R8, R32.reuse, R10, RZ ;  /* 0x0000000a2008723c */ /* 0x040fe600000418ff */
[----:B------:R-:W1:Y:S04]  /*b1f0*/  LDSM.16.M88.4 R164, [R187+0x6800] ;  /* 0x00680000bba4783b */ /* 0x000e680000000200 */
[----:B------:R-:W-:Y:S01]  /*b200*/  LDSM.16.M88.4 R168, [R187+0x7800] ;  /* 0x00780000bba8783b */ /* 0x000fe20000000200 */
[C---:B--2---:R-:W-:Y:S08]  /*b210*/  HMMA.16816.F32.BF16 R12, R32.reuse, R16, RZ ;  /* 0x00000010200c723c */ /* 0x044ff000000418ff */
[C---:B------:R-:W-:Y:S08]  /*b220*/  HMMA.16816.F32.BF16 R16, R32.reuse, R18, RZ ;  /* 0x000000122010723c */ /* 0x040ff000000418ff */
[C---:B------:R-:W-:Y:S08]  /*b230*/  HMMA.16816.F32.BF16 R20, R32.reuse, R24, RZ ;  /* 0x000000182014723c */ /* 0x040ff000000418ff */
[C---:B------:R-:W-:Y:S08]  /*b240*/  HMMA.16816.F32.BF16 R24, R32.reuse, R26, RZ ;  /* 0x0000001a2018723c */ /* 0x040ff000000418ff */
[C---:B----4-:R-:W-:Y:S08]  /*b250*/  HMMA.16816.F32.BF16 R28, R32.reuse, R132, RZ ;  /* 0x00000084201c723c */ /* 0x050ff000000418ff */
[----:B------:R-:W-:Y:S01]  /*b260*/  HMMA.16816.F32.BF16 R32, R32, R134, RZ ;  /* 0x000000862020723c */ /* 0x000fe200000418ff */
[----:B------:R-:W2:Y:S07]  /*b270*/  LDSM.16.M88.4 R132, [R187+0x7000] ;  /* 0x00700000bb84783b */ /* 0x000eae0000000200 */
[C---:B---3--:R-:W-:Y:S08]  /*b280*/  HMMA.16816.F32.BF16 R4, R136.reuse, R140, R4 ;  /* 0x0000008c8804723c */ /* 0x048ff00000041804 */
[C---:B------:R-:W-:Y:S01]  /*b290*/  HMMA.16816.F32.BF16 R8, R136.reuse, R142, R8 ;  /* 0x0000008e8808723c */ /* 0x040fe20000041808 */
[----:B------:R-:W-:Y:S07]  /*b2a0*/  LDSM.16.M88.4 R140, [R189] ;  /* 0x00000000bd8c783b */ /* 0x000fee0000000200 */
[C---:B-----5:R-:W-:Y:S08]  /*b2b0*/  HMMA.16816.F32.BF16 R12, R136.reuse, R144, R12 ;  /* 0x00000090880c723c */ /* 0x060ff0000004180c */
        /* <DEDUP_REMOVED lines=8> */
[----:B------:R-:W3:Y:S03]  /*b340*/  LDSM.16.M88.4 R152, [R180+0x1800] ;  /* 0x00180000b498783b */ /* 0x000ee60000000200 */
[C---:B-1----:R-:W-:Y:S08]  /*b350*/  HMMA.16816.F32.BF16 R4, R156.reuse, R160, R4 ;  /* 0x000000a09c04723c */ /* 0x042ff00000041804 */
[C---:B------:R-:W-:Y:S01]  /*b360*/  HMMA.16816.F32.BF16 R8, R156.reuse, R162, R8 ;  /* 0x000000a29c08723c */ /* 0x040fe20000041808 */
[----:B------:R-:W-:Y:S07]  /*b370*/  LDSM.16.M88.4 R160, [R193+0x8000] ;  /* 0x00800000c1a0783b */ /* 0x000fee0000000200 */
[C---:B------:R-:W-:Y:S08]  /*b380*/  HMMA.16816.F32.BF16 R12, R156.reuse, R164, R12 ;  /* 0x000000a49c0c723c */ /* 0x040ff0000004180c */
[C---:B------:R-:W-:Y:S01]  /*b390*/  HMMA.16816.F32.BF16 R16, R156.reuse, R166, R16 ;  /* 0x000000a69c10723c */ /* 0x040fe20000041810 */
[----:B------:R-:W-:Y:S07]  /*b3a0*/  LDSM.16.M88.4 R164, [R193+0x8800] ;  /* 0x00880000c1a4783b */ /* 0x000fee0000000200 */
[C---:B--2---:R-:W-:Y:S08]  /*b3b0*/  HMMA.16816.F32.BF16 R20, R156.reuse, R132, R20 ;  /* 0x000000849c14723c */ /* 0x044ff00000041814 */
[C---:B------:R-:W-:Y:S01]  /*b3c0*/  HMMA.16816.F32.BF16 R24, R156.reuse, R134, R24 ;  /* 0x000000869c18723c */ /* 0x040fe20000041818 */
[----:B------:R-:W1:Y:S07]  /*b3d0*/  LDSM.16.M88.4 R132, [R194+0x2000] ;  /* 0x00200000c284783b */ /* 0x000e6e0000000200 */
[C---:B------:R-:W-:Y:S08]  /*b3e0*/  HMMA.16816.F32.BF16 R28, R156.reuse, R168, R28 ;  /* 0x000000a89c1c723c */ /* 0x040ff0000004181c */
[----:B------:R-:W-:Y:S01]  /*b3f0*/  HMMA.16816.F32.BF16 R32, R156, R170, R32 ;  /* 0x000000aa9c20723c */ /* 0x000fe20000041820 */
[----:B------:R-:W2:Y:S04]  /*b400*/  LDSM.16.M88.4 R156, [R193+0x9000] ;  /* 0x00900000c19c783b */ /* 0x000ea80000000200 */
[----:B------:R-:W1:Y:S03]  /*b410*/  LDSM.16.M88.4 R168, [R193+0x9800] ;  /* 0x00980000c1a8783b */ /* 0x000e660000000200 */
[C---:B---3--:R-:W-:Y:S08]  /*b420*/  HMMA.16816.F32.BF16 R4, R140.reuse, R144, R4 ;  /* 0x000000908c04723c */ /* 0x048ff00000041804 */
[C---:B------:R-:W-:Y:S01]  /*b430*/  HMMA.16816.F32.BF16 R8, R140.reuse, R146, R8 ;  /* 0x000000928c08723c */ /* 0x040fe20000041808 */
[----:B------:R-:W-:Y:S07]  /*b440*/  LDSM.16.M88.4 R144, [R179] ;  /* 0x00000000b390783b */ /* 0x000fee0000000200 */
[C---:B----4-:R-:W-:Y:S08]  /*b450*/  HMMA.16816.F32.BF16 R12, R140.reuse, R148, R12 ;  /* 0x000000948c0c723c */ /* 0x050ff0000004180c */
[C---:B------:R-:W-:Y:S01]  /*b460*/  HMMA.16816.F32.BF16 R16, R140.reuse, R150, R16 ;  /* 0x000000968c10723c */ /* 0x040fe20000041810 */
[----:B------:R-:W-:Y:S07]  /*b470*/  LDSM.16.M88.4 R148, [R178] ;  /* 0x00000000b294783b */ /* 0x000fee0000000200 */
[C---:B-----5:R-:W-:Y:S08]  /*b480*/  HMMA.16816.F32.BF16 R20, R140.reuse, R136, R20 ;  /* 0x000000888c14723c */ /* 0x060ff00000041814 */
[C---:B------:R-:W-:Y:S01]  /*b490*/  HMMA.16816.F32.BF16 R24, R140.reuse, R138, R24 ;  /* 0x0000008a8c18723c */ /* 0x040fe20000041818 */
[----:B------:R-:W3:Y:S07]  /*b4a0*/  LDSM.16.M88.4 R136, [R192+0x2000] ;  /* 0x00200000c088783b */ /* 0x000eee0000000200 */
[C---:B------:R-:W-:Y:S08]  /*b4b0*/  HMMA.16816.F32.BF16 R28, R140.reuse, R152, R28 ;  /* 0x000000988c1c723c */ /* 0x040ff0000004181c */
[----:B------:R-:W-:Y:S01]  /*b4c0*/  HMMA.16816.F32.BF16 R32, R140, R154, R32 ;  /* 0x0000009a8c20723c */ /* 0x000fe20000041820 */
[----:B------:R-:W4:Y:S04]  /*b4d0*/  LDSM.16.M88.4 R140, [R177] ;  /* 0x00000000b18c783b */ /* 0x000f280000000200 */
[----:B------:R-:W5:Y:S03]  /*b4e0*/  LDSM.16.M88.4 R152, [R176] ;  /* 0x00000000b098783b */ /* 0x000f660000000200 */
        /* <DEDUP_REMOVED lines=15> */
[----:B------:R-:W-:Y:S07]  /*b5e0*/  LDSM.16.M88.4 R144, [R180+0x2000] ;  /* 0x00200000b490783b */ /* 0x000fee0000000200 */
[C---:B------:R-:W-:Y:S08]  /*b5f0*/  HMMA.16816.F32.BF16 R12, R136.reuse, R148, R12 ;  /* 0x00000094880c723c */ /* 0x040ff0000004180c */
[C---:B------:R-:W-:Y:S01]  /*b600*/  HMMA.16816.F32.BF16 R16, R136.reuse, R150, R16 ;  /* 0x000000968810723c */ /* 0x040fe20000041810 */
[----:B------:R-:W-:Y:S07]  /*b610*/  LDSM.16.M88.4 R148, [R180+0x2800] ;  /* 0x00280000b494783b */ /* 0x000fee0000000200 */
[C---:B----4-:R-:W-:Y:S08]  /*b620*/  HMMA.16816.F32.BF16 R20, R136.reuse, R140, R20 ;  /* 0x0000008c8814723c */ /* 0x050ff00000041814 */
[C---:B------:R-:W-:Y:S01]  /*b630*/  HMMA.16816.F32.BF16 R24, R136.reuse, R142, R24 ;  /* 0x0000008e8818723c */ /* 0x040fe20000041818 */
[----:B------:R-:W3:Y:S07]  /*b640*/  LDSM.16.M88.4 R140, [R189+0x2000] ;  /* 0x00200000bd8c783b */ /* 0x000eee0000000200 */
[C---:B-----5:R-:W-:Y:S08]  /*b650*/  HMMA.16816.F32.BF16 R28, R136.reuse, R152, R28 ;  /* 0x00000098881c723c */ /* 0x060ff0000004181c */
[----:B------:R-:W-:Y:S01]  /*b660*/  HMMA.16816.F32.BF16 R32, R136, R154, R32 ;  /* 0x0000009a8820723c */ /* 0x000fe20000041820 */
[----:B------:R-:W4:Y:S04]  /*b670*/  LDSM.16.M88.4 R136, [R180+0x3000] ;  /* 0x00300000b488783b */ /* 0x000f280000000200 */
[----:B------:R-:W5:Y:S03]  /*b680*/  LDSM.16.M88.4 R152, [R180+0x3800] ;  /* 0x00380000b498783b */ /* 0x000f660000000200 */
        /* <DEDUP_REMOVED lines=16> */
[C---:B------:R-:W-:Y:S08]  /*b790*/  HMMA.16816.F32.BF16 R12, R140.reuse, R148, R12 ;  /* 0x000000948c0c723c */ /* 0x040ff0000004180c */
[C---:B------:R-:W-:Y:S01]  /*b7a0*/  HMMA.16816.F32.BF16 R16, R140.reuse, R150, R16 ;  /* 0x000000968c10723c */ /* 0x040fe20000041810 */
[----:B------:R-:W-:Y:S07]  /*b7b0*/  LDSM.16.M88.4 R148, [R174] ;  /* 0x00000000ae94783b */ /* 0x000fee0000000200 */
[C---:B----4-:R-:W-:Y:S08]  /*b7c0*/  HMMA.16816.F32.BF16 R20, R140.reuse, R136, R20 ;  /* 0x000000888c14723c */ /* 0x050ff00000041814 */
[C---:B------:R-:W-:Y:S01]  /*b7d0*/  HMMA.16816.F32.BF16 R24, R140.reuse, R138, R24 ;  /* 0x0000008a8c18723c */ /* 0x040fe20000041818 */
[----:B------:R-:W3:Y:S07]  /*b7e0*/  LDSM.16.M88.4 R136, [R192+0x4000] ;  /* 0x00400000c088783b */ /* 0x000eee0000000200 */
[C---:B-----5:R-:W-:Y:S08]  /*b7f0*/  HMMA.16816.F32.BF16 R28, R140.reuse, R152, R28 ;  /* 0x000000988c1c723c */ /* 0x060ff0000004181c */
        /* <DEDUP_REMOVED lines=29> */
[C---:B-1----:R-:W-:Y:S01]  /*b9d0*/  HMMA.16816.F32.BF16 R4, R156.reuse, R160, R4 ;  /* 0x000000a09c04723c */ /* 0x042fe20000041804 */
[----:B------:R-:W-:Y:S04]  /*b9e0*/  DEPBAR.LE SB0, 0x0 ;  /* 0x000080000000791a */ /* 0x000fe80000000000 */
[----:B------:R-:W-:Y:S03]  /*b9f0*/  BAR.SYNC.DEFER_BLOCKING 0x0 ;  /* 0x0000000000007b1d */ /* 0x000fe60000010000 */
[C---:B------:R-:W-:Y:S08]  /*ba00*/  HMMA.16816.F32.BF16 R8, R156.reuse, R162, R8 ;  /* 0x000000a29c08723c */ /* 0x040ff00000041808 */
[C---:B------:R-:W-:Y:S08]  /*ba10*/  HMMA.16816.F32.BF16 R12, R156.reuse, R164, R12 ;  /* 0x000000a49c0c723c */ /* 0x040ff0000004180c */
[C---:B------:R-:W-:Y:S08]  /*ba20*/  HMMA.16816.F32.BF16 R16, R156.reuse, R166, R16 ;  /* 0x000000a69c10723c */ /* 0x040ff00000041810 */
[C---:B--2---:R-:W-:Y:S08]  /*ba30*/  HMMA.16816.F32.BF16 R20, R156.reuse, R132, R20 ;  /* 0x000000849c14723c */ /* 0x044ff00000041814 */
[C---:B------:R-:W-:Y:S08]  /*ba40*/  HMMA.16816.F32.BF16 R24, R156.reuse, R134, R24 ;  /* 0x000000869c18723c */ /* 0x040ff00000041818 */
[C---:B------:R-:W-:Y:S08]  /*ba50*/  HMMA.16816.F32.BF16 R28, R156.reuse, R168, R28 ;  /* 0x000000a89c1c723c */ /* 0x040ff0000004181c */
[----:B------:R-:W-:Y:S08]  /*ba60*/  HMMA.16816.F32.BF16 R32, R156, R170, R32 ;  /* 0x000000aa9c20723c */ /* 0x000ff00000041820 */
[C---:B---3--:R-:W-:Y:S08]  /*ba70*/  HMMA.16816.F32.BF16 R4, R140.reuse, R144, R4 ;  /* 0x000000908c04723c */ /* 0x048ff00000041804 */
[C---:B------:R-:W-:Y:S08]  /*ba80*/  HMMA.16816.F32.BF16 R8, R140.reuse, R146, R8 ;  /* 0x000000928c08723c */ /* 0x040ff00000041808 */
[C---:B------:R-:W-:Y:S08]  /*ba90*/  HMMA.16816.F32.BF16 R12, R140.reuse, R148, R12 ;  /* 0x000000948c0c723c */ /* 0x040ff0000004180c */
[C---:B------:R-:W-:Y:S08]  /*baa0*/  HMMA.16816.F32.BF16 R16, R140.reuse, R150, R16 ;  /* 0x000000968c10723c */ /* 0x040ff00000041810 */
[C---:B----4-:R-:W-:Y:S08]  /*bab0*/  HMMA.16816.F32.BF16 R20, R140.reuse, R136, R20 ;  /* 0x000000888c14723c */ /* 0x050ff00000041814 */
[C---:B------:R-:W-:Y:S08]  /*bac0*/  HMMA.16816.F32.BF16 R24, R140.reuse, R138, R24 ;  /* 0x0000008a8c18723c */ /* 0x040ff00000041818 */
[C---:B-----5:R-:W-:Y:S08]  /*bad0*/  HMMA.16816.F32.BF16 R28, R140.reuse, R152, R28 ;  /* 0x000000988c1c723c */ /* 0x060ff0000004181c */
[----:B------:R-:W-:Y:S01]  /*bae0*/  HMMA.16816.F32.BF16 R32, R140, R154, R32 ;  /* 0x0000009a8c20723c */ /* 0x000fe20000041820 */
[----:B------:R-:W-:-:S07]  /*baf0*/  @P5 BRA `(.L_x_314) ;  /* 0xffffe95000005947 */ /* 0x000fce000383ffff */
.L_x_313:
[----:B------:R-:W-:Y:S01]  /*bb00*/  FMNMX.FTZ R132, R4, R2, !PT ;  /* 0x0000000204847209 */ /* 0x000fe20007810000 */
[----:B------:R-:W-:Y:S01]  /*bb10*/  USHF.L.U32 UR30, UR8, 0x1, URZ ;  /* 0x00000001081e7899 */ /* 0x000fe2000800063f */
[----:B------:R-:W-:Y:S01]  /*bb20*/  FMNMX.FTZ R3, R6, R0, !PT ;  /* 0x0000000006037209 */ /* 0x000fe20007810000 */
[----:B------:R-:W-:Y:S01]  /*bb30*/  UIADD3 UR4, UR22, -0x61c88647, URZ ;  /* 0x9e3779b916047890 */ /* 0x000fe2000fffe03f */
[----:B------:R-:W-:Y:S01]  /*bb40*/  FMNMX.FTZ R132, R5, R132, !PT ;  /* 0x0000008405847209 */ /* 0x000fe20007810000 */
[----:B-1----:R-:W-:Y:S01]  /*bb50*/  LDSM.16.MT88.4 R140, [R188+0xc000] ;  /* 0x00c00000bc8c783b */ /* 0x002fe20000004200 */
[----:B------:R-:W-:Y:S01]  /*bb60*/  FMNMX.FTZ R3, R7, R3, !PT ;  /* 0x0000000307037209 */ /* 0x000fe20007810000 */
[----:B------:R-:W-:Y:S01]  /*bb70*/  UIADD3 UR17, UR22, -0x4ab325aa, URZ ;  /* 0xb54cda5616117890 */ /* 0x000fe2000fffe03f */
[----:B------:R-:W-:Y:S01]  /*bb80*/  FMNMX.FTZ R132, R8, R132, !PT ;  /* 0x0000008408847209 */ /* 0x000fe20007810000 */
[----:B------:R-:W-:Y:S01]  /*bb90*/  UIADD3 UR5, UR23, 0x646e171e, URZ ;  /* 0x646e171e17057890 */ /* 0x000fe2000fffe03f */
[----:B------:R-:W-:Y:S01]  /*bba0*/  FMNMX.FTZ R3, R10, R3, !PT ;  /* 0x000000030a037209 */ /* 0x000fe20007810000 */
[----:B------:R-:W-:Y:S01]  /*bbb0*/  UIADD3 UR8, UR8, -0x1, URZ ;  /* 0xffffffff08087890 */ /* 0x000fe2000fffe03f */
        /* <DEDUP_REMOVED lines=28> */
[----:B------:R-:W-:Y:S01]  /*bd80*/  MOV R135, UR23 ;  /* 0x0000001700877c02 */ /* 0x000fe20008000f00 */
[----:B------:R-:W-:Y:S01]  /*bd90*/  SHFL.BFLY PT, R134, R132, 0x2, 0x1f ;  /* 0x0c401f0084867f89 */ /* 0x000fe200000e0000 */
[----:B------:R-:W-:Y:S05]  /*bda0*/  LOP3.LUT R220, R209, UR29, R212, 0x96, !PT ;  /* 0x0000001dd1dc7c12 */ /* 0x000fea000f8e96d4 */
[----:B------:R-:W-:Y:S02]  /*bdb0*/  IMAD.WIDE.U32 R220, R220, -0x326172a9, RZ ;  /* 0xcd9e8d57dcdc7825 */ /* 0x000fe400078e00ff */
[----:B------:R-:W1:Y:S02]  /*bdc0*/  SHFL.BFLY PT, R133, R3, 0x2, 0x1f ;  /* 0x0c401f0003857f89 */ /* 0x000e6400000e0000 */
[----:B-1----:R-:W-:Y:S02]  /*bdd0*/  FMNMX.FTZ R133, R3, R133, !PT ;  /* 0x0000008503857209 */ /* 0x002fe40007810000 */
[----:B------:R-:W-:Y:S04]  /*bde0*/  FMNMX.FTZ R134, R132, R134, !PT ;  /* 0x0000008684867209 */ /* 0x000fe80007810000 */
[----:B------:R-:W1:Y:S08]  /*bdf0*/  SHFL.BFLY PT, R3, R133, 0x1, 0x1f ;  /* 0x0c201f0085037f89 */ /* 0x000e7000000e0000 */
[----:B------:R-:W2:Y:S01]  /*be00*/  SHFL.BFLY PT, R132, R134, 0x1, 0x1f ;  /* 0x0c201f0086847f89 */ /* 0x000ea200000e0000 */
[----:B-1----:R-:W-:Y:S05]  /*be10*/  FMNMX.FTZ R3, R133, R3, !PT ;  /* 0x0000000385037209 */ /* 0x002fea0007810000 */
[C---:B------:R-:W-:Y:S02]  /*be20*/  FMUL.FTZ R166, R3.reuse, c[0x0][0x23c] ;  /* 0x00008f0003a67a20 */ /* 0x040fe40000410000 */
[----:B------:R-:W-:Y:S01]  /*be30*/  FADD.FTZ R0, -R3, R0 ;  /* 0x0000000003007221 */ /* 0x000fe20000010100 */
[----:B--2---:R-:W-:Y:S03]  /*be40*/  FMNMX.FTZ R132, R134, R132, !PT ;  /* 0x0000008486847209 */ /* 0x004fe60007810000 */
[----:B------:R-:W-:Y:S01]  /*be50*/  FMUL.FTZ R0, R0, c[0x0][0x23c] ;  /* 0x00008f0000007a20 */ /* 0x000fe20000410000 */
[C---:B------:R-:W-:Y:S01]  /*be60*/  FSETP.NEU.FTZ.AND P0, PT, R132.reuse, -INF , PT ;  /* 0xff8000008400780b */ /* 0x040fe20003f1d000 */
[C---:B------:R-:W-:Y:S02]  /*be70*/  FMUL.FTZ R167, R132.reuse, c[0x0][0x23c] ;  /* 0x00008f0084a77a20 */ /* 0x040fe40000410000 */
[----:B------:R-:W-:Y:S02]  /*be80*/  FADD.FTZ R2, -R132, R2 ;  /* 0x0000000284027221 */ /* 0x000fe40000010100 */
[----:B------:R-:W-:Y:S01]  /*be90*/  MUFU.EX2 R0, R0 ;  /* 0x0000000000007308 */ /* 0x000fe20000000800 */
[----:B------:R-:W-:Y:S01]  /*bea0*/  FSEL R167, R167, RZ, P0 ;  /* 0x000000ffa7a77208 */ /* 0x000fe20000000000 */
[----:B------:R-:W-:Y:S01]  /*beb0*/  FMUL.FTZ R2, R2, c[0x0][0x23c] ;  /* 0x00008f0002027a20 */ /* 0x000fe20000410000 */
[----:B------:R-:W-:Y:S03]  /*bec0*/  FSETP.NEU.FTZ.AND P0, PT, R3, -INF , PT ;  /* 0xff8000000300780b */ /* 0x000fe60003f1d000 */
[----:B------:R-:W-:Y:S01]  /*bed0*/  FFMA.FTZ R134, R8, c[0x0][0x23c], -R167 ;  /* 0x00008f0008867a23 */ /* 0x000fe200000108a7 */
[----:B------:R-:W-:Y:S01]  /*bee0*/  LOP3.LUT R8, R213, UR30, R135, 0x96, !PT ;  /* 0x0000001ed5087c12 */ /* 0x000fe2000f8e9687 */
[--C-:B------:R-:W-:Y:S01]  /*bef0*/  FFMA.FTZ R135, R9, c[0x0][0x23c], -R167.reuse ;  /* 0x00008f0009877a23 */ /* 0x100fe200000108a7 */
[----:B------:R-:W-:Y:S01]  /*bf00*/  FSEL R166, R166, RZ, P0 ;  /* 0x000000ffa6a67208 */ /* 0x000fe20000000000 */
[--C-:B------:R-:W-:Y:S01]  /*bf10*/  FFMA.FTZ R162, R4, c[0x0][0x23c], -R167.reuse ;  /* 0x00008f0004a27a23 */ /* 0x100fe200000108a7 */
[----:B------:R-:W1:Y:S01]  /*bf20*/  MUFU.EX2 R2, R2 ;  /* 0x0000000200027308 */ /* 0x000e620000000800 */
[----:B------:R-:W-:Y:S01]  /*bf30*/  IMAD.WIDE.U32 R152, R8, -0x326172a9, RZ ;  /* 0xcd9e8d5708987825 */ /* 0x000fe200078e00ff */
[----:B------:R-:W-:Y:S03]  /*bf40*/  UIADD3 UR30, UR30, 0x1, URZ ;  /* 0x000000011e1e7890 */ /* 0x000fe6000fffe03f */
[----:B------:R-:W-:Y:S01]  /*bf50*/  FFMA.FTZ R160, R10, c[0x0][0x23c], -R166 ;  /* 0x00008f000aa07a23 */ /* 0x000fe200000108a6 */
[----:B------:R-:W-:Y:S01]  /*bf60*/  LOP3.LUT R8, R153, UR4, R210, 0x96, !PT ;  /* 0x0000000499087c12 */ /* 0x000fe2000f8e96d2 */
[----:B------:R-:W-:Y:S01]  /*bf70*/  FFMA.FTZ R161, R11, c[0x0][0x23c], -R166 ;  /* 0x00008f000ba17a23 */ /* 0x000fe200000108a6 */
[----:B------:R-:W-:Y:S01]  /*bf80*/  LOP3.LUT R152, R221, UR28, R152, 0x96, !PT ;  /* 0x0000001cdd987c12 */ /* 0x000fe2000f8e9698 */
[----:B------:R-:W-:Y:S01]  /*bf90*/  FFMA.FTZ R164, R6, c[0x0][0x23c], -R166 ;  /* 0x00008f0006a47a23 */ /* 0x000fe200000108a6 */
[----:B------:R-:W-:Y:S01]  /*bfa0*/  MUFU.EX2 R134, R134 ;  /* 0x0000008600867308 */ /* 0x000fe20000000800 */
[----:B------:R-:W-:Y:S04]  /*bfb0*/  IMAD.WIDE.U32 R150, R8, -0x2daee0ad, RZ ;  /* 0xd2511f5308967825 */ /* 0x000fe800078e00ff */
[----:B------:R-:W-:Y:S01]  /*bfc0*/  IMAD.WIDE.U32 R152, R152, -0x2daee0ad, RZ ;  /* 0xd2511f5398987825 */ /* 0x000fe200078e00ff */
[----:B------:R-:W-:Y:S03]  /*bfd0*/  LOP3.LUT R8, R151, UR27, R208, 0x96, !PT ;  /* 0x0000001b97087c12 */ /* 0x000fe6000f8e96d0 */
[----:B------:R-:W-:Y:S01]  /*bfe0*/  FFMA.FTZ R165, R7, c[0x0][0x23c], -R166 ;  /* 0x00008f0007a57a23 */ /* 0x000fe200000108a6 */
[----:B------:R-:W-:Y:S01]  /*bff0*/  LOP3.LUT R150, R153, UR25, R150, 0x96, !PT ;  /* 0x0000001999967c12 */ /* 0x000fe2000f8e9696 */
[----:B------:R-:W-:Y:S01]  /*c000*/  IMAD.WIDE.U32 R148, R8, -0x326172a9, RZ ;  /* 0xcd9e8d5708947825 */ /* 0x000fe200078e00ff */
[----:B------:R-:W2:Y:S03]  /*c010*/  MUFU.EX2 R135, R135 ;  /* 0x0000008700877308 */ /* 0x000ea60000000800 */
[----:B------:R-:W-:Y:S01]  /*c020*/  IMAD.WIDE.U32 R150, R150, -0x326172a9, RZ ;  /* 0xcd9e8d5796967825 */ /* 0x000fe200078e00ff */
[----:B------:R-:W-:Y:S03]  /*c030*/  LOP3.LUT R8, R149, UR26, R220, 0x96, !PT ;  /* 0x0000001a95087c12 */ /* 0x000fe6000f8e96dc */
[----:B------:R-:W-:Y:S01]  /*c040*/  FFMA.FTZ R163, R5, c[0x0][0x23c], -R167 ;  /* 0x00008f0005a37a23 */ /* 0x000fe200000108a7 */
[----:B------:R-:W-:Y:S01]  /*c050*/  LOP3.LUT R148, R151, UR24, R148, 0x96, !PT ;  /* 0x0000001897947c12 */ /* 0x000fe2000f8e9694 */
[----:B------:R-:W-:Y:S01]  /*c060*/  IMAD.WIDE.U32 R8, R8, -0x2daee0ad, RZ ;  /* 0xd2511f5308087825 */ /* 0x000fe200078e00ff */
[----:B------:R-:W-:Y:S03]  /*c070*/  MUFU.EX2 R160, R160 ;  /* 0x000000a000a07308 */ /* 0x000fe60000000800 */
[----:B------:R-:W-:Y:S01]  /*c080*/  IMAD.WIDE.U32 R148, R148, -0x2daee0ad, RZ ;  /* 0xd2511f5394947825 */ /* 0x000fe200078e00ff */
[----:B------:R-:W-:Y:S03]  /*c090*/  LOP3.LUT R152, R9, UR21, R152, 0x96, !PT ;  /* 0x0000001509987c12 */ /* 0x000fe6000f8e9698 */
[----:B-1----:R-:W-:Y:S01]  /*c0a0*/  FMUL.FTZ R9, R2, R125 ;  /* 0x0000007d02097220 */ /* 0x002fe20000410000 */
[----:B------:R-:W-:Y:S01]  /*c0b0*/  LOP3.LUT R4, R149, UR15, R8, 0x96, !PT ;  /* 0x0000000f95047c12 */ /* 0x000fe2000f8e9608 */
[----:B------:R-:W-:Y:S01]  /*c0c0*/  IMAD.WIDE.U32 R152, R152, -0x326172a9, RZ ;  /* 0xcd9e8d5798987825 */ /* 0x000fe200078e00ff */
[----:B------:R-:W1:Y:S03]  /*c0d0*/  MUFU.EX2 R161, R161 ;  /* 0x000000a100a17308 */ /* 0x000e660000000800 */
[----:B------:R-:W-:Y:S01]  /*c0e0*/  IMAD.WIDE.U32 R4, R4, -0x326172a9, RZ ;  /* 0xcd9e8d5704047825 */ /* 0x000fe200078e00ff */
[----:B------:R-:W-:Y:S03]  /*c0f0*/  LOP3.LUT R150, R153, UR20, R150, 0x96, !PT ;  /* 0x0000001499967c12 */ /* 0x000fe6000f8e9696 */
[----:B------:R-:W-:Y:S01]  /*c100*/  FMUL.FTZ R8, R2, R124 ;  /* 0x0000007c02087220 */ /* 0x000fe20000410000 */
[----:B------:R-:W-:Y:S01]  /*c110*/  LOP3.LUT R6, R4, 0xffff, RZ, 0xc0, !PT ;  /* 0x0000ffff04067812 */ /* 0x000fe200078ec0ff */
[C---:B------:R-:W-:Y:S01]  /*c120*/  FMUL.FTZ R10, R0.reuse, R126 ;  /* 0x0000007e000a7220 */ /* 0x040fe20000410000 */
[----:B------:R-:W-:Y:S01]  /*c130*/  MUFU.EX2 R162, R162 ;  /* 0x000000a200a27308 */ /* 0x000fe20000000800 */
[----:B------:R-:W-:Y:S01]  /*c140*/  LOP3.LUT R5, R5, UR17, R152, 0x96, !PT ;  /* 0x0000001105057c12 */ /* 0x000fe2000f8e9698 */
[----:B------:R-:W-:Y:S01]  /*c150*/  FMUL.FTZ R11, R0, R127 ;  /* 0x0000007f000b7220 */ /* 0x000fe20000410000 */
[----:B------:R-:W-:Y:S01]  /*c160*/  SHF.R.U32.HI R139, RZ, 0x10, R4 ;  /* 0x00000010ff8b7819 */ /* 0x000fe20000011604 */
[----:B------:R-:W-:Y:S01]  /*c170*/  LDSM.16.MT88.4 R124, [R184+0xc000] ;  /* 0x00c00000b87c783b */ /* 0x000fe20000004200 */
[----:B------:R-:W-:Y:S01]  /*c180*/  LOP3.LUT R7, R5, 0xffff, RZ, 0xc0, !PT ;  /* 0x0000ffff05077812 */ /* 0x000fe200078ec0ff */
[C---:B------:R-:W-:Y:S01]  /*c190*/  FMUL.FTZ R36, R2.reuse, R36 ;  /* 0x0000002402247220 */ /* 0x040fe20000410000 */
[----:B------:R-:W-:Y:S01]  /*c1a0*/  SHF.R.U32.HI R137, RZ, 0x10, R5 ;  /* 0x00000010ff897819 */ /* 0x000fe20000011605 */
[----:B------:R-:W-:Y:S01]  /*c1b0*/  FMUL.FTZ R37, R2, R37 ;  /* 0x0000002502257220 */ /* 0x000fe20000410000 */
[----:B------:R-:W-:Y:S01]  /*c1c0*/  SHF.R.U32.HI R6, RZ, 0x8, R6 ;  /* 0x00000008ff067819 */ /* 0x000fe20000011606 */
[----:B------:R-:W3:Y:S01]  /*c1d0*/  MUFU.EX2 R163, R163 ;  /* 0x000000a300a37308 */ /* 0x000ee20000000800 */
[----:B------:R-:W-:Y:S01]  /*c1e0*/  SHF.R.U32.HI R7, RZ, 0x8, R7 ;  /* 0x00000008ff077819 */ /* 0x000fe20000011607 */
[----:B------:R-:W-:Y:S01]  /*c1f0*/  FMUL.FTZ R38, R0, R38 ;  /* 0x0000002600267220 */ /* 0x000fe20000410000 */
[----:B------:R-:W-:Y:S01]  /*c200*/  LOP3.LUT R138, R4, 0xff, RZ, 0xc0, !PT ;  /* 0x000000ff048a7812 */ /* 0x000fe200078ec0ff */
[----:B------:R-:W-:Y:S01]  /*c210*/  FMUL.FTZ R39, R0, R39 ;  /* 0x0000002700277220 */ /* 0x000fe20000410000 */
[----:B------:R-:W-:Y:S01]  /*c220*/  SHF.R.U32.HI R4, RZ, 0x18, R4 ;  /* 0x00000018ff047819 */ /* 0x000fe20000011604 */
[C---:B------:R-:W-:Y:S01]  /*c230*/  FMUL.FTZ R40, R2.reuse, R40 ;  /* 0x0000002802287220 */ /* 0x040fe20000410000 */
[----:B------:R-:W-:Y:S01]  /*c240*/  LOP3.LUT R139, R139, 0xff, RZ, 0xc0, !PT ;  /* 0x000000ff8b8b7812 */ /* 0x000fe200078ec0ff */
[----:B------:R-:W-:Y:S01]  /*c250*/  FMUL.FTZ R41, R2, R41 ;  /* 0x0000002902297220 */ /* 0x000fe20000410000 */
[----:B------:R-:W-:Y:S01]  /*c260*/  LOP3.LUT R136, R5, 0xff, RZ, 0xc0, !PT ;  /* 0x000000ff05887812 */ /* 0x000fe200078ec0ff */
[----:B------:R-:W-:Y:S01]  /*c270*/  MUFU.EX2 R164, R164 ;  /* 0x000000a400a47308 */ /* 0x000fe20000000800 */
[----:B------:R-:W-:Y:S01]  /*c280*/  SHF.R.U32.HI R5, RZ, 0x18, R5 ;  /* 0x00000018ff057819 */ /* 0x000fe20000011605 */
[C---:B------:R-:W-:Y:S01]  /*c290*/  FMUL.FTZ R42, R0.reuse, R42 ;  /* 0x0000002a002a7220 */ /* 0x040fe20000410000 */
[----:B------:R-:W-:Y:S01]  /*c2a0*/  LOP3.LUT R137, R137, 0xff, RZ, 0xc0, !PT ;  /* 0x000000ff89897812 */ /* 0x000fe200078ec0ff */
[----:B------:R-:W-:Y:S01]  /*c2b0*/  FMUL.FTZ R43, R0, R43 ;  /* 0x0000002b002b7220 */ /* 0x000fe20000410000 */
[----:B------:R-:W-:Y:S01]  /*c2c0*/  PRMT R138, R138, 0x5410, R6 ;  /* 0x000054108a8a7816 */ /* 0x000fe20000000006 */
[C---:B------:R-:W-:Y:S01]  /*c2d0*/  FMUL.FTZ R44, R2.reuse, R44 ;  /* 0x0000002c022c7220 */ /* 0x040fe20000410000 */
[----:B------:R-:W-:Y:S01]  /*c2e0*/  PRMT R139, R139, 0x5410, R4 ;  /* 0x000054108b8b7816 */ /* 0x000fe20000000004 */
[----:B------:R-:W-:Y:S01]  /*c2f0*/  FMUL.FTZ R45, R2, R45 ;  /* 0x0000002d022d7220 */ /* 0x000fe20000410000 */
[----:B------:R-:W-:Y:S01]  /*c300*/  PRMT R136, R136, 0x5410, R7 ;  /* 0x0000541088887816 */ /* 0x000fe20000000007 */
[----:B------:R-:W4:Y:S01]  /*c310*/  MUFU.EX2 R165, R165 ;  /* 0x000000a500a57308 */ /* 0x000f220000000800 */
[----:B------:R-:W-:Y:S01]  /*c320*/  PRMT R137, R137, 0x5410, R5 ;  /* 0x0000541089897816 */ /* 0x000fe20000000005 */
[--C-:B------:R-:W-:Y:S01]  /*c330*/  HSET2.LE.AND R138, R138, R204.reuse, PT ;  /* 0x000000cc8a8a7233 */ /* 0x100fe20003803000 */
[----:B--2---:R-:W-:Y:S01]  /*c340*/  F2FP.BF16.PACK_AB R7, R135, R134 ;  /* 0x000000868707723e */ /* 0x004fe200000010ff */
[--C-:B------:R-:W-:Y:S01]  /*c350*/  HSET2.LE.AND R139, R139, R204.reuse, PT ;  /* 0x000000cc8b8b7233 */ /* 0x100fe20003803000 */
[----:B-1----:R-:W-:Y:S01]  /*c360*/  F2FP.BF16.PACK_AB R6, R161, R160 ;  /* 0x000000a0a106723e */ /* 0x002fe200000010ff */
[--C-:B------:R-:W-:Y:S01]  /*c370*/  HSET2.LE.AND R136, R136, R204.reuse, PT ;  /* 0x000000cc88887233 */ /* 0x100fe20003803000 */
[----:B---3--:R-:W-:Y:S01]  /*c380*/  F2FP.BF16.PACK_AB R5, R163, R162 ;  /* 0x000000a2a305723e */ /* 0x008fe200000010ff */
[--C-:B------:R-:W-:Y:S01]  /*c390*/  HSET2.LE.AND R137, R137, R204.reuse, PT ;  /* 0x000000cc89897233 */ /* 0x100fe20003803000 */
[----:B------:R-:W-:Y:S01]  /*c3a0*/  LOP3.LUT R138, R138, R7, RZ, 0xc0, !PT ;  /* 0x000000078a8a7212 */ /* 0x000fe200078ec0ff */
[C---:B------:R-:W-:Y:S01]  /*c3b0*/  FMUL.FTZ R7, R0.reuse, R131 ;  /* 0x0000008300077220 */ /* 0x040fe20000410000 */
[----:B------:R-:W-:Y:S01]  /*c3c0*/  LOP3.LUT R139, R139, R6, RZ, 0xc0, !PT ;  /* 0x000000068b8b7212 */ /* 0x000fe200078ec0ff */
[----:B------:R-:W-:Y:S01]  /*c3d0*/  FMUL.FTZ R6, R0, R130 ;  /* 0x0000008200067220 */ /* 0x000fe20000410000 */
[----:B------:R-:W-:Y:S01]  /*c3e0*/  LOP3.LUT R136, R136, R5, RZ, 0xc0, !PT ;  /* 0x0000000588887212 */ /* 0x000fe200078ec0ff */
[----:B------:R-:W-:Y:S01]  /*c3f0*/  FMUL.FTZ R5, R2, R129 ;  /* 0x0000008102057220 */ /* 0x000fe20000410000 */
[----:B------:R-:W-:Y:S01]  /*c400*/  LDSM.16.MT88.4 R152, [R186+0xe800] ;  /* 0x00e80000ba98783b */ /* 0x000fe20000004200 */
[C---:B------:R-:W-:Y:S02]  /*c410*/  FMUL.FTZ R46, R0.reuse, R46 ;  /* 0x0000002e002e7220 */ /* 0x040fe40000410000 */
[----:B------:R-:W-:Y:S02]  /*c420*/  FMUL.FTZ R47, R0, R47 ;  /* 0x0000002f002f7220 */ /* 0x000fe40000410000 */
[C---:B------:R-:W-:Y:S02]  /*c430*/  FMUL.FTZ R48, R2.reuse, R48 ;  /* 0x0000003002307220 */ /* 0x040fe40000410000 */
[----:B------:R-:W-:Y:S01]  /*c440*/  FMUL.FTZ R49, R2, R49 ;  /* 0x0000003102317220 */ /* 0x000fe20000410000 */
[----:B----4-:R-:W-:Y:S01]  /*c450*/  F2FP.BF16.PACK_AB R4, R165, R164 ;  /* 0x000000a4a504723e */ /* 0x010fe200000010ff */
[C---:B------:R-:W-:Y:S02]  /*c460*/  FMUL.FTZ R50, R0.reuse, R50 ;  /* 0x0000003200327220 */ /* 0x040fe40000410000 */
[----:B------:R-:W-:Y:S01]  /*c470*/  FMUL.FTZ R51, R0, R51 ;  /* 0x0000003300337220 */ /* 0x000fe20000410000 */
[----:B------:R-:W-:Y:S01]  /*c480*/  LOP3.LUT R137, R137, R4, RZ, 0xc0, !PT ;  /* 0x0000000489897212 */ /* 0x000fe200078ec0ff */
[----:B------:R-:W-:Y:S02]  /*c490*/  FMUL.FTZ R4, R2, R128 ;  /* 0x0000008002047220 */ /* 0x000fe40000410000 */
[----:B------:R-:W1:Y:S01]  /*c4a0*/  LDSM.16.MT88.4 R128, [R185+0xc000] ;  /* 0x00c00000b980783b */ /* 0x000e620000004200 */
[----:B------:R-:W-:Y:S04]  /*c4b0*/  IMAD.WIDE.U32 R150, R150, -0x2daee0ad, RZ ;  /* 0xd2511f5396967825 */ /* 0x000fe800078e00ff */
[C---:B------:R-:W-:Y:S05]  /*c4c0*/  HMMA.16816.F32.BF16 R4, R136.reuse, R140, R4 ;  /* 0x0000008c8804723c */ /* 0x040fea0000041804 */
[----:B------:R-:W-:Y:S01]  /*c4d0*/  LOP3.LUT R133, R150, 0xff, RZ, 0xc0, !PT ;  /* 0x000000ff96857812 */ /* 0x000fe200078ec0ff */
[C---:B------:R-:W-:Y:S01]  /*c4e0*/  FMUL.FTZ R52, R2.reuse, R52 ;  /* 0x0000003402347220 */ /* 0x040fe20000410000 */
[----:B------:R-:W-:Y:S01]  /*c4f0*/  LOP3.LUT R148, R151, UR5, R148, 0x96, !PT ;  /* 0x0000000597947c12 */ /* 0x000fe2000f8e9694 */
[C---:B------:R-:W-:Y:S01]  /*c500*/  HMMA.16816.F32.BF16 R8, R136.reuse, R142, R8 ;  /* 0x0000008e8808723c */ /* 0x040fe20000041808 */
[----:B------:R-:W2:Y:S03]  /*c510*/  LDSM.16.MT88.4 R140, [R188+0xe000] ;  /* 0x00e00000bc8c783b */ /* 0x000ea60000004200 */
[----:B------:R-:W-:Y:S01]  /*c520*/  SHF.R.U32.HI R222, RZ, 0x18, R150 ;  /* 0x00000018ffde7819 */ /* 0x000fe20000011696 */
[----:B------:R-:W-:Y:S01]  /*c530*/  FMUL.FTZ R53, R2, R53 ;  /* 0x0000003502357220 */ /* 0x000fe20000410000 */
[----:B------:R-:W-:Y:S01]  /*c540*/  LOP3.LUT R219, R148, 0xff, RZ, 0xc0, !PT ;  /* 0x000000ff94db7812 */ /* 0x000fe200078ec0ff */
[C---:B------:R-:W-:Y:S01]  /*c550*/  FMUL.FTZ R54, R0.reuse, R54 ;  /* 0x0000003600367220 */ /* 0x040fe20000410000 */
[C---:B------:R-:W-:Y:S04]  /*c560*/  HMMA.16816.F32.BF16 R36, R136.reuse, R144, R36 ;  /* 0x000000908824723c */ /* 0x040fe80000041824 */
[----:B------:R-:W-:Y:S02]  /*c570*/  FMUL.FTZ R55, R0, R55 ;  /* 0x0000003700377220 */ /* 0x000fe40000410000 */
[----:B------:R-:W-:Y:S01]  /*c580*/  FMUL.FTZ R56, R2, R56 ;  /* 0x0000003802387220 */ /* 0x000fe20000410000 */
[----:B------:R-:W-:Y:S01]  /*c590*/  SHF.R.U32.HI R144, RZ, 0x10, R148 ;  /* 0x00000010ff907819 */ /* 0x000fe20000011694 */
[C---:B------:R-:W-:Y:S04]  /*c5a0*/  HMMA.16816.F32.BF16 R40, R136.reuse, R146, R40 ;  /* 0x000000928828723c */ /* 0x040fe80000041828 */
[----:B------:R-:W-:Y:S01]  /*c5b0*/  LOP3.LUT R144, R144, 0xff, RZ, 0xc0, !PT ;  /* 0x000000ff90907812 */ /* 0x000fe200078ec0ff */
        /* <DEDUP_REMOVED lines=25> */
[----:B------:R-:W-:Y:S03]  /*c750*/  FMUL.FTZ R73, R2, R73 ;  /* 0x0000004902497220 */ /* 0x000fe60000410000 */
[C---:B-1----:R-:W-:Y:S03]  /*c760*/  HMMA.16816.F32.BF16 R68, R136.reuse, R128, R68 ;  /* 0x000000808844723c */ /* 0x042fe60000041844 */
[C---:B------:R-:W-:Y:S02]  /*c770*/  FMUL.FTZ R74, R0.reuse, R74 ;  /* 0x0000004a004a7220 */ /* 0x040fe40000410000 */
[----:B------:R-:W-:Y:S02]  /*c780*/  FMUL.FTZ R75, R0, R75 ;  /* 0x0000004b004b7220 */ /* 0x000fe40000410000 */
[C---:B------:R-:W-:Y:S02]  /*c790*/  FMUL.FTZ R76, R2.reuse, R76 ;  /* 0x0000004c024c7220 */ /* 0x040fe40000410000 */
[----:B------:R-:W-:Y:S03]  /*c7a0*/  FMUL.FTZ R77, R2, R77 ;  /* 0x0000004d024d7220 */ /* 0x000fe60000410000 */
[C---:B------:R-:W-:Y:S01]  /*c7b0*/  HMMA.16816.F32.BF16 R72, R136.reuse, R130, R72 ;  /* 0x000000828848723c */ /* 0x040fe20000041848 */
[----:B------:R-:W1:Y:S02]  /*c7c0*/  LDSM.16.MT88.4 R128, [R188+0x10000] ;  /* 0x01000000bc80783b */ /* 0x000e640000004200 */
[C---:B------:R-:W-:Y:S02]  /*c7d0*/  FMUL.FTZ R78, R0.reuse, R78 ;  /* 0x0000004e004e7220 */ /* 0x040fe40000410000 */
[----:B------:R-:W-:Y:S02]  /*c7e0*/  FMUL.FTZ R79, R0, R79 ;  /* 0x0000004f004f7220 */ /* 0x000fe40000410000 */
[C---:B------:R-:W-:Y:S02]  /*c7f0*/  FMUL.FTZ R80, R2.reuse, R80 ;  /* 0x0000005002507220 */ /* 0x040fe40000410000 */
[----:B------:R-:W-:Y:S03]  /*c800*/  FMUL.FTZ R81, R2, R81 ;  /* 0x0000005102517220 */ /* 0x000fe60000410000 */
[C---:B---3--:R-:W-:Y:S03]  /*c810*/  HMMA.16816.F32.BF16 R76, R136.reuse, R124, R76 ;  /* 0x0000007c884c723c */ /* 0x048fe6000004184c */
[C---:B------:R-:W-:Y:S02]  /*c820*/  FMUL.FTZ R82, R0.reuse, R82 ;  /* 0x0000005200527220 */ /* 0x040fe40000410000 */
[----:B------:R-:W-:Y:S02]  /*c830*/  FMUL.FTZ R83, R0, R83 ;  /* 0x0000005300537220 */ /* 0x000fe40000410000 */
[C---:B------:R-:W-:Y:S02]  /*c840*/  FMUL.FTZ R84, R2.reuse, R84 ;  /* 0x0000005402547220 */ /* 0x040fe40000410000 */
[----:B------:R-:W-:Y:S03]  /*c850*/  FMUL.FTZ R85, R2, R85 ;  /* 0x0000005502557220 */ /* 0x000fe60000410000 */
[C---:B------:R-:W-:Y:S01]  /*c860*/  HMMA.16816.F32.BF16 R80, R136.reuse, R126, R80 ;  /* 0x0000007e8850723c */ /* 0x040fe20000041850 */
[----:B------:R-:W3:Y:S02]  /*c870*/  LDSM.16.MT88.4 R124, [R186+0x10000] ;  /* 0x01000000ba7c783b */ /* 0x000ee40000004200 */
[C---:B------:R-:W-:Y:S02]  /*c880*/  FMUL.FTZ R86, R0.reuse, R86 ;  /* 0x0000005600567220 */ /* 0x040fe40000410000 */
[----:B------:R-:W-:Y:S02]  /*c890*/  FMUL.FTZ R87, R0, R87 ;  /* 0x0000005700577220 */ /* 0x000fe40000410000 */
[C---:B------:R-:W-:Y:S02]  /*c8a0*/  FMUL.FTZ R88, R2.reuse, R88 ;  /* 0x0000005802587220 */ /* 0x040fe40000410000 */
[----:B------:R-:W-:Y:S03]  /*c8b0*/  FMUL.FTZ R89, R2, R89 ;  /* 0x0000005902597220 */ /* 0x000fe60000410000 */
[C---:B--2---:R-:W-:Y:S03]  /*c8c0*/  HMMA.16816.F32.BF16 R84, R136.reuse, R140, R84 ;  /* 0x0000008c8854723c */ /* 0x044fe60000041854 */
[C---:B------:R-:W-:Y:S02]  /*c8d0*/  FMUL.FTZ R90, R0.reuse, R90 ;  /* 0x0000005a005a7220 */ /* 0x040fe40000410000 */
[----:B------:R-:W-:Y:S02]  /*c8e0*/  FMUL.FTZ R91, R0, R91 ;  /* 0x0000005b005b7220 */ /* 0x000fe40000410000 */
[C---:B------:R-:W-:Y:S02]  /*c8f0*/  FMUL.FTZ R92, R2.reuse, R92 ;  /* 0x0000005c025c7220 */ /* 0x040fe40000410000 */
[----:B------:R-:W-:Y:S03]  /*c900*/  FMUL.FTZ R93, R2, R93 ;  /* 0x0000005d025d7220 */ /* 0x000fe60000410000 */
[C---:B------:R-:W-:Y:S01]  /*c910*/  HMMA.16816.F32.BF16 R88, R136.reuse, R142, R88 ;  /* 0x0000008e8858723c */ /* 0x040fe20000041858 */
[----:B------:R-:W-:Y:S02]  /*c920*/  LDSM.16.MT88.4 R140, [R185+0xc800] ;  /* 0x00c80000b98c783b */ /* 0x000fe40000004200 */
[C---:B------:R-:W-:Y:S02]  /*c930*/  FMUL.FTZ R94, R0.reuse, R94 ;  /* 0x0000005e005e7220 */ /* 0x040fe40000410000 */
        /* <DEDUP_REMOVED lines=12> */
[--C-:B------:R-:W-:Y:S02]  /*ca00*/  FFMA.FTZ R168, R16, c[0x0][0x23c], -R167.reuse ;  /* 0x00008f0010a87a23 */ /* 0x100fe400000108a7 */
[C---:B------:R-:W-:Y:S03]  /*ca10*/  FMUL.FTZ R16, R2.reuse, R120 ;  /* 0x0000007802107220 */ /* 0x040fe60000410000 */
[C---:B---3--:R-:W-:Y:S01]  /*ca20*/  HMMA.16816.F32.BF16 R100, R136.reuse, R124, R100 ;  /* 0x0000007c8864723c */ /* 0x048fe20000041864 */
[----:B------:R-:W-:Y:S02]  /*ca30*/  MUFU.EX2 R168, R168 ;  /* 0x000000a800a87308 */ /* 0x000fe40000000800 */
[--C-:B------:R-:W-:Y:S02]  /*ca40*/  FFMA.FTZ R169, R17, c[0x0][0x23c], -R167.reuse ;  /* 0x00008f0011a97a23 */ /* 0x100fe400000108a7 */
[----:B------:R-:W-:Y:S02]  /*ca50*/  FMUL.FTZ R17, R2, R121 ;  /* 0x0000007902117220 */ /* 0x000fe40000410000 */
[--C-:B------:R-:W-:Y:S01]  /*ca60*/  FFMA.FTZ R171, R18, c[0x0][0x23c], -R166.reuse ;  /* 0x00008f0012ab7a23 */ /* 0x100fe200000108a6 */
[----:B------:R-:W-:Y:S01]  /*ca70*/  LOP3.LUT R124, R150, 0xffff, RZ, 0xc0, !PT ;  /* 0x0000ffff967c7812 */ /* 0x000fe200078ec0ff */
[C---:B------:R-:W-:Y:S02]  /*ca80*/  FMUL.FTZ R18, R0.reuse, R122 ;  /* 0x0000007a00127220 */ /* 0x040fe40000410000 */
[----:B------:R-:W2:Y:S01]  /*ca90*/  MUFU.EX2 R169, R169 ;  /* 0x000000a900a97308 */ /* 0x000ea20000000800 */
[----:B------:R-:W-:Y:S01]  /*caa0*/  FFMA.FTZ R170, R19, c[0x0][0x23c], -R166 ;  /* 0x00008f0013aa7a23 */ /* 0x000fe200000108a6 */
[----:B------:R-:W-:Y:S01]  /*cab0*/  SHF.R.U32.HI R124, RZ, 0x8, R124 ;  /* 0x00000008ff7c7819 */ /* 0x000fe2000001167c */
[----:B------:R-:W-:Y:S02]  /*cac0*/  FMUL.FTZ R19, R0, R123 ;  /* 0x0000007b00137220 */ /* 0x000fe40000410000 */
[----:B------:R-:W3:Y:S01]  /*cad0*/  LDSM.16.MT88.4 R120, [R184+0x10000] ;  /* 0x01000000b878783b */ /* 0x000ee20000004200 */
[----:B------:R-:W-:Y:S01]  /*cae0*/  PRMT R133, R133, 0x5410, R124 ;  /* 0x0000541085857816 */ /* 0x000fe2000000007c */
[--C-:B------:R-:W-:Y:S01]  /*caf0*/  FFMA.FTZ R207, R12, c[0x0][0x23c], -R167.reuse ;  /* 0x00008f000ccf7a23 */ /* 0x100fe200000108a7 */
[----:B------:R-:W-:Y:S01]  /*cb00*/  SHF.R.U32.HI R12, RZ, 0x10, R150 ;  /* 0x00000010ff0c7819 */ /* 0x000fe20000011696 */
[C---:B------:R-:W-:Y:S01]  /*cb10*/  FMUL.FTZ R104, R2.reuse, R104 ;  /* 0x0000006802687220 */ /* 0x040fe20000410000 */
[C---:B------:R-:W-:Y:S01]  /*cb20*/  HMMA.16816.F32.BF16 R16, R136.reuse, R126, R16 ;  /* 0x0000007e8810723c */ /* 0x040fe20000041810 */
[----:B------:R-:W-:Y:S02]  /*cb30*/  MUFU.EX2 R171, R171 ;  /* 0x000000ab00ab7308 */ /* 0x000fe40000000800 */
[----:B------:R-:W-:Y:S01]  /*cb40*/  FMUL.FTZ R105, R2, R105 ;  /* 0x0000006902697220 */ /* 0x000fe20000410000 */
[----:B------:R-:W4:Y:S01]  /*cb50*/  LDSM.16.MT88.4 R124, [R188+0xc800] ;  /* 0x00c80000bc7c783b */ /* 0x000f220000004200 */
[----:B------:R-:W-:Y:S01]  /*cb60*/  FMUL.FTZ R106, R0, R106 ;  /* 0x0000006a006a7220 */ /* 0x000fe20000410000 */
[----:B------:R-:W-:Y:S01]  /*cb70*/  LOP3.LUT R12, R12, 0xff, RZ, 0xc0, !PT ;  /* 0x000000ff0c0c7812 */ /* 0x000fe200078ec0ff */
[----:B------:R-:W-:Y:S01]  /*cb80*/  FMUL.FTZ R107, R0, R107 ;  /* 0x0000006b006b7220 */ /* 0x000fe20000410000 */
[--C-:B------:R-:W-:Y:S01]  /*cb90*/  HSET2.LE.AND R133, R133, R204.reuse, PT ;  /* 0x000000cc85857233 */ /* 0x100fe20003803000 */
[--C-:B------:R-:W-:Y:S02]  /*cba0*/  FFMA.FTZ R217, R14, c[0x0][0x23c], -R166.reuse ;  /* 0x00008f000ed97a23 */ /* 0x100fe400000108a6 */
[----:B------:R-:W-:Y:S01]  /*cbb0*/  MUFU.EX2 R207, R207 ;  /* 0x000000cf00cf7308 */ /* 0x000fe20000000800 */
[----:B------:R-:W-:Y:S01]  /*cbc0*/  FFMA.FTZ R218, R15, c[0x0][0x23c], -R166 ;  /* 0x00008f000fda7a23 */ /* 0x000fe200000108a6 */
[----:B------:R-:W-:Y:S01]  /*cbd0*/  PRMT R222, R12, 0x5410, R222 ;  /* 0x000054100cde7816 */ /* 0x000fe200000000de */
[C---:B-1----:R-:W-:Y:S03]  /*cbe0*/  HMMA.16816.F32.BF16 R104, R136.reuse, R128, R104 ;  /* 0x000000808868723c */ /* 0x042fe60000041868 */
[----:B------:R-:W-:Y:S01]  /*cbf0*/  FFMA.FTZ R216, R13, c[0x0][0x23c], -R167 ;  /* 0x00008f000dd87a23 */ /* 0x000fe200000108a7 */
[----:B------:R-:W-:Y:S01]  /*cc00*/  LOP3.LUT R13, R148, 0xffff, RZ, 0xc0, !PT ;  /* 0x0000ffff940d7812 */ /* 0x000fe200078ec0ff */
[C---:B------:R-:W-:Y:S01]  /*cc10*/  FMUL.FTZ R108, R2.reuse, R108 ;  /* 0x0000006c026c7220 */ /* 0x040fe20000410000 */
[----:B------:R-:W-:Y:S01]  /*cc20*/  SHF.R.U32.HI R148, RZ, 0x18, R148 ;  /* 0x00000018ff947819 */ /* 0x000fe20000011694 */
[----:B------:R-:W-:Y:S01]  /*cc30*/  MUFU.EX2 R217, R217 ;  /* 0x000000d900d97308 */ /* 0x000fe20000000800 */
[----:B------:R-:W-:Y:S01]  /*cc40*/  FMUL.FTZ R109, R2, R109 ;  /* 0x0000006d026d7220 */ /* 0x000fe20000410000 */
[----:B------:R-:W-:Y:S03]  /*cc50*/  SHF.R.U32.HI R13, RZ, 0x8, R13 ;  /* 0x00000008ff0d7819 */ /* 0x000fe6000001160d */
[C---:B------:R-:W-:Y:S01]  /*cc60*/  FMUL.FTZ R110, R0.reuse, R110 ;  /* 0x0000006e006e7220 */ /* 0x040fe20000410000 */
[----:B------:R-:W-:Y:S01]  /*cc70*/  PRMT R219, R219, 0x5410, R13 ;  /* 0x00005410dbdb7816 */ /* 0x000fe2000000000d */
[----:B------:R-:W-:Y:S02]  /*cc80*/  FMUL.FTZ R111, R0, R111 ;  /* 0x0000006f006f7220 */ /* 0x000fe40000410000 */
[C---:B------:R-:W-:Y:S01]  /*cc90*/  FMUL.FTZ R12, R2.reuse, R116 ;  /* 0x00000074020c7220 */ /* 0x040fe20000410000 */
[----:B------:R-:W1:Y:S01]  /*cca0*/  MUFU.EX2 R216, R216 ;  /* 0x000000d800d87308 */ /* 0x000e620000000800 */
[----:B------:R-:W-:Y:S01]  /*ccb0*/  FMUL.FTZ R13, R2, R117 ;  /* 0x00000075020d7220 */ /* 0x000fe20000410000 */
[----:B------:R-:W-:Y:S01]  /*ccc0*/  PRMT R117, R144, 0x5410, R148 ;  /* 0x0000541090757816 */ /* 0x000fe20000000094 */
[C---:B------:R-:W-:Y:S01]  /*ccd0*/  FMUL.FTZ R14, R0.reuse, R118 ;  /* 0x00000076000e7220 */ /* 0x040fe20000410000 */
[C---:B------:R-:W-:Y:S01]  /*cce0*/  HMMA.16816.F32.BF16 R108, R136.reuse, R130, R108 ;  /* 0x00000082886c723c */ /* 0x040fe2000004186c */
[----:B------:R-:W5:Y:S02]  /*ccf0*/  LDSM.16.MT88.4 R128, [R186+0xc800] ;  /* 0x00c80000ba80783b */ /* 0x000f640000004200 */
[----:B------:R-:W-:Y:S01]  /*cd00*/  FMUL.FTZ R15, R0, R119 ;  /* 0x00000077000f7220 */ /* 0x000fe20000410000 */
[----:B--2---:R-:W-:Y:S01]  /*cd10*/  F2FP.BF16.PACK_AB R118, R169, R168 ;  /* 0x000000a8a976723e */ /* 0x004fe200000010ff */
[C---:B------:R-:W-:Y:S01]  /*cd20*/  FMUL.FTZ R112, R2.reuse, R112 ;  /* 0x0000007002707220 */ /* 0x040fe20000410000 */
[----:B------:R-:W2:Y:S01]  /*cd30*/  MUFU.EX2 R218, R218 ;  /* 0x000000da00da7308 */ /* 0x000ea20000000800 */
[----:B------:R-:W-:Y:S01]  /*cd40*/  FMUL.FTZ R113, R2, R113 ;  /* 0x0000007102717220 */ /* 0x000fe20000410000 */
[----:B------:R-:W-:Y:S01]  /*cd50*/  LOP3.LUT R118, R133, R118, RZ, 0xc0, !PT ;  /* 0x0000007685767212 */ /* 0x000fe200078ec0ff */
[----:B------:R-:W4:Y:S01]  /*cd60*/  LDSM.16.MT88.4 R144, [R184+0xc800] ;  /* 0x00c80000b890783b */ /* 0x000f220000004200 */
[C---:B---3--:R-:W-:Y:S03]  /*cd70*/  HMMA.16816.F32.BF16 R12, R136.reuse, R120, R12 ;  /* 0x00000078880c723c */ /* 0x048fe6000004180c */
[C---:B------:R-:W-:Y:S01]  /*cd80*/  FMUL.FTZ R114, R0.reuse, R114 ;  /* 0x0000007200727220 */ /* 0x040fe20000410000 */
[--C-:B------:R-:W-:Y:S01]  /*cd90*/  HSET2.LE.AND R119, R222, R204.reuse, PT ;  /* 0x000000ccde777233 */ /* 0x100fe20003803000 */
[----:B------:R-:W-:Y:S01]  /*cda0*/  FMUL.FTZ R115, R0, R115 ;  /* 0x0000007300737220 */ /* 0x000fe20000410000 */
[----:B------:R-:W3:Y:S01]  /*cdb0*/  MUFU.EX2 R170, R170 ;  /* 0x000000aa00aa7308 */ /* 0x000ee20000000800 */
[--C-:B------:R-:W-:Y:S01]  /*cdc0*/  HSET2.LE.AND R116, R219, R204.reuse, PT ;  /* 0x000000ccdb747233 */ /* 0x100fe20003803000 */
[----:B------:R-:W5:Y:S01]  /*cdd0*/  LDSM.16.MT88.4 R148, [R188+0xe800] ;  /* 0x00e80000bc94783b */ /* 0x000f620000004200 */
[--C-:B------:R-:W-:Y:S03]  /*cde0*/  HSET2.LE.AND R117, R117, R204.reuse, PT ;  /* 0x000000cc75757233 */ /* 0x100fe60003803000 */
[----:B------:R-:W-:Y:S03]  /*cdf0*/  HMMA.16816.F32.BF16 R112, R136, R122, R112 ;  /* 0x0000007a8870723c */ /* 0x000fe60000041870 */
[----:B-1----:R-:W-:Y:S01]  /*ce00*/  F2FP.BF16.PACK_AB R121, R216, R207 ;  /* 0x000000cfd879723e */ /* 0x002fe200000010ff */
[----:B------:R-:W-:Y:S02]  /*ce10*/  FFMA.FTZ R219, R20, c[0x0][0x23c], -R167 ;  /* 0x00008f0014db7a23 */ /* 0x000fe400000108a7 */
[----:B------:R-:W-:Y:S01]  /*ce20*/  FFMA.FTZ R162, R2, R206, R162 ;  /* 0x000000ce02a27223 */ /* 0x000fe200000100a2 */
[----:B------:R-:W-:Y:S01]  /*ce30*/  LOP3.LUT R116, R116, R121, RZ, 0xc0, !PT ;  /* 0x0000007974747212 */ /* 0x000fe200078ec0ff */
[----:B------:R-:W-:Y:S01]  /*ce40*/  FFMA.FTZ R164, R0, R205, R164 ;  /* 0x000000cd00a47223 */ /* 0x000fe200000100a4 */
[----:B--2---:R-:W-:Y:S01]  /*ce50*/  F2FP.BF16.PACK_AB R120, R218, R217 ;  /* 0x000000d9da78723e */ /* 0x004fe200000010ff */
[----:B------:R-:W1:Y:S02]  /*ce60*/  MUFU.EX2 R219, R219 ;  /* 0x000000db00db7308 */ /* 0x000e640000000800 */
[----:B------:R-:W-:Y:S01]  /*ce70*/  MOV R0, R3 ;  /* 0x0000000300007202 */ /* 0x000fe20000000f00 */
[----:B------:R-:W-:Y:S01]  /*ce80*/  FADD.FTZ R162, R163, R162 ;  /* 0x000000a2a3a27221 */ /* 0x000fe20000010000 */
[----:B------:R-:W-:Y:S01]  /*ce90*/  LOP3.LUT R117, R117, R120, RZ, 0xc0, !PT ;  /* 0x0000007875757212 */ /* 0x000fe200078ec0ff */
[----:B------:R-:W-:Y:S01]  /*cea0*/  FADD.FTZ R164, R165, R164 ;  /* 0x000000a4a5a47221 */ /* 0x000fe20000010000 */
[----:B------:R-:W2:Y:S01]  /*ceb0*/  LDSM.16.MT88.4 R120, [R184+0xe800] ;  /* 0x00e80000b878783b */ /* 0x000ea20000004200 */
[----:B------:R-:W-:Y:S01]  /*cec0*/  MOV R2, R132 ;  /* 0x0000008400027202 */ /* 0x000fe20000000f00 */
[----:B------:R-:W-:Y:S01]  /*ced0*/  FADD.FTZ R162, R134, R162 ;  /* 0x000000a286a27221 */ /* 0x000fe20000010000 */
[----:B---3--:R-:W-:Y:S01]  /*cee0*/  F2FP.BF16.PACK_AB R133, R170, R171 ;  /* 0x000000abaa85723e */ /* 0x008fe200000010ff */
[----:B------:R-:W-:Y:S02]  /*cef0*/  FADD.FTZ R164, R160, R164 ;  /* 0x000000a4a0a47221 */ /* 0x000fe40000010000 */
[----:B------:R-:W-:Y:S01]  /*cf00*/  FADD.FTZ R135, R135, R162 ;  /* 0x000000a287877221 */ /* 0x000fe20000010000 */
[----:B------:R-:W-:Y:S01]  /*cf10*/  LOP3.LUT R119, R119, R133, RZ, 0xc0, !PT ;  /* 0x0000008577777212 */ /* 0x000fe200078ec0ff */
[----:B------:R-:W-:Y:S02]  /*cf20*/  FADD.FTZ R161, R161, R164 ;  /* 0x000000a4a1a17221 */ /* 0x000fe40000010000 */
[----:B------:R-:W-:Y:S02]  /*cf30*/  FADD.FTZ R135, R207, R135 ;  /* 0x00000087cf877221 */ /* 0x000fe40000010000 */
[----:B------:R-:W-:Y:S02]  /*cf40*/  FADD.FTZ R161, R217, R161 ;  /* 0x000000a1d9a17221 */ /* 0x000fe40000010000 */
[C---:B----4-:R-:W-:Y:S05]  /*cf50*/  HMMA.16816.F32.BF16 R4, R116.reuse, R124, R4 ;  /* 0x0000007c7404723c */ /* 0x050fea0000041804 */
[----:B------:R-:W-:Y:S02]  /*cf60*/  FADD.FTZ R216, R216, R135 ;  /* 0x00000087d8d87221 */ /* 0x000fe40000010000 */
[----:B------:R-:W-:Y:S01]  /*cf70*/  FADD.FTZ R218, R218, R161 ;  /* 0x000000a1dada7221 */ /* 0x000fe20000010000 */
[C---:B------:R-:W-:Y:S01]  /*cf80*/  HMMA.16816.F32.BF16 R8, R116.reuse, R126, R8 ;  /* 0x0000007e7408723c */ /* 0x040fe20000041808 */
[----:B------:R-:W3:Y:S03]  /*cf90*/  LDSM.16.MT88.4 R124, [R188+0x10800] ;  /* 0x01080000bc7c783b */ /* 0x000ee60000004200 */
[----:B------:R-:W-:Y:S02]  /*cfa0*/  FADD.FTZ R216, R168, R216 ;  /* 0x000000d8a8d87221 */ /* 0x000fe40000010000 */
[----:B------:R-:W-:Y:S02]  /*cfb0*/  FADD.FTZ R218, R171, R218 ;  /* 0x000000daabda7221 */ /* 0x000fe40000010000 */
[C---:B-----5:R-:W-:Y:S04]  /*cfc0*/  HMMA.16816.F32.BF16 R36, R116.reuse, R128, R36 ;  /* 0x000000807424723c */ /* 0x060fe80000041824 */
[----:B------:R-:W-:Y:S02]  /*cfd0*/  FADD.FTZ R169, R169, R216 ;  /* 0x000000d8a9a97221 */ /* 0x000fe40000010000 */
[----:B------:R-:W-:Y:S01]  /*cfe0*/  FADD.FTZ R170, R170, R218 ;  /* 0x000000daaaaa7221 */ /* 0x000fe20000010000 */
[----:B------:R-:W-:Y:S01]  /*cff0*/  MOV R128, UR30 ;  /* 0x0000001e00807c02 */ /* 0x000fe20008000f00 */
[C---:B------:R-:W-:Y:S04]  /*d000*/  HMMA.16816.F32.BF16 R40, R116.reuse, R130, R40 ;  /* 0x000000827428723c */ /* 0x040fe80000041828 */
[----:B-1----:R-:W-:Y:S04]  /*d010*/  FADD.FTZ R169, R219, R169 ;  /* 0x000000a9dba97221 */ /* 0x002fe80000010000 */
[C---:B------:R-:W-:Y:S08]  /*d020*/  HMMA.16816.F32.BF16 R44, R116.reuse, R140, R44 ;  /* 0x0000008c742c723c */ /* 0x040ff0000004182c */
[C---:B------:R-:W-:Y:S08]  /*d030*/  HMMA.16816.F32.BF16 R48, R116.reuse, R142, R48 ;  /* 0x0000008e7430723c */ /* 0x040ff00000041830 */
[C---:B------:R-:W-:Y:S08]  /*d040*/  HMMA.16816.F32.BF16 R52, R116.reuse, R144, R52 ;  /* 0x000000907434723c */ /* 0x040ff00000041834 */
[C---:B------:R-:W-:Y:S01]  /*d050*/  HMMA.16816.F32.BF16 R56, R116.reuse, R146, R56 ;  /* 0x000000927438723c */ /* 0x040fe20000041838 */
[----:B------:R-:W-:Y:S07]  /*d060*/  LDSM.16.MT88.4 R144, [R186+0xf000] ;  /* 0x00f00000ba90783b */ /* 0x000fee0000004200 */
[C---:B------:R-:W-:Y:S08]  /*d070*/  HMMA.16816.F32.BF16 R60, R116.reuse, R148, R60 ;  /* 0x00000094743c723c */ /* 0x040ff0000004183c */
[C---:B------:R-:W-:Y:S01]  /*d080*/  HMMA.16816.F32.BF16 R64, R116.reuse, R150, R64 ;  /* 0x000000967440723c */ /* 0x040fe20000041840 */
[----:B------:R-:W-:Y:S07]  /*d090*/  LDSM.16.MT88.4 R148, [R185+0xf000] ;  /* 0x00f00000b994783b */ /* 0x000fee0000004200 */
[C---:B------:R-:W-:Y:S08]  /*d0a0*/  HMMA.16816.F32.BF16 R68, R116.reuse, R152, R68 ;  /* 0x000000987444723c */ /* 0x040ff00000041844 */
[C---:B------:R-:W-:Y:S08]  /*d0b0*/  HMMA.16816.F32.BF16 R72, R116.reuse, R154, R72 ;  /* 0x0000009a7448723c */ /* 0x040ff00000041848 */
[C---:B------:R-:W-:Y:S07]  /*d0c0*/  HMMA.16816.F32.BF16 R76, R116.reuse, R156, R76 ;  /* 0x0000009c744c723c */ /* 0x040fee000004184c */
[--C-:B------:R-:W-:Y:S01]  /*d0d0*/  FFMA.FTZ R156, R24, c[0x0][0x23c], -R167.reuse ;  /* 0x00008f00189c7a23 */ /* 0x100fe200000108a7 */
[C---:B------:R-:W-:Y:S04]  /*d0e0*/  HMMA.16816.F32.BF16 R80, R116.reuse, R158, R80 ;  /* 0x0000009e7450723c */ /* 0x040fe80000041850 */
[----:B------:R-:W-:Y:S01]  /*d0f0*/  LOP3.LUT R24, R213, UR23, R128, 0x96, !PT ;  /* 0x00000017d5187c12 */ /* 0x000fe2000f8e9680 */
[--C-:B------:R-:W-:Y:S01]  /*d100*/  FFMA.FTZ R157, R25, c[0x0][0x23c], -R167.reuse ;  /* 0x00008f00199d7a23 */ /* 0x100fe200000108a7 */
[----:B------:R-:W1:Y:S01]  /*d110*/  LDSM.16.MT88.4 R128, [R186+0x10800] ;  /* 0x01080000ba80783b */ /* 0x000e620000004200 */
[----:B------:R-:W-:Y:S01]  /*d120*/  FFMA.FTZ R158, R26, c[0x0][0x23c], -R166 ;  /* 0x00008f001a9e7a23 */ /* 0x000fe200000108a6 */
[C---:B--2---:R-:W-:Y:S01]  /*d130*/  HMMA.16816.F32.BF16 R84, R116.reuse, R120, R84 ;  /* 0x000000787454723c */ /* 0x044fe20000041854 */
[----:B------:R-:W-:Y:S03]  /*d140*/  MUFU.EX2 R156, R156 ;  /* 0x0000009c009c7308 */ /* 0x000fe60000000800 */
[----:B------:R-:W-:Y:S04]  /*d150*/  IMAD.WIDE.U32 R136, R24, -0x326172a9, RZ ;  /* 0xcd9e8d5718887825 */ /* 0x000fe800078e00ff */
[C---:B------:R-:W-:Y:S01]  /*d160*/  HMMA.16816.F32.BF16 R88, R116.reuse, R122, R88 ;  /* 0x0000007a7458723c */ /* 0x040fe20000041858 */
[----:B------:R-:W2:Y:S02]  /*d170*/  LDSM.16.MT88.4 R120, [R185+0x10800] ;  /* 0x01080000b978783b */ /* 0x000ea40000004200 */
[----:B------:R-:W-:Y:S01]  /*d180*/  MUFU.EX2 R157, R157 ;  /* 0x0000009d009d7308 */ /* 0x000fe20000000800 */
[----:B------:R-:W-:Y:S01]  /*d190*/  LOP3.LUT R24, R137, UR4, R210, 0x96, !PT ;  /* 0x0000000489187c12 */ /* 0x000fe2000f8e96d2 */
[----:B------:R-:W-:Y:S01]  /*d1a0*/  FFMA.FTZ R159, R27, c[0x0][0x23c], -R166 ;  /* 0x00008f001b9f7a23 */ /* 0x000fe200000108a6 */
[----:B------:R-:W-:Y:S02]  /*d1b0*/  LOP3.LUT R136, R221, UR28, R136, 0x96, !PT ;  /* 0x0000001cdd887c12 */ /* 0x000fe4000f8e9688 */
[C---:B---3--:R-:W-:Y:S04]  /*d1c0*/  HMMA.16816.F32.BF16 R92, R116.reuse, R124, R92 ;  /* 0x0000007c745c723c */ /* 0x048fe8000004185c */
[----:B------:R-:W-:Y:S01]  /*d1d0*/  IMAD.WIDE.U32 R136, R136, -0x2daee0ad, RZ ;  /* 0xd2511f5388887825 */ /* 0x000fe200078e00ff */
[----:B------:R-:W-:Y:S03]  /*d1e0*/  MUFU.EX2 R158, R158 ;  /* 0x0000009e009e7308 */ /* 0x000fe60000000800 */
[C---:B------:R-:W-:Y:S04]  /*d1f0*/  HMMA.16816.F32.BF16 R96, R116.reuse, R126, R96 ;  /* 0x0000007e7460723c */ /* 0x040fe80000041860 */
[----:B------:R-:W-:Y:S03]  /*d200*/  IMAD.WIDE.U32 R226, R24, -0x2daee0ad, RZ ;  /* 0xd2511f5318e27825 */ /* 0x000fe600078e00ff */
[----:B------:R-:W-:Y:S02]  /*d210*/  MUFU.EX2 R159, R159 ;  /* 0x0000009f009f7308 */ /* 0x000fe40000000800 */
[----:B------:R-:W-:Y:S03]  /*d220*/  LOP3.LUT R226, R137, UR25, R226, 0x96, !PT ;  /* 0x0000001989e27c12 */ /* 0x000fe6000f8e96e2 */
[----:B------:R-:W-:Y:S01]  /*d230*/  LOP3.LUT R24, R227, UR27, R208, 0x96, !PT ;  /* 0x0000001be3187c12 */ /* 0x000fe2000f8e96d0 */
[C---:B-1----:R-:W-:Y:S04]  /*d240*/  HMMA.16816.F32.BF16 R100, R116.reuse, R128, R100 ;  /* 0x000000807464723c */ /* 0x042fe80000041864 */
[----:B------:R-:W-:Y:S04]  /*d250*/  IMAD.WIDE.U32 R24, R24, -0x326172a9, RZ ;  /* 0xcd9e8d5718187825 */ /* 0x000fe800078e00ff */
[----:B------:R-:W-:Y:S01]  /*d260*/  IMAD.WIDE.U32 R226, R226, -0x326172a9, RZ ;  /* 0xcd9e8d57e2e27825 */ /* 0x000fe200078e00ff */
[C---:B------:R-:W-:Y:S01]  /*d270*/  HMMA.16816.F32.BF16 R16, R116.reuse, R130, R16 ;  /* 0x000000827410723c */ /* 0x040fe20000041810 */
[----:B------:R-:W-:Y:S02]  /*d280*/  LDSM.16.MT88.4 R128, [R186+0xd000] ;  /* 0x00d00000ba80783b */ /* 0x000fe40000004200 */
[----:B------:R-:W-:Y:S02]  /*d290*/  LOP3.LUT R220, R25, UR26, R220, 0x96, !PT ;  /* 0x0000001a19dc7c12 */ /* 0x000fe4000f8e96dc */
[----:B------:R-:W-:Y:S03]  /*d2a0*/  LOP3.LUT R224, R227, UR24, R24, 0x96, !PT ;  /* 0x00000018e3e07c12 */ /* 0x000fe6000f8e9618 */
[C---:B--2---:R-:W-:Y:S01]  /*d2b0*/  HMMA.16816.F32.BF16 R104, R116.reuse, R120, R104 ;  /* 0x000000787468723c */ /* 0x044fe20000041868 */
[----:B------:R-:W1:Y:S03]  /*d2c0*/  LDSM.16.MT88.4 R24, [R184+0x10800] ;  /* 0x01080000b818783b */ /* 0x000e660000004200 */
[----:B------:R-:W-:Y:S04]  /*d2d0*/  IMAD.WIDE.U32 R220, R220, -0x2daee0ad, RZ ;  /* 0xd2511f53dcdc7825 */ /* 0x000fe800078e00ff */
[C---:B------:R-:W-:Y:S04]  /*d2e0*/  HMMA.16816.F32.BF16 R108, R116.reuse, R122, R108 ;  /* 0x0000007a746c723c */ /* 0x040fe8000004186c */
[----:B------:R-:W-:Y:S01]  /*d2f0*/  IMAD.WIDE.U32 R224, R224, -0x2daee0ad, RZ ;  /* 0xd2511f53e0e07825 */ /* 0x000fe200078e00ff */
[----:B------:R-:W-:Y:S02]  /*d300*/  LOP3.LUT R222, R221, UR21, R136, 0x96, !PT ;  /* 0x00000015ddde7c12 */ /* 0x000fe4000f8e9688 */
[----:B------:R-:W-:Y:S01]  /*d310*/  LDSM.16.MT88.4 R136, [R185+0xd000] ;  /* 0x00d00000b988783b */ /* 0x000fe20000004200 */
[----:B------:R-:W-:Y:S01]  /*d320*/  FFMA.FTZ R221, R22, c[0x0][0x23c], -R166 ;  /* 0x00008f0016dd7a23 */ /* 0x000fe200000108a6 */
[----:B------:R-:W-:Y:S03]  /*d330*/  LOP3.LUT R20, R225, UR15, R220, 0x96, !PT ;  /* 0x0000000fe1147c12 */ /* 0x000fe6000f8e96dc */
[----:B------:R-:W-:Y:S02]  /*d340*/  IMAD.WIDE.U32 R222, R222, -0x326172a9, RZ ;  /* 0xcd9e8d57dede7825 */ /* 0x000fe400078e00ff */
[----:B------:R-:W2:Y:S02]  /*d350*/  MUFU.EX2 R221, R221 ;  /* 0x000000dd00dd7308 */ /* 0x000ea40000000800 */
[----:B------:R-:W-:Y:S01]  /*d360*/  IMAD.WIDE.U32 R124, R20, -0x326172a9, RZ ;  /* 0xcd9e8d57147c7825 */ /* 0x000fe200078e00ff */
[----:B------:R-:W-:Y:S03]  /*d370*/  LOP3.LUT R223, R223, UR20, R226, 0x96, !PT ;  /* 0x00000014dfdf7c12 */ /* 0x000fe6000f8e96e2 */
[----:B------:R-:W-:Y:S01]  /*d380*/  FFMA.FTZ R220, R21, c[0x0][0x23c], -R167 ;  /* 0x00008f0015dc7a23 */ /* 0x000fe200000108a7 */
[----:B------:R-:W-:Y:S01]  /*d390*/  LOP3.LUT R20, R125, UR17, R222, 0x96, !PT ;  /* 0x000000117d147c12 */ /* 0x000fe2000f8e96de */
[----:B------:R-:W-:Y:S01]  /*d3a0*/  FFMA.FTZ R222, R23, c[0x0][0x23c], -R166 ;  /* 0x00008f0017de7a23 */ /* 0x000fe200000108a6 */
[C---:B------:R-:W-:Y:S02]  /*d3b0*/  LOP3.LUT R133, R124.reuse, 0xffff, RZ, 0xc0, !PT ;  /* 0x0000ffff7c857812 */ /* 0x040fe400078ec0ff */
[--C-:B------:R-:W-:Y:S01]  /*d3c0*/  SHF.R.U32.HI R140, RZ, 0x10, R124.reuse ;  /* 0x00000010ff8c7819 */ /* 0x100fe2000001167c */
[----:B------:R-:W-:Y:S01]  /*d3d0*/  MUFU.EX2 R220, R220 ;  /* 0x000000dc00dc7308 */ /* 0x000fe20000000800 */
[----:B------:R-:W-:Y:S02]  /*d3e0*/  LOP3.LUT R22, R124, 0xff, RZ, 0xc0, !PT ;  /* 0x000000ff7c167812 */ /* 0x000fe400078ec0ff */
[----:B------:R-:W-:Y:S02]  /*d3f0*/  SHF.R.U32.HI R21, RZ, 0x18, R124 ;  /* 0x00000018ff157819 */ /* 0x000fe4000001167c */
[----:B------:R-:W3:Y:S01]  /*d400*/  LDSM.16.MT88.4 R124, [R188+0xd000] ;  /* 0x00d00000bc7c783b */ /* 0x000ee20000004200 */
[----:B------:R-:W-:Y:S01]  /*d410*/  LOP3.LUT R121, R20, 0xffff, RZ, 0xc0, !PT ;  /* 0x0000ffff14797812 */ /* 0x000fe200078ec0ff */
[C---:B-1----:R-:W-:Y:S03]  /*d420*/  HMMA.16816.F32.BF16 R12, R116.reuse, R24, R12 ;  /* 0x00000018740c723c */ /* 0x042fe6000004180c */
[----:B------:R-:W1:Y:S01]  /*d430*/  MUFU.EX2 R222, R222 ;  /* 0x000000de00de7308 */ /* 0x000e620000000800 */
[----:B------:R-:W-:Y:S01]  /*d440*/  SHF.R.U32.HI R133, RZ, 0x8, R133 ;  /* 0x00000008ff857819 */ /* 0x000fe20000011685 */
[----:B--2---:R-:W-:Y:S01]  /*d450*/  FADD.FTZ R170, R221, R170 ;  /* 0x000000aaddaa7221 */ /* 0x004fe20000010000 */
[--C-:B------:R-:W-:Y:S02]  /*d460*/  SHF.R.U32.HI R152, RZ, 0x10, R20.reuse ;  /* 0x00000010ff987819 */ /* 0x100fe40000011614 */
[----:B------:R-:W-:Y:S01]  /*d470*/  HMMA.16816.F32.BF16 R112, R116, R26, R112 ;  /* 0x0000001a7470723c */ /* 0x000fe20000041870 */
[----:B------:R-:W-:Y:S03]  /*d480*/  LDSM.16.MT88.4 R116, [R186+0x11000] ;  /* 0x01100000ba74783b */ /* 0x000fe60000004200 */
[----:B------:R-:W-:Y:S02]  /*d490*/  LOP3.LUT R23, R140, 0xff, RZ, 0xc0, !PT ;  /* 0x000000ff8c177812 */ /* 0x000fe400078ec0ff */
[----:B------:R-:W-:Y:S02]  /*d4a0*/  LOP3.LUT R120, R20, 0xff, RZ, 0xc0, !PT ;  /* 0x000000ff14787812 */ /* 0x000fe400078ec0ff */
[----:B------:R-:W-:Y:S01]  /*d4b0*/  SHF.R.U32.HI R121, RZ, 0x8, R121 ;  /* 0x00000008ff797819 */ /* 0x000fe20000011679 */
[----:B------:R-:W-:Y:S03]  /*d4c0*/  LDSM.16.MT88.4 R140, [R188+0xf000] ;  /* 0x00f00000bc8c783b */ /* 0x000fe60000004200 */
[----:B------:R-:W-:Y:S02]  /*d4d0*/  LOP3.LUT R152, R152, 0xff, RZ, 0xc0, !PT ;  /* 0x000000ff98987812 */ /* 0x000fe400078ec0ff */
[----:B------:R-:W-:Y:S02]  /*d4e0*/  PRMT R22, R22, 0x5410, R133 ;  /* 0x0000541016167816 */ /* 0x000fe40000000085 */
[----:B------:R-:W-:Y:S02]  /*d4f0*/  SHF.R.U32.HI R133, RZ, 0x18, R20 ;  /* 0x00000018ff857819 */ /* 0x000fe40000011614 */
[----:B------:R-:W-:Y:S01]  /*d500*/  PRMT R23, R23, 0x5410, R21 ;  /* 0x0000541017177816 */ /* 0x000fe20000000015 */
[--C-:B------:R-:W-:Y:S01]  /*d510*/  HSET2.LE.AND R22, R22, R204.reuse, PT ;  /* 0x000000cc16167233 */ /* 0x100fe20003803000 */
[----:B------:R-:W-:Y:S02]  /*d520*/  PRMT R21, R120, 0x5410, R121 ;  /* 0x0000541078157816 */ /* 0x000fe40000000079 */
[----:B------:R-:W-:Y:S01]  /*d530*/  PRMT R152, R152, 0x5410, R133 ;  /* 0x0000541098987816 */ /* 0x000fe20000000085 */
[--C-:B------:R-:W-:Y:S01]  /*d540*/  HSET2.LE.AND R23, R23, R204.reuse, PT ;  /* 0x000000cc17177233 */ /* 0x100fe20003803000 */
[----:B------:R-:W-:Y:S01]  /*d550*/  F2FP.BF16.PACK_AB R20, R157, R156 ;  /* 0x0000009c9d14723e */ /* 0x000fe200000010ff */
[--C-:B------:R-:W-:Y:S01]  /*d560*/  HSET2.LE.AND R25, R21, R204.reuse, PT ;  /* 0x000000cc15197233 */ /* 0x100fe20003803000 */
[----:B-1----:R-:W-:Y:S01]  /*d570*/  F2FP.BF16.PACK_AB R24, R222, R221 ;  /* 0x000000ddde18723e */ /* 0x002fe200000010ff */
[--C-:B------:R-:W-:Y:S01]  /*d580*/  HSET2.LE.AND R21, R152, R204.reuse, PT ;  /* 0x000000cc98157233 */ /* 0x100fe20003803000 */
[----:B------:R-:W-:Y:S01]  /*d590*/  LOP3.LUT R22, R22, R20, RZ, 0xc0, !PT ;  /* 0x0000001416167212 */ /* 0x000fe200078ec0ff */
[----:B------:R-:W1:Y:S01]  /*d5a0*/  LDSM.16.MT88.4 R120, [R184+0xd000] ;  /* 0x00d00000b878783b */ /* 0x000e620000004200 */
[----:B------:R-:W-:Y:S01]  /*d5b0*/  F2FP.BF16.PACK_AB R20, R159, R158 ;  /* 0x0000009e9f14723e */ /* 0x000fe200000010ff */
[----:B------:R-:W-:Y:S01]  /*d5c0*/  FADD.FTZ R222, R222, R170 ;  /* 0x000000aadede7221 */ /* 0x000fe20000010000 */
[C---:B------:R-:W-:Y:S01]  /*d5d0*/  F2FP.BF16.PACK_AB R133, R220.reuse, R219 ;  /* 0x000000dbdc85723e */ /* 0x040fe200000010ff */
[----:B------:R-:W-:Y:S01]  /*d5e0*/  FADD.FTZ R220, R220, R169 ;  /* 0x000000a9dcdc7221 */ /* 0x000fe20000010000 */
[----:B------:R-:W-:Y:S01]  /*d5f0*/  LOP3.LUT R23, R23, R20, RZ, 0xc0, !PT ;  /* 0x0000001417177212 */ /* 0x000fe200078ec0ff */
[----:B------:R-:W-:Y:S01]  /*d600*/  FADD.FTZ R222, R158, R222 ;  /* 0x000000de9ede7221 */ /* 0x000fe20000010000 */
[----:B------:R-:W-:Y:S01]  /*d610*/  LOP3.LUT R20, R25, R133, RZ, 0xc0, !PT ;  /* 0x0000008519147212 */ /* 0x000fe200078ec0ff */
[----:B------:R-:W2:Y:S01]  /*d620*/  LDSM.16.MT88.4 R152, [R184+0xf000] ;  /* 0x00f00000b898783b */ /* 0x000ea20000004200 */
[----:B------:R-:W-:Y:S01]  /*d630*/  LOP3.LUT R21, R21, R24, RZ, 0xc0, !PT ;  /* 0x0000001815157212 */ /* 0x000fe200078ec0ff */
[----:B------:R-:W-:Y:S02]  /*d640*/  FFMA.FTZ R133, R28, c[0x0][0x23c], -R167 ;  /* 0x00008f001c857a23 */ /* 0x000fe400000108a7 */
[----:B------:R-:W-:Y:S02]  /*d650*/  FADD.FTZ R220, R156, R220 ;  /* 0x000000dc9cdc7221 */ /* 0x000fe40000010000 */
[----:B------:R-:W-:Y:S02]  /*d660*/  FADD.FTZ R159, R159, R222 ;  /* 0x000000de9f9f7221 */ /* 0x000fe40000010000 */
[C---:B---3--:R-:W-:Y:S01]  /*d670*/  HMMA.16816.F32.BF16 R4, R20.reuse, R124, R4 ;  /* 0x0000007c1404723c */ /* 0x048fe20000041804 */
[----:B------:R-:W3:Y:S01]  /*d680*/  LDSM.16.MT88.4 R24, [R188+0x11000] ;  /* 0x01100000bc18783b */ /* 0x000ee20000004200 */
[----:B------:R-:W4:Y:S03]  /*d690*/  MUFU.EX2 R133, R133 ;  /* 0x0000008500857308 */ /* 0x000f260000000800 */
[----:B------:R-:W-:Y:S03]  /*d6a0*/  FADD.FTZ R157, R157, R220 ;  /* 0x000000dc9d9d7221 */ /* 0x000fe60000010000 */
[C---:B------:R-:W-:Y:S01]  /*d6b0*/  HMMA.16816.F32.BF16 R8, R20.reuse, R126, R8 ;  /* 0x0000007e1408723c */ /* 0x040fe20000041808 */
[----:B------:R-:W-:Y:S07]  /*d6c0*/  LDSM.16.MT88.4 R124, [R188+0xd800] ;  /* 0x00d80000bc7c783b */ /* 0x000fee0000004200 */
[C---:B------:R-:W-:Y:S08]  /*d6d0*/  HMMA.16816.F32.BF16 R36, R20.reuse, R128, R36 ;  /* 0x000000801424723c */ /* 0x040ff00000041824 */
[C---:B------:R-:W-:Y:S04]  /*d6e0*/  HMMA.16816.F32.BF16 R40, R20.reuse, R130, R40 ;  /* 0x000000821428723c */ /* 0x040fe80000041828 */
[----:B----4-:R-:W-:Y:S03]  /*d6f0*/  FADD.FTZ R157, R133, R157 ;  /* 0x0000009d859d7221 */ /* 0x010fe60000010000 */
[----:B------:R-:W-:Y:S01]  /*d700*/  IMAD.WIDE.U32 R130, R223, -0x2daee0ad, RZ ;  /* 0xd2511f53df827825 */ /* 0x000fe200078e00ff */
[C---:B------:R-:W-:Y:S04]  /*d710*/  HMMA.16816.F32.BF16 R44, R20.reuse, R136, R44 ;  /* 0x00000088142c723c */ /* 0x040fe8000004182c */
[----:B------:R-:W-:Y:S01]  /*d720*/  FFMA.FTZ R223, R34, c[0x0][0x23c], -R166 ;  /* 0x00008f0022df7a23 */ /* 0x000fe200000108a6 */
[----:B------:R-:W-:Y:S02]  /*d730*/  LOP3.LUT R224, R131, UR5, R224, 0x96, !PT ;  /* 0x0000000583e07c12 */ /* 0x000fe4000f8e96e0 */
[----:B------:R-:W-:Y:S01]  /*d740*/  LOP3.LUT R28, R130, 0xffff, RZ, 0xc0, !PT ;  /* 0x0000ffff821c7812 */ /* 0x000fe200078ec0ff */
[C---:B------:R-:W-:Y:S01]  /*d750*/  HMMA.16816.F32.BF16 R48, R20.reuse, R138, R48 ;  /* 0x0000008a1430723c */ /* 0x040fe20000041830 */
[----:B------:R-:W-:Y:S01]  /*d760*/  LDSM.16.MT88.4 R136, [R188+0xf800] ;  /* 0x00f80000bc88783b */ /* 0x000fe20000004200 */
[----:B------:R-:W-:Y:S02]  /*d770*/  MUFU.EX2 R223, R223 ;  /* 0x000000df00df7308 */ /* 0x000fe40000000800 */
[----:B------:R-:W-:Y:S04]  /*d780*/  LOP3.LUT R34, R224, 0xffff, RZ, 0xc0, !PT ;  /* 0x0000ffffe0227812 */ /* 0x000fe800078ec0ff */
[C---:B-1----:R-:W-:Y:S04]  /*d790*/  HMMA.16816.F32.BF16 R52, R20.reuse, R120, R52 ;  /* 0x000000781434723c */ /* 0x042fe80000041834 */
[----:B------:R-:W-:Y:S04]  /*d7a0*/  SHF.R.U32.HI R34, RZ, 0x8, R34 ;  /* 0x00000008ff227819 */ /* 0x000fe80000011622 */
        /* <DEDUP_REMOVED lines=11> */
[C---:B--2---:R-:W-:Y:S07]  /*d860*/  HMMA.16816.F32.BF16 R84, R20.reuse, R152, R84 ;  /* 0x000000981454723c */ /* 0x044fee0000041854 */
[----:B------:R-:W-:Y:S01]  /*d870*/  FFMA.FTZ R153, R30, c[0x0][0x23c], -R166 ;  /* 0x00008f001e997a23 */ /* 0x000fe200000108a6 */
[C---:B------:R-:W-:Y:S04]  /*d880*/  HMMA.16816.F32.BF16 R88, R20.reuse, R154, R88 ;  /* 0x0000009a1458723c */ /* 0x040fe80000041858 */
[----:B------:R-:W-:Y:S01]  /*d890*/  LOP3.LUT R30, R130, 0xff, RZ, 0xc0, !PT ;  /* 0x000000ff821e7812 */ /* 0x000fe200078ec0ff */
[--C-:B------:R-:W-:Y:S01]  /*d8a0*/  FFMA.FTZ R152, R29, c[0x0][0x23c], -R167.reuse ;  /* 0x00008f001d987a23 */ /* 0x100fe200000108a7 */
[----:B------:R-:W-:Y:S01]  /*d8b0*/  SHF.R.U32.HI R29, RZ, 0x10, R130 ;  /* 0x00000010ff1d7819 */ /* 0x000fe20000011682 */
[--C-:B------:R-:W-:Y:S01]  /*d8c0*/  FFMA.FTZ R155, R32, c[0x0][0x23c], -R167.reuse ;  /* 0x00008f00209b7a23 */ /* 0x100fe200000108a7 */
[C---:B---3--:R-:W-:Y:S01]  /*d8d0*/  HMMA.16816.F32.BF16 R92, R20.reuse, R24, R92 ;  /* 0x00000018145c723c */ /* 0x048fe2000004185c */
[----:B------:R-:W2:Y:S03]  /*d8e0*/  MUFU.EX2 R153, R153 ;  /* 0x0000009900997308 */ /* 0x000ea60000000800 */
[----:B------:R-:W-:Y:S01]  /*d8f0*/  LOP3.LUT R32, R29, 0xff, RZ, 0xc0, !PT ;  /* 0x000000ff1d207812 */ /* 0x000fe200078ec0ff */
[----:B------:R-:W-:Y:S01]  /*d900*/  FFMA.FTZ R167, R33, c[0x0][0x23c], -R167 ;  /* 0x00008f0021a77a23 */ /* 0x000fe200000108a7 */
[----:B------:R-:W-:Y:S01]  /*d910*/  SHF.R.U32.HI R33, RZ, 0x8, R28 ;  /* 0x00000008ff217819 */ /* 0x000fe2000001161c */
[--C-:B------:R-:W-:Y:S01]  /*d920*/  FFMA.FTZ R154, R31, c[0x0][0x23c], -R166.reuse ;  /* 0x00008f001f9a7a23 */ /* 0x100fe200000108a6 */
[C---:B------:R-:W-:Y:S01]  /*d930*/  HMMA.16816.F32.BF16 R96, R20.reuse, R26, R96 ;  /* 0x0000001a1460723c */ /* 0x040fe20000041860 */
[----:B------:R-:W3:Y:S02]  /*d940*/  LDSM.16.MT88.4 R24, [R184+0x11000] ;  /* 0x01100000b818783b */ /* 0x000ee40000004200 */
[----:B------:R-:W4:Y:S01]  /*d950*/  MUFU.EX2 R152, R152 ;  /* 0x0000009800987308 */ /* 0x000f220000000800 */
[----:B------:R-:W-:Y:S01]  /*d960*/  FFMA.FTZ R166, R35, c[0x0][0x23c], -R166 ;  /* 0x00008f0023a67a23 */ /* 0x000fe200000108a6 */
[----:B------:R-:W-:Y:S02]  /*d970*/  PRMT R30, R30, 0x5410, R33 ;  /* 0x000054101e1e7816 */ /* 0x000fe40000000021 */
[----:B------:R-:W-:Y:S01]  /*d980*/  SHF.R.U32.HI R130, RZ, 0x18, R130 ;  /* 0x00000018ff827819 */ /* 0x000fe20000011682 */
[C---:B------:R-:W-:Y:S04]  /*d990*/  HMMA.16816.F32.BF16 R100, R20.reuse, R116, R100 ;  /* 0x000000741464723c */ /* 0x040fe80000041864 */
[----:B------:R-:W-:Y:S01]  /*d9a0*/  PRMT R130, R32, 0x5410, R130 ;  /* 0x0000541020827816 */ /* 0x000fe20000000082 */
[----:B------:R-:W5:Y:S01]  /*d9b0*/  MUFU.EX2 R154, R154 ;  /* 0x0000009a009a7308 */ /* 0x000f620000000800 */
[----:B------:R-:W-:Y:S01]  /*d9c0*/  LOP3.LUT R28, R224, 0xff, RZ, 0xc0, !PT ;  /* 0x000000ffe01c7812 */ /* 0x000fe200078ec0ff */
[--C-:B------:R-:W-:Y:S01]  /*d9d0*/  HSET2.LE.AND R30, R30, R204.reuse, PT ;  /* 0x000000cc1e1e7233 */ /* 0x100fe20003803000 */
[C---:B------:R-:W-:Y:S01]  /*d9e0*/  HMMA.16816.F32.BF16 R16, R20.reuse, R118, R16 ;  /* 0x000000761410723c */ /* 0x040fe20000041810 */
[----:B------:R-:W-:Y:S03]  /*d9f0*/  LDSM.16.MT88.4 R116, [R185+0xd800] ;  /* 0x00d80000b974783b */ /* 0x000fe60000004200 */
[----:B------:R-:W-:Y:S01]  /*da00*/  PRMT R28, R28, 0x5410, R34 ;  /* 0x000054101c1c7816 */ /* 0x000fe20000000022 */
[----:B--2---:R-:W-:Y:S01]  /*da10*/  FADD.FTZ R159, R153, R159 ;  /* 0x0000009f999f7221 */ /* 0x004fe20000010000 */
[--C-:B------:R-:W-:Y:S01]  /*da20*/  SHF.R.U32.HI R31, RZ, 0x10, R224.reuse ;  /* 0x00000010ff1f7819 */ /* 0x100fe200000116e0 */
[----:B------:R-:W2:Y:S01]  /*da30*/  MUFU.EX2 R155, R155 ;  /* 0x0000009b009b7308 */ /* 0x000ea20000000800 */
[C---:B-1----:R-:W-:Y:S01]  /*da40*/  HMMA.16816.F32.BF16 R104, R20.reuse, R120, R104 ;  /* 0x000000781468723c */ /* 0x042fe20000041868 */
[----:B------:R-:W1:Y:S03]  /*da50*/  LDSM.16.MT88.4 R32, [R186+0xd800] ;  /* 0x00d80000ba20783b */ /* 0x000e660000004200 */
[C---:B----4-:R-:W-:Y:S01]  /*da60*/  F2FP.BF16.PACK_AB R129, R152.reuse, R133 ;  /* 0x000000859881723e */ /* 0x050fe200000010ff */
[--C-:B------:R-:W-:Y:S01]  /*da70*/  HSET2.LE.AND R28, R28, R204.reuse, PT ;  /* 0x000000cc1c1c7233 */ /* 0x100fe20003803000 */
[----:B------:R-:W-:Y:S01]  /*da80*/  LOP3.LUT R31, R31, 0xff, RZ, 0xc0, !PT ;  /* 0x000000ff1f1f7812 */ /* 0x000fe200078ec0ff */
[----:B------:R-:W-:Y:S01]  /*da90*/  FADD.FTZ R157, R152, R157 ;  /* 0x0000009d989d7221 */ /* 0x000fe20000010000 */
[C---:B------:R-:W-:Y:S01]  /*daa0*/  HMMA.16816.F32.BF16 R108, R20.reuse, R122, R108 ;  /* 0x0000007a146c723c */ /* 0x040fe2000004186c */
[----:B------:R-:W4:Y:S01]  /*dab0*/  MUFU.EX2 R167, R167 ;  /* 0x000000a700a77308 */ /* 0x000f220000000800 */
[----:B------:R-:W1:Y:S02]  /*dac0*/  LDSM.16.MT88.4 R120, [R184+0xd800] ;  /* 0x00d80000b878783b */ /* 0x000e640000004200 */
[----:B------:R-:W-:Y:S01]  /*dad0*/  SHF.R.U32.HI R29, RZ, 0x18, R224 ;  /* 0x00000018ff1d7819 */ /* 0x000fe200000116e0 */
[C---:B-----5:R-:W-:Y:S01]  /*dae0*/  FADD.FTZ R159, R154.reuse, R159 ;  /* 0x0000009f9a9f7221 */ /* 0x060fe20000010000 */
[----:B------:R-:W-:Y:S02]  /*daf0*/  F2FP.BF16.PACK_AB R128, R154, R153 ;  /* 0x000000999a80723e */ /* 0x000fe400000010ff */
[----:B------:R-:W-:Y:S01]  /*db00*/  LOP3.LUT R28, R28, R129, RZ, 0xc0, !PT ;  /* 0x000000811c1c7212 */ /* 0x000fe200078ec0ff */
[C---:B---3--:R-:W-:Y:S02]  /*db10*/  HMMA.16816.F32.BF16 R12, R20.reuse, R24, R12 ;  /* 0x00000018140c723c */ /* 0x048fe4000004180c */
[----:B------:R-:W3:Y:S01]  /*db20*/  MUFU.EX2 R166, R166 ;  /* 0x000000a600a67308 */ /* 0x000ee20000000800 */
[----:B------:R-:W-:Y:S01]  /*db30*/  PRMT R29, R31, 0x5410, R29 ;  /* 0x000054101f1d7816 */ /* 0x000fe2000000001d */
[----:B------:R-:W-:Y:S02]  /*db40*/  FADD.FTZ R159, R223, R159 ;  /* 0x0000009fdf9f7221 */ /* 0x000fe40000010000 */
[----:B--2---:R-:W-:Y:S02]  /*db50*/  FADD.FTZ R157, R155, R157 ;  /* 0x0000009d9b9d7221 */ /* 0x004fe40000010000 */
[----:B------:R-:W-:Y:S01]  /*db60*/  HMMA.16816.F32.BF16 R112, R20, R26, R112 ;  /* 0x0000001a1470723c */ /* 0x000fe20000041870 */
[----:B------:R-:W2:Y:S03]  /*db70*/  LDSM.16.MT88.4 R20, [R188+0x11800] ;  /* 0x01180000bc14783b */ /* 0x000ea60000004200 */
[--C-:B------:R-:W-:Y:S01]  /*db80*/  HSET2.LE.AND R29, R29, R204.reuse, PT ;  /* 0x000000cc1d1d7233 */ /* 0x100fe20003803000 */
[C---:B----4-:R-:W-:Y:S01]  /*db90*/  F2FP.BF16.PACK_AB R31, R167.reuse, R155 ;  /* 0x0000009ba71f723e */ /* 0x050fe200000010ff */
[----:B------:R-:W-:Y:S03]  /*dba0*/  FADD.FTZ R206, R167, R157 ;  /* 0x0000009da7ce7221 */ /* 0x000fe60000010000 */
[----:B------:R-:W-:Y:S03]  /*dbb0*/  LOP3.LUT R30, R30, R31, RZ, 0xc0, !PT ;  /* 0x0000001f1e1e7212 */ /* 0x000fe600078ec0ff */
[----:B------:R-:W-:Y:S01]  /*dbc0*/  HSET2.LE.AND R31, R130, R204, PT ;  /* 0x000000cc821f7233 */ /* 0x000fe20003803000 */
[----:B------:R-:W-:Y:S02]  /*dbd0*/  LOP3.LUT R29, R29, R128, RZ, 0xc0, !PT ;  /* 0x000000801d1d7212 */ /* 0x000fe400078ec0ff */
[C---:B---3--:R-:W-:Y:S01]  /*dbe0*/  F2FP.BF16.PACK_AB R24, R166.reuse, R223 ;  /* 0x000000dfa618723e */ /* 0x048fe200000010ff */
[----:B------:R-:W-:Y:S03]  /*dbf0*/  FADD.FTZ R205, R166, R159 ;  /* 0x0000009fa6cd7221 */ /* 0x000fe60000010000 */
[----:B------:R-:W-:Y:S07]  /*dc00*/  LOP3.LUT R31, R31, R24, RZ, 0xc0, !PT ;  /* 0x000000181f1f7212 */ /* 0x000fee00078ec0ff */
[C---:B------:R-:W-:Y:S01]  /*dc10*/  HMMA.16816.F32.BF16 R128, R28.reuse, R124, R4 ;  /* 0x0000007c1c80723c */ /* 0x040fe20000041804 */
[----:B------:R-:W3:Y:S07]  /*dc20*/  LDSM.16.MT88.4 R4, [R186+0x11800] ;  /* 0x01180000ba04783b */ /* 0x000eee0000004200 */
[C---:B------:R-:W-:Y:S01]  /*dc30*/  HMMA.16816.F32.BF16 R124, R28.reuse, R126, R8 ;  /* 0x0000007e1c7c723c */ /* 0x040fe20000041808 */
[----:B------:R-:W4:Y:S07]  /*dc40*/  LDSM.16.MT88.4 R8, [R185+0x11800] ;  /* 0x01180000b908783b */ /* 0x000f2e0000004200 */
[C---:B-1----:R-:W-:Y:S08]  /*dc50*/  HMMA.16816.F32.BF16 R36, R28.reuse, R32, R36 ;  /* 0x000000201c24723c */ /* 0x042ff00000041824 */
        /* <DEDUP_REMOVED lines=13> */
[C---:B--2---:R-:W-:Y:S08]  /*dd30*/  HMMA.16816.F32.BF16 R92, R28.reuse, R20, R92 ;  /* 0x000000141c5c723c */ /* 0x044ff0000004185c */
[C---:B------:R-:W-:Y:S01]  /*dd40*/  HMMA.16816.F32.BF16 R96, R28.reuse, R22, R96 ;  /* 0x000000161c60723c */ /* 0x040fe20000041860 */
[----:B------:R-:W1:Y:S07]  /*dd50*/  LDSM.16.MT88.4 R20, [R184+0x11800] ;  /* 0x01180000b814783b */ /* 0x000e6e0000004200 */
[C---:B---3--:R-:W-:Y:S08]  /*dd60*/  HMMA.16816.F32.BF16 R100, R28.reuse, R4, R100 ;  /* 0x000000041c64723c */ /* 0x048ff00000041864 */
[C---:B------:R-:W-:Y:S08]  /*dd70*/  HMMA.16816.F32.BF16 R120, R28.reuse, R6, R16 ;  /* 0x000000061c78723c */ /* 0x040ff00000041810 */
[C---:B----4-:R-:W-:Y:S08]  /*dd80*/  HMMA.16816.F32.BF16 R104, R28.reuse, R8, R104 ;  /* 0x000000081c68723c */ /* 0x050ff00000041868 */
[C---:B------:R-:W-:Y:S08]  /*dd90*/  HMMA.16816.F32.BF16 R108, R28.reuse, R10, R108 ;  /* 0x0000000a1c6c723c */ /* 0x040ff0000004186c */
[C---:B-1----:R-:W-:Y:S08]  /*dda0*/  HMMA.16816.F32.BF16 R116, R28.reuse, R20, R12 ;  /* 0x000000141c74723c */ /* 0x042ff0000004180c */
[----:B------:R-:W-:Y:S01]  /*ddb0*/  HMMA.16816.F32.BF16 R112, R28, R22, R112 ;  /* 0x000000161c70723c */ /* 0x000fe20000041870 */
[----:B------:R-:W-:-:S07]  /*ddc0*/  @P5 BRA `(.L_x_312) ;  /* 0xffffcd0000005947 */ /* 0x000fce000383ffff */
.L_x_311:
[----:B------:R-:W1:Y:S01]  /*ddd0*/  SHFL.BFLY PT, R2, R206, 0x2, 0x1f ;  /* 0x0c401f00ce027f89 */ /* 0x000e6200000e0000 */
[----:B------:R-:W-:Y:S01]  /*dde0*/  MOV R9, 0x3f800000 ;  /* 0x3f80000000097802 */ /* 0x000fe20000000f00 */
[----:B------:R-:W2:Y:S01]  /*ddf0*/  S2UR UR6, SR_CTAID.Y ;  /* 0x00000000000679c3 */ /* 0x000ea20000002600 */
[----:B------:R-:W-:Y:S01]  /*de00*/  MOV R10, 0x3f800000 ;  /* 0x3f800000000a7802 */ /* 0x000fe20000000f00 */
[----:B------:R-:W3:Y:S01]  /*de10*/  SHFL.BFLY PT, R0, R205, 0x2, 0x1f ;  /* 0x0c401f00cd007f89 */ /* 0x000ee200000e0000 */
[----:B------:R-:W-:Y:S01]  /*de20*/  MOV R13, 0x40 ;  /* 0x00000040000d7802 */ /* 0x000fe20000000f00 */
[----:B------:R-:W-:Y:S01]  /*de30*/  UISETP.NE.AND UP0, UPT, UR10, -0x1, UPT ;  /* 0xffffffff0a00788c */ /* 0x000fe2000bf05270 */
[----:B------:R-:W-:Y:S01]  /*de40*/  BSSY B0, `(.L_x_315) ;  /* 0x000014e000007945 */ /* 0x000fe20003800000 */
[----:B------:R-:W-:-:S02]  /*de50*/  ULDC.64 UR4, c[0x0][0x1e8] ;  /* 0x00007a0000047ab9 */ /* 0x000fc40000000a00 */
[----:B------:R-:W-:Y:S01]  /*de60*/  ULDC.U8 UR9, c[0x0][0x328] ;  /* 0x0000ca0000097ab9 */ /* 0x000fe20000000000 */
[----:B------:R-:W4:Y:S01]  /*de70*/  S2UR UR11, SR_CTAID.Z ;  /* 0x00000000000b79c3 */ /* 0x000f220000002700 */
[----:B------:R-:W-:Y:S02]  /*de80*/  UISETP.NE.AND UP3, UPT, UR9, URZ, UPT ;  /* 0x0000003f0900728c */ /* 0x000fe4000bf65270 */
[----:B------:R-:W-:-:S03]  /*de90*/  ULDC UR8, c[0x0][0x214] ;  /* 0x0000850000087ab9 */ /* 0x000fc60000000800 */
[----:B------:R-:W-:-:S04]  /*dea0*/  @UP0 UIMAD.WIDE.U32 UR20, UR10, UR4, URZ ;  /* 0x000000040a1402a5 */ /* 0x000fc8000f8e003f */
[----:B------:R-:W-:Y:S01]  /*deb0*/  @UP0 UIMAD UR7, UR10, UR5, UR21 ;  /* 0x000000050a0702a4 */ /* 0x000fe2000f8e0215 */
[----:B-1----:R-:W-:Y:S02]  /*dec0*/  FADD.FTZ R206, R2, R206 ;  /* 0x000000ce02ce7221 */ /* 0x002fe40000010000 */
[----:B------:R-:W-:Y:S01]  /*ded0*/  ULDC.64 UR4, c[0x0][0x1e0] ;  /* 0x0000780000047ab9 */ /* 0x000fe20000000a00 */
[----:B------:R-:W1:Y:S01]  /*dee0*/  S2R R2, SR_TID.X ;  /* 0x0000000000027919 */ /* 0x000e620000002100 */
[----:B--2---:R-:W-:Y:S01]  /*def0*/  @!UP0 USHF.R.S32.HI UR14, URZ, 0x1f, UR6 ;  /* 0x0000001f3f0e8899 */ /* 0x004fe20008011406 */
[----:B---3--:R-:W-:Y:S01]  /*df00*/  FADD.FTZ R205, R0, R205 ;  /* 0x000000cd00cd7221 */ /* 0x008fe20000010000 */
[----:B------:R-:W-:Y:S01]  /*df10*/  @!UP0 UIMAD.WIDE.U32 UR22, UR6, UR4, URZ ;  /* 0x00000004061682a5 */ /* 0x000fe2000f8e003f */
[----:B------:R-:W2:Y:S01]  /*df20*/  SHFL.BFLY PT, R5, R206, 0x1, 0x1f ;  /* 0x0c201f00ce057f89 */ /* 0x000ea200000e0000 */
[----:B------:R-:W-:-:S03]  /*df30*/  @!UP0 UIMAD UR14, UR14, UR4, URZ ;  /* 0x000000040e0e82a4 */ /* 0x000fc6000f8e023f */
[----:B------:R-:W3:Y:S01]  /*df40*/  SHFL.BFLY PT, R4, R205, 0x1, 0x1f ;  /* 0x0c201f00cd047f89 */ /* 0x000ee200000e0000 */
[----:B------:R-:W-:Y:S02]  /*df50*/  ULDC.U8 UR4, c[0x0][0x329] ;  /* 0x0000ca4000047ab9 */ /* 0x000fe40000000000 */
[----:B------:R-:W-:Y:S02]  /*df60*/  UISETP.NE.AND UP2, UPT, UR4, URZ, UPT ;  /* 0x0000003f0400728c */ /* 0x000fe4000bf45270 */
[----:B------:R-:W-:Y:S02]  /*df70*/  UISETP.EQ.AND UP3, UPT, UR4, URZ, UP3 ;  /* 0x0000003f0400728c */ /* 0x000fe40009f62270 */
[----:B------:R-:W-:Y:S02]  /*df80*/  @!UP0 UIMAD UR14, UR6, UR5, UR14 ;  /* 0x00000005060e82a4 */ /* 0x000fe4000f8e020e */
[----:B------:R-:W-:Y:S02]  /*df90*/  ULDC UR4, c[0x0][0x1c0] ;  /* 0x0000700000047ab9 */ /* 0x000fe40000000800 */
[----:B------:R-:W-:-:S02]  /*dfa0*/  ULDC UR5, c[0x0][0x234] ;  /* 0x00008d0000057ab9 */ /* 0x000fc40000000800 */
[----:B------:R-:W-:Y:S02]  /*dfb0*/  @!UP0 UIADD3 UR7, UR23, UR14, URZ ;  /* 0x0000000e17078290 */ /* 0x000fe4000fffe03f */
[----:B------:R-:W-:Y:S01]  /*dfc0*/  @!UP2 UISETP.NE.AND UP1, UPT, UR9, URZ, UPT ;  /* 0x0000003f0900a28c */ /* 0x000fe2000bf25270 */
[----:B-1----:R-:W-:Y:S01]  /*dfd0*/  SHF.R.S32.HI R0, RZ, 0x1f, R2 ;  /* 0x0000001fff007819 */ /* 0x002fe20000011402 */
[----:B------:R-:W1:Y:S01]  /*dfe0*/  S2UR UR9, SR_CTAID.X ;  /* 0x00000000000979c3 */ /* 0x000e620000002500 */
[----:B------:R-:W-:Y:S01]  /*dff0*/  @UP2 ULDC UR12, c[0x0][0x210] ;  /* 0x00008400000c2ab9 */ /* 0x000fe20000000800 */
[----:B--2---:R-:W-:Y:S01]  /*e000*/  FADD.FTZ R5, R206, R5 ;  /* 0x00000005ce057221 */ /* 0x004fe20000010000 */
[----:B------:R-:W-:Y:S01]  /*e010*/  LEA.HI R8, R0, R2, RZ, 0x2 ;  /* 0x0000000200087211 */ /* 0x000fe200078f10ff */
[----:B------:R-:W-:Y:S01]  /*e020*/  @UP2 UIMAD UR12, UR12, UR8, URZ ;  /* 0x000000080c0c22a4 */ /* 0x000fe2000f8e023f */
[----:B---3--:R-:W-:Y:S02]  /*e030*/  FADD.FTZ R4, R205, R4 ;  /* 0x00000004cd047221 */ /* 0x008fe40000010000 */
[----:B------:R-:W-:Y:S01]  /*e040*/  FSETP.NE.FTZ.AND P4, PT, R5, RZ, PT ;  /* 0x000000ff0500720b */ /* 0x000fe20003f95000 */
[----:B------:R-:W-:Y:S01]  /*e050*/  @!UP2 USEL UR12, UR8, UR5, !UP1 ;  /* 0x00000005080ca287 */ /* 0x000fe2000c800000 */
[----:B------:R-:W-:Y:S01]  /*e060*/  SHF.R.S32.HI R7, RZ, 0x2, R8 ;  /* 0x00000002ff077819 */ /* 0x000fe20000011408 */
[----:B------:R-:W-:Y:S01]  /*e070*/  @UP2 UMOV UR15, 0x1 ;  /* 0x00000001000f2882 */ /* 0x000fe20000000000 */
[----:B------:R-:W-:Y:S01]  /*e080*/  FSETP.NE.FTZ.AND P3, PT, R4, RZ, PT ;  /* 0x000000ff0400720b */ /* 0x000fe20003f75000 */
[----:B------:R-:W-:Y:S01]  /*e090*/  @!UP2 UIMAD UR15, UR12, UR4, URZ ;  /* 0x000000040c0fa2a4 */ /* 0x000fe2000f8e023f */
[----:B------:R-:W-:Y:S01]  /*e0a0*/  SHF.R.S32.HI R6, RZ, 0x1f, R8 ;  /* 0x0000001fff067819 */ /* 0x000fe20000011408 */
[----:B------:R-:W-:Y:S01]  /*e0b0*/  @UP3 UIMAD UR21, UR6, UR8, URZ ;  /* 0x00000008061532a4 */ /* 0x000fe2000f8e023f */
[----:B------:R-:W-:Y:S01]  /*e0c0*/  LOP3.LUT R8, R8, 0x3ffffffc, RZ, 0xc0, !PT ;  /* 0x3ffffffc08087812 */ /* 0x000fe200078ec0ff */
[----:B------:R-:W-:Y:S01]  /*e0d0*/  @UP2 ULDC UR17, c[0x0][0x210] ;  /* 0x0000840000112ab9 */ /* 0x000fe20000000800 */
[----:B------:R-:W-:Y:S01]  /*e0e0*/  LEA.HI R6, R6, R7, RZ, 0x3 ;  /* 0x0000000706067211 */ /* 0x000fe200078f18ff */
[----:B------:R-:W-:Y:S01]  /*e0f0*/  UIMAD UR4, UR6, UR15, URZ ;  /* 0x0000000f060472a4 */ /* 0x000fe2000f8e023f */
[----:B------:R-:W-:Y:S01]  /*e100*/  IADD3 R8, -R8, R2, RZ ;  /* 0x0000000208087210 */ /* 0x000fe20007ffe1ff */
[----:B------:R-:W2:Y:S01]  /*e110*/  @P4 MUFU.RCP R9, R5 ;  /* 0x0000000500094308 */ /* 0x000ea20000001000 */
[----:B------:R-:W-:Y:S01]  /*e120*/  LOP3.LUT R6, R6, 0xfffffff8, RZ, 0xc0, !PT ;  /* 0xfffffff806067812 */ /* 0x000fe200078ec0ff */
[----:B------:R-:W-:-:S02]  /*e130*/  @!UP2 UMOV UR17, 0x1 ;  /* 0x000000010011a882 */ /* 0x000fc40000000000 */
[----:B------:R-:W-:Y:S01]  /*e140*/  @UP3 USEL UR21, UR21, UR10, !UP0 ;  /* 0x0000000a15153287 */ /* 0x000fe2000c000000 */
[----:B------:R-:W-:Y:S01]  /*e150*/  IADD3 R6, R7, -R6, RZ ;  /* 0x8000000607067210 */ /* 0x000fe20007ffe0ff */
[----:B-1----:R-:W-:Y:S01]  /*e160*/  UIMAD UR5, UR9, UR17, URZ ;  /* 0x00000011090572a4 */ /* 0x002fe2000f8e023f */
[----:B------:R-:W-:Y:S01]  /*e170*/  LEA.HI R7, R0, R2, RZ, 0x5 ;  /* 0x0000000200077211 */ /* 0x000fe200078f28ff */
[----:B------:R-:W1:Y:S01]  /*e180*/  @P3 MUFU.RCP R10, R4 ;  /* 0x00000004000a3308 */ /* 0x000e620000001000 */
[C---:B------:R-:W-:Y:S01]  /*e190*/  SHF.L.U32 R12, R6.reuse, 0x6, RZ ;  /* 0x00000006060c7819 */ /* 0x040fe200000006ff */
[----:B------:R-:W-:Y:S01]  /*e1a0*/  USEL UR4, UR4, URZ, !UP3 ;  /* 0x0000003f04047287 */ /* 0x000fe2000d800000 */
[----:B------:R-:W-:Y:S01]  /*e1b0*/  R2P PR, R6, 0x6 ;  /* 0x0000000606007804 */ /* 0x000fe20000000000 */
[----:B------:R-:W-:Y:S01]  /*e1c0*/  USHF.L.U32 UR5, UR5, 0x6, URZ ;  /* 0x0000000605057899 */ /* 0x000fe2000800063f */
[----:B------:R-:W-:Y:S01]  /*e1d0*/  SHF.R.S32.HI R11, RZ, 0x5, R7 ;  /* 0x00000005ff0b7819 */ /* 0x000fe20000011407 */
[----:B----4-:R-:W-:Y:S01]  /*e1e0*/  UIMAD UR12, UR11, UR12, UR4 ;  /* 0x0000000c0b0c72a4 */ /* 0x010fe2000f8e0204 */
[----:B------:R-:W-:Y:S01]  /*e1f0*/  LOP3.LUT R12, R12, 0x1c0, RZ, 0xc0, !PT ;  /* 0x000001c00c0c7812 */ /* 0x000fe200078ec0ff */
[----:B--2---:R-:W-:Y:S01]  /*e200*/  FMUL.FTZ R9, R9, c[0x0][0x2dc] ;  /* 0x0000b70009097a20 */ /* 0x004fe20000410000 */
[----:B------:R-:W-:Y:S01]  /*e210*/  LOP3.LUT R6, R6, 0x1, RZ, 0xc0, !PT ;  /* 0x0000000106067812 */ /* 0x000fe200078ec0ff */
[----:B------:R-:W2:Y:S01]  /*e220*/  @P4 MUFU.LG2 R5, R5 ;  /* 0x0000000500054308 */ /* 0x000ea20000000c00 */
[----:B------:R-:W-:Y:S01]  /*e230*/  LEA R8, R11, R8, 0x9 ;  /* 0x000000080b087211 */ /* 0x000fe200078e48ff */
[C---:B------:R-:W-:Y:S01]  /*e240*/  FMUL.FTZ R128, R9.reuse, R128 ;  /* 0x0000008009807220 */ /* 0x040fe20000410000 */
[----:B------:R-:W-:Y:S01]  /*e250*/  LEA.HI R12, R12, R12, RZ, 0x1d ;  /* 0x0000000c0c0c7211 */ /* 0x000fe200078fe8ff */
[C---:B------:R-:W-:Y:S01]  /*e260*/  FMUL.FTZ R129, R9.reuse, R129 ;  /* 0x0000008109817220 */ /* 0x040fe20000410000 */
[----:B------:R-:W-:Y:S01]  /*e270*/  ISETP.NE.U32.AND P0, PT, R6, 0x1, PT ;  /* 0x000000010600780c */ /* 0x000fe20003f05070 */
[----:B-1----:R-:W-:Y:S01]  /*e280*/  FMUL.FTZ R10, R10, c[0x0][0x2dc] ;  /* 0x0000b7000a0a7a20 */ /* 0x002fe20000410000 */
[----:B------:R-:W-:Y:S01]  /*e290*/  LEA R8, R8, R12, 0x1 ;  /* 0x0000000c08087211 */ /* 0x000fe200078e08ff */
[C---:B------:R-:W-:Y:S01]  /*e2a0*/  FMUL.FTZ R124, R9.reuse, R124 ;  /* 0x0000007c097c7220 */ /* 0x040fe20000410000 */
[----:B------:R-:W-:Y:S01]  /*e2b0*/  MOV R6, 0x20 ;  /* 0x0000002000067802 */ /* 0x000fe20000000f00 */
[----:B------:R-:W-:Y:S01]  /*e2c0*/  FMUL.FTZ R130, R10, R130 ;  /* 0x000000820a827220 */ /* 0x000fe20000410000 */
[----:B------:R-:W-:Y:S01]  /*e2d0*/  SHF.L.U32 R8, R8, 0x1, RZ ;  /* 0x0000000108087819 */ /* 0x000fe200000006ff */
[----:B------:R-:W-:Y:S01]  /*e2e0*/  FMUL.FTZ R131, R10, R131 ;  /* 0x000000830a837220 */ /* 0x000fe20000410000 */
[----:B------:R-:W-:Y:S01]  /*e2f0*/  SEL R6, R6, 0xffffffe0, !P1 ;  /* 0xffffffe006067807 */ /* 0x000fe20004800000 */
[----:B------:R-:W-:Y:S01]  /*e300*/  FMUL.FTZ R125, R9, R125 ;  /* 0x0000007d097d7220 */ /* 0x000fe20000410000 */
[----:B------:R-:W-:Y:S01]  /*e310*/  IADD3 R12, R8, -0x10, RZ ;  /* 0xfffffff0080c7810 */ /* 0x000fe20007ffe0ff */
[C---:B------:R-:W-:Y:S01]  /*e320*/  FMUL.FTZ R126, R10.reuse, R126 ;  /* 0x0000007e0a7e7220 */ /* 0x040fe20000410000 */
[----:B------:R-:W-:Y:S01]  /*e330*/  F2FP.BF16.PACK_AB R128, R129, R128 ;  /* 0x000000808180723e */ /* 0x000fe200000010ff */
[----:B------:R-:W-:Y:S01]  /*e340*/  FMUL.FTZ R127, R10, R127 ;  /* 0x0000007f0a7f7220 */ /* 0x000fe20000410000 */
[----:B------:R-:W-:Y:S01]  /*e350*/  @P0 IADD3 R12, R8, 0x10, RZ ;  /* 0x00000010080c0810 */ /* 0x000fe20007ffe0ff */
[----:B------:R-:W-:Y:S01]  /*e360*/  FMUL.FTZ R36, R9, R36 ;  /* 0x0000002409247220 */ /* 0x000fe20000410000 */
[----:B------:R-:W-:Y:S01]  /*e370*/  F2FP.BF16.PACK_AB R130, R131, R130 ;  /* 0x000000828382723e */ /* 0x000fe200000010ff */
[----:B------:R-:W-:Y:S01]  /*e380*/  FMUL.FTZ R37, R9, R37 ;  /* 0x0000002509257220 */ /* 0x000fe20000410000 */
[----:B------:R-:W-:Y:S01]  /*e390*/  SEL R13, R13, 0xffffffc0, !P2 ;  /* 0xffffffc00d0d7807 */ /* 0x000fe20005000000 */
[C---:B------:R-:W-:Y:S01]  /*e3a0*/  FMUL.FTZ R38, R10.reuse, R38 ;  /* 0x000000260a267220 */ /* 0x040fe20000410000 */
[----:B------:R-:W-:Y:S01]  /*e3b0*/  F2FP.BF16.PACK_AB R124, R125, R124 ;  /* 0x0000007c7d7c723e */ /* 0x000fe200000010ff */
[C---:B------:R-:W-:Y:S01]  /*e3c0*/  FMUL.FTZ R39, R10.reuse, R39 ;  /* 0x000000270a277220 */ /* 0x040fe20000410000 */
[----:B------:R-:W-:Y:S01]  /*e3d0*/  F2FP.BF16.PACK_AB R126, R127, R126 ;  /* 0x0000007e7f7e723e */ /* 0x000fe200000010ff */
[----:B------:R-:W-:Y:S01]  /*e3e0*/  FMUL.FTZ R40, R9, R40 ;  /* 0x0000002809287220 */ /* 0x000fe20000410000 */
[----:B------:R-:W-:Y:S01]  /*e3f0*/  F2FP.BF16.PACK_AB R36, R37, R36 ;  /* 0x000000242524723e */ /* 0x000fe200000010ff */
[----:B------:R-:W-:Y:S01]  /*e400*/  FMUL.FTZ R41, R9, R41 ;  /* 0x0000002909297220 */ /* 0x000fe20000410000 */
[----:B------:R-:W-:Y:S01]  /*e410*/  F2FP.BF16.PACK_AB R38, R39, R38 ;  /* 0x000000262726723e */ /* 0x000fe200000010ff */
[----:B------:R-:W-:Y:S01]  /*e420*/  FMUL.FTZ R42, R10, R42 ;  /* 0x0000002a0a2a7220 */ /* 0x000fe20000410000 */
[----:B------:R-:W-:Y:S01]  /*e430*/  IADD3 R14, R8, R6, RZ ;  /* 0x00000006080e7210 */ /* 0x000fe20007ffe0ff */
[----:B------:R-:W-:Y:S01]  /*e440*/  FMUL.FTZ R43, R10, R43 ;  /* 0x0000002b0a2b7220 */ /* 0x000fe20000410000 */
[----:B------:R-:W-:Y:S01]  /*e450*/  F2FP.BF16.PACK_AB R40, R41, R40 ;  /* 0x000000282928723e */ /* 0x000fe200000010ff */
[C---:B------:R-:W-:Y:S01]  /*e460*/  FMUL.FTZ R44, R9.reuse, R44 ;  /* 0x0000002c092c7220 */ /* 0x040fe20000410000 */
[----:B------:R-:W-:Y:S01]  /*e470*/  IADD3 R15, R6, R12, RZ ;  /* 0x0000000c060f7210 */ /* 0x000fe20007ffe0ff */
[----:B------:R-:W-:Y:S01]  /*e480*/  FMUL.FTZ R45, R9, R45 ;  /* 0x0000002d092d7220 */ /* 0x000fe20000410000 */
[----:B------:R-:W-:Y:S01]  /*e490*/  F2FP.BF16.PACK_AB R42, R43, R42 ;  /* 0x0000002a2b2a723e */ /* 0x000fe200000010ff */
[----:B------:R-:W-:Y:S01]  /*e4a0*/  FMUL.FTZ R46, R10, R46 ;  /* 0x0000002e0a2e7220 */ /* 0x000fe20000410000 */
[----:B------:R-:W-:Y:S01]  /*e4b0*/  IADD3 R16, R8, R13, RZ ;  /* 0x0000000d08107210 */ /* 0x000fe20007ffe0ff */
[C---:B------:R-:W-:Y:S01]  /*e4c0*/  FMUL.FTZ R47, R10.reuse, R47 ;  /* 0x0000002f0a2f7220 */ /* 0x040fe20000410000 */
[----:B------:R-:W-:Y:S01]  /*e4d0*/  F2FP.BF16.PACK_AB R44, R45, R44 ;  /* 0x0000002c2d2c723e */ /* 0x000fe200000010ff */
[C---:B------:R-:W-:Y:S01]  /*e4e0*/  FMUL.FTZ R48, R9.reuse, R48 ;  /* 0x0000003009307220 */ /* 0x040fe20000410000 */
[----:B------:R-:W-:Y:S01]  /*e4f0*/  STS [R8], R128 ;  /* 0x0000008008007388 */ /* 0x000fe20000000800 */
[----:B------:R-:W-:Y:S01]  /*e500*/  FMUL.FTZ R49, R9, R49 ;  /* 0x0000003109317220 */ /* 0x000fe20000410000 */
[----:B------:R-:W-:Y:S01]  /*e510*/  F2FP.BF16.PACK_AB R46, R47, R46 ;  /* 0x0000002e2f2e723e */ /* 0x000fe200000010ff */
[C---:B------:R-:W-:Y:S01]  /*e520*/  FMUL.FTZ R50, R10.reuse, R50 ;  /* 0x000000320a327220 */ /* 0x040fe20000410000 */
[----:B------:R-:W-:Y:S01]  /*e530*/  STS [R8+0x400], R130 ;  /* 0x0004008208007388 */ /* 0x000fe20000000800 */
[C---:B------:R-:W-:Y:S01]  /*e540*/  FMUL.FTZ R51, R10.reuse, R51 ;  /* 0x000000330a337220 */ /* 0x040fe20000410000 */
[----:B------:R-:W-:Y:S01]  /*e550*/  F2FP.BF16.PACK_AB R48, R49, R48 ;  /* 0x000000303130723e */ /* 0x000fe200000010ff */
[----:B------:R-:W-:Y:S01]  /*e560*/  FMUL.FTZ R52, R9, R52 ;  /* 0x0000003409347220 */ /* 0x000fe20000410000 */
[----:B------:R-:W-:Y:S01]  /*e570*/  IADD3 R17, R13, R12, RZ ;  /* 0x0000000c0d117210 */ /* 0x000fe20007ffe0ff */
[----:B------:R-:W-:Y:S01]  /*e580*/  FMUL.FTZ R53, R9, R53 ;  /* 0x0000003509357220 */ /* 0x000fe20000410000 */
[----:B------:R-:W-:Y:S01]  /*e590*/  F2FP.BF16.PACK_AB R50, R51, R50 ;  /* 0x000000323332723e */ /* 0x000fe200000010ff */
[C---:B------:R-:W-:Y:S01]  /*e5a0*/  FMUL.FTZ R54, R10.reuse, R54 ;  /* 0x000000360a367220 */ /* 0x040fe20000410000 */
[----:B------:R-:W-:Y:S01]  /*e5b0*/  STS [R12], R124 ;  /* 0x0000007c0c007388 */ /* 0x000fe20000000800 */
[C---:B------:R-:W-:Y:S01]  /*e5c0*/  FMUL.FTZ R55, R10.reuse, R55 ;  /* 0x000000370a377220 */ /* 0x040fe20000410000 */
[----:B------:R-:W-:Y:S01]  /*e5d0*/  F2FP.BF16.PACK_AB R52, R53, R52 ;  /* 0x000000343534723e */ /* 0x000fe200000010ff */
[C---:B------:R-:W-:Y:S01]  /*e5e0*/  FMUL.FTZ R56, R9.reuse, R56 ;  /* 0x0000003809387220 */ /* 0x040fe20000410000 */
[----:B------:R-:W-:Y:S01]  /*e5f0*/  STS [R12+0x400], R126 ;  /* 0x0004007e0c007388 */ /* 0x000fe20000000800 */
        /* <DEDUP_REMOVED lines=13> */
[----:B------:R-:W-:Y:S01]  /*e6d0*/  IADD3 R13, R15, R13, RZ ;  /* 0x0000000d0f0d7210 */ /* 0x000fe20007ffe0ff */
[----:B------:R-:W-:Y:S01]  /*e6e0*/  FMUL.FTZ R64, R9, R64 ;  /* 0x0000004009407220 */ /* 0x000fe20000410000 */
[----:B------:R-:W-:Y:S01]  /*e6f0*/  F2FP.BF16.PACK_AB R60, R61, R60 ;  /* 0x0000003c3d3c723e */ /* 0x000fe200000010ff */
        /* <DEDUP_REMOVED lines=106> */
[----:B------:R-:W-:Y:S01]  /*eda0*/  FMUL.FTZ R112, R9, R112 ;  /* 0x0000007009707220 */ /* 0x000fe20000410000 */
[----:B------:R-:W-:Y:S01]  /*edb0*/  STS [R8+0x4000], R92 ;  /* 0x0040005c08007388 */ /* 0x000fe20000000800 */
[C---:B------:R-:W-:Y:S01]  /*edc0*/  FMUL.FTZ R118, R10.reuse, R118 ;  /* 0x000000760a767220 */ /* 0x040fe20000410000 */
[----:B------:R-:W-:Y:S01]  /*edd0*/  F2FP.BF16.PACK_AB R116, R117, R116 ;  /* 0x000000747574723e */ /* 0x000fe200000010ff */
[C---:B------:R-:W-:Y:S01]  /*ede0*/  FMUL.FTZ R119, R10.reuse, R119 ;  /* 0x000000770a777220 */ /* 0x040fe20000410000 */
[----:B------:R-:W-:Y:S01]  /*edf0*/  STS [R8+0x4400], R94 ;  /* 0x0044005e08007388 */ /* 0x000fe20000000800 */
[C---:B------:R-:W-:Y:S01]  /*ee00*/  FMUL.FTZ R114, R10.reuse, R114 ;  /* 0x000000720a727220 */ /* 0x040fe20000410000 */
[----:B------:R-:W-:Y:S01]  /*ee10*/  @!UP3 UMOV UR24, URZ ;  /* 0x0000003f0018bc82 */ /* 0x000fe20008000000 */
[----:B------:R-:W-:Y:S01]  /*ee20*/  FMUL.FTZ R9, R9, R113 ;  /* 0x0000007109097220 */ /* 0x000fe20000410000 */
[----:B------:R-:W-:Y:S01]  /*ee30*/  F2FP.BF16.PACK_AB R118, R119, R118 ;  /* 0x000000767776723e */ /* 0x000fe200000010ff */
[----:B------:R-:W-:Y:S01]  /*ee40*/  FMUL.FTZ R10, R10, R115 ;  /* 0x000000730a0a7220 */ /* 0x000fe20000410000 */
[----:B------:R-:W-:Y:S01]  /*ee50*/  STS [R12+0x4000], R96 ;  /* 0x004000600c007388 */ /* 0x000fe20000000800 */
[----:B------:R-:W-:Y:S01]  /*ee60*/  @UP3 UMOV UR24, UR21 ;  /* 0x0000001500183c82 */ /* 0x000fe20008000000 */
[----:B------:R-:W-:Y:S01]  /*ee70*/  F2FP.BF16.PACK_AB R9, R9, R112 ;  /* 0x000000700909723e */ /* 0x000fe200000010ff */
[----:B------:R-:W-:Y:S01]  /*ee80*/  @!UP3 UMOV UR25, URZ ;  /* 0x0000003f0019bc82 */ /* 0x000fe20008000000 */
[----:B------:R-:W-:Y:S01]  /*ee90*/  STS [R12+0x4400], R98 ;  /* 0x004400620c007388 */ /* 0x000fe20000000800 */
[----:B------:R-:W-:Y:S01]  /*eea0*/  F2FP.BF16.PACK_AB R10, R10, R114 ;  /* 0x000000720a0a723e */ /* 0x000fe200000010ff */
[----:B------:R-:W-:Y:S01]  /*eeb0*/  USHF.R.S32.HI UR4, URZ, 0x1f, UR5 ;  /* 0x0000001f3f047899 */ /* 0x000fe20008011405 */
[----:B--2---:R-:W-:Y:S01]  /*eec0*/  @P4 FMUL.FTZ R5, R5, 0.69314718246459960938 ;  /* 0x3f31721805054820 */ /* 0x004fe20000410000 */
[----:B------:R-:W-:Y:S01]  /*eed0*/  STS [R14+0x4000], R100 ;  /* 0x004000640e007388 */ /* 0x000fe20000000800 */
[----:B------:R-:W-:-:S02]  /*eee0*/  @UP3 USHF.R.S32.HI UR25, URZ, 0x1f, UR21 ;  /* 0x0000001f3f193899 */ /* 0x000fc40008011415 */
[----:B------:R-:W-:Y:S01]  /*eef0*/  USHF.R.S32.HI UR6, URZ, 0x1f, UR12 ;  /* 0x0000001f3f067899 */ /* 0x000fe2000801140c */
[----:B------:R-:W-:Y:S01]  /*ef00*/  STS [R14+0x4400], R102 ;  /* 0x004400660e007388 */ /* 0x000fe20000000800 */
[----:B------:R-:W-:Y:S02]  /*ef10*/  UIADD3 UR5, UP2, UP1, UR5, UR24, UR12 ;  /* 0x0000001805057290 */ /* 0x000fe4000f95e00c */
[----:B------:R-:W-:Y:S01]  /*ef20*/  @!UP0 UMOV UR20, UR22 ;  /* 0x0000001600148c82 */ /* 0x000fe20008000000 */
[----:B------:R-:W-:Y:S01]  /*ef30*/  STS [R15+0x4000], R120 ;  /* 0x004000780f007388 */ /* 0x000fe20000000800 */
[----:B------:R-:W-:-:S03]  /*ef40*/  UIADD3.X UR4, UR4, UR25, UR6, UP2, UP1 ;  /* 0x0000001904047290 */ /* 0x000fc600097e2406 */
        /* <DEDUP_REMOVED lines=9> */
[----:B------:R-:W-:Y:S06]  /*efe0*/  BAR.SYNC.DEFER_BLOCKING 0x0 ;  /* 0x0000000000007b1d */ /* 0x000fec0000010000 */
[----:B------:R-:W3:Y:S01]  /*eff0*/  S2R R6, SR_TID.X ;  /* 0x0000000000067919 */ /* 0x000ee20000002100 */
[----:B-1----:R-:W-:-:S04]  /*f000*/  LOP3.LUT R9, R7, 0xffffffe0, RZ, 0xc0, !PT ;  /* 0xffffffe007097812 */ /* 0x002fc800078ec0ff */
[----:B------:R-:W-:Y:S02]  /*f010*/  IADD3 R9, -R9, R2, RZ ;  /* 0x0000000209097210 */ /* 0x000fe40007ffe1ff */
[----:B--2---:R-:W-:Y:S01]  /*f020*/  SHF.R.S32.HI R10, RZ, 0x1f, R11 ;  /* 0x0000001fff0a7819 */ /* 0x004fe2000001140b */
[----:B------:R1:W2:Y:S01]  /*f030*/  LDS.128 R52, [R195] ;  /* 0x00000000c3347984 */ /* 0x0002a20000000c00 */
[----:B------:R-:W-:Y:S02]  /*f040*/  LOP3.LUT P0, RZ, R9, 0x3, RZ, 0xc0, !PT ;  /* 0x0000000309ff7812 */ /* 0x000fe4000780c0ff */
[----:B------:R-:W-:Y:S01]  /*f050*/  LEA.HI R10, R10, R11, RZ, 0x2 ;  /* 0x0000000b0a0a7211 */ /* 0x000fe200078f10ff */
[----:B------:R1:W4:Y:S01]  /*f060*/  LDS.128 R48, [R195+0x800] ;  /* 0x00080000c3307984 */ /* 0x0003220000000c00 */
[----:B---3--:R-:W-:-:S03]  /*f070*/  SHF.R.S32.HI R8, RZ, 0x1f, R6 ;  /* 0x0000001fff087819 */ /* 0x008fc60000011406 */
[----:B------:R1:W3:Y:S01]  /*f080*/  LDS.128 R44, [R195+0x1000] ;  /* 0x00100000c32c7984 */ /* 0x0002e20000000c00 */
[----:B------:R-:W-:Y:S02]  /*f090*/  LOP3.LUT R10, R10, 0xffffffc, RZ, 0xc0, !PT ;  /* 0x0ffffffc0a0a7812 */ /* 0x000fe400078ec0ff */
[----:B------:R-:W-:Y:S01]  /*f0a0*/  LEA.HI R7, R8, R6, RZ, 0x5 ;  /* 0x0000000608077211 */ /* 0x000fe200078f28ff */
[----:B------:R1:W1:Y:S01]  /*f0b0*/  LDS.128 R40, [R195+0x1800] ;  /* 0x00180000c3287984 */ /* 0x0002620000000c00 */
[----:B------:R-:W-:Y:S02]  /*f0c0*/  IADD3 R11, R11, -R10, RZ ;  /* 0x8000000a0b0b7210 */ /* 0x000fe40007ffe0ff */
[----:B------:R-:W-:Y:S01]  /*f0d0*/  LOP3.LUT R7, R7, 0xffffffe0, RZ, 0xc0, !PT ;  /* 0xffffffe007077812 */ /* 0x000fe200078ec0ff */
[----:B------:R1:W1:Y:S01]  /*f0e0*/  LDS.128 R36, [R195+0x2000] ;  /* 0x00200000c3247984 */ /* 0x0002620000000c00 */
[----:B------:R-:W-:Y:S02]  /*f0f0*/  MOV R10, 0x7f800000 ;  /* 0x7f800000000a7802 */ /* 0x000fe40000000f00 */
[----:B------:R-:W-:Y:S01]  /*f100*/  IADD3 R9, -R7, R6, RZ ;  /* 0x0000000607097210 */ /* 0x000fe20007ffe1ff */
[----:B------:R1:W1:Y:S01]  /*f110*/  LDS.128 R32, [R195+0x2800] ;  /* 0x00280000c3207984 */ /* 0x0002620000000c00 */
[----:B------:R5:W5:Y:S03]  /*f120*/  @P3 MUFU.LG2 R7, R4 ;  /* 0x0000000400073308 */ /* 0x000b660000000c00 */
[----:B------:R1:W1:Y:S04]  /*f130*/  LDS.128 R28, [R195+0x3000] ;  /* 0x00300000c31c7984 */ /* 0x0002680000000c00 */
[----:B------:R1:W1:Y:S04]  /*f140*/  LDS.128 R24, [R195+0x3800] ;  /* 0x00380000c3187984 */ /* 0x0002680000000c00 */
[----:B------:R1:W1:Y:S04]  /*f150*/  LDS.128 R20, [R195+0x4000] ;  /* 0x00400000c3147984 */ /* 0x0002680000000c00 */
[----:B------:R1:W1:Y:S01]  /*f160*/  LDS.128 R16, [R195+0x4800] ;  /* 0x00480000c3107984 */ /* 0x0002620000000c00 */
[----:B-----5:R-:W-:Y:S01]  /*f170*/  SHF.R.S32.HI R4, RZ, 0x1f, R9 ;  /* 0x0000001fff047819 */ /* 0x020fe20000011409 */
[----:B------:R-:W-:-:S02]  /*f180*/  @P3 FMUL.FTZ R7, R7, 0.69314718246459960938 ;  /* 0x3f31721807073820 */ /* 0x000fc40000410000 */
[----:B------:R1:W1:Y:S01]  /*f190*/  LDS.128 R12, [R195+0x5000] ;  /* 0x00500000c30c7984 */ /* 0x0002620000000c00 */
[----:B------:R-:W-:Y:S01]  /*f1a0*/  LEA.HI R4, R4, R9, RZ, 0x2 ;  /* 0x0000000904047211 */ /* 0x000fe200078f10ff */
[----:B------:R-:W-:Y:S01]  /*f1b0*/  @P3 FFMA.FTZ R10, R3, c[0x0][0x238], R7 ;  /* 0x00008e00030a3a23 */ /* 0x000fe20000010007 */
[----:B------:R-:W-:Y:S01]  /*f1c0*/  MOV R9, 0x7f800000 ;  /* 0x7f80000000097802 */ /* 0x000fe20000000f00 */
[----:B------:R1:W1:Y:S01]  /*f1d0*/  LDS.128 R56, [R195+0x5800] ;  /* 0x00580000c3387984 */ /* 0x0002620000000c00 */
[----:B------:R-:W-:Y:S01]  /*f1e0*/  SHF.R.S32.HI R4, RZ, 0x2, R4 ;  /* 0x00000002ff047819 */ /* 0x000fe20000011404 */
[----:B------:R-:W-:-:S03]  /*f1f0*/  @P4 FFMA.FTZ R9, R132, c[0x0][0x238], R5 ;  /* 0x00008e0084094a23 */ /* 0x000fc60000010005 */
[----:B------:R-:W-:Y:S01]  /*f200*/  LEA R4, R11, R4, 0x4 ;  /* 0x000000040b047211 */ /* 0x000fe200078e20ff */
[----:B------:R-:W-:Y:S05]  /*f210*/  @P0 BRA `(.L_x_316) ;  /* 0x0000010000000947 */ /* 0x000fea0003800000 */
[----:B--234-:R-:W-:Y:S01]  /*f220*/  UIMAD UR6, UR9, -0x40, UR16 ;  /* 0xffffffc0090678a4 */ /* 0x01cfe2000f8e0210 */
[----:B------:R-:W-:-:S05]  /*f230*/  IADD3 R5, R4, 0x8, RZ ;  /* 0x0000000804057810 */ /* 0x000fca0007ffe0ff */
[----:B------:R-:W-:Y:S02]  /*f240*/  ISETP.GE.AND P3, PT, R4, UR6, PT ;  /* 0x0000000604007c0c */ /* 0x000fe4000bf66270 */
[----:B------:R-:W-:-:S11]  /*f250*/  ISETP.GE.AND P2, PT, R5, UR6, PT ;  /* 0x0000000605007c0c */ /* 0x000fd6000bf46270 */
[----:B------:R-:W-:Y:S02]  /*f260*/  @!P3 IMAD R3, R4, UR17, RZ ;  /* 0x000000110403bc24 */ /* 0x000fe4000f8e02ff */
[----:B------:R-:W-:-:S03]  /*f270*/  @!P2 IMAD R5, R5, UR17, RZ ;  /* 0x000000110505ac24 */ /* 0x000fc6000f8e02ff */
[----:B------:R-:W-:Y:S02]  /*f280*/  @!P3 IADD3 R4, P1, R3, UR5, RZ ;  /* 0x000000050304bc10 */ /* 0x000fe4000ff3e0ff */
[----:B------:R-:W-:Y:S02]  /*f290*/  @!P2 IADD3 R7, P0, R5, UR5, RZ ;  /* 0x000000050507ac10 */ /* 0x000fe4000ff1e0ff */
[----:B------:R-:W-:Y:S02]  /*f2a0*/  @!P3 LEA.HI.X.SX32 R3, R3, UR4, 0x1, P1 ;  /* 0x000000040303bc11 */ /* 0x000fe400088f0eff */
[----:B------:R-:W-:Y:S02]  /*f2b0*/  @!P2 LEA.HI.X.SX32 R5, R5, UR4, 0x1, P0 ;  /* 0x000000040505ac11 */ /* 0x000fe400080f0eff */
[----:B------:R-:W-:Y:S02]  /*f2c0*/  @!P3 LEA R62, P1, R4, c[0x0][0x200], 0x2 ;  /* 0x00008000043eba11 */ /* 0x000fe400078210ff */
[----:B------:R-:W-:-:S02]  /*f2d0*/  @!P2 LEA R60, P0, R7, c[0x0][0x200], 0x2 ;  /* 0x00008000073caa11 */ /* 0x000fc400078010ff */
[----:B------:R-:W-:Y:S02]  /*f2e0*/  @!P3 LEA.HI.X R63, R4, c[0x0][0x204], R3, 0x2, P1 ;  /* 0x00008100043fba11 */ /* 0x000fe400008f1403 */
[----:B------:R-:W-:-:S03]  /*f2f0*/  @!P2 LEA.HI.X R61, R7, c[0x0][0x204], R5, 0x2, P0 ;  /* 0x00008100073daa11 */ /* 0x000fc600000f1405 */
[----:B------:R2:W-:Y:S04]  /*f300*/  @!P3 STG.E [R62.64], R9 ;  /* 0x000000093e00b986 */ /* 0x0005e8000c101912 */
[----:B------:R2:W-:Y:S02]  /*f310*/  @!P2 STG.E [R60.64], R10 ;  /* 0x0000000a3c00a986 */ /* 0x0005e4000c101912 */
.L_x_316:
[----:B--234-:R-:W-:Y:S05]  /*f320*/  BSYNC B0 ;  /* 0x0000000000007941 */ /* 0x01cfea0003800000 */
.L_x_315:
[----:B------:R-:W2:Y:S01]  /*f330*/  S2R R3, SR_CTAID.Z ;  /* 0x0000000000037919 */ /* 0x000ea20000002700 */
[----:B------:R-:W-:Y:S01]  /*f340*/  LEA.HI R4, R0, R2, RZ, 0x3 ;  /* 0x0000000200047211 */ /* 0x000fe200078f18ff */
[----:B------:R-:W-:Y:S01]  /*f350*/  UIMAD UR9, UR9, -0x40, UR16 ;  /* 0xffffffc0090978a4 */ /* 0x000fe2000f8e0210 */
[----:B------:R-:W-:Y:S01]  /*f360*/  SHF.R.S32.HI R0, RZ, 0x1f, R202 ;  /* 0x0000001fff007819 */ /* 0x000fe200000114ca */
[----:B------:R-:W-:Y:S01]  /*f370*/  USHF.R.S32.HI UR6, URZ, 0x1f, UR11 ;  /* 0x0000001f3f067899 */ /* 0x000fe2000801140b */
[----:B------:R-:W-:Y:S01]  /*f380*/  IADD3 R10, P0, R202, UR20, RZ ;  /* 0x00000014ca0a7c10 */ /* 0x000fe2000ff1e0ff */
[----:B------:R-:W-:Y:S01]  /*f390*/  ULDC.64 UR4, c[0x0][0x1f0] ;  /* 0x00007c0000047ab9 */ /* 0x000fe20000000a00 */
[----:B------:R-:W-:Y:S01]  /*f3a0*/  SHF.R.S32.HI R2, RZ, 0x3, R4 ;  /* 0x00000003ff027819 */ /* 0x000fe20000011404 */
[----:B------:R-:W-:Y:S01]  /*f3b0*/  UIMAD UR4, UR6, UR4, URZ ;  /* 0x00000004060472a4 */ /* 0x000fe2000f8e023f */
[----:B------:R-:W-:Y:S01]  /*f3c0*/  IADD3.X R11, R0, UR7, RZ, P0, !PT ;  /* 0x00000007000b7c10 */ /* 0x000fe200087fe4ff */
[----:B------:R-:W-:Y:S01]  /*f3d0*/  IMAD.U32 R0, RZ, RZ, UR13 ;  /* 0x0000000dff007e24 */ /* 0x000fe2000f8e00ff */
[----:B------:R-:W-:Y:S01]  /*f3e0*/  ISETP.GE.AND P0, PT, R2, UR9, PT ;  /* 0x0000000902007c0c */ /* 0x000fe2000bf06270 */
[----:B------:R-:W-:Y:S01]  /*f3f0*/  UIMAD UR4, UR11, UR5, UR4 ;  /* 0x000000050b0472a4 */ /* 0x000fe2000f8e0204 */
[----:B------:R-:W-:Y:S01]  /*f400*/  LEA.HI R6, R8, R6, RZ, 0x3 ;  /* 0x0000000608067211 */ /* 0x000fe200078f18ff */
[----:B------:R-:W-:Y:S03]  /*f410*/  BSSY B0, `(.L_x_317) ;  /* 0x0000014000007945 */ /* 0x000fe60003800000 */
[----:B------:R-:W-:-:S04]  /*f420*/  SHF.R.S32.HI R8, RZ, 0x3, R6 ;  /* 0x00000003ff087819 */ /* 0x000fc80000011406 */
[----:B------:R-:W-:Y:S01]  /*f430*/  SHF.R.S32.HI R9, RZ, 0x1f, R8 ;  /* 0x0000001fff097819 */ /* 0x000fe20000011408 */
[----:B--2---:R-:W-:-:S04]  /*f440*/  IMAD.WIDE.U32 R6, R3, c[0x0][0x1f0], R10 ;  /* 0x00007c0003067a25 */ /* 0x004fc800078e000a */
[----:B------:R-:W-:Y:S01]  /*f450*/  IMAD.WIDE R8, R0, 0x40, R8 ;  /* 0x0000004000087825 */ /* 0x000fe200078e0208 */
[----:B------:R-:W-:Y:S01]  /*f460*/  IADD3 R11, R7, UR4, RZ ;  /* 0x00000004070b7c10 */ /* 0x000fe2000fffe0ff */
        /* <DEDUP_REMOVED lines=14> */
.L_x_318:
[----:B------:R-:W-:Y:S05]  /*f550*/  BSYNC B0 ;  /* 0x0000000000007941 */ /* 0x000fea0003800000 */
.L_x_317:
[----:B------:R-:W-:Y:S01]  /*f560*/  LEA.HI.SX32 R0, R4, 0x10, 0x1d ;  /* 0x0000001004007811 */ /* 0x000fe200078feaff */
[----:B------:R-:W-:Y:S03]  /*f570*/  BSSY B0, `(.L_x_319) ;  /* 0x0000013000007945 */ /* 0x000fe60003800000 */
[----:B------:R-:W-:-:S13]  /*f580*/  ISETP.GE.AND P0, PT, R0, UR9, PT ;  /* 0x0000000900007c0c */ /* 0x000fda000bf06270 */
[----:B------:R-:W-:Y:S05]  /*f590*/  @P0 BRA `(.L_x_320) ;  /* 0x0000010000000947 */ /* 0x000fea0003800000 */
[----:B------:R-:W-:Y:S01]  /*f5a0*/  IADD3 R2, P0, R8, 0x10, RZ ;  /* 0x0000001008027810 */ /* 0x000fe20007f1e0ff */
[----:B-12---:R-:W-:Y:S01]  /*f5b0*/  IMAD.MOV.U32 R20, RZ, RZ, R6 ;  /* 0x000000ffff147224 */ /* 0x006fe200078e0006 */
        /* <DEDUP_REMOVED lines=14> */
.L_x_320:
[----:B------:R-:W-:Y:S05]  /*f6a0*/  BSYNC B0 ;  /* 0x0000000000007941 */ /* 0x000fea0003800000 */
.L_x_319:
[----:B------:R-:W-:Y:S01]  /*f6b0*/  LEA.HI.SX32 R0, R4, 0x20, 0x1d ;  /* 0x0000002004007811 */ /* 0x000fe200078feaff */
[----:B------:R-:W-:Y:S03]  /*f6c0*/  BSSY B0, `(.L_x_321) ;  /* 0x0000013000007945 */ /* 0x000fe60003800000 */
[----:B------:R-:W-:-:S13]  /*f6d0*/  ISETP.GE.AND P0, PT, R0, UR9, PT ;  /* 0x0000000900007c0c */ /* 0x000fda000bf06270 */
        /* <DEDUP_REMOVED lines=17> */
.L_x_322:
[----:B------:R-:W-:Y:S05]  /*f7f0*/  BSYNC B0 ;  /* 0x0000000000007941 */ /* 0x000fea0003800000 */
.L_x_321:
[----:B------:R-:W-:-:S04]  /*f800*/  LEA.HI.SX32 R4, R4, 0x30, 0x1d ;  /* 0x0000003004047811 */ /* 0x000fc800078feaff */
[----:B------:R-:W-:-:S13]  /*f810*/  ISETP.GE.AND P0, PT, R4, UR9, PT ;  /* 0x0000000904007c0c */ /* 0x000fda000bf06270 */
[----:B------:R-:W-:Y:S05]  /*f820*/  @P0 EXIT ;  /* 0x000000000000094d */ /* 0x000fea0003800000 */
[----:B------:R-:W-:Y:S01]  /*f830*/  IADD3 R0, P0, R8, 0x30, RZ ;  /* 0x0000003008007810 */ /* 0x000fe20007f1e0ff */
[----:B-1----:R-:W-:Y:S01]  /*f840*/  IMAD.MOV.U32 R2, RZ, RZ, R6 ;  /* 0x000000ffff027224 */ /* 0x002fe200078e0006 */
[----:B------:R-:W-:Y:S02]  /*f850*/  MOV R3, R11 ;  /* 0x0000000b00037202 */ /* 0x000fe40000000f00 */
        /* <DEDUP_REMOVED lines=15> */
.L_x_276:
[----:B------:R-:W-:Y:S01]  /*f950*/  UISETP.NE.AND UP4, UPT, UR10, -0x1, UPT ;  /* 0xffffffff0a00788c */ /* 0x000fe2000bf85270 */
[----:B------:R-:W-:Y:S01]  /*f960*/  LEA.HI R2, R2, R8, RZ, 0x3 ;  /* 0x0000000802027211 */ /* 0x000fe200078f18ff */
[----:B------:R-:W-:Y:S01]  /*f970*/  ULDC.U8 UR20, c[0x0][0x329] ;  /* 0x0000ca4000147ab9 */ /* 0x000fe20000000000 */
[----:B------:R-:W1:Y:S01]  /*f980*/  S2R R10, SR_CTAID.Z ;  /* 0x00000000000a7919 */ /* 0x000e620000002700 */
[----:B------:R-:W-:Y:S01]  /*f990*/  UISETP.NE.AND UP3, UPT, UR20, URZ, UPT ;  /* 0x0000003f1400728c */ /* 0x000fe2000bf65270 */
[----:B------:R-:W-:Y:S01]  /*f9a0*/  LOP3.LUT R0, R2, 0xfffffff8, RZ, 0xc0, !PT ;  /* 0xfffffff802007812 */ /* 0x000fe200078ec0ff */
[----:B------:R-:W-:Y:S01]  /*f9b0*/  ULDC.64 UR4, c[0x0][0x1e0] ;  /* 0x0000780000047ab9 */ /* 0x000fe20000000a00 */
[----:B------:R-:W-:Y:S01]  /*f9c0*/  SHF.R.S32.HI R14, RZ, 0x3, R2 ;  /* 0x00000003ff0e7819 */ /* 0x000fe20000011402 */
[----:B------:R-:W-:Y:S01]  /*f9d0*/  ULDC.64 UR6, c[0x0][0x1e8] ;  /* 0x00007a0000067ab9 */ /* 0x000fe20000000a00 */
[----:B------:R-:W-:Y:S01]  /*f9e0*/  IMAD.U32 R16, RZ, RZ, UR13 ;  /* 0x0000000dff107e24 */ /* 0x000fe2000f8e00ff */
[----:B------:R-:W-:Y:S01]  /*f9f0*/  USHF.R.S32.HI UR17, URZ, 0x1f, UR11 ;  /* 0x0000001f3f117899 */ /* 0x000fe2000801140b */
[----:B------:R-:W-:Y:S01]  /*fa00*/  IMAD.IADD R8, R8, 0x1, -R0 ;  /* 0x0000000108087824 */ /* 0x000fe200078e0a00 */
[----:B------:R-:W-:Y:S01]  /*fa10*/  @!UP4 USHF.R.S32.HI UR22, URZ, 0x1f, UR12 ;  /* 0x0000001f3f16c899 */ /* 0x000fe2000801140c */
[--C-:B------:R-:W-:Y:S01]  /*fa20*/  SHF.R.S32.HI R15, RZ, 0x1f, R14.reuse ;  /* 0x0000001fff0f7819 */ /* 0x100fe2000001140e */
[----:B------:R-:W-:Y:S01]  /*fa30*/  @UP4 UIMAD.WIDE.U32 UR8, UR10, UR6, URZ ;  /* 0x000000060a0842a5 */ /* 0x000fe2000f8e003f */
[----:B------:R-:W-:Y:S01]  /*fa40*/  IMAD.SHL.U32 R6, R8, 0x8, RZ ;  /* 0x0000000808067824 */ /* 0x000fe200078e00ff */
[----:B------:R-:W-:Y:S01]  /*fa50*/  @!UP4 UIMAD UR22, UR22, UR4, URZ ;  /* 0x000000041616c2a4 */ /* 0x000fe2000f8e023f */
[----:B------:R-:W-:Y:S01]  /*fa60*/  BSSY B0, `(.L_x_323) ;  /* 0x000003d000007945 */ /* 0x000fe20003800000 */
[----:B------:R-:W-:Y:S01]  /*fa70*/  ULDC.U8 UR21, c[0x0][0x328] ;  /* 0x0000ca0000157ab9 */ /* 0x000fe20000000000 */
[----:B------:R-:W-:Y:S01]  /*fa80*/  IMAD.WIDE R16, R16, 0x40, R14 ;  /* 0x0000004010107825 */ /* 0x000fe200078e020e */
[----:B------:R-:W-:-:S02]  /*fa90*/  @!UP4 UIMAD.WIDE.U32 UR24, UR12, UR4, URZ ;  /* 0x000000040c18c2a5 */ /* 0x000fc4000f8e003f */
[----:B------:R-:W-:Y:S02]  /*faa0*/  @!UP4 UIMAD UR22, UR12, UR5, UR22 ;  /* 0x000000050c16c2a4 */ /* 0x000fe4000f8e0216 */
[----:B------:R-:W-:Y:S02]  /*fab0*/  UISETP.NE.AND UP2, UPT, UR21, URZ, UPT ;  /* 0x0000003f1500728c */ /* 0x000fe4000bf45270 */
[----:B------:R-:W-:Y:S02]  /*fac0*/  ULDC.64 UR4, c[0x0][0x1f0] ;  /* 0x00007c0000047ab9 */ /* 0x000fe40000000a00 */
[----:B------:R-:W-:Y:S02]  /*fad0*/  UIMAD UR4, UR17, UR4, URZ ;  /* 0x00000004110472a4 */ /* 0x000fe4000f8e023f */
[----:B------:R-:W-:Y:S02]  /*fae0*/  @!UP3 UISETP.NE.AND UP1, UPT, UR21, URZ, UPT ;  /* 0x0000003f1500b28c */ /* 0x000fe4000bf25270 */
[----:B------:R-:W-:-:S02]  /*faf0*/  @UP4 UMOV UR17, UR8 ;  /* 0x0000000800114c82 */ /* 0x000fc40008000000 */
[----:B------:R-:W-:Y:S02]  /*fb00*/  @UP4 UIMAD UR7, UR10, UR7, UR9 ;  /* 0x000000070a0742a4 */ /* 0x000fe4000f8e0209 */
[----:B------:R-:W-:Y:S02]  /*fb10*/  ULDC UR15, c[0x0][0x214] ;  /* 0x00008500000f7ab9 */ /* 0x000fe40000000800 */
[----:B------:R-:W-:Y:S02]  /*fb20*/  @UP3 ULDC UR8, c[0x0][0x210] ;  /* 0x0000840000083ab9 */ /* 0x000fe40000000800 */
[----:B------:R-:W-:Y:S02]  /*fb30*/  UISETP.EQ.AND UP2, UPT, UR20, URZ, UP2 ;  /* 0x0000003f1400728c */ /* 0x000fe40009742270 */
[----:B------:R-:W-:Y:S02]  /*fb40*/  ULDC UR9, c[0x0][0x234] ;  /* 0x00008d0000097ab9 */ /* 0x000fe40000000800 */
[----:B------:R-:W-:-:S02]  /*fb50*/  @UP3 UIMAD UR8, UR8, UR15, URZ ;  /* 0x0000000f080832a4 */ /* 0x000fc4000f8e023f */
[----:B------:R-:W-:Y:S02]  /*fb60*/  @!UP3 USEL UR8, UR15, UR9, !UP1 ;  /* 0x000000090f08b287 */ /* 0x000fe4000c800000 */
[----:B------:R-:W-:Y:S02]  /*fb70*/  UISETP.NE.OR UP0, UPT, UR10, -0x1, !UP2 ;  /* 0xffffffff0a00788c */ /* 0x000fe4000d705670 */
[----:B------:R-:W-:Y:S02]  /*fb80*/  ULDC UR6, c[0x0][0x1c0] ;  /* 0x0000700000067ab9 */ /* 0x000fe40000000800 */
[----:B------:R-:W-:Y:S02]  /*fb90*/  @UP3 UMOV UR23, 0x1 ;  /* 0x0000000100173882 */ /* 0x000fe40000000000 */
[----:B------:R-:W-:Y:S02]  /*fba0*/  @!UP3 UIMAD UR23, UR8, UR6, URZ ;  /* 0x000000060817b2a4 */ /* 0x000fe4000f8e023f */
[----:B------:R-:W-:-:S02]  /*fbb0*/  @!UP4 UMOV UR17, UR24 ;  /* 0x000000180011cc82 */ /* 0x000fc40008000000 */
[----:B------:R-:W-:Y:S01]  /*fbc0*/  @!UP4 UIADD3 UR7, UR25, UR22, URZ ;  /* 0x000000161907c290 */ /* 0x000fe2000fffe03f */
[C---:B------:R-:W-:Y:S01]  /*fbd0*/  IADD3 R4, P0, R6.reuse, UR17, RZ ;  /* 0x0000001106047c10 */ /* 0x040fe2000ff1e0ff */
[----:B------:R-:W-:Y:S02]  /*fbe0*/  UIADD3 UR16, -UR14, UR16, URZ ;  /* 0x000000100e107290 */ /* 0x000fe4000fffe13f */
[----:B------:R-:W-:Y:S02]  /*fbf0*/  UIMAD UR23, UR12, UR23, URZ ;  /* 0x000000170c1772a4 */ /* 0x000fe4000f8e023f */
[----:B------:R-:W-:Y:S01]  /*fc00*/  @!UP0 UIMAD UR10, UR12, UR15, URZ ;  /* 0x0000000f0c0a82a4 */ /* 0x000fe2000f8e023f */
[----:B------:R-:W-:Y:S01]  /*fc10*/  LEA.HI.X.SX32 R5, R6, UR7, 0x1, P0 ;  /* 0x0000000706057c11 */ /* 0x000fe200080f0eff */
[----:B------:R-:W-:Y:S01]  /*fc20*/  USEL UR23, UR23, URZ, !UP2 ;  /* 0x0000003f17177287 */ /* 0x000fe2000d000000 */
[----:B------:R-:W-:Y:S01]  /*fc30*/  ISETP.GE.AND P0, PT, R14, UR16, PT ;  /* 0x000000100e007c0c */ /* 0x000fe2000bf06270 */
[----:B------:R-:W-:-:S02]  /*fc40*/  @UP3 ULDC UR26, c[0x0][0x210] ;  /* 0x00008400001a3ab9 */ /* 0x000fc40000000800 */
[----:B------:R-:W-:Y:S01]  /*fc50*/  @!UP3 UMOV UR26, 0x1 ;  /* 0x00000001001ab882 */ /* 0x000fe20000000000 */
[----:B-1----:R-:W-:Y:S01]  /*fc60*/  IMAD.WIDE.U32 R10, R10, c[0x0][0x1f0], R4 ;  /* 0x00007c000a0a7a25 */ /* 0x002fe200078e0004 */
[----:B------:R-:W-:Y:S01]  /*fc70*/  UIMAD UR8, UR11, UR8, UR23 ;  /* 0x000000080b0872a4 */ /* 0x000fe2000f8e0217 */
[C---:B------:R-:W-:Y:S01]  /*fc80*/  IADD3 R5, R6.reuse, 0x40, RZ ;  /* 0x0000004006057810 */ /* 0x040fe20007ffe0ff */
[----:B------:R-:W-:Y:S01]  /*fc90*/  UIMAD UR14, UR14, UR26, URZ ;  /* 0x0000001a0e0e72a4 */ /* 0x000fe2000f8e023f */
[----:B------:R-:W-:Y:S01]  /*fca0*/  IADD3 R4, R6, 0x80, RZ ;  /* 0x0000008006047810 */ /* 0x000fe20007ffe0ff */
[----:B------:R-:W-:Y:S02]  /*fcb0*/  @!UP2 UMOV UR20, URZ ;  /* 0x0000003f0014ac82 */ /* 0x000fe40008000000 */
[----:B------:R-:W-:Y:S02]  /*fcc0*/  @UP2 UMOV UR20, UR10 ;  /* 0x0000000a00142c82 */ /* 0x000fe40008000000 */
[----:B------:R-:W-:-:S02]  /*fcd0*/  UIMAD UR4, UR11, UR5, UR4 ;  /* 0x000000050b0472a4 */ /* 0x000fc4000f8e0204 */
[----:B------:R-:W-:Y:S02]  /*fce0*/  @!UP2 UMOV UR21, URZ ;  /* 0x0000003f0015ac82 */ /* 0x000fe40008000000 */
[----:B------:R-:W-:Y:S02]  /*fcf0*/  USHF.R.S32.HI UR7, URZ, 0x1f, UR8 ;  /* 0x0000001f3f077899 */ /* 0x000fe40008011408 */
[----:B------:R-:W-:Y:S01]  /*fd00*/  @UP2 USHF.R.S32.HI UR21, URZ, 0x1f, UR10 ;  /* 0x0000001f3f152899 */ /* 0x000fe2000801140a */
[----:B------:R-:W-:Y:S01]  /*fd10*/  IADD3 R13, R11, UR4, RZ ;  /* 0x000000040b0d7c10 */ /* 0x000fe2000fffe0ff */
[----:B------:R-:W-:Y:S02]  /*fd20*/  USHF.R.S32.HI UR6, URZ, 0x1f, UR14 ;  /* 0x0000001f3f067899 */ /* 0x000fe4000801140e */
[----:B------:R-:W-:-:S04]  /*fd30*/  UIADD3 UR8, UP1, UP0, UR14, UR20, UR8 ;  /* 0x000000140e087290 */ /* 0x000fc8000f83e008 */
[----:B------:R-:W-:Y:S01]  /*fd40*/  UIADD3.X UR6, UR6, UR21, UR7, UP1, UP0 ;  /* 0x0000001506067290 */ /* 0x000fe20008fe0407 */
[----:B------:R-:W-:Y:S06]  /*fd50*/  @P0 BRA `(.L_x_324) ;  /* 0x000000d000000947 */ /* 0x000fec0003800000 */
        /* <DEDUP_REMOVED lines=13> */
.L_x_324:
[----:B------:R-:W-:Y:S05]  /*fe30*/  BSYNC B0 ;  /* 0x0000000000007941 */ /* 0x000fea0003800000 */
.L_x_323:
[----:B------:R-:W-:Y:S01]  /*fe40*/  IADD3 R3, R14, 0x10, RZ ;  /* 0x000000100e037810 */ /* 0x000fe20007ffe0ff */
[----:B------:R-:W-:Y:S03]  /*fe50*/  BSSY B0, `(.L_x_325) ;  /* 0x0000013000007945 */ /* 0x000fe60003800000 */
[----:B------:R-:W-:-:S13]  /*fe60*/  ISETP.GE.AND P0, PT, R3, UR16, PT ;  /* 0x0000001003007c0c */ /* 0x000fda000bf06270 */
        /* <DEDUP_REMOVED lines=17> */
.L_x_326:
[----:B------:R-:W-:Y:S05]  /*ff80*/  BSYNC B0 ;  /* 0x0000000000007941 */ /* 0x000fea0003800000 */
.L_x_325:
        /* <DEDUP_REMOVED lines=20> */
.L_x_328:
[----:B------:R-:W-:Y:S05]  /*100d0*/  BSYNC B0 ;  /* 0x0000000000007941 */ /* 0x000fea0003800000 */
.L_x_327:
[----:B------:R-:W-:Y:S01]  /*100e0*/  IADD3 R0, R14, 0x30, RZ ;  /* 0x000000300e007810 */ /* 0x000fe20007ffe0ff */
[----:B------:R-:W-:Y:S03]  /*100f0*/  BSSY B0, `(.L_x_329) ;  /* 0x0000012000007945 */ /* 0x000fe60003800000 */
[----:B------:R-:W-:-:S13]  /*10100*/  ISETP.GE.AND P0, PT, R0, UR16, PT ;  /* 0x0000001000007c0c */ /* 0x000fda000bf06270 */
        /* <DEDUP_REMOVED lines=16> */
.L_x_330:
[----:B------:R-:W-:Y:S05]  /*10210*/  BSYNC B0 ;  /* 0x0000000000007941 */ /* 0x000fea0003800000 */
.L_x_329:
[----:B------:R-:W-:-:S04]  /*10220*/  ISETP.NE.AND P6, PT, R8, RZ, PT ;  /* 0x000000ff0800720c */ /* 0x000fc80003fc5270 */
[----:B------:R-:W-:Y:S02]  /*10230*/  ISETP.GE.OR P5, PT, R14, UR16, P6 ;  /* 0x000000100e007c0c */ /* 0x000fe4000b7a6670 */
[----:B------:R-:W-:Y:S02]  /*10240*/  ISETP.GE.OR P4, PT, R3, UR16, P6 ;  /* 0x0000001003007c0c */ /* 0x000fe4000b786670 */
[----:B------:R-:W-:Y:S02]  /*10250*/  ISETP.GE.OR P3, PT, R2, UR16, P6 ;  /* 0x0000001002007c0c */ /* 0x000fe4000b766670 */
[----:B------:R-:W-:-:S07]  /*10260*/  ISETP.GE.OR P6, PT, R0, UR16, P6 ;  /* 0x0000001000007c0c */ /* 0x000fce000b7c6670 */
[----:B------:R-:W-:Y:S02]  /*10270*/  @!P5 IMAD R7, R14, UR26, RZ ;  /* 0x0000001a0e07dc24 */ /* 0x000fe4000f8e02ff */
[----:B------:R-:W-:Y:S02]  /*10280*/  @!P4 IMAD R8, R3, UR26, RZ ;  /* 0x0000001a0308cc24 */ /* 0x000fe4000f8e02ff */
[----:B--2---:R-:W-:Y:S01]  /*10290*/  @!P3 IMAD R4, R2, UR26, RZ ;  /* 0x0000001a0204bc24 */ /* 0x004fe2000f8e02ff */
[C---:B------:R-:W-:Y:S02]  /*102a0*/  @!P5 IADD3 R6, P0, R7.reuse, UR8, RZ ;  /* 0x000000080706dc10 */ /* 0x040fe4000ff1e0ff */
[----:B------:R-:W-:Y:S02]  /*102b0*/  @!P4 IADD3 R3, P1, R8, UR8, RZ ;  /* 0x000000080803cc10 */ /* 0x000fe4000ff3e0ff */
[----:B------:R-:W-:Y:S02]  /*102c0*/  @!P5 LEA.HI.X.SX32 R7, R7, UR6, 0x1, P0 ;  /* 0x000000060707dc11 */ /* 0x000fe400080f0eff */
[----:B------:R-:W-:-:S02]  /*102d0*/  @!P5 LEA R10, P2, R6, c[0x0][0x200], 0x2 ;  /* 0x00008000060ada11 */ /* 0x000fc400078410ff */
[----:B------:R-:W-:Y:S02]  /*102e0*/  @!P3 IADD3 R5, P0, R4, UR8, RZ ;  /* 0x000000080405bc10 */ /* 0x000fe4000ff1e0ff */
[----:B------:R-:W-:Y:S02]  /*102f0*/  @!P4 LEA.HI.X.SX32 R2, R8, UR6, 0x1, P1 ;  /* 0x000000060802cc11 */ /* 0x000fe400088f0eff */
[----:B------:R-:W-:Y:S02]  /*10300*/  @!P5 LEA.HI.X R11, R6, c[0x0][0x204], R7, 0x2, P2 ;  /* 0x00008100060bda11 */ /* 0x000fe400010f1407 */
[----:B------:R-:W-:Y:S02]  /*10310*/  @!P4 LEA R8, P1, R3, c[0x0][0x200], 0x2 ;  /* 0x000080000308ca11 */ /* 0x000fe400078210ff */
[----:B------:R-:W-:Y:S02]  /*10320*/  @!P3 LEA.HI.X.SX32 R4, R4, UR6, 0x1, P0 ;  /* 0x000000060404bc11 */ /* 0x000fe400080f0eff */
[----:B------:R-:W-:-:S02]  /*10330*/  @!P3 LEA R6, P0, R5, c[0x0][0x200], 0x2 ;  /* 0x000080000506ba11 */ /* 0x000fc400078010ff */
[----:B------:R-:W-:Y:S01]  /*10340*/  @!P4 LEA.HI.X R9, R3, c[0x0][0x204], R2, 0x2, P1 ;  /* 0x000081000309ca11 */ /* 0x000fe200008f1402 */
[----:B------:R-:W-:Y:S01]  /*10350*/  @!P5 IMAD.MOV.U32 R2, RZ, RZ, 0x7f800000 ;  /* 0x7f800000ff02d424 */ /* 0x000fe200078e00ff */
[----:B------:R-:W-:Y:S01]  /*10360*/  @!P3 LEA.HI.X R7, R5, c[0x0][0x204], R4, 0x2, P0 ;  /* 0x000081000507ba11 */ /* 0x000fe200000f1404 */
[----:B------:R-:W-:Y:S02]  /*10370*/  @!P4 IMAD.MOV.U32 R4, RZ, RZ, 0x7f800000 ;  /* 0x7f800000ff04c424 */ /* 0x000fe400078e00ff */
[----:B------:R-:W-:Y:S01]  /*10380*/  @!P3 IMAD.MOV.U32 R3, RZ, RZ, 0x7f800000 ;  /* 0x7f800000ff03b424 */ /* 0x000fe200078e00ff */
[----:B------:R2:W-:Y:S04]  /*10390*/  @!P5 STG.E [R10.64], R2 ;  /* 0x000000020a00d986 */ /* 0x0005e8000c101912 */
[----:B------:R2:W-:Y:S04]  /*103a0*/  @!P4 STG.E [R8.64], R4 ;  /* 0x000000040800c986 */ /* 0x0005e8000c101912 */
[----:B------:R2:W-:Y:S01]  /*103b0*/  @!P3 STG.E [R6.64], R3 ;  /* 0x000000030600b986 */ /* 0x0005e2000c101912 */
[----:B------:R-:W-:Y:S05]  /*103c0*/  @P6 EXIT ;  /* 0x000000000000694d */ /* 0x000fea0003800000 */
[----:B------:R-:W-:-:S05]  /*103d0*/  IMAD R0, R0, UR26, RZ ;  /* 0x0000001a00007c24 */ /* 0x000fca000f8e02ff */
[----:B--2---:R-:W-:-:S04]  /*103e0*/  IADD3 R2, P0, R0, UR8, RZ ;  /* 0x0000000800027c10 */ /* 0x004fc8000ff1e0ff */
[----:B------:R-:W-:Y:S02]  /*103f0*/  LEA.HI.X.SX32 R0, R0, UR6, 0x1, P0 ;  /* 0x0000000600007c11 */ /* 0x000fe400080f0eff */
[----:B------:R-:W-:-:S04]  /*10400*/  LEA R4, P0, R2, c[0x0][0x200], 0x2 ;  /* 0x0000800002047a11 */ /* 0x000fc800078010ff */
[----:B------:R-:W-:Y:S01]  /*10410*/  LEA.HI.X R5, R2, c[0x0][0x204], R0, 0x2, P0 ;  /* 0x0000810002057a11 */ /* 0x000fe200000f1400 */
[----:B------:R-:W-:-:S05]  /*10420*/  IMAD.MOV.U32 R0, RZ, RZ, 0x7f800000 ;  /* 0x7f800000ff007424 */ /* 0x000fca00078e00ff */
[----:B------:R-:W-:Y:S01]  /*10430*/  STG.E [R4.64], R0 ;  /* 0x0000000004007986 */ /* 0x000fe2000c101912 */
[----:B------:R-:W-:Y:S05]  /*10440*/  EXIT ;  /* 0x000000000000794d */ /* 0x000fea0003800000 */
.L_x_331:
        /* <DEDUP_REMOVED lines=11> */
.L_x_688:


//--------------------- .text._ZN5flash16flash_fwd_kernelI23Flash_fwd_kernel_traitsILi192ELi64ELi64ELi4ELb0ELb0EN7cutlass10bfloat16_tE19Flash_kernel_traitsILi192ELi64ELi64ELi4ES3_EELb1ELb1ELb0ELb0ELb0ELb1ELb0ELb0EEEvNS_16Flash_fwd_paramsE --------------------------
	.section	.text._ZN5flash16flash_fwd_kernelI23Flash_fwd_kernel_traitsILi192ELi64ELi64ELi4ELb0ELb0EN7cutlass10bfloat16_tE19Flash_kernel_traitsILi192ELi64ELi64ELi4ES3_EELb1ELb1ELb0ELb0ELb0ELb1ELb0ELb0EEEvNS_16Flash_fwd_paramsE,"ax",@progbits
	.sectioninfo	@"SHI_REGISTERS=254"
	.align	128
        .global         _ZN5flash16flash_fwd_kernelI23Flash_fwd_kernel_traitsILi192ELi64ELi64ELi4ELb0ELb0EN7cutlass10bfloat16_tE19Flash_kernel_traitsILi192ELi64ELi64ELi4ES3_EELb1ELb1ELb0ELb0ELb0ELb1ELb0ELb0EEEvNS_16Flash_fwd_paramsE
        .type           _ZN5flash16flash_fwd_kernelI23Flash_fwd_kernel_traitsILi192ELi64ELi64ELi4ELb0ELb0EN7cutlass10bfloat16_tE19Flash_kernel_traitsILi192ELi64ELi64ELi4ES3_EELb1ELb1ELb0ELb0ELb0ELb1ELb0ELb0EEEvNS_16Flash_fwd_paramsE,@function
        .size           _ZN5flash16flash_fwd_kernelI23Flash_fwd_kernel_traitsILi192ELi64ELi64ELi4ELb0ELb0EN7cutlass10bfloat16_tE19Flash_kernel_traitsILi192ELi64ELi64ELi4ES3_EELb1ELb1ELb0ELb0ELb0ELb1ELb0ELb0EEEvNS_16Flash_fwd_paramsE,(.L_x_689 - _ZN5flash16flash_fwd_kernelI23Flash_fwd_kernel_traitsILi192ELi64ELi64ELi4ELb0ELb0EN7cutlass10bfloat16_tE19Flash_kernel_traitsILi192ELi64ELi64ELi4ES3_EELb1ELb1ELb0ELb0ELb0ELb1ELb0ELb0EEEvNS_16Flash_fwd_paramsE)
        .other          _ZN5flash16flash_fwd_kernelI23Flash_fwd_kernel_traitsILi192ELi64ELi64ELi4ELb0ELb0EN7cutlass10bfloat16_tE19Flash_kernel_traitsILi192ELi64ELi64ELi4ES3_EELb1ELb1ELb0ELb0ELb0ELb1ELb0ELb0EEEvNS_16Flash_fwd_paramsE,@"STO_CUDA_ENTRY STV_DEFAULT"
_ZN5flash16flash_fwd_kernelI23Flash_fwd_kernel_traitsILi192ELi64ELi64ELi4ELb0ELb0EN7cutlass10bfloat16_tE19Flash_kernel_traitsILi192ELi64ELi64ELi4ES3_EELb1ELb1ELb0ELb0ELb0ELb1ELb0ELb0EEEvNS_16Flash_fwd_paramsE:
.text._ZN5flash16flash_fwd_kernelI23Flash_fwd_kernel_traitsILi192ELi64ELi64ELi4ELb0ELb0EN7cutlass10bfloat16_tE19Flash_kernel_traitsILi192ELi64ELi64ELi4ES3_EELb1ELb1ELb0ELb0ELb0ELb1ELb0ELb0EEEvNS_16Flash_fwd_paramsE:
        /* <DEDUP_REMOVED lines=21> */
[----:B------:R-:W-:Y:S01]  /*0150*/  ULDC.64 UR12, c[0x0][0x240] ;  /* 0x00009000000c7ab9 */ /* 0x000fe20000000a00 */
[----:B------:R-:W1:Y:S01]  /*0160*/  S2UR UR8, SR_CTAID.Z ;  /* 0x00000000000879c3 */ /* 0x000e620000002700 */
[----:B------:R-:W-:-:S02]  /*0170*/  UMOV UR7, 0x4 ;  /* 0x0000000400077882 */ /* 0x000fc40000000000 */
        /* <DEDUP_REMOVED lines=13> */
[----:B------:R-:W-:Y:S01]  /*0250*/  UIMAD.WIDE UR4, UR11, UR7, UR4 ;  /* 0x000000070b0472a5 */ /* 0x000fe2000f8e0204 */
        /* <DEDUP_REMOVED lines=9> */
[----:B------:R-:W-:Y:S01]  /*02f0*/  PLOP3.LUT P2, PT, PT, PT, UP0, 0x80, 0x0 ;  /* 0x000000000000781c */ /* 0x000fe20003f4f008 */
[----:B------:R-:W-:Y:S01]  /*0300*/  ULDC.64 UR12, c[0x0][0x250] ;  /* 0x00009400000c7ab9 */ /* 0x000fe20000000a00 */
[----:B------:R-:W-:Y:S01]  /*0310*/  PLOP3.LUT P1, PT, PT, PT, UP1, 0x80, 0x0 ;  /* 0x000000000000781c */ /* 0x000fe20003f2f018 */
[----:B------:R-:W-:Y:S01]  /*0320*/  @UP1 UIMAD.WIDE UR12, UR11, UR7, UR12 ;  /* 0x000000070b0c12a5 */ /* 0x000fe2000f8e020c */
[----:B-1----:R-:W-:Y:S01]  /*0330*/  @!P3 MOV R4, R200 ;  /* 0x000000c80004b202 */ /* 0x002fe20000000f00 */
[----:B------:R-:W-:-:S05]  /*0340*/  @!P3 IMAD.MOV.U32 R5, RZ, RZ, R77 ;  /* 0x000000ffff05b224 */ /* 0x000fca00078e004d */
[----:B------:R1:W-:Y:S01]  /*0350*/  @!P3 STG.E.64 [R6.64+0x8], R4 ;  /* 0x000008040600b986 */ /* 0x0003e2000c101b16 */
[----:B------:R-:W-:Y:S02]  /*0360*/  IMAD.U32 R8, RZ, RZ, UR12 ;  /* 0x0000000cff087e24 */ /* 0x000fe4000f8e00ff */
[----:B------:R-:W-:Y:S01]  /*0370*/  IMAD.U32 R9, RZ, RZ, UR13 ;  /* 0x0000000dff097e24 */ /* 0x000fe2000f8e00ff */
[----:B-1----:R1:W2:Y:S04]  /*0380*/  @P0 LDG.E R6, [R2.64] ;  /* 0x0000001602060981 */ /* 0x0022a8000c1e1900 */
[----:B------:R1:W3:Y:S04]  /*0390*/  @P0 LDG.E R5, [R2.64+0x4] ;  /* 0x0000041602050981 */ /* 0x0002e8000c1e1900 */
[----:B------:R-:W4:Y:S01]  /*03a0*/  @P1 LDG.E R4, [R8.64] ;  /* 0x0000001608041981 */ /* 0x000f22000c1e1900 */
[----:B-1----:R-:W-:Y:S01]  /*03b0*/  MOV R2, UR4 ;  /* 0x0000000400027c02 */ /* 0x002fe20008000f00 */
[----:B------:R-:W-:-:S05]  /*03c0*/  IMAD.U32 R3, RZ, RZ, UR5 ;  /* 0x00000005ff037e24 */ /* 0x000fca000f8e00ff */
[----:B------:R-:W5:Y:S01]  /*03d0*/  @!P2 LDG.E R0, [R2.64] ;  /* 0x000000160200a981 */ /* 0x000f62000c1e1900 */
[----:B------:R-:W-:Y:S01]  /*03e0*/  UMOV UR19, 0xffffffff ;  /* 0xffffffff00137882 */ /* 0x000fe20000000000 */
[----:B------:R-:W-:Y:S01]  /*03f0*/  SHF.R.S32.HI R7, RZ, 0x1f, R86 ;  /* 0x0000001fff077819 */ /* 0x000fe20000011456 */
[----:B------:R-:W-:-:S03]  /*0400*/  UMOV UR14, 0xffffffff ;  /* 0xffffffff000e7882 */ /* 0x000fc60000000000 */
[----:B------:R-:W-:Y:S01]  /*0410*/  LEA.HI R85, R7, R86, RZ, 0x5 ;  /* 0x0000005607557211 */ /* 0x000fe200078f28ff */
[----:B------:R-:W-:Y:S02]  /*0420*/  ULDC UR4, c[0x0][0x1c0] ;  /* 0x0000700000047ab9 */ /* 0x000fe40000000800 */
[----:B------:R-:W-:Y:S01]  /*0430*/  UIMAD UR4, UR11, UR4, UR8 ;  /* 0x000000040b0472a4 */ /* 0x000fe2000f8e0208 */
[----:B------:R-:W-:Y:S01]  /*0440*/  LOP3.LUT R87, R85, 0xffffffe0, RZ, 0xc0, !PT ;  /* 0xffffffe055577812 */ /* 0x000fe200078ec0ff */
[----:B------:R-:W-:Y:S02]  /*0450*/  UMOV UR13, URZ ;  /* 0x0000003f000d7c82 */ /* 0x000fe40008000000 */
[----:B------:R-:W-:Y:S02]  /*0460*/  USHF.L.U32 UR5, UR4, 0x5, URZ ;  /* 0x0000000504057899 */ /* 0x000fe4000800063f */
[----:B------:R-:W-:Y:S02]  /*0470*/  IMAD.IADD R87, R86, 0x1, -R87 ;  /* 0x0000000156577824 */ /* 0x000fe400078e0a57 */
[----:B------:R-:W-:Y:S01]  /*0480*/  USHF.R.S32.HI UR4, URZ, 0x1f, UR5 ;  /* 0x0000001f3f047899 */ /* 0x000fe20008011405 */
[----:B--2---:R-:W1:Y:S08]  /*0490*/  @P0 R2UR UR19, R6 ;  /* 0x00000000061303c2 */ /* 0x004e7000000e0000 */
[----:B---3--:R-:W1:Y:S08]  /*04a0*/  @P0 R2UR UR20, R5 ;  /* 0x00000000051403c2 */ /* 0x008e7000000e0000 */
[----:B----4-:R2:W3:Y:S01]  /*04b0*/  @P1 R2UR UR13, R4 ;  /* 0x00000000040d13c2 */ /* 0x0104e200000e0000 */
[----:B------:R-:W-:-:S07]  /*04c0*/  IADD3 R200, P1, P0, R200, UR5, R87 ;  /* 0x00000005c8c87c10 */ /* 0x000fce000f83e057 */
[----:B-----5:R4:W2:Y:S01]  /*04d0*/  @!P2 R2UR UR14, R0 ;  /* 0x00000000000ea3c2 */ /* 0x0208a200000e0000 */
[----:B------:R-:W-:-:S04]  /*04e0*/  ISETP.NE.U32.AND P2, PT, RZ, c[0x0][0x248], PT ;  /* 0x00009200ff007a0c */ /* 0x000fc80003f45070 */
[----:B------:R-:W-:Y:S01]  /*04f0*/  ISETP.NE.AND.EX P2, PT, RZ, c[0x0][0x24c], PT, P2 ;  /* 0x00009300ff007a0c */ /* 0x000fe20003f45320 */
[----:B-1----:R-:W-:-:S07]  /*0500*/  @UP2 UIADD3 UR20, UR20, -UR19, URZ ;  /* 0x8000001314142290 */ /* 0x002fce000fffe03f */
[----:B------:R-:W-:Y:S01]  /*0510*/  @!UP2 ULDC UR20, c[0x0][0x214] ;  /* 0x000085000014aab9 */ /* 0x000fe20000000800 */
[----:B----4-:R-:W-:-:S04]  /*0520*/  SHF.R.S32.HI R0, RZ, 0x1f, R87 ;  /* 0x0000001fff007819 */ /* 0x010fc80000011457 */
[----:B------:R-:W-:Y:S01]  /*0530*/  IADD3.X R77, R77, UR4, R0, P1, P0 ;  /* 0x000000044d4d7c10 */ /* 0x000fe20008fe0400 */
[----:B--23--:R-:W-:Y:S05]  /*0540*/  @!P2 BRA `(.L_x_332) ;  /* 0x000000700000a947 */ /* 0x00cfea0003800000 */
[----:B------:R-:W-:-:S13]  /*0550*/  PLOP3.LUT P0, PT, PT, PT, UP3, 0x80, 0x0 ;  /* 0x000000000000781c */ /* 0x000fda0003f0f038 */
[----:B------:R-:W2:Y:S04]  /*0560*/  @P0 LDG.E R0, [R2.64+0x4] ;  /* 0x0000041602000981 */ /* 0x000ea8000c1e1900 */
[----:B------:R-:W3:Y:S01]  /*0570*/  @!P0 LDG.E R2, [R2.64] ;  /* 0x0000001602028981 */ /* 0x000ee2000c1e1900 */
[----:B--2---:R-:W1:Y:S02]  /*0580*/  @P0 R2UR UR6, R0 ;  /* 0x00000000000603c2 */ /* 0x004e6400000e0000 */
[----:B-1----:R-:W-:-:S11]  /*0590*/  @UP3 UIADD3 UR6, UR6, -UR14, URZ ;  /* 0x8000000e06063290 */ /* 0x002fd6000fffe03f */
[----:B---3--:R1:W2:Y:S02]  /*05a0*/  @!P0 R2UR UR6, R2 ;  /* 0x00000000020683c2 */ /* 0x0082a400000e0000 */
[----:B-12---:R-:W-:Y:S05]  /*05b0*/  BRA `(.L_x_333) ;  /* 0x0000001000007947 */ /* 0x006fea0003800000 */
.L_x_332:
[----:B------:R-:W-:Y:S02]  /*05c0*/  ULDC UR6, c[0x0][0x218] ;  /* 0x0000860000067ab9 */ /* 0x000fe40000000800 */
.L_x_333:
        /* <DEDUP_REMOVED lines=42> */
[----:B------:R-:W-:Y:S02]  /*0870*/  @UP1 UIMAD.WIDE.U32 UR28, UR19, UR4, URZ ;  /* 0x00000004131c12a5 */ /* 0x000fe4000f8e003f */
[----:B------:R-:W-:Y:S02]  /*0880*/  @!UP1 USHF.R.S32.HI UR15, URZ, 0x1f, UR11 ;  /* 0x0000001f3f0f9899 */ /* 0x000fe4000801140b */
[----:B------:R-:W-:Y:S02]  /*0890*/  @UP0 UIADD3 UR16, UR13, UR14, URZ ;  /* 0x0000000e0d100290 */ /* 0x000fe4000fffe03f */
[----:B------:R-:W-:Y:S02]  /*08a0*/  @UP1 UIMAD UR12, UR19, UR5, UR29 ;  /* 0x00000005130c12a4 */ /* 0x000fe4000f8e021d */
[----:B------:R-:W-:Y:S02]  /*08b0*/  @!UP1 UIMAD UR15, UR15, UR6, URZ ;  /* 0x000000060f0f92a4 */ /* 0x000fe4000f8e023f */
[----:B------:R-:W-:-:S02]  /*08c0*/  ULDC.64 UR4, c[0x0][0x198] ;  /* 0x0000660000047ab9 */ /* 0x000fc40000000a00 */
[----:B------:R-:W-:Y:S02]  /*08d0*/  @!UP1 UIMAD.WIDE.U32 UR26, UR11, UR6, URZ ;  /* 0x000000060b1a92a5 */ /* 0x000fe4000f8e003f */
[----:B------:R-:W-:Y:S02]  /*08e0*/  @UP0 UIMAD.WIDE.U32 UR30, UR16, UR4, URZ ;  /* 0x00000004101e02a5 */ /* 0x000fe4000f8e003f */
[----:B------:R-:W-:Y:S02]  /*08f0*/  @!UP1 UIMAD UR15, UR11, UR7, UR15 ;  /* 0x000000070b0f92a4 */ /* 0x000fe4000f8e020f */
[----:B------:R-:W-:Y:S02]  /*0900*/  @UP0 UIMAD UR7, UR16, UR5, UR31 ;  /* 0x00000005100702a4 */ /* 0x000fe4000f8e021f */
[----:B------:R-:W-:Y:S02]  /*0910*/  @UP1 UMOV UR6, UR28 ;  /* 0x0000001c00061c82 */ /* 0x000fe40008000000 */
[----:B------:R-:W-:-:S02]  /*0920*/  @!UP1 UIADD3 UR12, UR27, UR15, URZ ;  /* 0x0000000f1b0c9290 */ /* 0x000fc4000fffe03f */
        /* <DEDUP_REMOVED lines=15> */
.L_x_335:
        /* <DEDUP_REMOVED lines=44> */
.L_x_336:
[CC--:B------:R-:W-:Y:S01]  /*0ce0*/  LEA.HI R10, R7.reuse, R86.reuse, RZ, 0x3 ;  /* 0x00000056070a7211 */ /* 0x0c0fe200078f18ff */
[----:B------:R-:W1:Y:S01]  /*0cf0*/  S2R R18, SR_CTAID.Z ;  /* 0x0000000000127919 */ /* 0x000e620000002700 */
[----:B------:R-:W-:Y:S01]  /*0d00*/  UIADD3 UR18, -UR9, UR20, URZ ;  /* 0x0000001409127290 */ /* 0x000fe2000fffe13f */
[----:B------:R-:W-:Y:S01]  /*0d10*/  LEA.HI R2, R7, R86, RZ, 0x6 ;  /* 0x0000005607027211 */ /* 0x000fe200078f30ff */
[----:B------:R-:W-:Y:S01]  /*0d20*/  ULDC.64 UR4, c[0x0][0x1a8] ;  /* 0x00006a0000047ab9 */ /* 0x000fe20000000a00 */
[----:B------:R-:W-:Y:S01]  /*0d30*/  LOP3.LUT R3, R10, 0xfffffff8, RZ, 0xc0, !PT ;  /* 0xfffffff80a037812 */ /* 0x000fe200078ec0ff */
[----:B------:R-:W2:Y:S01]  /*0d40*/  S2R R84, SR_CTAID.X ;  /* 0x0000000000547919 */ /* 0x000ea20000002500 */
[----:B------:R-:W-:Y:S01]  /*0d50*/  SHF.R.S32.HI R10, RZ, 0x3, R10 ;  /* 0x00000003ff0a7819 */ /* 0x000fe2000001140a */
[----:B------:R-:W-:Y:S01]  /*0d60*/  UIMAD UR4, UR14, UR4, URZ ;  /* 0x000000040e0472a4 */ /* 0x000fe2000f8e023f */
[----:B------:R-:W-:Y:S01]  /*0d70*/  IMAD.SHL.U32 R2, R2, 0x8, RZ ;  /* 0x0000000802027824 */ /* 0x000fe200078e00ff */
[----:B------:R-:W-:Y:S01]  /*0d80*/  SHF.R.S32.HI R201, RZ, 0x1f, R218 ;  /* 0x0000001fffc97819 */ /* 0x000fe200000114da */
[----:B------:R-:W-:Y:S01]  /*0d90*/  IMAD.IADD R3, R86, 0x1, -R3 ;  /* 0x0000000156037824 */ /* 0x000fe200078e0a03 */
[C---:B------:R-:W-:Y:S01]  /*0da0*/  IADD3 R196, R10.reuse, 0x20, RZ ;  /* 0x000000200ac47810 */ /* 0x040fe20007ffe0ff */
[C---:B------:R-:W-:Y:S01]  /*0db0*/  IMAD.SHL.U32 R0, R10.reuse, 0x40, RZ ;  /* 0x000000400a007824 */ /* 0x040fe200078e00ff */
[----:B------:R-:W-:Y:S01]  /*0dc0*/  SHF.R.S32.HI R11, RZ, 0x1f, R10 ;  /* 0x0000001fff0b7819 */ /* 0x000fe2000001140a */
[----:B------:R-:W-:Y:S01]  /*0dd0*/  IMAD.SHL.U32 R206, R3, 0x8, RZ ;  /* 0x0000000803ce7824 */ /* 0x000fe200078e00ff */
[----:B------:R-:W-:Y:S01]  /*0de0*/  IADD3 R195, R10, 0x30, RZ ;  /* 0x000000300ac37810 */ /* 0x000fe20007ffe0ff */
[----:B------:R-:W-:Y:S01]  /*0df0*/  UIMAD UR4, UR8, UR5, UR4 ;  /* 0x00000005080472a4 */ /* 0x000fe2000f8e0204 */
[----:B------:R-:W-:Y:S01]  /*0e00*/  LOP3.LUT R0, R0, 0x1c0, RZ, 0xc0, !PT ;  /* 0x000001c000007812 */ /* 0x000fe200078ec0ff */
[----:B------:R-:W-:Y:S01]  /*0e10*/  IMAD.MOV.U32 R79, RZ, RZ, c[0x0][0x198] ;  /* 0x00006600ff4f7624 */ /* 0x000fe200078e00ff */
[----:B------:R-:W-:Y:S01]  /*0e20*/  SHF.R.S32.HI R207, RZ, 0x1f, R206 ;  /* 0x0000001fffcf7819 */ /* 0x000fe200000114ce */
[----:B------:R-:W-:Y:S01]  /*0e30*/  IMAD.MOV.U32 R80, RZ, RZ, 0x6 ;  /* 0x00000006ff507424 */ /* 0x000fe200078e00ff */
[----:B------:R-:W-:Y:S01]  /*0e40*/  IADD3 R4, P0, R206, UR6, RZ ;  /* 0x00000006ce047c10 */ /* 0x000fe2000ff1e0ff */
[----:B------:R-:W-:Y:S01]  /*0e50*/  UIADD3 UR6, UR21, -0x1, URZ ;  /* 0xffffffff15067890 */ /* 0x000fe2000fffe03f */
[----:B------:R-:W-:Y:S01]  /*0e60*/  SHF.R.U32.HI R197, RZ, 0x3, R0 ;  /* 0x00000003ffc57819 */ /* 0x000fe20000011600 */
[----:B------:R-:W-:Y:S01]  /*0e70*/  IMAD.WIDE.U32 R8, R10, c[0x0][0x198], R206 ;  /* 0x000066000a087a25 */ /* 0x000fe200078e00ce */
[----:B------:R-:W-:Y:S01]  /*0e80*/  IADD3.X R5, R207, UR12, RZ, P0, !PT ;  /* 0x0000000ccf057c10 */ /* 0x000fe200087fe4ff */
[----:B------:R-:W-:Y:S01]  /*0e90*/  USHF.R.S32.HI UR8, URZ, 0x1f, UR6 ;  /* 0x0000001f3f087899 */ /* 0x000fe20008011406 */
[----:B------:R-:W-:Y:S01]  /*0ea0*/  LOP3.LUT R0, R0, 0x38, R206, 0xf8, !PT ;  /* 0x0000003800007812 */ /* 0x000fe200078ef8ce */
[----:B------:R-:W-:Y:S01]  /*0eb0*/  IMAD R202, R201, c[0x0][0x1b0], RZ ;  /* 0x00006c00c9ca7a24 */ /* 0x000fe200078e02ff */
[----:B------:R-:W-:Y:S01]  /*0ec0*/  ISETP.GE.AND P3, PT, R10, UR18, PT ;  /* 0x000000120a007c0c */ /* 0x000fe2000bf66270 */
[----:B-1----:R-:W-:Y:S01]  /*0ed0*/  IMAD.WIDE.U32 R18, R18, c[0x0][0x1a8], R4 ;  /* 0x00006a0012127a25 */ /* 0x002fe200078e0004 */
[----:B------:R-:W-:Y:S01]  /*0ee0*/  IADD3 R4, R10, 0x10, RZ ;  /* 0x000000100a047810 */ /* 0x000fe20007ffe0ff */
[----:B------:R-:W-:Y:S01]  /*0ef0*/  UISETP.GE.AND UP0, UPT, UR21, 0x2, UPT ;  /* 0x000000021500788c */ /* 0x000fe2000bf06270 */
[----:B------:R-:W-:Y:S01]  /*0f00*/  ISETP.GE.AND P1, PT, R196, UR18, PT ;  /* 0x00000012c4007c0c */ /* 0x000fe2000bf26270 */
[----:B--2---:R-:W-:Y:S01]  /*0f10*/  IMAD.WIDE R208, R84, 0x40, R10 ;  /* 0x0000004054d07825 */ /* 0x004fe200078e020a */
[----:B------:R-:W-:Y:S01]  /*0f20*/  ISETP.GE.AND P2, PT, R4, UR18, PT ;  /* 0x0000001204007c0c */ /* 0x000fe2000bf46270 */
[----:B------:R-:W-:Y:S01]  /*0f30*/  UIADD3 UR17, UR25, 0x646e171e, URZ ;  /* 0x646e171e19117890 */ /* 0x000fe2000fffe03f */
[----:B------:R-:W-:Y:S01]  /*0f40*/  LOP3.LUT R197, R0, R197, RZ, 0x3c, !PT ;  /* 0x000000c500c57212 */ /* 0x000fe200078e3cff */
[----:B------:R-:W-:Y:S01]  /*0f50*/  IMAD R0, R11, c[0x0][0x198], RZ ;  /* 0x000066000b007a24 */ /* 0x000fe200078e02ff */
[----:B------:R-:W-:Y:S01]  /*0f60*/  ISETP.GE.AND P0, PT, R195, UR18, PT ;  /* 0x00000012c3007c0c */ /* 0x000fe2000bf06270 */
[----:B------:R-:W-:Y:S01]  /*0f70*/  IMAD R202, R218, c[0x0][0x1b4], R202 ;  /* 0x00006d00daca7a24 */ /* 0x000fe200078e02ca */
[----:B------:R-:W-:Y:S01]  /*0f80*/  IADD3 R198, P4, R8, UR16, RZ ;  /* 0x0000001008c67c10 */ /* 0x000fe2000ff9e0ff */
[----:B------:R-:W-:Y:S01]  /*0f90*/  IMAD R0, R10, c[0x0][0x19c], R0 ;  /* 0x000067000a007a24 */ /* 0x000fe200078e0200 */
[----:B------:R-:W-:Y:S01]  /*0fa0*/  IADD3 R17, R19, UR4, RZ ;  /* 0x0000000413117c10 */ /* 0x000fe2000fffe0ff */
[----:B------:R-:W-:Y:S01]  /*0fb0*/  @!P3 IMAD R6, R209, c[0x0][0x190], RZ ;  /* 0x00006400d106ba24 */ /* 0x000fe200078e02ff */
[----:B------:R-:W-:Y:S01]  /*0fc0*/  LOP3.LUT R197, R197, 0xfffffe00, R2, 0xf8, !PT ;  /* 0xfffffe00c5c57812 */ /* 0x000fe200078ef802 */
[----:B------:R-:W-:Y:S01]  /*0fd0*/  @!P3 IMAD.MOV.U32 R16, RZ, RZ, R18 ;  /* 0x000000ffff10b224 */ /* 0x000fe200078e0012 */
[----:B------:R-:W-:Y:S01]  /*0fe0*/  IADD3.X R199, R9, UR7, R0, P4, !PT ;  /* 0x0000000709c77c10 */ /* 0x000fe2000a7fe400 */
[--C-:B------:R-:W-:Y:S01]  /*0ff0*/  @!P2 IMAD.MOV.U32 R15, RZ, RZ, R17.reuse ;  /* 0x000000ffff0fa224 */ /* 0x100fe200078e0011 */
[C---:B------:R-:W-:Y:S01]  /*1000*/  @!P2 IADD3 R12, P5, R208.reuse, 0x10, RZ ;  /* 0x00000010d00ca810 */ /* 0x040fe20007fbe0ff */
[--C-:B------:R-:W-:Y:S01]  /*1010*/  @!P1 IMAD.MOV.U32 R21, RZ, RZ, R17.reuse ;  /* 0x000000ffff159224 */ /* 0x100fe200078e0011 */
[----:B------:R-:W-:Y:S01]  /*1020*/  @!P1 IADD3 R9, P4, R208, 0x20, RZ ;  /* 0x00000020d0099810 */ /* 0x000fe20007f9e0ff */
[----:B------:R-:W-:Y:S01]  /*1030*/  @!P0 IMAD.MOV.U32 R19, RZ, RZ, R17 ;  /* 0x000000ffff138224 */ /* 0x000fe200078e0011 */
[----:B------:R-:W-:Y:S01]  /*1040*/  UIMAD UR7, UR6, -0x40, UR10 ;  /* 0xffffffc0060778a4 */ /* 0x000fe2000f8e020a */
[----:B------:R-:W-:Y:S01]  /*1050*/  @!P2 IMAD.X R0, RZ, RZ, R209, P5 ;  /* 0x000000ffff00a224 */ /* 0x000fe200028e06d1 */
[----:B------:R-:W-:Y:S01]  /*1060*/  SHF.L.U64.HI R80, R79, R80, c[0x0][0x19c] ;  /* 0x000067004f507619 */ /* 0x000fe20000010250 */
[----:B------:R-:W-:Y:S01]  /*1070*/  @!P2 IMAD.MOV.U32 R14, RZ, RZ, R18 ;  /* 0x000000ffff0ea224 */ /* 0x000fe200078e0012 */
[----:B------:R-:W-:Y:S01]  /*1080*/  ULDC.64 UR4, c[0x0][0x1a0] ;  /* 0x0000680000047ab9 */ /* 0x000fe20000000a00 */
[----:B------:R-:W-:Y:S01]  /*1090*/  @!P2 IMAD R0, R0, c[0x0][0x190], RZ ;  /* 0x000064000000aa24 */ /* 0x000fe200078e02ff */
[----:B------:R-:W-:Y:S01]  /*10a0*/  ISETP.GE.AND P6, PT, R10, UR7, PT ;  /* 0x000000070a007c0c */ /* 0x000fe2000bfc6270 */
[C---:B------:R-:W-:Y:S01]  /*10b0*/  @!P3 IMAD R6, R208.reuse, c[0x0][0x194], R6 ;  /* 0x00006500d006ba24 */ /* 0x040fe200078e0206 */
[----:B------:R-:W-:Y:S01]  /*10c0*/  UIMAD.WIDE.U32 UR12, UR6, UR4, URZ ;  /* 0x00000004060c72a5 */ /* 0x000fe2000f8e003f */
[----:B------:R-:W-:Y:S01]  /*10d0*/  @!P3 IMAD.WIDE.U32 R16, R208, c[0x0][0x190], R16 ;  /* 0x00006400d010ba25 */ /* 0x000fe200078e0010 */
[----:B------:R-:W-:-:S02]  /*10e0*/  LEA.HI R7, R7, R86, RZ, 0x4 ;  /* 0x0000005607077211 */ /* 0x000fc400078f20ff */
[----:B------:R-:W-:Y:S01]  /*10f0*/  SHF.R.S32.HI R85, RZ, 0x5, R85 ;  /* 0x00000005ff557819 */ /* 0x000fe20000011455 */
[----:B------:R-:W-:Y:S01]  /*1100*/  @!P1 IMAD.X R2, RZ, RZ, R209, P4 ;  /* 0x000000ffff029224 */ /* 0x000fe200020e06d1 */
[----:B------:R-:W-:Y:S01]  /*1110*/  @!P0 IADD3 R8, P4, R208, 0x30, RZ ;  /* 0x00000030d0088810 */ /* 0x000fe20007f9e0ff */
[C---:B------:R-:W-:Y:S02]  /*1120*/  @!P2 IMAD R0, R12.reuse, c[0x0][0x194], R0 ;  /* 0x000065000c00aa24 */ /* 0x040fe400078e0200 */
[----:B------:R-:W-:Y:S01]  /*1130*/  @!P2 IMAD.WIDE.U32 R12, R12, c[0x0][0x190], R14 ;  /* 0x000064000c0caa25 */ /* 0x000fe200078e000e */
[----:B------:R-:W-:-:S03]  /*1140*/  @!P3 LEA R14, P5, R16, c[0x0][0x160], 0x1 ;  /* 0x00005800100eba11 */ /* 0x000fc600078a08ff */
[----:B------:R-:W-:Y:S02]  /*1150*/  @!P3 IMAD.IADD R6, R17, 0x1, R6 ;  /* 0x000000011106b824 */ /* 0x000fe400078e0206 */
[----:B------:R-:W-:Y:S02]  /*1160*/  @!P1 IMAD.MOV.U32 R20, RZ, RZ, R18 ;  /* 0x000000ffff149224 */ /* 0x000fe400078e0012 */
[----:B------:R-:W-:Y:S01]  /*1170*/  @!P1 IMAD R2, R2, c[0x0][0x190], RZ ;  /* 0x0000640002029a24 */ /* 0x000fe200078e02ff */
[----:B------:R-:W-:Y:S01]  /*1180*/  @!P3 LEA.HI.X R15, R16, c[0x0][0x164], R6, 0x1, P5 ;  /* 0x00005900100fba11 */ /* 0x000fe200028f0c06 */
[----:B------:R-:W-:Y:S01]  /*1190*/  @!P0 IMAD.X R5, RZ, RZ, R209, P4 ;  /* 0x000000ffff058224 */ /* 0x000fe200020e06d1 */
[----:B------:R-:W-:Y:S01]  /*11a0*/  @!P2 LEA R22, P5, R12, c[0x0][0x160], 0x1 ;  /* 0x000058000c16aa11 */ /* 0x000fe200078a08ff */
[C---:B------:R-:W-:Y:S02]  /*11b0*/  @!P1 IMAD R2, R9.reuse, c[0x0][0x194], R2 ;  /* 0x0000650009029a24 */ /* 0x040fe400078e0202 */
[----:B------:R-:W-:-:S04]  /*11c0*/  @!P1 IMAD.WIDE.U32 R20, R9, c[0x0][0x190], R20 ;  /* 0x0000640009149a25 */ /* 0x000fc800078e0014 */
[----:B------:R-:W-:Y:S01]  /*11d0*/  @!P2 IMAD.IADD R0, R13, 0x1, R0 ;  /* 0x000000010d00a824 */ /* 0x000fe200078e0200 */
[----:B------:R-:W-:Y:S01]  /*11e0*/  @!P1 LEA R16, P4, R20, c[0x0][0x160], 0x1 ;  /* 0x0000580014109a11 */ /* 0x000fe200078808ff */
[----:B------:R-:W-:Y:S02]  /*11f0*/  @!P0 IMAD R5, R5, c[0x0][0x190], RZ ;  /* 0x0000640005058a24 */ /* 0x000fe400078e02ff */
[----:B------:R-:W-:Y:S01]  /*1200*/  @!P1 IMAD.IADD R2, R21, 0x1, R2 ;  /* 0x0000000115029824 */ /* 0x000fe200078e0202 */
[----:B------:R-:W-:Y:S01]  /*1210*/  @!P2 LEA.HI.X R23, R12, c[0x0][0x164], R0, 0x1, P5 ;  /* 0x000059000c17aa11 */ /* 0x000fe200028f0c00 */
[----:B------:R-:W-:Y:S01]  /*1220*/  IMAD.WIDE.U32 R198, R218, c[0x0][0x1b0], R198 ;  /* 0x00006c00dac67a25 */ /* 0x000fe200078e00c6 */
[----:B------:R-:W-:Y:S02]  /*1230*/  ISETP.GE.AND P5, PT, R4, UR7, PT ;  /* 0x0000000704007c0c */ /* 0x000fe4000bfa6270 */
[----:B------:R-:W-:Y:S01]  /*1240*/  @!P1 LEA.HI.X R17, R20, c[0x0][0x164], R2, 0x1, P4 ;  /* 0x0000590014119a11 */ /* 0x000fe200020f0c02 */
[----:B------:R-:W-:-:S02]  /*1250*/  IMAD.SHL.U32 R197, R197, 0x2, RZ ;  /* 0x00000002c5c57824 */ /* 0x000fc400078e00ff */
[C---:B------:R-:W-:Y:S02]  /*1260*/  @!P0 IMAD R5, R8.reuse, c[0x0][0x194], R5 ;  /* 0x0000650008058a24 */ /* 0x040fe400078e0205 */
[----:B------:R-:W-:Y:S01]  /*1270*/  @!P0 IMAD.WIDE.U32 R8, R8, c[0x0][0x190], R18 ;  /* 0x0000640008088a25 */ /* 0x000fe200078e0012 */
[----:B------:R-:W-:Y:S01]  /*1280*/  @!PT LDS RZ, [RZ] ;  /* 0x00000000fffff984 */ /* 0x000fe20000000800 */
[----:B------:R-:W-:Y:S01]  /*1290*/  @!PT LDS RZ, [RZ] ;  /* 0x00000000fffff984 */ /* 0x000fe20000000800 */
[----:B------:R-:W-:Y:S01]  /*12a0*/  @!PT LDS RZ, [RZ] ;  /* 0x00000000fffff984 */ /* 0x000fe20000000800 */
[----:B------:R1:W-:Y:S03]  /*12b0*/  @!P3 LDGSTS.E.BYPASS.LTC128B.128 [R197], [R14.64] ;  /* 0x000000000ec5bfae */ /* 0x0003e6000b901d56 */
[----:B------:R-:W-:Y:S01]  /*12c0*/  IMAD.IADD R203, R199, 0x1, R202 ;  /* 0x00000001c7cb7824 */ /* 0x000fe200078e02ca */
[----:B------:R1:W-:Y:S01]  /*12d0*/  @!P3 LDGSTS.E.BYPASS.LTC128B.128 [R197+0x2000], [R14.64+0x80] ;  /* 0x020000800ec5bfae */ /* 0x0003e2000b901d56 */
[----:B------:R-:W-:Y:S01]  /*12e0*/  IMAD.SHL.U32 R81, R79, 0x40, RZ ;  /* 0x000000404f517824 */ /* 0x000fe200078e00ff */
[----:B------:R-:W-:Y:S01]  /*12f0*/  @!P0 LEA R12, P4, R8, c[0x0][0x160], 0x1 ;  /* 0x00005800080c8a11 */ /* 0x000fe200078808ff */
[----:B------:R-:W-:Y:S01]  /*1300*/  IMAD R2, R80, UR6, RZ ;  /* 0x0000000650027c24 */ /* 0x000fe2000f8e02ff */
[----:B------:R1:W-:Y:S01]  /*1310*/  @!P3 LDGSTS.E.BYPASS.LTC128B.128 [R197+0x4000], [R14.64+0x100] ;  /* 0x040001000ec5bfae */ /* 0x0003e2000b901d56 */
[----:B------:R-:W-:-:S02]  /*1320*/  IMAD.MOV.U32 R202, RZ, RZ, R198 ;  /* 0x000000ffffca7224 */ /* 0x000fc400078e00c6 */
[----:B------:R-:W-:Y:S01]  /*1330*/  @!P0 IMAD.IADD R5, R9, 0x1, R5 ;  /* 0x0000000109058824 */ /* 0x000fe200078e0205 */
[----:B------:R2:W-:Y:S01]  /*1340*/  @!P2 LDGSTS.E.BYPASS.LTC128B.128 [R197+0x800], [R22.64] ;  /* 0x0080000016c5afae */ /* 0x0005e2000b901d56 */
[----:B------:R-:W-:Y:S01]  /*1350*/  IMAD R0, R11, c[0x0][0x1a0], RZ ;  /* 0x000068000b007a24 */ /* 0x000fe200078e02ff */
[----:B------:R-:W-:Y:S01]  /*1360*/  LOP3.LUT R11, R7, 0xfffffff0, RZ, 0xc0, !PT ;  /* 0xfffffff0070b7812 */ /* 0x000fe200078ec0ff */
[----:B------:R-:W-:Y:S01]  /*1370*/  IMAD.WIDE.U32 R18, R10, c[0x0][0x1a0], R206 ;  /* 0x000068000a127a25 */ /* 0x000fe200078e00ce */
[----:B------:R2:W-:Y:S01]  /*1380*/  @!P2 LDGSTS.E.BYPASS.LTC128B.128 [R197+0x2800], [R22.64+0x80] ;  /* 0x0280008016c5afae */ /* 0x0005e2000b901d56 */
[----:B------:R-:W-:Y:S02]  /*1390*/  @!P0 LEA.HI.X R13, R8, c[0x0][0x164], R5, 0x1, P4 ;  /* 0x00005900080d8a11 */ /* 0x000fe400020f0c05 */
[----:B------:R-:W-:Y:S01]  /*13a0*/  IMAD R2, R81, UR8, R2 ;  /* 0x0000000851027c24 */ /* 0x000fe2000f8e0202 */
[----:B------:R2:W-:Y:S01]  /*13b0*/  @!P2 LDGSTS.E.BYPASS.LTC128B.128 [R197+0x4800], [R22.64+0x100] ;  /* 0x0480010016c5afae */ /* 0x0005e2000b901d56 */
[----:B------:R-:W-:Y:S01]  /*13c0*/  IMAD R0, R10, c[0x0][0x1a4], R0 ;  /* 0x000069000a007a24 */ /* 0x000fe200078e0200 */
[----:B------:R-:W-:Y:S01]  /*13d0*/  ISETP.GE.AND P4, PT, R196, UR7, PT ;  /* 0x00000007c4007c0c */ /* 0x000fe2000bf86270 */
[----:B------:R-:W-:Y:S01]  /*13e0*/  IMAD.MOV.U32 R78, RZ, RZ, c[0x0][0x19c] ;  /* 0x00006700ff4e7624 */ /* 0x000fe200078e00ff */
[----:B------:R3:W-:Y:S01]  /*13f0*/  @!P1 LDGSTS.E.BYPASS.LTC128B.128 [R197+0x1000], [R16.64] ;  /* 0x0100000010c59fae */ /* 0x0007e2000b901d56 */
[----:B------:R-:W-:Y:S01]  /*1400*/  IMAD R201, R201, c[0x0][0x1b8], RZ ;  /* 0x00006e00c9c97a24 */ /* 0x000fe200078e02ff */
[----:B------:R-:W-:Y:S01]  /*1410*/  UIMAD UR8, UR8, UR4, URZ ;  /* 0x00000004080872a4 */ /* 0x000fe2000f8e023f */
[----:B------:R-:W-:Y:S01]  /*1420*/  IMAD.U32 R24, RZ, RZ, UR12 ;  /* 0x0000000cff187e24 */ /* 0x000fe2000f8e00ff */
[----:B------:R3:W-:Y:S01]  /*1430*/  @!P1 LDGSTS.E.BYPASS.LTC128B.128 [R197+0x3000], [R16.64+0x80] ;  /* 0x0300008010c59fae */ /* 0x0007e2000b901d56 */
[----:B------:R-:W-:Y:S01]  /*1440*/  IMAD R201, R218, c[0x0][0x1bc], R201 ;  /* 0x00006f00dac97a24 */ /* 0x000fe200078e02c9 */
[----:B------:R-:W-:Y:S01]  /*1450*/  UIMAD UR5, UR6, UR5, UR8 ;  /* 0x00000005060572a4 */ /* 0x000fe2000f8e0208 */
[----:B------:R-:W-:Y:S01]  /*1460*/  IMAD.IADD R11, R86, 0x1, -R11 ;  /* 0x00000001560b7824 */ /* 0x000fe200078e0a0b */
[----:B------:R3:W-:Y:S01]  /*1470*/  @!P1 LDGSTS.E.BYPASS.LTC128B.128 [R197+0x5000], [R16.64+0x100] ;  /* 0x0500010010c59fae */ /* 0x0007e2000b901d56 */
[----:B------:R-:W-:Y:S01]  /*1480*/  IMAD.MOV.U32 R6, RZ, RZ, c[0x0][0x1a0] ;  /* 0x00006800ff067624 */ /* 0x000fe200078e00ff */
[----:B------:R-:W-:Y:S01]  /*1490*/  UIADD3 UR5, UR13, UR5, URZ ;  /* 0x000000050d057290 */ /* 0x000fe2000fffe03f */
[----:B-1----:R-:W-:Y:S01]  /*14a0*/  IMAD.WIDE.U32 R14, R81, UR6, R202 ;  /* 0x00000006510e7c25 */ /* 0x002fe2000f8e00ca */
[----:B------:R1:W-:Y:S03]  /*14b0*/  @!P0 LDGSTS.E.BYPASS.LTC128B.128 [R197+0x1800], [R12.64] ;  /* 0x018000000cc58fae */ /* 0x0003e6000b901d56 */
[----:B------:R-:W-:Y:S01]  /*14c0*/  IMAD.IADD R15, R15, 0x1, R2 ;  /* 0x000000010f0f7824 */ /* 0x000fe200078e0202 */
[----:B------:R-:W-:Y:S01]  /*14d0*/  @!P5 LEA R2, P2, R79, R14, 0x4 ;  /* 0x0000000e4f02d211 */ /* 0x000fe200078420ff */
[----:B------:R1:W-:Y:S01]  /*14e0*/  @!P0 LDGSTS.E.BYPASS.LTC128B.128 [R197+0x3800], [R12.64+0x80] ;  /* 0x038000800cc58fae */ /* 0x0003e2000b901d56 */
[----:B------:R-:W-:-:S02]  /*14f0*/  IMAD.MOV.U32 R5, RZ, RZ, c[0x0][0x1a4] ;  /* 0x00006900ff057624 */ /* 0x000fc400078e00ff */
[----:B------:R-:W-:Y:S01]  /*1500*/  IMAD.U32 R25, RZ, RZ, UR13 ;  /* 0x0000000dff197e24 */ /* 0x000fe2000f8e00ff */
[----:B------:R1:W-:Y:S01]  /*1510*/  @!P0 LDGSTS.E.BYPASS.LTC128B.128 [R197+0x5800], [R12.64+0x100] ;  /* 0x058001000cc58fae */ /* 0x0003e2000b901d56 */
[----:B------:R-:W-:Y:S01]  /*1520*/  IMAD.U32 R205, RZ, RZ, UR10 ;  /* 0x0000000affcd7e24 */ /* 0x000fe2000f8e00ff */
[----:B--2---:R-:W-:Y:S01]  /*1530*/  IADD3 R22, P3, R18, UR26, RZ ;  /* 0x0000001a12167c10 */ /* 0x004fe2000ff7e0ff */
[----:B------:R-:W-:Y:S01]  /*1540*/  IMAD.SHL.U32 R222, R86, 0x2, RZ ;  /* 0x0000000256de7824 */ /* 0x000fe200078e00ff */
[----:B------:R-:W-:Y:S01]  /*1550*/  UMOV UR26, UR6 ;  /* 0x00000006001a7c82 */ /* 0x000fe20008000000 */
[----:B------:R-:W-:Y:S01]  /*1560*/  IMAD R217, R84, 0x4, R85 ;  /* 0x0000000454d97824 */ /* 0x000fe200078e0255 */
[----:B------:R-:W-:Y:S01]  /*1570*/  IADD3.X R23, R19, UR15, R0, P3, !PT ;  /* 0x0000000f13177c10 */ /* 0x000fe20009ffe400 */
[C---:B------:R-:W-:Y:S01]  /*1580*/  IMAD.WIDE.U32 R18, R79.reuse, 0x20, RZ ;  /* 0x000000204f127825 */ /* 0x040fe200078e00ff */
[----:B------:R-:W-:Y:S02]  /*1590*/  @!P6 LEA R8, P3, R14, c[0x0][0x168], 0x1 ;  /* 0x00005a000e08ea11 */ /* 0x000fe400078608ff */
[----:B------:R-:W-:Y:S01]  /*15a0*/  @!P5 LEA.HI.X R0, R79, R15, R78, 0x4, P2 ;  /* 0x0000000f4f00d211 */ /* 0x000fe200010f244e */
[----:B------:R-:W-:Y:S01]  /*15b0*/  IMAD.WIDE.U32 R218, R218, c[0x0][0x1b8], R22 ;  /* 0x00006e00dada7a25 */ /* 0x000fe200078e0016 */
[----:B------:R-:W-:-:S02]  /*15c0*/  @!P5 LEA R20, P2, R2, c[0x0][0x168], 0x1 ;  /* 0x00005a000214da11 */ /* 0x000fc400078408ff */
[----:B------:R-:W-:Y:S01]  /*15d0*/  @!P6 LEA.HI.X R9, R14, c[0x0][0x16c], R15, 0x1, P3 ;  /* 0x00005b000e09ea11 */ /* 0x000fe200018f0c0f */
[----:B------:R-:W-:Y:S01]  /*15e0*/  IMAD.IADD R201, R219, 0x1, R201 ;  /* 0x00000001dbc97824 */ /* 0x000fe200078e02c9 */
[----:B------:R-:W-:Y:S02]  /*15f0*/  ISETP.GE.AND P3, PT, R195, UR7, PT ;  /* 0x00000007c3007c0c */ /* 0x000fe4000bf66270 */
[----:B------:R-:W-:Y:S01]  /*1600*/  @!P5 LEA.HI.X R21, R2, c[0x0][0x16c], R0, 0x1, P2 ;  /* 0x00005b000215da11 */ /* 0x000fe200010f0c00 */
[----:B------:R-:W-:Y:S01]  /*1610*/  IMAD.SHL.U32 R0, R78, 0x20, RZ ;  /* 0x000000204e007824 */ /* 0x000fe200078e00ff */
[----:B------:R-:W-:Y:S01]  /*1620*/  @!P4 IADD3 R2, P2, R14, R18, RZ ;  /* 0x000000120e02c210 */ /* 0x000fe20007f5e0ff */
[----:B------:R2:W-:Y:S01]  /*1630*/  @!P6 LDGSTS.E.BYPASS.LTC128B.128 [R197+0x6000], [R8.64] ;  /* 0x0600000008c5efae */ /* 0x0005e2000b901d56 */
[----:B------:R-:W-:Y:S02]  /*1640*/  LOP3.LUT R222, R222, 0x6, RZ, 0xc0, !PT ;  /* 0x00000006dede7812 */ /* 0x000fe400078ec0ff */
[----:B------:R-:W-:Y:S01]  /*1650*/  @!P4 IADD3.X R0, R15, R19, R0, P2, !PT ;  /* 0x000000130f00c210 */ /* 0x000fe200017fe400 */
[----:B------:R2:W-:Y:S01]  /*1660*/  @!P6 LDGSTS.E.BYPASS.LTC128B.128 [R197+0x8000], [R8.64+0x80] ;  /* 0x0800008008c5efae */ /* 0x0005e2000b901d56 */
[----:B------:R-:W-:-:S02]  /*1670*/  @!P4 LEA R18, P2, R2, c[0x0][0x168], 0x1 ;  /* 0x00005a000212ca11 */ /* 0x000fc400078408ff */
[----:B-1----:R-:W-:Y:S01]  /*1680*/  SHF.R.S32.HI R12, RZ, 0x4, R7 ;  /* 0x00000004ff0c7819 */ /* 0x002fe20000011407 */
[----:B------:R-:W-:Y:S01]  /*1690*/  @!P3 IMAD.WIDE.U32 R22, R79, 0x30, R14 ;  /* 0x000000304f16b825 */ /* 0x000fe200078e000e */
[----:B------:R-:W-:Y:S01]  /*16a0*/  @!P4 LEA.HI.X R19, R2, c[0x0][0x16c], R0, 0x1, P2 ;  /* 0x00005b000213ca11 */ /* 0x000fe200010f0c00 */
[----:B------:R2:W-:Y:S01]  /*16b0*/  @!P6 LDGSTS.E.BYPASS.LTC128B.128 [R197+0xa000], [R8.64+0x100] ;  /* 0x0a00010008c5efae */ /* 0x0005e2000b901d56 */
[----:B------:R-:W-:Y:S01]  /*16c0*/  LEA R14, P1, R24, R218, 0x6 ;  /* 0x000000da180e7211 */ /* 0x000fe200078230ff */
[----:B------:R-:W-:Y:S01]  /*16d0*/  @!P3 IMAD R2, R78, 0x30, RZ ;  /* 0x000000304e02b824 */ /* 0x000fe200078e02ff */
[----:B---3--:R-:W-:Y:S01]  /*16e0*/  @!P3 LEA R16, P2, R22, c[0x0][0x168], 0x1 ;  /* 0x00005a001610ba11 */ /* 0x008fe200078408ff */
[----:B------:R1:W-:Y:S01]  /*16f0*/  @!P5 LDGSTS.E.BYPASS.LTC128B.128 [R197+0x6800], [R20.64] ;  /* 0x0680000014c5dfae */ /* 0x0003e2000b901d56 */
[----:B------:R-:W-:Y:S01]  /*1700*/  IMAD.U32 R0, RZ, RZ, UR5 ;  /* 0x00000005ff007e24 */ /* 0x000fe2000f8e00ff */
[C---:B------:R-:W-:Y:S01]  /*1710*/  ISETP.GE.AND P6, PT, R10.reuse, UR7, PT ;  /* 0x000000070a007c0c */ /* 0x040fe2000bfc6270 */
[----:B------:R-:W-:Y:S01]  /*1720*/  @!P3 IMAD.IADD R2, R23, 0x1, R2 ;  /* 0x000000011702b824 */ /* 0x000fe200078e0202 */
[----:B------:R1:W-:Y:S01]  /*1730*/  @!P5 LDGSTS.E.BYPASS.LTC128B.128 [R197+0x8800], [R20.64+0x80] ;  /* 0x0880008014c5dfae */ /* 0x0003e2000b901d56 */
[----:B------:R-:W-:Y:S01]  /*1740*/  IMAD.SHL.U32 R10, R10, 0x8, RZ ;  /* 0x000000080a0a7824 */ /* 0x000fe200078e00ff */
[----:B------:R-:W-:-:S02]  /*1750*/  LEA.HI.X R15, R24, R201, R0, 0x6, P1 ;  /* 0x000000c9180f7211 */ /* 0x000fc400008f3400 */
[----:B------:R-:W-:Y:S01]  /*1760*/  @!P3 LEA.HI.X R17, R22, c[0x0][0x16c], R2, 0x1, P2 ;  /* 0x00005b001611ba11 */ /* 0x000fe200010f0c02 */
[----:B------:R1:W-:Y:S01]  /*1770*/  @!P5 LDGSTS.E.BYPASS.LTC128B.128 [R197+0xa800], [R20.64+0x100] ;  /* 0x0a80010014c5dfae */ /* 0x0003e2000b901d56 */
[----:B------:R-:W-:Y:S01]  /*1780*/  ISETP.GE.AND P1, PT, R196, UR7, PT ;  /* 0x00000007c4007c0c */ /* 0x000fe2000bf26270 */
[----:B------:R-:W-:Y:S01]  /*1790*/  IMAD.WIDE.U32 R22, R6, 0x20, RZ ;  /* 0x0000002006167825 */ /* 0x000fe200078e00ff */
[----:B------:R-:W-:Y:S01]  /*17a0*/  ISETP.GE.AND P2, PT, R4, UR7, PT ;  /* 0x0000000704007c0c */ /* 0x000fe2000bf46270 */
[----:B------:R3:W-:Y:S01]  /*17b0*/  @!P4 LDGSTS.E.BYPASS.LTC128B.128 [R197+0x7000], [R18.64] ;  /* 0x0700000012c5cfae */ /* 0x0007e2000b901d56 */
[----:B------:R-:W-:Y:S02]  /*17c0*/  SHF.R.S32.HI R4, RZ, 0x1f, R11 ;  /* 0x0000001fff047819 */ /* 0x000fe4000001140b */
[----:B------:R-:W-:Y:S01]  /*17d0*/  LEA.HI R7, R7, R12, RZ, 0x1 ;  /* 0x0000000c07077211 */ /* 0x000fe200078f08ff */
[----:B------:R3:W-:Y:S01]  /*17e0*/  @!P4 LDGSTS.E.BYPASS.LTC128B.128 [R197+0x9000], [R18.64+0x80] ;  /* 0x0900008012c5cfae */ /* 0x0007e2000b901d56 */
[----:B------:R-:W-:-:S02]  /*17f0*/  LEA.HI R4, R4, R11, RZ, 0x3 ;  /* 0x0000000b04047211 */ /* 0x000fc400078f18ff */
[----:B------:R-:W-:Y:S01]  /*1800*/  LOP3.LUT R7, R7, 0xfffffffe, RZ, 0xc0, !PT ;  /* 0xfffffffe07077812 */ /* 0x000fe200078ec0ff */
[----:B------:R3:W-:Y:S01]  /*1810*/  @!P4 LDGSTS.E.BYPASS.LTC128B.128 [R197+0xb000], [R18.64+0x100] ;  /* 0x0b00010012c5cfae */ /* 0x0007e2000b901d56 */
[----:B------:R-:W-:Y:S01]  /*1820*/  LOP3.LUT R0, R4, 0xfffffff8, RZ, 0xc0, !PT ;  /* 0xfffffff804007812 */ /* 0x000fe200078ec0ff */
[----:B--2---:R-:W-:Y:S01]  /*1830*/  IMAD.SHL.U32 R9, R3, 0x40, RZ ;  /* 0x0000004003097824 */ /* 0x004fe200078e00ff */
[----:B------:R-:W-:Y:S01]  /*1840*/  @!P1 IADD3 R2, P0, R14, R22, RZ ;  /* 0x000000160e029210 */ /* 0x000fe20007f1e0ff */
[----:B------:R2:W-:Y:S01]  /*1850*/  @!P3 LDGSTS.E.BYPASS.LTC128B.128 [R197+0x7800], [R16.64] ;  /* 0x0780000010c5bfae */ /* 0x0005e2000b901d56 */
[----:B------:R-:W-:Y:S02]  /*1860*/  IMAD.SHL.U32 R8, R5, 0x20, RZ ;  /* 0x0000002005087824 */ /* 0x000fe400078e00ff */
[----:B------:R-:W-:Y:S01]  /*1870*/  LOP3.LUT R9, R9, 0x1c0, RZ, 0xc0, !PT ;  /* 0x000001c009097812 */ /* 0x000fe200078ec0ff */
[----:B------:R2:W-:Y:S01]  /*1880*/  @!P3 LDGSTS.E.BYPASS.LTC128B.128 [R197+0x9800], [R16.64+0x80] ;  /* 0x0980008010c5bfae */ /* 0x0005e2000b901d56 */
[----:B------:R-:W-:Y:S01]  /*1890*/  IMAD.IADD R0, R11, 0x1, -R0 ;  /* 0x000000010b007824 */ /* 0x000fe200078e0a00 */
[----:B------:R-:W-:Y:S01]  /*18a0*/  @!P1 IADD3.X R8, R15, R23, R8, P0, !PT ;  /* 0x000000170f089210 */ /* 0x000fe200007fe408 */
[----:B------:R-:W-:Y:S01]  /*18b0*/  IMAD.IADD R7, R12, 0x1, -R7 ;  /* 0x000000010c077824 */ /* 0x000fe200078e0a07 */
[----:B------:R2:W-:Y:S01]  /*18c0*/  @!P3 LDGSTS.E.BYPASS.LTC128B.128 [R197+0xb800], [R16.64+0x100] ;  /* 0x0b80010010c5bfae */ /* 0x0005e2000b901d56 */
[----:B------:R-:W-:Y:S01]  /*18d0*/  LOP3.LUT R10, R9, 0x8, R10, 0xf8, !PT ;  /* 0x00000008090a7812 */ /* 0x000fe200078ef80a */
[----:B------:R-:W-:Y:S01]  /*18e0*/  IMAD.SHL.U32 R11, R0, 0x40, RZ ;  /* 0x00000040000b7824 */ /* 0x000fe200078e00ff */
[----:B------:R-:W-:Y:S01]  /*18f0*/  SHF.R.U32.HI R9, RZ, 0x3, R9 ;  /* 0x00000003ff097819 */ /* 0x000fe20000011609 */
[----:B------:R-:W0:Y:S01]  /*1900*/  LDGDEPBAR ;  /* 0x00000000000079af */ /* 0x000e220000000000 */
[----:B------:R-:W-:Y:S01]  /*1910*/  ISETP.GE.AND P0, PT, R195, UR7, PT ;  /* 0x00000007c3007c0c */ /* 0x000fe2000bf06270 */
[----:B------:R-:W-:Y:S01]  /*1920*/  IMAD.SHL.U32 R83, R4, 0x40, RZ ;  /* 0x0000004004537824 */ /* 0x000fe200078e00ff */
[----:B------:R-:W-:Y:S01]  /*1930*/  LOP3.LUT R9, R10, R9, RZ, 0x3c, !PT ;  /* 0x000000090a097212 */ /* 0x000fe200078e3cff */
[----:B------:R-:W-:Y:S01]  /*1940*/  IMAD.SHL.U32 R10, R7, 0x8, RZ ;  /* 0x00000008070a7824 */ /* 0x000fe200078e00ff */
[----:B------:R-:W-:-:S02]  /*1950*/  @!P6 LEA R12, P4, R14, c[0x0][0x170], 0x1 ;  /* 0x00005c000e0cea11 */ /* 0x000fc400078808ff */
[----:B------:R-:W-:Y:S01]  /*1960*/  LOP3.LUT R11, R11, 0x1c0, RZ, 0xc0, !PT ;  /* 0x000001c00b0b7812 */ /* 0x000fe200078ec0ff */
[----:B------:R-:W-:Y:S01]  /*1970*/  IMAD R193, R7, 0x200, R9 ;  /* 0x0000020007c17824 */ /* 0x000fe200078e0209 */
[----:B------:R-:W-:Y:S02]  /*1980*/  @!P2 LEA R9, P3, R6, R14, 0x4 ;  /* 0x0000000e0609a211 */ /* 0x000fe400078620ff */
[----:B------:R-:W-:Y:S01]  /*1990*/  @!P6 LEA.HI.X R13, R14, c[0x0][0x174], R15, 0x1, P4 ;  /* 0x00005d000e0dea11 */ /* 0x000fe200020f0c0f */
[----:B------:R-:W-:Y:S01]  /*19a0*/  IMAD.SHL.U32 R193, R193, 0x2, RZ ;  /* 0x00000002c1c17824 */ /* 0x000fe200078e00ff */
[C---:B------:R-:W-:Y:S01]  /*19b0*/  @!P2 LEA.HI.X R7, R6.reuse, R15, R5, 0x4, P3 ;  /* 0x0000000f0607a211 */ /* 0x040fe200018f2405 */
[----:B------:R-:W-:Y:S01]  /*19c0*/  @!P0 IMAD.WIDE.U32 R14, R6, 0x30, R14 ;  /* 0x00000030060e8825 */ /* 0x000fe200078e000e */
[----:B------:R-:W-:Y:S02]  /*19d0*/  LOP3.LUT R10, R11, 0x8, R10, 0xf8, !PT ;  /* 0x000000080b0a7812 */ /* 0x000fe400078ef80a */
[----:B------:R-:W-:Y:S01]  /*19e0*/  SHF.R.U32.HI R82, RZ, 0x3, R11 ;  /* 0x00000003ff527819 */ /* 0x000fe2000001160b */
[----:B------:R-:W-:Y:S01]  /*19f0*/  @!P0 IMAD R5, R5, 0x30, RZ ;  /* 0x0000003005058824 */ /* 0x000fe200078e02ff */
[----:B------:R-:W-:-:S02]  /*1a00*/  LOP3.LUT R83, R83, 0xfffffe00, RZ, 0xc0, !PT ;  /* 0xfffffe0053537812 */ /* 0x000fc400078ec0ff */
[----:B---3--:R-:W-:Y:S01]  /*1a10*/  @!P1 LEA R18, P4, R2, c[0x0][0x170], 0x1 ;  /* 0x00005c0002129a11 */ /* 0x008fe200078808ff */
[----:B------:R-:W-:Y:S01]  /*1a20*/  @!P0 IMAD.IADD R5, R15, 0x1, R5 ;  /* 0x000000010f058824 */ /* 0x000fe200078e0205 */
[----:B--2---:R-:W-:Y:S01]  /*1a30*/  @!P2 LEA R16, P3, R9, c[0x0][0x170], 0x1 ;  /* 0x00005c000910aa11 */ /* 0x004fe200078608ff */
[----:B------:R-:W-:-:S04]  /*1a40*/  DEPBAR.LE SB0, 0x0 ;  /* 0x000080000000791a */ /* 0x000fc80000000000 */
[----:B------:R-:W-:Y:S01]  /*1a50*/  BAR.SYNC.DEFER_BLOCKING 0x0 ;  /* 0x0000000000007b1d */ /* 0x000fe20000010000 */
[----:B------:R-:W-:Y:S01]  /*1a60*/  @!P2 LEA.HI.X R17, R9, c[0x0][0x174], R7, 0x1, P3 ;  /* 0x00005d000911aa11 */ /* 0x000fe200018f0c07 */
[----:B------:R-:W-:Y:S01]  /*1a70*/  IMAD R194, R85, 0x400, R83 ;  /* 0x0000040055c27824 */ /* 0x000fe200078e0253 */
[----:B------:R-:W-:Y:S02]  /*1a80*/  LOP3.LUT R82, R10, R82, RZ, 0x3c, !PT ;  /* 0x000000520a527212 */ /* 0x000fe400078e3cff */
[----:B------:R-:W-:Y:S02]  /*1a90*/  @!P0 LEA R6, P3, R14, c[0x0][0x170], 0x1 ;  /* 0x00005c000e068a11 */ /* 0x000fe400078608ff */
[----:B------:R-:W-:Y:S01]  /*1aa0*/  @!P1 LEA.HI.X R19, R2, c[0x0][0x174], R8, 0x1, P4 ;  /* 0x00005d0002139a11 */ /* 0x000fe200020f0c08 */
[----:B------:R-:W-:Y:S01]  /*1ab0*/  IMAD.IADD R194, R82, 0x1, R194 ;  /* 0x0000000152c27824 */ /* 0x000fe200078e02c2 */
[----:B------:R-:W-:Y:S01]  /*1ac0*/  @!P0 LEA.HI.X R7, R14, c[0x0][0x174], R5, 0x1, P3 ;  /* 0x00005d000e078a11 */ /* 0x000fe200018f0c05 */
[----:B------:R-:W-:Y:S01]  /*1ad0*/  IMAD.MOV.U32 R2, RZ, RZ, 0x10 ;  /* 0x00000010ff027424 */ /* 0x000fe200078e00ff */
[----:B------:R-:W-:Y:S01]  /*1ae0*/  IADD3 R191, R193, 0x6020, RZ ;  /* 0x00006020c1bf7810 */ /* 0x000fe20007ffe0ff */
[----:B------:R-:W-:Y:S01]  /*1af0*/  IMAD.SHL.U32 R194, R194, 0x2, RZ ;  /* 0x00000002c2c27824 */ /* 0x000fe200078e00ff */
[----:B------:R-:W-:Y:S04]  /*1b00*/  @P6 STS.128 [R197+0xc000], RZ ;  /* 0x00c000ffc5006388 */ /* 0x000fe80000000c00 */
[----:B------:R-:W-:Y:S04]  /*1b10*/  @P6 STS.128 [R197+0xe000], RZ ;  /* 0x00e000ffc5006388 */ /* 0x000fe80000000c00 */
[----:B------:R-:W-:Y:S04]  /*1b20*/  @P6 STS.128 [R197+0x10000], RZ ;  /* 0x010000ffc5006388 */ /* 0x000fe80000000c00 */
[----:B------:R-:W-:Y:S01]  /*1b30*/  @!PT LDS RZ, [RZ] ;  /* 0x00000000fffff984 */ /* 0x000fe20000000800 */
[----:B------:R-:W-:Y:S01]  /*1b40*/  @!PT LDS RZ, [RZ] ;  /* 0x00000000fffff984 */ /* 0x000fe20000000800 */
[----:B------:R-:W-:Y:S01]  /*1b50*/  @!PT LDS RZ, [RZ] ;  /* 0x00000000fffff984 */ /* 0x000fe20000000800 */
[----:B------:R2:W-:Y:S04]  /*1b60*/  @!P6 LDGSTS.E.BYPASS.LTC128B.128 [R197+0xc000], [R12.64] ;  /* 0x0c0000000cc5efae */ /* 0x0005e8000b901d56 */
[----:B------:R2:W-:Y:S04]  /*1b70*/  @!P6 LDGSTS.E.BYPASS.LTC128B.128 [R197+0xe000], [R12.64+0x80] ;  /* 0x0e0000800cc5efae */ /* 0x0005e8000b901d56 */
[----:B------:R2:W-:Y:S04]  /*1b80*/  @!P6 LDGSTS.E.BYPASS.LTC128B.128 [R197+0x10000], [R12.64+0x100] ;  /* 0x100001000cc5efae */ /* 0x0005e8000b901d56 */
        /* <DEDUP_REMOVED lines=17> */
[----:B------:R3:W-:Y:S01]  /*1ca0*/  @!P1 LDGSTS.E.BYPASS.LTC128B.128 [R197+0x11000], [R18.64+0x100] ;  /* 0x1100010012c59fae */ /* 0x0007e2000b901d56 */
[----:B------:R-:W-:Y:S01]  /*1cb0*/  R2P PR, R0, 0x6 ;  /* 0x0000000600007804 */ /* 0x000fe20000000000 */
[----:B------:R-:W-:-:S02]  /*1cc0*/  IMAD.MOV.U32 R0, RZ, RZ, 0x20 ;  /* 0x00000020ff007424 */ /* 0x000fc400078e00ff */
[----:B------:R-:W-:Y:S02]  /*1cd0*/  @P0 STS.128 [R197+0xd800], RZ ;  /* 0x00d800ffc5000388 */ /* 0x000fe40000000c00 */
[----:B------:R-:W-:Y:S02]  /*1ce0*/  SEL R2, R2, 0xfffffff0, !P1 ;  /* 0xfffffff002027807 */ /* 0x000fe40004800000 */
[----:B------:R-:W-:Y:S01]  /*1cf0*/  @P0 STS.128 [R197+0xf800], RZ ;  /* 0x00f800ffc5000388 */ /* 0x000fe20000000c00 */
[----:B------:R-:W-:Y:S02]  /*1d00*/  SEL R0, R0, 0xffffffe0, !P2 ;  /* 0xffffffe000007807 */ /* 0x000fe40005000000 */
[----:B------:R-:W-:Y:S01]  /*1d10*/  R2P PR, R3, 0x6 ;  /* 0x0000000603007804 */ /* 0x000fe20000000000 */
[----:B------:R-:W-:Y:S01]  /*1d20*/  @P0 STS.128 [R197+0x11800], RZ ;  /* 0x011800ffc5000388 */ /* 0x000fe20000000c00 */
[----:B------:R-:W-:Y:S01]  /*1d30*/  IADD3 R3, R193, 0x6000, RZ ;  /* 0x00006000c1037810 */ /* 0x000fe20007ffe0ff */
[----:B------:R-:W-:-:S02]  /*1d40*/  IMAD R192, R2, 0x2, R194 ;  /* 0x0000000202c07824 */ /* 0x000fc400078e02c2 */
[----:B------:R-:W-:Y:S01]  /*1d50*/  @!PT LDS RZ, [RZ] ;  /* 0x00000000fffff984 */ /* 0x000fe20000000800 */
[----:B------:R-:W-:Y:S01]  /*1d60*/  @!PT LDS RZ, [RZ] ;  /* 0x00000000fffff984 */ /* 0x000fe20000000800 */
[----:B------:R-:W-:Y:S01]  /*1d70*/  @!PT LDS RZ, [RZ] ;  /* 0x00000000fffff984 */ /* 0x000fe20000000800 */
[----:B------:R4:W-:Y:S01]  /*1d80*/  @!P0 LDGSTS.E.BYPASS.LTC128B.128 [R197+0xd800], [R6.64] ;  /* 0x0d80000006c58fae */ /* 0x0009e2000b901d56 */
[C---:B------:R-:W-:Y:S02]  /*1d90*/  IMAD R190, R0.reuse, 0x2, R194 ;  /* 0x0000000200be7824 */ /* 0x040fe400078e02c2 */
[----:B------:R-:W-:Y:S01]  /*1da0*/  IMAD R189, R0, 0x2, R192 ;  /* 0x0000000200bd7824 */ /* 0x000fe200078e02c0 */
[----:B------:R4:W-:Y:S04]  /*1db0*/  @!P0 LDGSTS.E.BYPASS.LTC128B.128 [R197+0xf800], [R6.64+0x80] ;  /* 0x0f80008006c58fae */ /* 0x0009e8000b901d56 */
[----:B------:R4:W-:Y:S01]  /*1dc0*/  @!P0 LDGSTS.E.BYPASS.LTC128B.128 [R197+0x11800], [R6.64+0x100] ;  /* 0x1180010006c58fae */ /* 0x0009e2000b901d56 */
[----:B------:R-:W-:Y:S01]  /*1dd0*/  @P1 IADD3 R191, R3, -0x20, RZ ;  /* 0xffffffe003bf1810 */ /* 0x000fe20007ffe0ff */
[----:B------:R-:W-:-:S02]  /*1de0*/  IMAD.MOV.U32 R3, RZ, RZ, 0x40 ;  /* 0x00000040ff037424 */ /* 0x000fc400078e00ff */
[----:B------:R-:W-:Y:S01]  /*1df0*/  LDSM.16.M88.4 R28, [R194] ;  /* 0x00000000c21c783b */ /* 0x000fe20000000200 */
[----:B------:R-:W-:Y:S02]  /*1e00*/  IADD3 R183, R191, 0x800, RZ ;  /* 0x00000800bfb77810 */ /* 0x000fe40007ffe0ff */
[----:B------:R-:W-:Y:S01]  /*1e10*/  SEL R3, R3, 0xffffffc0, !P2 ;  /* 0xffffffc003037807 */ /* 0x000fe20005000000 */
[----:B-1----:R-:W1:Y:S01]  /*1e20*/  LDSM.16.M88.4 R20, [R193+0x6000] ;  /* 0x00600000c114783b */ /* 0x002e620000000200 */
[C---:B------:R-:W-:Y:S02]  /*1e30*/  IADD3 R182, R191.reuse, 0x1000, RZ ;  /* 0x00001000bfb67810 */ /* 0x040fe40007ffe0ff */
[----:B------:R-:W-:Y:S01]  /*1e40*/  IADD3 R181, R191, 0x1800, RZ ;  /* 0x00001800bfb57810 */ /* 0x000fe20007ffe0ff */
[----:B--2---:R-:W3:Y:S01]  /*1e50*/  LDSM.16.M88.4 R12, [R193+0x6800] ;  /* 0x00680000c10c783b */ /* 0x004ee20000000200 */
[----:B------:R-:W-:Y:S01]  /*1e60*/  IMAD.IADD R187, R193, 0x1, R3 ;  /* 0x00000001c1bb7824 */ /* 0x000fe200078e0203 */
[----:B------:R-:W-:Y:S01]  /*1e70*/  IADD3 R179, R191, 0x2000, RZ ;  /* 0x00002000bfb37810 */ /* 0x000fe20007ffe0ff */
[----:B------:R-:W-:Y:S01]  /*1e80*/  IMAD.IADD R180, R3, 0x1, R191 ;  /* 0x0000000103b47824 */ /* 0x000fe200078e02bf */
[----:B------:R-:W2:Y:S01]  /*1e90*/  LDSM.16.M88.4 R56, [R193+0x7000] ;  /* 0x00700000c138783b */ /* 0x000ea20000000200 */
[----:B------:R-:W-:-:S02]  /*1ea0*/  SHF.R.S32.HI R3, RZ, 0x1f, R87 ;  /* 0x0000001fff037819 */ /* 0x000fc40000011457 */
[----:B------:R-:W-:Y:S01]  /*1eb0*/  IADD3 R178, R191, 0x2800, RZ ;  /* 0x00002800bfb27810 */ /* 0x000fe20007ffe0ff */
[----:B------:R-:W5:Y:S01]  /*1ec0*/  LDSM.16.M88.4 R32, [R193+0x7800] ;  /* 0x00780000c120783b */ /* 0x000f620000000200 */
[----:B------:R-:W-:Y:S02]  /*1ed0*/  LEA.HI R204, R3, R87, RZ, 0x2 ;  /* 0x0000005703cc7211 */ /* 0x000fe400078f10ff */
[----:B------:R-:W-:Y:S01]  /*1ee0*/  LEA R3, R85, UR9, 0x4 ;  /* 0x0000000955037c11 */ /* 0x000fe2000f8e20ff */
[----:B------:R-:W-:Y:S01]  /*1ef0*/  LDSM.16.M88.4 R68, [R192] ;  /* 0x00000000c044783b */ /* 0x000fe20000000200 */
[----:B------:R-:W-:Y:S02]  /*1f00*/  SHF.R.S32.HI R204, RZ, 0x2, R204 ;  /* 0x00000002ffcc7819 */ /* 0x000fe400000114cc */
[----:B------:R-:W-:Y:S01]  /*1f10*/  IADD3 R177, R191, 0x3000, RZ ;  /* 0x00003000bfb17810 */ /* 0x000fe20007ffe0ff */
[----:B------:R-:W2:Y:S01]  /*1f20*/  LDSM.16.M88.4 R36, [R191] ;  /* 0x00000000bf24783b */ /* 0x000ea20000000200 */
[----:B------:R-:W-:-:S02]  /*1f30*/  IADD3 R3, R3, 0x1, R204 ;  /* 0x0000000103037810 */ /* 0x000fc40007ffe0cc */
[----:B------:R-:W-:Y:S01]  /*1f40*/  IADD3 R176, R191, 0x3800, RZ ;  /* 0x00003800bfb07810 */ /* 0x000fe20007ffe0ff */
[----:B------:R-:W2:Y:S01]  /*1f50*/  LDSM.16.M88.4 R8, [R191+0x800] ;  /* 0x00080000bf08783b */ /* 0x000ea20000000200 */
[----:B------:R-:W-:Y:S01]  /*1f60*/  IADD3 R205, R205, -UR20, R3 ;  /* 0x80000014cdcd7c10 */ /* 0x000fe2000fffe003 */
[----:B------:R-:W-:Y:S01]  /*1f70*/  IMAD.U32 R3, RZ, RZ, UR6 ;  /* 0x00000006ff037e24 */ /* 0x000fe2000f8e00ff */
[----:B------:R-:W-:Y:S01]  /*1f80*/  IADD3 R175, R191, 0x4000, RZ ;  /* 0x00004000bfaf7810 */ /* 0x000fe20007ffe0ff */
[----:B----4-:R-:W4:Y:S01]  /*1f90*/  LDSM.16.M88.4 R4, [R191+0x1000] ;  /* 0x00100000bf04783b */ /* 0x010f220000000200 */
[----:B------:R-:W-:Y:S01]  /*1fa0*/  IADD3 R205, R205, c[0x0][0x2e8], RZ ;  /* 0x0000ba00cdcd7a10 */ /* 0x000fe20007ffe0ff */
[----:B------:R-:W-:Y:S01]  /*1fb0*/  IMAD R3, R3, 0x40, R222 ;  /* 0x0000004003037824 */ /* 0x000fe200078e02de */
[----:B------:R-:W-:Y:S01]  /*1fc0*/  IADD3 R174, R191, 0x4800, RZ ;  /* 0x00004800bfae7810 */ /* 0x000fe20007ffe0ff */
[----:B------:R-:W4:Y:S01]  /*1fd0*/  LDSM.16.M88.4 R72, [R191+0x1800] ;  /* 0x00180000bf48783b */ /* 0x000f220000000200 */
[----:B------:R-:W-:-:S02]  /*1fe0*/  IADD3 R133, R205, 0x8, RZ ;  /* 0x00000008cd857810 */ /* 0x000fc40007ffe0ff */
[----:B------:R-:W-:Y:S01]  /*1ff0*/  IMNMX R205, R205, UR10, PT ;  /* 0x0000000acdcd7c17 */ /* 0x000fe2000b800200 */
[----:B------:R-:W-:Y:S01]  /*2000*/  LDSM.16.M88.4 R48, [R190] ;  /* 0x00000000be30783b */ /* 0x000fe20000000200 */
[----:B------:R-:W-:Y:S02]  /*2010*/  IMNMX R133, R133, UR10, PT ;  /* 0x0000000a85857c17 */ /* 0x000fe4000b800200 */
[C---:B------:R-:W-:Y:S01]  /*2020*/  IADD3 R173, R191.reuse, 0x5000, RZ ;  /* 0x00005000bfad7810 */ /* 0x040fe20007ffe0ff */
[----:B-1----:R-:W-:Y:S01]  /*2030*/  HMMA.16816.F32.BF16 R24, R28, R20, RZ ;  /* 0x000000141c18723c */ /* 0x002fe200000418ff */
[----:B------:R-:W1:Y:S01]  /*2040*/  LDSM.16.M88.4 R64, [R187+0x6000] ;  /* 0x00600000bb40783b */ /* 0x000e620000000200 */
[----:B------:R-:W-:-:S03]  /*2050*/  IADD3 R172, R191, 0x5800, RZ ;  /* 0x00005800bfac7810 */ /* 0x000fc60007ffe0ff */
[----:B------:R-:W-:Y:S03]  /*2060*/  LDSM.16.M88.4 R44, [R187+0x6800] ;  /* 0x00680000bb2c783b */ /* 0x000fe60000000200 */
[C---:B------:R-:W-:Y:S01]  /*2070*/  HMMA.16816.F32.BF16 R20, R28.reuse, R22, RZ ;  /* 0x000000161c14723c */ /* 0x040fe200000418ff */
[----:B------:R-:W-:Y:S04]  /*2080*/  LDSM.16.M88.4 R40, [R187+0x7800] ;  /* 0x00780000bb28783b */ /* 0x000fe80000000200 */
[----:B------:R-:W0:Y:S03]  /*2090*/  LDGDEPBAR ;  /* 0x00000000000079af */ /* 0x000e260000000000 */
[C---:B---3--:R-:W-:Y:S08]  /*20a0*/  HMMA.16816.F32.BF16 R16, R28.reuse, R12, RZ ;  /* 0x0000000c1c10723c */ /* 0x048ff000000418ff */
[C---:B--2---:R-:W-:Y:S08]  /*20b0*/  HMMA.16816.F32.BF16 R60, R28.reuse, R56, RZ ;  /* 0x000000381c3c723c */ /* 0x044ff000000418ff */
[C---:B------:R-:W-:Y:S08]  /*20c0*/  HMMA.16816.F32.BF16 R12, R28.reuse, R14, RZ ;  /* 0x0000000e1c0c723c */ /* 0x040ff000000418ff */
[C---:B------:R-:W-:Y:S08]  /*20d0*/  HMMA.16816.F32.BF16 R56, R28.reuse, R58, RZ ;  /* 0x0000003a1c38723c */ /* 0x040ff000000418ff */
[C---:B-----5:R-:W-:Y:S08]  /*20e0*/  HMMA.16816.F32.BF16 R52, R28.reuse, R32, RZ ;  /* 0x000000201c34723c */ /* 0x060ff000000418ff */
[----:B------:R-:W-:Y:S01]  /*20f0*/  HMMA.16816.F32.BF16 R28, R28, R34, RZ ;  /* 0x000000221c1c723c */ /* 0x000fe200000418ff */
[----:B------:R-:W2:Y:S07]  /*2100*/  LDSM.16.M88.4 R32, [R187+0x7000] ;  /* 0x00700000bb20783b */ /* 0x000eae0000000200 */
[C---:B------:R-:W-:Y:S08]  /*2110*/  HMMA.16816.F32.BF16 R24, R68.reuse, R36, R24 ;  /* 0x000000244418723c */ /* 0x040ff00000041818 */
[C---:B------:R-:W-:Y:S01]  /*2120*/  HMMA.16816.F32.BF16 R20, R68.reuse, R38, R20 ;  /* 0x000000264414723c */ /* 0x040fe20000041814 */
[----:B------:R-:W-:Y:S07]  /*2130*/  LDSM.16.M88.4 R36, [R180+0x800] ;  /* 0x00080000b424783b */ /* 0x000fee0000000200 */
        /* <DEDUP_REMOVED lines=8> */
[----:B------:R-:W-:Y:S04]  /*21c0*/  LDSM.16.M88.4 R72, [R192+0x2000] ;  /* 0x00200000c048783b */ /* 0x000fe80000000200 */
[----:B------:R-:W-:Y:S03]  /*21d0*/  LDSM.16.M88.4 R68, [R191+0x3000] ;  /* 0x00300000bf44783b */ /* 0x000fe60000000200 */
[C---:B-1----:R-:W-:Y:S08]  /*21e0*/  HMMA.16816.F32.BF16 R24, R48.reuse, R64, R24 ;  /* 0x000000403018723c */ /* 0x042ff00000041818 */
[C---:B------:R-:W-:Y:S01]  /*21f0*/  HMMA.16816.F32.BF16 R20, R48.reuse, R66, R20 ;  /* 0x000000423014723c */ /* 0x040fe20000041814 */
[----:B------:R-:W-:Y:S07]  /*2200*/  LDSM.16.M88.4 R64, [R191+0x3800] ;  /* 0x00380000bf40783b */ /* 0x000fee0000000200 */
[C---:B--2---:R-:W-:Y:S08]  /*2210*/  HMMA.16816.F32.BF16 R60, R48.reuse, R32, R60 ;  /* 0x00000020303c723c */ /* 0x044ff0000004183c */
[C---:B------:R-:W-:Y:S01]  /*2220*/  HMMA.16816.F32.BF16 R56, R48.reuse, R34, R56 ;  /* 0x000000223038723c */ /* 0x040fe20000041838 */
[----:B------:R-:W1:Y:S07]  /*2230*/  LDSM.16.M88.4 R32, [R180+0x1000] ;  /* 0x00100000b420783b */ /* 0x000e6e0000000200 */
[C---:B------:R-:W-:Y:S08]  /*2240*/  HMMA.16816.F32.BF16 R16, R48.reuse, R44, R16 ;  /* 0x0000002c3010723c */ /* 0x040ff00000041810 */
[C---:B------:R-:W-:Y:S01]  /*2250*/  HMMA.16816.F32.BF16 R12, R48.reuse, R46, R12 ;  /* 0x0000002e300c723c */ /* 0x040fe2000004180c */
[----:B------:R-:W2:Y:S07]  /*2260*/  LDSM.16.M88.4 R44, [R180+0x1800] ;  /* 0x00180000b42c783b */ /* 0x000eae0000000200 */
[C---:B------:R-:W-:Y:S08]  /*2270*/  HMMA.16816.F32.BF16 R52, R48.reuse, R40, R52 ;  /* 0x000000283034723c */ /* 0x040ff00000041834 */
[----:B------:R-:W-:Y:S01]  /*2280*/  HMMA.16816.F32.BF16 R48, R48, R42, R28 ;  /* 0x0000002a3030723c */ /* 0x000fe2000004181c */
[----:B------:R-:W-:Y:S04]  /*2290*/  LDSM.16.M88.4 R28, [R194+0x2000] ;  /* 0x00200000c21c783b */ /* 0x000fe80000000200 */
[----:B------:R-:W-:Y:S03]  /*22a0*/  LDSM.16.M88.4 R40, [R193+0x8000] ;  /* 0x00800000c128783b */ /* 0x000fe60000000200 */
        /* <DEDUP_REMOVED lines=9> */
[C---:B--2---:R-:W-:Y:S08]  /*2340*/  HMMA.16816.F32.BF16 R52, R8.reuse, R44, R52 ;  /* 0x0000002c0834723c */ /* 0x044ff00000041834 */
[----:B------:R-:W-:Y:S01]  /*2350*/  HMMA.16816.F32.BF16 R48, R8, R46, R48 ;  /* 0x0000002e0830723c */ /* 0x000fe20000041830 */
[----:B------:R-:W2:Y:S04]  /*2360*/  LDSM.16.M88.4 R8, [R191+0x2000] ;  /* 0x00200000bf08783b */ /* 0x000ea80000000200 */
[----:B------:R-:W-:Y:S03]  /*2370*/  LDSM.16.M88.4 R44, [R190+0x2000] ;  /* 0x00200000be2c783b */ /* 0x000fe60000000200 */
[C---:B---3--:R-:W-:Y:S08]  /*2380*/  HMMA.16816.F32.BF16 R16, R28.reuse, R4, R16 ;  /* 0x000000041c10723c */ /* 0x048ff00000041810 */
[C---:B------:R-:W-:Y:S01]  /*2390*/  HMMA.16816.F32.BF16 R12, R28.reuse, R6, R12 ;  /* 0x000000061c0c723c */ /* 0x040fe2000004180c */
[----:B------:R-:W3:Y:S07]  /*23a0*/  LDSM.16.M88.4 R4, [R191+0x2800] ;  /* 0x00280000bf04783b */ /* 0x000eee0000000200 */
[C---:B------:R-:W-:Y:S08]  /*23b0*/  HMMA.16816.F32.BF16 R24, R28.reuse, R40, R24 ;  /* 0x000000281c18723c */ /* 0x040ff00000041818 */
[C---:B------:R-:W-:Y:S01]  /*23c0*/  HMMA.16816.F32.BF16 R20, R28.reuse, R42, R20 ;  /* 0x0000002a1c14723c */ /* 0x040fe20000041814 */
[----:B------:R-:W5:Y:S07]  /*23d0*/  LDSM.16.M88.4 R40, [R187+0x8000] ;  /* 0x00800000bb28783b */ /* 0x000f6e0000000200 */
[C---:B----4-:R-:W-:Y:S08]  /*23e0*/  HMMA.16816.F32.BF16 R60, R28.reuse, R36, R60 ;  /* 0x000000241c3c723c */ /* 0x050ff0000004183c */
[C---:B------:R-:W-:Y:S01]  /*23f0*/  HMMA.16816.F32.BF16 R56, R28.reuse, R38, R56 ;  /* 0x000000261c38723c */ /* 0x040fe20000041838 */
[----:B------:R-:W4:Y:S07]  /*2400*/  LDSM.16.M88.4 R36, [R187+0x8800] ;  /* 0x00880000bb24783b */ /* 0x000f2e0000000200 */
[C---:B-1----:R-:W-:Y:S08]  /*2410*/  HMMA.16816.F32.BF16 R52, R28.reuse, R32, R52 ;  /* 0x000000201c34723c */ /* 0x042ff00000041834 */
        /* <DEDUP_REMOVED lines=8> */
[----:B------:R-:W2:Y:S07]  /*24a0*/  LDSM.16.M88.4 R4, [R180+0x2000] ;  /* 0x00200000b404783b */ /* 0x000eae0000000200 */
[C---:B------:R-:W-:Y:S08]  /*24b0*/  HMMA.16816.F32.BF16 R52, R72.reuse, R64, R52 ;  /* 0x000000404834723c */ /* 0x040ff00000041834 */
[C---:B------:R-:W-:Y:S08]  /*24c0*/  HMMA.16816.F32.BF16 R60, R72.reuse, R68, R60 ;  /* 0x00000044483c723c */ /* 0x040ff0000004183c */
[C---:B------:R-:W-:Y:S01]  /*24d0*/  HMMA.16816.F32.BF16 R56, R72.reuse, R70, R56 ;  /* 0x000000464838723c */ /* 0x040fe20000041838 */
[----:B------:R-:W-:Y:S07]  /*24e0*/  LDSM.16.M88.4 R68, [R193+0xb800] ;  /* 0x00b80000c144783b */ /* 0x000fee0000000200 */
[----:B------:R-:W-:Y:S01]  /*24f0*/  HMMA.16816.F32.BF16 R64, R72, R66, R48 ;  /* 0x000000424840723c */ /* 0x000fe20000041830 */
[----:B------:R-:W3:Y:S07]  /*2500*/  LDSM.16.M88.4 R48, [R180+0x2800] ;  /* 0x00280000b430783b */ /* 0x000eee0000000200 */
[C---:B-----5:R-:W-:Y:S08]  /*2510*/  HMMA.16816.F32.BF16 R24, R44.reuse, R40, R24 ;  /* 0x000000282c18723c */ /* 0x060ff00000041818 */
[C---:B------:R-:W-:Y:S01]  /*2520*/  HMMA.16816.F32.BF16 R20, R44.reuse, R42, R20 ;  /* 0x0000002a2c14723c */ /* 0x040fe20000041814 */
[----:B------:R-:W-:Y:S07]  /*2530*/  LDSM.16.M88.4 R40, [R180+0x3800] ;  /* 0x00380000b428783b */ /* 0x000fee0000000200 */
[C---:B----4-:R-:W-:Y:S08]  /*2540*/  HMMA.16816.F32.BF16 R16, R44.reuse, R36, R16 ;  /* 0x000000242c10723c */ /* 0x050ff00000041810 */
[C---:B------:R-:W-:Y:S01]  /*2550*/  HMMA.16816.F32.BF16 R12, R44.reuse, R38, R12 ;  /* 0x000000262c0c723c */ /* 0x040fe2000004180c */
[----:B------:R-:W4:Y:S07]  /*2560*/  LDSM.16.M88.4 R36, [R180+0x3000] ;  /* 0x00300000b424783b */ /* 0x000f2e0000000200 */
[C---:B-1----:R-:W-:Y:S08]  /*2570*/  HMMA.16816.F32.BF16 R60, R44.reuse, R32, R60 ;  /* 0x000000202c3c723c */ /* 0x042ff0000004183c */
[C---:B------:R-:W-:Y:S01]  /*2580*/  HMMA.16816.F32.BF16 R56, R44.reuse, R34, R56 ;  /* 0x000000222c38723c */ /* 0x040fe20000041838 */
[----:B------:R-:W-:Y:S07]  /*2590*/  LDSM.16.M88.4 R32, [R194+0x4000] ;  /* 0x00400000c220783b */ /* 0x000fee0000000200 */
        /* <DEDUP_REMOVED lines=8> */
[C---:B------:R-:W-:Y:S01]  /*2620*/  HMMA.16816.F32.BF16 R12, R8.reuse, R50, R12 ;  /* 0x00000032080c723c */ /* 0x040fe2000004180c */
[----:B------:R-:W-:Y:S07]  /*2630*/  LDSM.16.M88.4 R48, [R192+0x4000] ;  /* 0x00400000c030783b */ /* 0x000fee0000000200 */
[C---:B----4-:R-:W-:Y:S08]  /*2640*/  HMMA.16816.F32.BF16 R60, R8.reuse, R36, R60 ;  /* 0x00000024083c723c */ /* 0x050ff0000004183c */
[C---:B------:R-:W-:Y:S01]  /*2650*/  HMMA.16816.F32.BF16 R56, R8.reuse, R38, R56 ;  /* 0x000000260838723c */ /* 0x040fe20000041838 */
[----:B------:R-:W3:Y:S07]  /*2660*/  LDSM.16.M88.4 R36, [R191+0x4000] ;  /* 0x00400000bf24783b */ /* 0x000eee0000000200 */
[C---:B------:R-:W-:Y:S08]  /*2670*/  HMMA.16816.F32.BF16 R52, R8.reuse, R40, R52 ;  /* 0x000000280834723c */ /* 0x040ff00000041834 */
[----:B------:R-:W-:Y:S01]  /*2680*/  HMMA.16816.F32.BF16 R64, R8, R42, R64 ;  /* 0x0000002a0840723c */ /* 0x000fe20000041840 */
[----:B------:R-:W4:Y:S04]  /*2690*/  LDSM.16.M88.4 R8, [R191+0x4800] ;  /* 0x00480000bf08783b */ /* 0x000f280000000200 */
[----:B------:R-:W-:Y:S03]  /*26a0*/  LDSM.16.M88.4 R40, [R187+0xa000] ;  /* 0x00a00000bb28783b */ /* 0x000fe60000000200 */
[C---:B-1----:R-:W-:Y:S08]  /*26b0*/  HMMA.16816.F32.BF16 R24, R32.reuse, R28, R24 ;  /* 0x0000001c2018723c */ /* 0x042ff00000041818 */
[C---:B--2---:R-:W-:Y:S08]  /*26c0*/  HMMA.16816.F32.BF16 R16, R32.reuse, R4, R16 ;  /* 0x000000042010723c */ /* 0x044ff00000041810 */
[C---:B------:R-:W-:Y:S01]  /*26d0*/  HMMA.16816.F32.BF16 R12, R32.reuse, R6, R12 ;  /* 0x00000006200c723c */ /* 0x040fe2000004180c */
[----:B------:R-:W1:Y:S07]  /*26e0*/  LDSM.16.M88.4 R4, [R191+0x5000] ;  /* 0x00500000bf04783b */ /* 0x000e6e0000000200 */
[C---:B------:R-:W-:Y:S01]  /*26f0*/  HMMA.16816.F32.BF16 R20, R32.reuse, R30, R20 ;  /* 0x0000001e2014723c */ /* 0x040fe20000041814 */
[----:B------:R-:W2:Y:S07]  /*2700*/  LDSM.16.M88.4 R28, [R191+0x5800] ;  /* 0x00580000bf1c783b */ /* 0x000eae0000000200 */
[C---:B------:R-:W-:Y:S08]  /*2710*/  HMMA.16816.F32.BF16 R60, R32.reuse, R44, R60 ;  /* 0x0000002c203c723c */ /* 0x040ff0000004183c */
[C---:B------:R-:W-:Y:S01]  /*2720*/  HMMA.16816.F32.BF16 R56, R32.reuse, R46, R56 ;  /* 0x0000002e2038723c */ /* 0x040fe20000041838 */
[----:B------:R-:W-:Y:S07]  /*2730*/  LDSM.16.M88.4 R44, [R187+0xa800] ;  /* 0x00a80000bb2c783b */ /* 0x000fee0000000200 */
[C---:B------:R-:W-:Y:S08]  /*2740*/  HMMA.16816.F32.BF16 R52, R32.reuse, R68, R52 ;  /* 0x000000442034723c */ /* 0x040ff00000041834 */
[----:B------:R-:W-:Y:S08]  /*2750*/  HMMA.16816.F32.BF16 R64, R32, R70, R64 ;  /* 0x000000462040723c */ /* 0x000ff00000041840 */
[C---:B---3--:R-:W-:Y:S01]  /*2760*/  HMMA.16816.F32.BF16 R32, R48.reuse, R36, R24 ;  /* 0x000000243020723c */ /* 0x048fe20000041818 */
[----:B------:R-:W3:Y:S07]  /*2770*/  LDSM.16.M88.4 R24, [R190+0x4000] ;  /* 0x00400000be18783b */ /* 0x000eee0000000200 */
[C---:B----4-:R-:W-:Y:S01]  /*2780*/  HMMA.16816.F32.BF16 R68, R48.reuse, R8, R16 ;  /* 0x000000083044723c */ /* 0x050fe20000041810 */
[----:B------:R-:W4:Y:S07]  /*2790*/  LDSM.16.M88.4 R16, [R187+0xb800] ;  /* 0x00b80000bb10783b */ /* 0x000f2e0000000200 */
[C---:B------:R-:W-:Y:S01]  /*27a0*/  HMMA.16816.F32.BF16 R20, R48.reuse, R38, R20 ;  /* 0x000000263014723c */ /* 0x040fe20000041814 */
[----:B------:R-:W-:Y:S07]  /*27b0*/  LDSM.16.M88.4 R36, [R187+0xb000] ;  /* 0x00b00000bb24783b */ /* 0x000fee0000000200 */
[C---:B------:R-:W-:Y:S01]  /*27c0*/  HMMA.16816.F32.BF16 R12, R48.reuse, R10, R12 ;  /* 0x0000000a300c723c */ /* 0x040fe2000004180c */
[----:B------:R-:W-:Y:S07]  /*27d0*/  LDSM.16.M88.4 R8, [R180+0x4000] ;  /* 0x00400000b408783b */ /* 0x000fee0000000200 */
[C---:B-1----:R-:W-:Y:S08]  /*27e0*/  HMMA.16816.F32.BF16 R60, R48.reuse, R4, R60 ;  /* 0x00000004303c723c */ /* 0x042ff0000004183c */
[C---:B------:R-:W-:Y:S01]  /*27f0*/  HMMA.16816.F32.BF16 R56, R48.reuse, R6, R56 ;  /* 0x000000063038723c */ /* 0x040fe20000041838 */
[----:B------:R-:W1:Y:S07]  /*2800*/  LDSM.16.M88.4 R4, [R189+0x4000] ;  /* 0x00400000bd04783b */ /* 0x000e6e0000000200 */
[C---:B--2---:R-:W-:Y:S08]  /*2810*/  HMMA.16816.F32.BF16 R52, R48.reuse, R28, R52 ;  /* 0x0000001c3034723c */ /* 0x044ff00000041834 */
[----:B------:R-:W-:Y:S01]  /*2820*/  HMMA.16816.F32.BF16 R64, R48, R30, R64 ;  /* 0x0000001e3040723c */ /* 0x000fe20000041840 */
[----:B------:R-:W2:Y:S07]  /*2830*/  LDSM.16.M88.4 R28, [R180+0x4800] ;  /* 0x00480000b41c783b */ /* 0x000eae0000000200 */
[C---:B---3--:R-:W-:Y:S08]  /*2840*/  HMMA.16816.F32.BF16 R32, R24.reuse, R40, R32 ;  /* 0x000000281820723c */ /* 0x048ff00000041820 */
[C---:B------:R-:W-:Y:S08]  /*2850*/  HMMA.16816.F32.BF16 R20, R24.reuse, R42, R20 ;  /* 0x0000002a1814723c */ /* 0x040ff00000041814 */
[C---:B----4-:R-:W-:Y:S08]  /*2860*/  HMMA.16816.F32.BF16 R52, R24.reuse, R16, R52 ;  /* 0x000000101834723c */ /* 0x050ff00000041834 */
[----:B------:R-:W-:Y:S01]  /*2870*/  HMMA.16816.F32.BF16 R64, R24, R18, R64 ;  /* 0x000000121840723c */ /* 0x000fe20000041840 */
[----:B------:R-:W3:Y:S07]  /*2880*/  LDSM.16.M88.4 R16, [R180+0x5000] ;  /* 0x00500000b410783b */ /* 0x000eee0000000200 */
[----:B-1----:R-:W-:Y:S07]  /*2890*/  HMMA.16816.F32.BF16 R32, R4, R8, R32 ;  /* 0x000000080420723c */ /* 0x002fee0000041820 */
[C---:B------:R-:W-:Y:S01]  /*28a0*/  IADD3 R8, R3.reuse, 0x1, RZ ;  /* 0x0000000103087810 */ /* 0x040fe20007ffe0ff */
[----:B------:R-:W-:Y:S01]  /*28b0*/  HMMA.16816.F32.BF16 R68, R24, R44, R68 ;  /* 0x0000002c1844723c */ /* 0x000fe20000041844 */
[----:B------:R-:W-:-:S02]  /*28c0*/  IADD3 R9, R3, 0x8, RZ ;  /* 0x0000000803097810 */ /* 0x000fc40007ffe0ff */
[C---:B------:R-:W-:Y:S02]  /*28d0*/  ISETP.GE.AND P0, PT, R8.reuse, R205, PT ;  /* 0x000000cd0800720c */ /* 0x040fe40003f06270 */
[----:B------:R-:W-:Y:S02]  /*28e0*/  ISETP.GE.AND P3, PT, R8, R133, PT ;  /* 0x000000850800720c */ /* 0x000fe40003f66270 */
[C---:B------:R-:W-:Y:S01]  /*28f0*/  ISETP.GE.AND P4, PT, R9.reuse, R205, PT ;  /* 0x000000cd0900720c */ /* 0x040fe20003f86270 */
[----:B------:R-:W-:Y:S01]  /*2900*/  HMMA.16816.F32.BF16 R12, R24, R46, R12 ;  /* 0x0000002e180c723c */ /* 0x000fe2000004180c */
[----:B------:R-:W-:-:S07]  /*2910*/  ISETP.GE.AND P6, PT, R9, R133, PT ;  /* 0x000000850900720c */ /* 0x000fce0003fc6270 */
[----:B------:R-:W-:Y:S01]  /*2920*/  HMMA.16816.F32.BF16 R20, R4, R10, R20 ;  /* 0x0000000a0414723c */ /* 0x000fe20000041814 */
[----:B------:R-:W1:Y:S01]  /*2930*/  LDSM.16.M88.4 R8, [R180+0x5800] ;  /* 0x00580000b408783b */ /* 0x000e620000000200 */
[----:B------:R-:W-:Y:S01]  /*2940*/  FSEL R33, R33, -INF , !P0 ;  /* 0xff80000021217808 */ /* 0x000fe20004000000 */
[----:B------:R-:W-:-:S04]  /*2950*/  DEPBAR.LE SB0, 0x0 ;  /* 0x000080000000791a */ /* 0x000fc80000000000 */
[----:B------:R-:W-:Y:S01]  /*2960*/  FSEL R35, R35, -INF , !P3 ;  /* 0xff80000023237808 */ /* 0x000fe20005800000 */
[C---:B------:R-:W-:Y:S08]  /*2970*/  HMMA.16816.F32.BF16 R60, R24.reuse, R36, R60 ;  /* 0x00000024183c723c */ /* 0x040ff0000004183c */
[----:B------:R-:W-:Y:S07]  /*2980*/  HMMA.16816.F32.BF16 R56, R24, R38, R56 ;  /* 0x000000261838723c */ /* 0x000fee0000041838 */
[C---:B------:R-:W-:Y:S01]  /*2990*/  IADD3 R25, R3.reuse, 0x10, RZ ;  /* 0x0000001003197810 */ /* 0x040fe20007ffe0ff */
[----:B--2---:R-:W-:Y:S01]  /*29a0*/  HMMA.16816.F32.BF16 R68, R4, R28, R68 ;  /* 0x0000001c0444723c */ /* 0x004fe20000041844 */
[----:B------:R-:W-:-:S02]  /*29b0*/  IADD3 R24, R3, 0x9, RZ ;  /* 0x0000000903187810 */ /* 0x000fc40007ffe0ff */
[C---:B------:R-:W-:Y:S02]  /*29c0*/  ISETP.GE.AND P1, PT, R25.reuse, R205, PT ;  /* 0x000000cd1900720c */ /* 0x040fe40003f26270 */
[----:B------:R-:W-:Y:S02]  /*29d0*/  ISETP.GE.AND P0, PT, R25, R133, PT ;  /* 0x000000851900720c */ /* 0x000fe40003f06270 */
[----:B------:R-:W-:Y:S01]  /*29e0*/  IADD3 R25, R3, 0x11, RZ ;  /* 0x0000001103197810 */ /* 0x000fe20007ffe0ff */
[----:B------:R-:W-:Y:S01]  /*29f0*/  HMMA.16816.F32.BF16 R12, R4, R30, R12 ;  /* 0x0000001e040c723c */ /* 0x000fe2000004180c */
[C---:B------:R-:W-:Y:S02]  /*2a00*/  ISETP.GE.AND P2, PT, R24.reuse, R205, PT ;  /* 0x000000cd1800720c */ /* 0x040fe40003f46270 */
[----:B------:R-:W-:Y:S02]  /*2a10*/  ISETP.GE.AND P5, PT, R24, R133, PT ;  /* 0x000000851800720c */ /* 0x000fe40003fa6270 */
[----:B------:R-:W-:-:S02]  /*2a20*/  FSEL R24, R20, -INF , !P4 ;  /* 0xff80000014187808 */ /* 0x000fc40006000000 */
[C---:B------:R-:W-:Y:S01]  /*2a30*/  ISETP.GE.AND P3, PT, R25.reuse, R205, PT ;  /* 0x000000cd1900720c */ /* 0x040fe20003f66270 */
[C---:B---3--:R-:W-:Y:S01]  /*2a40*/  HMMA.16816.F32.BF16 R60, R4.reuse, R16, R60 ;  /* 0x00000010043c723c */ /* 0x048fe2000004183c */
[----:B------:R-:W-:Y:S02]  /*2a50*/  ISETP.GE.AND P4, PT, R25, R133, PT ;  /* 0x000000851900720c */ /* 0x000fe40003f86270 */
[C---:B------:R-:W-:Y:S02]  /*2a60*/  IADD3 R26, R3.reuse, 0x18, RZ ;  /* 0x00000018031a7810 */ /* 0x040fe40007ffe0ff */
[----:B------:R-:W-:Y:S02]  /*2a70*/  IADD3 R25, R3, 0x19, RZ ;  /* 0x0000001903197810 */ /* 0x000fe40007ffe0ff */
[----:B------:R-:W-:Y:S01]  /*2a80*/  FSEL R22, R22, -INF , !P6 ;  /* 0xff80000016167808 */ /* 0x000fe20007000000 */
[----:B------:R-:W-:Y:S01]  /*2a90*/  HMMA.16816.F32.BF16 R56, R4, R18, R56 ;  /* 0x000000120438723c */ /* 0x000fe20000041838 */
[----:B------:R-:W-:-:S02]  /*2aa0*/  FSEL R21, R21, -INF , !P2 ;  /* 0xff80000015157808 */ /* 0x000fc40005000000 */
[----:B------:R-:W-:Y:S02]  /*2ab0*/  FSEL R23, R23, -INF , !P5 ;  /* 0xff80000017177808 */ /* 0x000fe40006800000 */
[C---:B------:R-:W-:Y:S02]  /*2ac0*/  ISETP.GE.AND P6, PT, R26.reuse, R205, PT ;  /* 0x000000cd1a00720c */ /* 0x040fe40003fc6270 */
[----:B------:R-:W-:Y:S01]  /*2ad0*/  ISETP.GE.AND P2, PT, R26, R133, PT ;  /* 0x000000851a00720c */ /* 0x000fe20003f46270 */
[----:B-1----:R-:W-:Y:S01]  /*2ae0*/  HMMA.16816.F32.BF16 R64, R4, R10, R64 ;  /* 0x0000000a0440723c */ /* 0x002fe20000041840 */
[----:B------:R-:W-:Y:S02]  /*2af0*/  ISETP.GE.AND P5, PT, R25, R205, PT ;  /* 0x000000cd1900720c */ /* 0x000fe40003fa6270 */
[C---:B------:R-:W-:Y:S02]  /*2b00*/  IADD3 R26, R3.reuse, 0x20, RZ ;  /* 0x00000020031a7810 */ /* 0x040fe40007ffe0ff */
[----:B------:R-:W-:-:S02]  /*2b10*/  IADD3 R18, R3, 0x28, RZ ;  /* 0x0000002803127810 */ /* 0x000fc40007ffe0ff */
[----:B------:R-:W-:Y:S01]  /*2b20*/  FSEL R16, R70, -INF , !P0 ;  /* 0xff80000046107808 */ /* 0x000fe20004000000 */
[----:B------:R-:W-:Y:S01]  /*2b30*/  HMMA.16816.F32.BF16 R52, R4, R8, R52 ;  /* 0x000000080434723c */ /* 0x000fe20000041834 */
[----:B------:R-:W-:Y:S02]  /*2b40*/  FSEL R14, R14, -INF , !P2 ;  /* 0xff8000000e0e7808 */ /* 0x000fe40005000000 */
[----:B------:R-:W-:Y:S02]  /*2b50*/  FSEL R13, R13, -INF , !P5 ;  /* 0xff8000000d0d7808 */ /* 0x000fe40006800000 */
[-C--:B------:R-:W-:Y:S02]  /*2b60*/  ISETP.GE.AND P0, PT, R26, R205.reuse, PT ;  /* 0x000000cd1a00720c */ /* 0x080fe40003f06270 */
[C---:B------:R-:W-:Y:S02]  /*2b70*/  ISETP.GE.AND P2, PT, R18.reuse, R205, PT ;  /* 0x000000cd1200720c */ /* 0x040fe40003f46270 */
[----:B------:R-:W-:-:S02]  /*2b80*/  ISETP.GE.AND P5, PT, R18, R133, PT ;  /* 0x000000851200720c */ /* 0x000fc40003fa6270 */
[C---:B------:R-:W-:Y:S02]  /*2b90*/  IADD3 R18, R3.reuse, 0x29, RZ ;  /* 0x0000002903127810 */ /* 0x040fe40007ffe0ff */
[----:B------:R-:W-:Y:S02]  /*2ba0*/  FSEL R146, R60, -INF , !P0 ;  /* 0xff8000003c927808 */ /* 0x000fe40004000000 */
[----:B------:R-:W-:Y:S02]  /*2bb0*/  ISETP.GE.AND P0, PT, R18, R133, PT ;  /* 0x000000851200720c */ /* 0x000fe40003f06270 */
[----:B------:R-:W-:Y:S02]  /*2bc0*/  IADD3 R4, R3, 0x39, RZ ;  /* 0x0000003903047810 */ /* 0x000fe40007ffe0ff */
[----:B------:R-:W-:Y:S02]  /*2bd0*/  FSEL R137, R59, -INF , !P0 ;  /* 0xff8000003b897808 */ /* 0x000fe40004000000 */
[----:B------:R-:W-:-:S02]  /*2be0*/  ISETP.GE.AND P0, PT, R3, R205, PT ;  /* 0x000000cd0300720c */ /* 0x000fc40003f06270 */
[----:B------:R-:W-:Y:S02]  /*2bf0*/  FSEL R20, R68, -INF , !P1 ;  /* 0xff80000044147808 */ /* 0x000fe40004800000 */
[----:B------:R-:W-:Y:S02]  /*2c00*/  FSEL R32, R32, -INF , !P0 ;  /* 0xff80000020207808 */ /* 0x000fe40004000000 */
[-C--:B------:R-:W-:Y:S02]  /*2c10*/  ISETP.GE.AND P0, PT, R4, R133.reuse, PT ;  /* 0x000000850400720c */ /* 0x080fe40003f06270 */
[----:B------:R-:W-:Y:S02]  /*2c20*/  ISETP.GE.AND P1, PT, R25, R133, PT ;  /* 0x000000851900720c */ /* 0x000fe40003f26270 */
[----:B------:R-:W-:Y:S02]  /*2c30*/  IADD3 R25, R3, 0x21, RZ ;  /* 0x0000002103197810 */ /* 0x000fe40007ffe0ff */
[----:B------:R-:W-:-:S02]  /*2c40*/  FSEL R167, R67, -INF , !P0 ;  /* 0xff80000043a77808 */ /* 0x000fc40004000000 */
[----:B------:R-:W-:Y:S02]  /*2c50*/  FSEL R17, R69, -INF , !P3 ;  /* 0xff80000045117808 */ /* 0x000fe40005800000 */
[----:B------:R-:W-:Y:S02]  /*2c60*/  FSEL R116, R71, -INF , !P4 ;  /* 0xff80000047747808 */ /* 0x000fe40006000000 */
[----:B------:R-:W-:Y:S02]  /*2c70*/  PLOP3.LUT P0, PT, PT, PT, UP0, 0x80, 0x0 ;  /* 0x000000000000781c */ /* 0x000fe40003f0f008 */
[----:B------:R-:W-:Y:S02]  /*2c80*/  ISETP.GE.AND P3, PT, R26, R133, PT ;  /* 0x000000851a00720c */ /* 0x000fe40003f66270 */
[----:B------:R-:W-:Y:S02]  /*2c90*/  ISETP.GE.AND P4, PT, R25, R205, PT ;  /* 0x000000cd1900720c */ /* 0x000fe40003f86270 */
[----:B------:R-:W-:-:S02]  /*2ca0*/  IADD3 R8, R3, 0x30, RZ ;  /* 0x0000003003087810 */ /* 0x000fc40007ffe0ff */
[----:B------:R-:W-:Y:S02]  /*2cb0*/  FSEL R12, R12, -INF , !P6 ;  /* 0xff8000000c0c7808 */ /* 0x000fe40007000000 */
[----:B------:R-:W-:Y:S02]  /*2cc0*/  FSEL R15, R15, -INF , !P1 ;  /* 0xff8000000f0f7808 */ /* 0x000fe40004800000 */
[----:B------:R-:W-:Y:S02]  /*2cd0*/  FSEL R136, R62, -INF , !P3 ;  /* 0xff8000003e887808 */ /* 0x000fe40005800000 */
[----:B------:R-:W-:Y:S01]  /*2ce0*/  FSEL R145, R61, -INF , !P4 ;  /* 0xff8000003d917808 */ /* 0x000fe20006000000 */
[----:B------:R-:W-:Y:S01]  /*2cf0*/  BAR.SYNC.DEFER_BLOCKING 0x0 ;  /* 0x0000000000007b1d */ /* 0x000fe20000010000 */
[----:B------:R-:W-:Y:S02]  /*2d00*/  ISETP.GE.AND P6, PT, R25, R133, PT ;  /* 0x000000851900720c */ /* 0x000fe40003fc6270 */
[----:B------:R-:W-:-:S02]  /*2d10*/  ISETP.GE.AND P1, PT, R18, R205, PT ;  /* 0x000000cd1200720c */ /* 0x000fc40003f26270 */
[C---:B------:R-:W-:Y:S02]  /*2d20*/  ISETP.GE.AND P3, PT, R8.reuse, R205, PT ;  /* 0x000000cd0800720c */ /* 0x040fe40003f66270 */
[----:B------:R-:W-:Y:S02]  /*2d30*/  ISETP.GE.AND P4, PT, R8, R133, PT ;  /* 0x000000850800720c */ /* 0x000fe40003f86270 */
[C---:B------:R-:W-:Y:S02]  /*2d40*/  IADD3 R9, R3.reuse, 0x31, RZ ;  /* 0x0000003103097810 */ /* 0x040fe40007ffe0ff */
[----:B------:R-:W-:Y:S02]  /*2d50*/  IADD3 R8, R3, 0x38, RZ ;  /* 0x0000003803087810 */ /* 0x000fe40007ffe0ff */
[----:B------:R-:W-:Y:S02]  /*2d60*/  FSEL R215, R63, -INF , !P6 ;  /* 0xff8000003fd77808 */ /* 0x000fe40007000000 */
[----:B------:R-:W-:-:S02]  /*2d70*/  FSEL R144, R56, -INF , !P2 ;  /* 0xff80000038907808 */ /* 0x000fc40005000000 */
[----:B------:R-:W-:Y:S02]  /*2d80*/  FSEL R138, R58, -INF , !P5 ;  /* 0xff8000003a8a7808 */ /* 0x000fe40006800000 */
[----:B------:R-:W-:Y:S02]  /*2d90*/  FSEL R139, R57, -INF , !P1 ;  /* 0xff800000398b7808 */ /* 0x000fe40004800000 */
[----:B------:R-:W-:Y:S02]  /*2da0*/  FSEL R225, R52, -INF , !P3 ;  /* 0xff80000034e17808 */ /* 0x000fe40005800000 */
[----:B------:R-:W-:Y:S02]  /*2db0*/  FSEL R171, R54, -INF , !P4 ;  /* 0xff80000036ab7808 */ /* 0x000fe40006000000 */
[C---:B------:R-:W-:Y:S02]  /*2dc0*/  ISETP.GE.AND P6, PT, R9.reuse, R205, PT ;  /* 0x000000cd0900720c */ /* 0x040fe40003fc6270 */
[----:B------:R-:W-:-:S02]  /*2dd0*/  ISETP.GE.AND P2, PT, R9, R133, PT ;  /* 0x000000850900720c */ /* 0x000fc40003f46270 */
[C---:B------:R-:W-:Y:S02]  /*2de0*/  ISETP.GE.AND P5, PT, R8.reuse, R205, PT ;  /* 0x000000cd0800720c */ /* 0x040fe40003fa6270 */
[-C--:B------:R-:W-:Y:S02]  /*2df0*/  ISETP.GE.AND P1, PT, R8, R133.reuse, PT ;  /* 0x000000850800720c */ /* 0x080fe40003f26270 */
[----:B------:R-:W-:Y:S02]  /*2e00*/  ISETP.GE.AND P3, PT, R3, R133, PT ;  /* 0x000000850300720c */ /* 0x000fe40003f66270 */
[----:B------:R-:W-:Y:S01]  /*2e10*/  ISETP.GE.AND P4, PT, R4, R205, PT ;  /* 0x000000cd0400720c */ /* 0x000fe20003f86270 */
[----:B------:R-:W-:Y:S01]  /*2e20*/  IMAD.IADD R4, R83, 0x1, R82 ;  /* 0x0000000153047824 */ /* 0x000fe200078e0252 */
[----:B------:R-:W-:Y:S02]  /*2e30*/  FSEL R34, R34, -INF , !P3 ;  /* 0xff80000022227808 */ /* 0x000fe40005800000 */
[----:B------:R-:W-:-:S02]  /*2e40*/  FSEL R223, R53, -INF , !P6 ;  /* 0xff80000035df7808 */ /* 0x000fc40007000000 */
[----:B------:R-:W-:Y:S02]  /*2e50*/  FSEL R169, R55, -INF , !P2 ;  /* 0xff80000037a97808 */ /* 0x000fe40005000000 */
[----:B------:R-:W-:Y:S02]  /*2e60*/  FSEL R214, R64, -INF , !P5 ;  /* 0xff80000040d67808 */ /* 0x000fe40006800000 */
[----:B------:R-:W-:Y:S02]  /*2e70*/  FSEL R168, R66, -INF , !P1 ;  /* 0xff80000042a87808 */ /* 0x000fe40004800000 */
[----:B------:R-:W-:Y:S01]  /*2e80*/  FSEL R212, R65, -INF , !P4 ;  /* 0xff80000041d47808 */ /* 0x000fe20006000000 */
[----:B------:R-:W-:Y:S05]  /*2e90*/  @!P0 BRA `(.L_x_337) ;  /* 0x0000020000008947 */ /* 0x000fea0003800000 */
[----:B------:R-:W-:Y:S01]  /*2ea0*/  UIADD3 UR5, UR21, -0x2, URZ ;  /* 0xfffffffe15057890 */ /* 0x000fe2000fffe03f */
[C---:B------:R-:W-:Y:S01]  /*2eb0*/  IMAD.SHL.U32 R3, R79.reuse, 0x20, RZ ;  /* 0x000000204f037824 */ /* 0x040fe200078e00ff */
[----:B------:R-:W-:Y:S02]  /*2ec0*/  SHF.L.U64.HI R78, R79, 0x5, R78 ;  /* 0x000000054f4e7819 */ /* 0x000fe4000001024e */
[----:B------:R-:W-:-:S02]  /*2ed0*/  USHF.R.S32.HI UR4, URZ, 0x1f, UR5 ;  /* 0x0000001f3f047899 */ /* 0x000fc40008011405 */
[----:B------:R-:W-:Y:S02]  /*2ee0*/  IMAD R80, R80, UR5, RZ ;  /* 0x0000000550507c24 */ /* 0x000fe4000f8e02ff */
[----:B------:R-:W-:-:S04]  /*2ef0*/  IMAD.WIDE.U32 R6, R81, UR5, R202 ;  /* 0x0000000551067c25 */ /* 0x000fc8000f8e00ca */
[----:B------:R-:W-:Y:S01]  /*2f00*/  IMAD R80, R81, UR4, R80 ;  /* 0x0000000451507c24 */ /* 0x000fe2000f8e0250 */
[----:B------:R-:W-:-:S03]  /*2f10*/  LEA R8, P2, R6, c[0x0][0x168], 0x1 ;  /* 0x00005a0006087a11 */ /* 0x000fc600078408ff */
[----:B------:R-:W-:Y:S01]  /*2f20*/  IMAD.IADD R80, R7, 0x1, R80 ;  /* 0x0000000107507824 */ /* 0x000fe200078e0250 */
[----:B------:R-:W-:-:S04]  /*2f30*/  IADD3 R10, P1, R3, R8, RZ ;  /* 0x00000008030a7210 */ /* 0x000fc80007f3e0ff */
[----:B------:R-:W-:Y:S02]  /*2f40*/  LEA.HI.X R9, R6, c[0x0][0x16c], R80, 0x1, P2 ;  /* 0x00005b0006097a11 */ /* 0x000fe400010f0c50 */
[C---:B------:R-:W-:Y:S02]  /*2f50*/  IADD3 R6, P2, R3.reuse, R10, RZ ;  /* 0x0000000a03067210 */ /* 0x040fe40007f5e0ff */
[----:B------:R-:W-:Y:S01]  /*2f60*/  IADD3.X R11, R78, R9, RZ, P1, !PT ;  /* 0x000000094e0b7210 */ /* 0x000fe20000ffe4ff */
[----:B------:R-:W-:Y:S01]  /*2f70*/  @!PT LDS RZ, [RZ] ;  /* 0x00000000fffff984 */ /* 0x000fe20000000800 */
[----:B------:R-:W-:Y:S01]  /*2f80*/  @!PT LDS RZ, [RZ] ;  /* 0x00000000fffff984 */ /* 0x000fe20000000800 */
[----:B------:R-:W-:Y:S01]  /*2f90*/  @!PT LDS RZ, [RZ] ;  /* 0x00000000fffff984 */ /* 0x000fe20000000800 */
[----:B------:R1:W-:Y:S01]  /*2fa0*/  LDGSTS.E.BYPASS.LTC128B.128 [R197+0x6000], [R8.64] ;  /* 0x0600000008c57fae */ /* 0x0003e2000b901d56 */
[----:B------:R-:W-:-:S03]  /*2fb0*/  IADD3 R18, P1, R3, R6, RZ ;  /* 0x0000000603127210 */ /* 0x000fc60007f3e0ff */
[C---:B------:R-:W-:Y:S01]  /*2fc0*/  IMAD.X R7, R78.reuse, 0x1, R11, P2 ;  /* 0x000000014e077824 */ /* 0x040fe200010e060b */
[----:B------:R1:W-:Y:S04]  /*2fd0*/  LDGSTS.E.BYPASS.LTC128B.128 [R197+0x8000], [R8.64+0x80] ;  /* 0x0800008008c57fae */ /* 0x0003e8000b901d56 */
[----:B------:R1:W-:Y:S01]  /*2fe0*/  LDGSTS.E.BYPASS.LTC128B.128 [R197+0xa000], [R8.64+0x100] ;  /* 0x0a00010008c57fae */ /* 0x0003e2000b901d56 */
[----:B------:R-:W-:-:S03]  /*2ff0*/  IADD3.X R19, R78, R7, RZ, P1, !PT ;  /* 0x000000074e137210 */ /* 0x000fc60000ffe4ff */
[----:B------:R1:W-:Y:S04]  /*3000*/  LDGSTS.E.BYPASS.LTC128B.128 [R197+0x6800], [R10.64] ;  /* 0x068000000ac57fae */ /* 0x0003e8000b901d56 */
[----:B------:R1:W-:Y:S04]  /*3010*/  LDGSTS.E.BYPASS.LTC128B.128 [R197+0x8800], [R10.64+0x80] ;  /* 0x088000800ac57fae */ /* 0x0003e8000b901d56 */
[----:B------:R1:W-:Y:S04]  /*3020*/  LDGSTS.E.BYPASS.LTC128B.128 [R197+0xa800], [R10.64+0x100] ;  /* 0x0a8001000ac57fae */ /* 0x0003e8000b901d56 */
[----:B------:R1:W-:Y:S04]  /*3030*/  LDGSTS.E.BYPASS.LTC128B.128 [R197+0x7000], [R6.64] ;  /* 0x0700000006c57fae */ /* 0x0003e8000b901d56 */
[----:B------:R1:W-:Y:S04]  /*3040*/  LDGSTS.E.BYPASS.LTC128B.128 [R197+0x9000], [R6.64+0x80] ;  /* 0x0900008006c57fae */ /* 0x0003e8000b901d56 */
[----:B------:R1:W-:Y:S04]  /*3050*/  LDGSTS.E.BYPASS.LTC128B.128 [R197+0xb000], [R6.64+0x100] ;  /* 0x0b00010006c57fae */ /* 0x0003e8000b901d56 */
[----:B------:R1:W-:Y:S04]  /*3060*/  LDGSTS.E.BYPASS.LTC128B.128 [R197+0x7800], [R18.64] ;  /* 0x0780000012c57fae */ /* 0x0003e8000b901d56 */
[----:B------:R1:W-:Y:S04]  /*3070*/  LDGSTS.E.BYPASS.LTC128B.128 [R197+0x9800], [R18.64+0x80] ;  /* 0x0980008012c57fae */ /* 0x0003e8000b901d56 */
[----:B------:R1:W-:Y:S04]  /*3080*/  LDGSTS.E.BYPASS.LTC128B.128 [R197+0xb800], [R18.64+0x100] ;  /* 0x0b80010012c57fae */ /* 0x0003e8000b901d56 */
[----:B------:R-:W0:Y:S02]  /*3090*/  LDGDEPBAR ;  /* 0x00000000000079af */ /* 0x000e240000000000 */
.L_x_337:
[----:B------:R-:W-:Y:S01]  /*30a0*/  FMNMX.FTZ R3, R32, R33, !PT ;  /* 0x0000002120037209 */ /* 0x000fe20007810000 */
[----:B------:R-:W-:Y:S01]  /*30b0*/  USHF.L.U32 UR4, UR26, 0x1, URZ ;  /* 0x000000011a047899 */ /* 0x000fe2000800063f */
[----:B------:R-:W-:Y:S01]  /*30c0*/  FMNMX.FTZ R5, R34, R35, !PT ;  /* 0x0000002322057209 */ /* 0x000fe20007810000 */
[----:B------:R-:W-:Y:S01]  /*30d0*/  IMAD.WIDE.U32 R164, R217, -0x326172a9, RZ ;  /* 0xcd9e8d57d9a47825 */ /* 0x000fe200078e00ff */
[----:B------:R-:W-:Y:S01]  /*30e0*/  FMNMX.FTZ R3, R24, R3, !PT ;  /* 0x0000000318037209 */ /* 0x000fe20007810000 */
[----:B------:R-:W-:Y:S01]  /*30f0*/  UIADD3 UR14, UR25, -0x4498517b, URZ ;  /* 0xbb67ae85190e7890 */ /* 0x000fe2000fffe03f */
[----:B------:R-:W-:Y:S01]  /*3100*/  FMNMX.FTZ R5, R22, R5, !PT ;  /* 0x0000000516057209 */ /* 0x000fe20007810000 */
[----:B------:R-:W-:Y:S01]  /*3110*/  IMAD.WIDE.U32 R162, R200, -0x2daee0ad, RZ ;  /* 0xd2511f53c8a27825 */ /* 0x000fe200078e00ff */
[----:B------:R-:W-:Y:S01]  /*3120*/  FMNMX.FTZ R3, R21, R3, !PT ;  /* 0x0000000315037209 */ /* 0x000fe20007810000 */
[----:B------:R-:W-:Y:S01]  /*3130*/  UIADD3 UR15, UR24, -0x61c88647, URZ ;  /* 0x9e3779b9180f7890 */ /* 0x000fe2000fffe03f */
[----:B------:R-:W-:Y:S01]  /*3140*/  FMNMX.FTZ R5, R23, R5, !PT ;  /* 0x0000000517057209 */ /* 0x000fe20007810000 */
[----:B------:R-:W-:Y:S01]  /*3150*/  UIADD3 UR13, UR24, 0x3c6ef372, URZ ;  /* 0x3c6ef372180d7890 */ /* 0x000fe2000fffe03f */
[----:B------:R-:W-:Y:S01]  /*3160*/  FMNMX.FTZ R3, R20, R3, !PT ;  /* 0x0000000314037209 */ /* 0x000fe20007810000 */
[----:B------:R-:W-:Y:S01]  /*3170*/  UIADD3 UR12, UR25, 0x76cf5d0a, URZ ;  /* 0x76cf5d0a190c7890 */ /* 0x000fe2000fffe03f */
[----:B------:R-:W-:Y:S01]  /*3180*/  FMNMX.FTZ R5, R16, R5, !PT ;  /* 0x0000000510057209 */ /* 0x000fe20007810000 */
[----:B------:R-:W-:Y:S01]  /*3190*/  UIADD3 UR10, UR25, 0x32370b8f, URZ ;  /* 0x32370b8f190a7890 */ /* 0x000fe2000fffe03f */
[----:B------:R-:W-:Y:S01]  /*31a0*/  FMNMX.FTZ R3, R17, R3, !PT ;  /* 0x0000000311037209 */ /* 0x000fe20007810000 */
[----:B------:R-:W-:Y:S01]  /*31b0*/  UIADD3 UR11, UR24, -0x255992d5, URZ ;  /* 0xdaa66d2b180b7890 */ /* 0x000fe2000fffe03f */
[----:B------:R-:W-:Y:S01]  /*31c0*/  FMNMX.FTZ R5, R116, R5, !PT ;  /* 0x0000000574057209 */ /* 0x000fe20007810000 */
[----:B------:R-:W-:Y:S01]  /*31d0*/  UIADD3 UR9, UR24, 0x78dde6e4, URZ ;  /* 0x78dde6e418097890 */ /* 0x000fe2000fffe03f */
[----:B------:R-:W-:Y:S01]  /*31e0*/  FMNMX.FTZ R3, R12, R3, !PT ;  /* 0x000000030c037209 */ /* 0x000fe20007810000 */
[----:B------:R-:W-:Y:S01]  /*31f0*/  UIADD3 UR6, UR25, -0x56f99767, URZ ;  /* 0xa906689919067890 */ /* 0x000fe2000fffe03f */
[----:B------:R-:W-:Y:S01]  /*3200*/  FMNMX.FTZ R5, R14, R5, !PT ;  /* 0x000000050e057209 */ /* 0x000fe20007810000 */
[----:B------:R-:W-:Y:S01]  /*3210*/  UIADD3 UR8, UR25, -0x126145ec, URZ ;  /* 0xed9eba1419087890 */ /* 0x000fe2000fffe03f */
[----:B------:R-:W-:Y:S01]  /*3220*/  FMNMX.FTZ R3, R13, R3, !PT ;  /* 0x000000030d037209 */ /* 0x000fe20007810000 */
[----:B------:R-:W-:Y:S01]  /*3230*/  UIADD3 UR16, UR24, -0x4ab325aa, URZ ;  /* 0xb54cda5618107890 */ /* 0x000fe2000fffe03f */
[----:B------:R-:W-:Y:S01]  /*3240*/  FMNMX.FTZ R5, R15, R5, !PT ;  /* 0x000000050f057209 */ /* 0x000fe20007810000 */
[----:B------:R-:W-:Y:S01]  /*3250*/  IMAD.SHL.U32 R188, R4, 0x2, RZ ;  /* 0x0000000204bc7824 */ /* 0x000fe200078e00ff */
[----:B------:R-:W-:Y:S01]  /*3260*/  FMNMX.FTZ R3, R146, R3, !PT ;  /* 0x0000000392037209 */ /* 0x000fe20007810000 */
[----:B------:R-:W-:Y:S01]  /*3270*/  UIADD3 UR7, UR24, 0x1715609d, URZ ;  /* 0x1715609d18077890 */ /* 0x000fe2000fffe03f */
[----:B------:R-:W-:Y:S01]  /*3280*/  FMNMX.FTZ R5, R136, R5, !PT ;  /* 0x0000000588057209 */ /* 0x000fe20007810000 */
[--C-:B------:R-:W-:Y:S01]  /*3290*/  IMAD R186, R2, 0x2, R188.reuse ;  /* 0x0000000202ba7824 */ /* 0x100fe200078e02bc */
[----:B------:R-:W-:Y:S01]  /*32a0*/  FMNMX.FTZ R3, R145, R3, !PT ;  /* 0x0000000391037209 */ /* 0x000fe20007810000 */
[C---:B------:R-:W-:Y:S01]  /*32b0*/  IMAD R185, R0.reuse, 0x2, R188 ;  /* 0x0000000200b97824 */ /* 0x040fe200078e02bc */
[----:B------:R-:W-:Y:S01]  /*32c0*/  FMNMX.FTZ R5, R215, R5, !PT ;  /* 0x00000005d7057209 */ /* 0x000fe20007810000 */
[----:B------:R-:W-:Y:S01]  /*32d0*/  IMAD R184, R0, 0x2, R186 ;  /* 0x0000000200b87824 */ /* 0x000fe200078e02ba */
[----:B------:R-:W-:Y:S01]  /*32e0*/  FMNMX.FTZ R3, R144, R3, !PT ;  /* 0x0000000390037209 */ /* 0x000fe20007810000 */
        /* <DEDUP_REMOVED lines=17> */
[----:B------:R-:W-:Y:S01]  /*3400*/  LOP3.LUT R216, R77, UR24, RZ, 0x3c, !PT ;  /* 0x000000184dd87c12 */ /* 0x000fe2000f8e3cff */
[----:B------:R-:W2:Y:S03]  /*3410*/  SHFL.BFLY PT, R132, R3, 0x2, 0x1f ;  /* 0x0c401f0003847f89 */ /* 0x000ea600000e0000 */
[----:B------:R-:W-:Y:S01]  /*3420*/  LOP3.LUT R220, R165, R216, RZ, 0x3c, !PT ;  /* 0x000000d8a5dc7212 */ /* 0x000fe200078e3cff */
[----:B-1----:R-:W1:Y:S04]  /*3430*/  SHFL.BFLY PT, R7, R5, 0x2, 0x1f ;  /* 0x0c401f0005077f89 */ /* 0x002e6800000e0000 */
[----:B------:R-:W-:Y:S01]  /*3440*/  IMAD.WIDE.U32 R220, R220, -0x2daee0ad, RZ ;  /* 0xd2511f53dcdc7825 */ /* 0x000fe200078e00ff */
[----:B------:R-:W-:Y:S04]  /*3450*/  LDSM.16.MT88.4 R120, [R186+0x10000] ;  /* 0x01000000ba78783b */ /* 0x000fe80000004200 */
[----:B------:R-:W-:Y:S01]  /*3460*/  LOP3.LUT R134, R221, UR14, R162, 0x96, !PT ;  /* 0x0000000edd867c12 */ /* 0x000fe2000f8e96a2 */
[----:B------:R-:W-:Y:S01]  /*3470*/  IMAD R162, R76, 0x10000, R76 ;  /* 0x000100004ca27824 */ /* 0x000fe200078e024c */
[----:B------:R-:W-:Y:S03]  /*3480*/  LDSM.16.MT88.4 R108, [R185+0x10000] ;  /* 0x01000000b96c783b */ /* 0x000fe60000004200 */
[----:B------:R-:W-:Y:S01]  /*3490*/  IMAD.WIDE.U32 R134, R134, -0x326172a9, RZ ;  /* 0xcd9e8d5786867825 */ /* 0x000fe200078e00ff */
[----:B------:R-:W-:Y:S04]  /*34a0*/  LDSM.16.MT88.4 R56, [R184+0xc000] ;  /* 0x00c00000b838783b */ /* 0x000fe80000004200 */
[----:B------:R-:W-:Y:S01]  /*34b0*/  LDSM.16.MT88.4 R124, [R188+0xc000] ;  /* 0x00c00000bc7c783b */ /* 0x000fe20000004200 */
[----:B--2---:R-:W-:Y:S01]  /*34c0*/  FMNMX.FTZ R132, R3, R132, !PT ;  /* 0x0000008403847209 */ /* 0x004fe20007810000 */
[----:B------:R-:W-:Y:S01]  /*34d0*/  IMAD.U32 R3, RZ, RZ, UR4 ;  /* 0x00000004ff037e24 */ /* 0x000fe2000f8e00ff */
[----:B------:R-:W-:Y:S01]  /*34e0*/  UIADD3 UR4, UR4, 0x1, URZ ;  /* 0x0000000104047890 */ /* 0x000fe2000fffe03f */
[----:B------:R-:W-:Y:S01]  /*34f0*/  LDSM.16.MT88.4 R48, [R185+0xc000] ;  /* 0x00c00000b930783b */ /* 0x000fe20000004200 */
[----:B-1----:R-:W-:-:S02]  /*3500*/  FMNMX.FTZ R5, R5, R7, !PT ;  /* 0x0000000705057209 */ /* 0x002fc40007810000 */
[----:B------:R-:W-:Y:S01]  /*3510*/  LOP3.LUT R3, R163, UR25, R3, 0x96, !PT ;  /* 0x00000019a3037c12 */ /* 0x000fe2000f8e9603 */
[----:B------:R-:W1:Y:S04]  /*3520*/  SHFL.BFLY PT, R6, R132, 0x1, 0x1f ;  /* 0x0c201f0084067f89 */ /* 0x000e6800000e0000 */
[----:B------:R-:W-:Y:S01]  /*3530*/  IMAD.WIDE.U32 R8, R3, -0x326172a9, RZ ;  /* 0xcd9e8d5703087825 */ /* 0x000fe200078e00ff */
[----:B------:R-:W-:Y:S04]  /*3540*/  LDSM.16.MT88.4 R28, [R188+0xc800] ;  /* 0x00c80000bc1c783b */ /* 0x000fe80000004200 */
[----:B------:R-:W-:-:S02]  /*3550*/  LOP3.LUT R3, R9, UR15, R164, 0x96, !PT ;  /* 0x0000000f09037c12 */ /* 0x000fc4000f8e96a4 */
[----:B------:R-:W-:-:S03]  /*3560*/  LOP3.LUT R8, R135, UR13, R8, 0x96, !PT ;  /* 0x0000000d87087c12 */ /* 0x000fc6000f8e9608 */
[----:B------:R-:W-:Y:S02]  /*3570*/  IMAD.WIDE.U32 R10, R3, -0x2daee0ad, RZ ;  /* 0xd2511f53030a7825 */ /* 0x000fe400078e00ff */
[----:B------:R-:W2:Y:S02]  /*3580*/  SHFL.BFLY PT, R3, R5, 0x1, 0x1f ;  /* 0x0c201f0005037f89 */ /* 0x000ea400000e0000 */
[----:B------:R-:W-:-:S05]  /*3590*/  IMAD.WIDE.U32 R8, R8, -0x2daee0ad, RZ ;  /* 0xd2511f5308087825 */ /* 0x000fca00078e00ff */
[----:B------:R-:W-:Y:S02]  /*35a0*/  LOP3.LUT R10, R9, UR10, R10, 0x96, !PT ;  /* 0x0000000a090a7c12 */ /* 0x000fe4000f8e960a */
[----:B-1----:R-:W-:Y:S02]  /*35b0*/  FMNMX.FTZ R132, R132, R6, !PT ;  /* 0x0000000684847209 */ /* 0x002fe40007810000 */
[----:B------:R-:W-:Y:S01]  /*35c0*/  LOP3.LUT R6, R11, UR12, R220, 0x96, !PT ;  /* 0x0000000c0b067c12 */ /* 0x000fe2000f8e96dc */
[----:B------:R-:W-:Y:S01]  /*35d0*/  IMAD.WIDE.U32 R10, R10, -0x326172a9, RZ ;  /* 0xcd9e8d570a0a7825 */ /* 0x000fe200078e00ff */
[----:B------:R-:W-:-:S03]  /*35e0*/  FSETP.NEU.FTZ.AND P1, PT, R132, -INF , PT ;  /* 0xff8000008400780b */ /* 0x000fc60003f3d000 */
[----:B------:R-:W-:-:S04]  /*35f0*/  IMAD.WIDE.U32 R6, R6, -0x326172a9, RZ ;  /* 0xcd9e8d5706067825 */ /* 0x000fc800078e00ff */
[----:B------:R-:W-:Y:S01]  /*3600*/  FMUL.FTZ R213, R132, c[0x0][0x23c] ;  /* 0x00008f0084d57a20 */ /* 0x000fe20000410000 */
[----:B------:R-:W-:Y:S02]  /*3610*/  LOP3.LUT R7, R7, UR11, R134, 0x96, !PT ;  /* 0x0000000b07077c12 */ /* 0x000fe4000f8e9686 */
[----:B------:R-:W-:Y:S02]  /*3620*/  LOP3.LUT R6, R11, UR9, R6, 0x96, !PT ;  /* 0x000000090b067c12 */ /* 0x000fe4000f8e9606 */
[----:B--2---:R-:W-:Y:S01]  /*3630*/  FMNMX.FTZ R3, R5, R3, !PT ;  /* 0x0000000305037209 */ /* 0x004fe20007810000 */
[----:B------:R-:W-:Y:S01]  /*3640*/  IMAD.WIDE.U32 R18, R7, -0x2daee0ad, RZ ;  /* 0xd2511f5307127825 */ /* 0x000fe200078e00ff */
[----:B------:R-:W-:Y:S02]  /*3650*/  FSEL R213, R213, RZ, P1 ;  /* 0x000000ffd5d57208 */ /* 0x000fe40000800000 */
[----:B------:R-:W-:Y:S01]  /*3660*/  FSETP.NEU.FTZ.AND P1, PT, R3, -INF , PT ;  /* 0xff8000000300780b */ /* 0x000fe20003f3d000 */
[----:B------:R-:W-:Y:S01]  /*3670*/  IMAD.WIDE.U32 R6, R6, -0x2daee0ad, RZ ;  /* 0xd2511f5306067825 */ /* 0x000fe200078e00ff */
[----:B------:R-:W-:-:S03]  /*3680*/  LOP3.LUT R8, R19, UR8, R8, 0x96, !PT ;  /* 0x0000000813087c12 */ /* 0x000fc6000f8e9608 */
[----:B------:R-:W-:Y:S01]  /*3690*/  FMUL.FTZ R170, R3, c[0x0][0x23c] ;  /* 0x00008f0003aa7a20 */ /* 0x000fe20000410000 */
[----:B------:R-:W-:Y:S01]  /*36a0*/  LOP3.LUT R5, R7, UR6, R18, 0x96, !PT ;  /* 0x0000000607057c12 */ /* 0x000fe2000f8e9612 */
[--C-:B------:R-:W-:Y:S02]  /*36b0*/  FFMA.FTZ R156, R24, c[0x0][0x23c], -R213.reuse ;  /* 0x00008f00189c7a23 */ /* 0x100fe400000108d5 */
[--C-:B------:R-:W-:Y:S01]  /*36c0*/  FFMA.FTZ R151, R21, c[0x0][0x23c], -R213.reuse ;  /* 0x00008f0015977a23 */ /* 0x100fe200000108d5 */
[----:B------:R-:W-:Y:S01]  /*36d0*/  FSEL R170, R170, RZ, P1 ;  /* 0x000000ffaaaa7208 */ /* 0x000fe20000800000 */
[----:B------:R-:W-:Y:S02]  /*36e0*/  IMAD.WIDE.U32 R24, R5, -0x326172a9, RZ ;  /* 0xcd9e8d5705187825 */ /* 0x000fe400078e00ff */
        /* <DEDUP_REMOVED lines=12> */
[----:B------:R-:W-:Y:S01]  /*37b0*/  SHF.R.U32.HI R8, RZ, 0x10, R24 ;  /* 0x00000010ff087819 */ /* 0x000fe20000011618 */
[--C-:B------:R-:W-:Y:S01]  /*37c0*/  FFMA.FTZ R158, R32, c[0x0][0x23c], -R213.reuse ;  /* 0x00008f00209e7a23 */ /* 0x100fe200000108d5 */
[----:B------:R-:W-:Y:S01]  /*37d0*/  PRMT R4, R11, 0x5410, R18 ;  /* 0x000054100b047816 */ /* 0x000fe20000000012 */
[----:B------:R-:W-:Y:S01]  /*37e0*/  MUFU.EX2 R160, R160 ;  /* 0x000000a000a07308 */ /* 0x000fe20000000800 */
[----:B------:R-:W-:Y:S01]  /*37f0*/  LOP3.LUT R8, R8, 0xff, RZ, 0xc0, !PT ;  /* 0x000000ff08087812 */ /* 0x000fe200078ec0ff */
[----:B------:R-:W-:Y:S01]  /*3800*/  FFMA.FTZ R157, R33, c[0x0][0x23c], -R213 ;  /* 0x00008f00219d7a23 */ /* 0x000fe200000108d5 */
[----:B------:R-:W-:Y:S01]  /*3810*/  LOP3.LUT R11, R7, 0xffff, RZ, 0xc0, !PT ;  /* 0x0000ffff070b7812 */ /* 0x000fe200078ec0ff */
[--C-:B------:R-:W-:Y:S01]  /*3820*/  HSET2.LE.AND R4, R4, R162.reuse, PT ;  /* 0x000000a204047233 */ /* 0x100fe20003803000 */
[----:B------:R-:W-:Y:S01]  /*3830*/  SHF.R.U32.HI R2, RZ, 0x10, R7 ;  /* 0x00000010ff027819 */ /* 0x000fe20000011607 */
[----:B------:R-:W2:Y:S01]  /*3840*/  LDSM.16.MT88.4 R32, [R184+0x10000] ;  /* 0x01000000b820783b */ /* 0x000ea20000004200 */
[----:B------:R-:W-:Y:S01]  /*3850*/  PRMT R5, R8, 0x5410, R5 ;  /* 0x0000541008057816 */ /* 0x000fe20000000005 */
[----:B------:R-:W3:Y:S01]  /*3860*/  MUFU.EX2 R153, R153 ;  /* 0x0000009900997308 */ /* 0x000ee20000000800 */
[----:B-1----:R-:W-:Y:S01]  /*3870*/  F2FP.BF16.PACK_AB R114, R151, R156 ;  /* 0x0000009c9772723e */ /* 0x002fe200000010ff */
[--C-:B------:R-:W-:Y:S01]  /*3880*/  FFMA.FTZ R154, R20, c[0x0][0x23c], -R213.reuse ;  /* 0x00008f00149a7a23 */ /* 0x100fe200000108d5 */
[----:B------:R-:W-:Y:S01]  /*3890*/  LOP3.LUT R8, R9, UR7, R10, 0x96, !PT ;  /* 0x0000000709087c12 */ /* 0x000fe2000f8e960a */
[--C-:B------:R-:W-:Y:S01]  /*38a0*/  HSET2.LE.AND R115, R5, R162.reuse, PT ;  /* 0x000000a205737233 */ /* 0x100fe20003803000 */
[----:B------:R-:W-:Y:S01]  /*38b0*/  LOP3.LUT R0, R7, 0xff, RZ, 0xc0, !PT ;  /* 0x000000ff07007812 */ /* 0x000fe200078ec0ff */
[----:B------:R-:W-:Y:S01]  /*38c0*/  FFMA.FTZ R150, R17, c[0x0][0x23c], -R213 ;  /* 0x00008f0011967a23 */ /* 0x000fe200000108d5 */
[----:B------:R-:W-:Y:S01]  /*38d0*/  SHF.R.U32.HI R7, RZ, 0x18, R7 ;  /* 0x00000018ff077819 */ /* 0x000fe20000011607 */
[----:B------:R-:W-:Y:S01]  /*38e0*/  MUFU.EX2 R155, R155 ;  /* 0x0000009b009b7308 */ /* 0x000fe20000000800 */
[----:B------:R-:W-:Y:S01]  /*38f0*/  SHF.R.U32.HI R11, RZ, 0x8, R11 ;  /* 0x00000008ff0b7819 */ /* 0x000fe2000001160b */
[----:B------:R-:W-:Y:S01]  /*3900*/  IMAD.WIDE.U32 R8, R8, -0x2daee0ad, RZ ;  /* 0xd2511f5308087825 */ /* 0x000fe200078e00ff */
[----:B------:R-:W-:Y:S01]  /*3910*/  LOP3.LUT R2, R2, 0xff, RZ, 0xc0, !PT ;  /* 0x000000ff02027812 */ /* 0x000fe200078ec0ff */
[----:B------:R-:W-:Y:S01]  /*3920*/  LDSM.16.MT88.4 R20, [R184+0xc800] ;  /* 0x00c80000b814783b */ /* 0x000fe20000004200 */
[----:B------:R-:W-:Y:S01]  /*3930*/  LOP3.LUT R114, R4, R114, RZ, 0xc0, !PT ;  /* 0x0000007204727212 */ /* 0x000fe200078ec0ff */
[----:B------:R-:W-:Y:S01]  /*3940*/  FFMA.FTZ R149, R12, c[0x0][0x23c], -R213 ;  /* 0x00008f000c957a23 */ /* 0x000fe200000108d5 */
[----:B------:R-:W-:Y:S01]  /*3950*/  PRMT R0, R0, 0x5410, R11 ;  /* 0x0000541000007816 */ /* 0x000fe2000000000b */
[----:B------:R-:W1:Y:S01]  /*3960*/  MUFU.EX2 R161, R161 ;  /* 0x000000a100a17308 */ /* 0x000e620000000800 */
[----:B---3--:R-:W-:Y:S01]  /*3970*/  F2FP.BF16.PACK_AB R4, R153, R160 ;  /* 0x000000a09904723e */ /* 0x008fe200000010ff */
[--C-:B------:R-:W-:Y:S01]  /*3980*/  FFMA.FTZ R152, R16, c[0x0][0x23c], -R170.reuse ;  /* 0x00008f0010987a23 */ /* 0x100fe200000108aa */
[----:B------:R-:W-:Y:S01]  /*3990*/  PRMT R2, R2, 0x5410, R7 ;  /* 0x0000541002027816 */ /* 0x000fe20000000007 */
[--C-:B------:R-:W-:Y:S01]  /*39a0*/  HSET2.LE.AND R112, R0, R162.reuse, PT ;  /* 0x000000a200707233 */ /* 0x100fe20003803000 */
[----:B------:R-:W-:Y:S01]  /*39b0*/  LOP3.LUT R115, R115, R4, RZ, 0xc0, !PT ;  /* 0x0000000473737212 */ /* 0x000fe200078ec0ff */
[--C-:B------:R-:W-:Y:S01]  /*39c0*/  FFMA.FTZ R148, R14, c[0x0][0x23c], -R170.reuse ;  /* 0x00008f000e947a23 */ /* 0x100fe200000108aa */
[C---:B------:R-:W-:Y:S01]  /*39d0*/  LOP3.LUT R4, R8.reuse, 0xffff, RZ, 0xc0, !PT ;  /* 0x0000ffff08047812 */ /* 0x040fe200078ec0ff */
[----:B------:R-:W-:Y:S01]  /*39e0*/  MUFU.EX2 R158, R158 ;  /* 0x0000009e009e7308 */ /* 0x000fe20000000800 */
[--C-:B------:R-:W-:Y:S01]  /*39f0*/  HSET2.LE.AND R113, R2, R162.reuse, PT ;  /* 0x000000a202717233 */ /* 0x100fe20003803000 */
[----:B------:R-:W-:Y:S01]  /*3a00*/  LOP3.LUT R142, R8, 0xff, RZ, 0xc0, !PT ;  /* 0x000000ff088e7812 */ /* 0x000fe200078ec0ff */
[----:B------:R-:W-:Y:S01]  /*3a10*/  FFMA.FTZ R159, R116, c[0x0][0x23c], -R170 ;  /* 0x00008f00749f7a23 */ /* 0x000fe200000108aa */
[----:B------:R-:W-:Y:S01]  /*3a20*/  SHF.R.U32.HI R4, RZ, 0x8, R4 ;  /* 0x00000008ff047819 */ /* 0x000fe20000011604 */
[----:B------:R-:W-:Y:S01]  /*3a30*/  LDSM.16.MT88.4 R16, [R188+0xe800] ;  /* 0x00e80000bc10783b */ /* 0x000fe20000004200 */
[----:B------:R-:W-:Y:S01]  /*3a40*/  SHF.R.U32.HI R117, RZ, 0x10, R8 ;  /* 0x00000010ff757819 */ /* 0x000fe20000011608 */
[--C-:B------:R-:W-:Y:S01]  /*3a50*/  FFMA.FTZ R166, R139, c[0x0][0x23c], -R213.reuse ;  /* 0x00008f008ba67a23 */ /* 0x100fe200000108d5 */
[----:B------:R-:W3:Y:S01]  /*3a60*/  MUFU.EX2 R157, R157 ;  /* 0x0000009d009d7308 */ /* 0x000ee20000000800 */
[----:B-1----:R-:W-:Y:S01]  /*3a70*/  F2FP.BF16.PACK_AB R0, R161, R155 ;  /* 0x0000009ba100723e */ /* 0x002fe200000010ff */
[----:B------:R-:W-:Y:S01]  /*3a80*/  FFMA.FTZ R211, R138, c[0x0][0x23c], -R170 ;  /* 0x00008f008ad37a23 */ /* 0x000fe200000108aa */
[----:B------:R-:W-:Y:S01]  /*3a90*/  PRMT R142, R142, 0x5410, R4 ;  /* 0x000054108e8e7816 */ /* 0x000fe20000000004 */
[--C-:B------:R-:W-:Y:S01]  /*3aa0*/  FFMA.FTZ R210, R137, c[0x0][0x23c], -R170.reuse ;  /* 0x00008f0089d27a23 */ /* 0x100fe200000108aa */
[----:B------:R-:W-:Y:S01]  /*3ab0*/  LOP3.LUT R113, R113, R0, RZ, 0xc0, !PT ;  /* 0x0000000071717212 */ /* 0x000fe200078ec0ff */
[----:B------:R-:W-:Y:S01]  /*3ac0*/  FFMA.FTZ R224, R136, c[0x0][0x23c], -R170 ;  /* 0x00008f0088e07a23 */ /* 0x000fe200000108aa */
[----:B------:R-:W-:Y:S01]  /*3ad0*/  SHF.R.U32.HI R0, RZ, 0x18, R8 ;  /* 0x00000018ff007819 */ /* 0x000fe20000011608 */
[----:B------:R-:W-:Y:S01]  /*3ae0*/  MUFU.EX2 R154, R154 ;  /* 0x0000009a009a7308 */ /* 0x000fe20000000800 */
[----:B------:R-:W-:Y:S01]  /*3af0*/  LOP3.LUT R8, R9, UR17, R6, 0x96, !PT ;  /* 0x0000001109087c12 */ /* 0x000fe2000f8e9606 */
[--C-:B------:R-:W-:Y:S01]  /*3b00*/  HSET2.LE.AND R142, R142, R162.reuse, PT ;  /* 0x000000a28e8e7233 */ /* 0x100fe20003803000 */
[----:B------:R-:W1:Y:S01]  /*3b10*/  LDSM.16.MT88.4 R4, [R186+0xc800] ;  /* 0x00c80000ba04783b */ /* 0x000e620000004200 */
[----:B------:R-:W-:Y:S01]  /*3b20*/  LOP3.LUT R117, R117, 0xff, RZ, 0xc0, !PT ;  /* 0x000000ff75757812 */ /* 0x000fe200078ec0ff */
[----:B------:R-:W-:Y:S01]  /*3b30*/  FFMA.FTZ R215, R215, c[0x0][0x23c], -R170 ;  /* 0x00008f00d7d77a23 */ /* 0x000fe200000108aa */
[----:B------:R-:W-:Y:S01]  /*3b40*/  LOP3.LUT R9, R8, 0xffff, RZ, 0xc0, !PT ;  /* 0x0000ffff08097812 */ /* 0x000fe200078ec0ff */
[----:B------:R-:W-:Y:S01]  /*3b50*/  LDSM.16.MT88.4 R24, [R185+0xc800] ;  /* 0x00c80000b918783b */ /* 0x000fe20000004200 */
[----:B---3--:R-:W-:Y:S01]  /*3b60*/  F2FP.BF16.PACK_AB R2, R157, R158 ;  /* 0x0000009e9d02723e */ /* 0x008fe200000010ff */
[----:B------:R-:W-:Y:S01]  /*3b70*/  MUFU.EX2 R150, R150 ;  /* 0x0000009600967308 */ /* 0x000fe20000000800 */
[----:B------:R-:W-:Y:S01]  /*3b80*/  PRMT R117, R117, 0x5410, R0 ;  /* 0x0000541075757816 */ /* 0x000fe20000000000 */
[----:B------:R-:W-:Y:S01]  /*3b90*/  FFMA.FTZ R0, R15, c[0x0][0x23c], -R170 ;  /* 0x00008f000f007a23 */ /* 0x000fe200000108aa */
[----:B------:R-:W-:Y:S01]  /*3ba0*/  LOP3.LUT R112, R112, R2, RZ, 0xc0, !PT ;  /* 0x0000000270707212 */ /* 0x000fe200078ec0ff */
[----:B------:R-:W-:Y:S01]  /*3bb0*/  FFMA.FTZ R2, R13, c[0x0][0x23c], -R213 ;  /* 0x00008f000d027a23 */ /* 0x000fe200000108d5 */
[--C-:B------:R-:W-:Y:S01]  /*3bc0*/  SHF.R.U32.HI R141, RZ, 0x10, R8.reuse ;  /* 0x00000010ff8d7819 */ /* 0x100fe20000011608 */
[----:B------:R-:W3:Y:S01]  /*3bd0*/  LDSM.16.MT88.4 R12, [R186+0xe800] ;  /* 0x00e80000ba0c783b */ /* 0x000ee20000004200 */
[----:B------:R-:W-:Y:S01]  /*3be0*/  LOP3.LUT R140, R8, 0xff, RZ, 0xc0, !PT ;  /* 0x000000ff088c7812 */ /* 0x000fe200078ec0ff */
[----:B------:R-:W-:Y:S01]  /*3bf0*/  MUFU.EX2 R149, R149 ;  /* 0x0000009500957308 */ /* 0x000fe20000000800 */
[----:B------:R-:W-:Y:S01]  /*3c00*/  SHF.R.U32.HI R8, RZ, 0x18, R8 ;  /* 0x00000018ff087819 */ /* 0x000fe20000011608 */
[C---:B------:R-:W-:Y:S01]  /*3c10*/  HMMA.16816.F32.BF16 R36, R112.reuse, R40, RZ ;  /* 0x000000287024723c */ /* 0x040fe200000418ff */
[----:B------:R-:W-:Y:S01]  /*3c20*/  SHF.R.U32.HI R9, RZ, 0x8, R9 ;  /* 0x00000008ff097819 */ /* 0x000fe20000011609 */
[--C-:B------:R-:W-:Y:S01]  /*3c30*/  HSET2.LE.AND R143, R117, R162.reuse, PT ;  /* 0x000000a2758f7233 */ /* 0x100fe20003803000 */
[----:B------:R-:W-:Y:S01]  /*3c40*/  LOP3.LUT R141, R141, 0xff, RZ, 0xc0, !PT ;  /* 0x000000ff8d8d7812 */ /* 0x000fe200078ec0ff */
[----:B------:R-:W-:Y:S01]  /*3c50*/  LDSM.16.MT88.4 R136, [R186+0xd000] ;  /* 0x00d00000ba88783b */ /* 0x000fe20000004200 */
[----:B------:R-:W-:Y:S01]  /*3c60*/  PRMT R140, R140, 0x5410, R9 ;  /* 0x000054108c8c7816 */ /* 0x000fe20000000009 */
[----:B------:R-:W4:Y:S01]  /*3c70*/  MUFU.EX2 R2, R2 ;  /* 0x0000000200027308 */ /* 0x000f220000000800 */
[----:B------:R-:W-:Y:S01]  /*3c80*/  PRMT R141, R141, 0x5410, R8 ;  /* 0x000054108d8d7816 */ /* 0x000fe20000000008 */
[C---:B------:R-:W-:Y:S01]  /*3c90*/  HMMA.16816.F32.BF16 R40, R112.reuse, R42, RZ ;  /* 0x0000002a7028723c */ /* 0x040fe200000418ff */
[--C-:B------:R-:W-:Y:S01]  /*3ca0*/  FFMA.FTZ R225, R225, c[0x0][0x23c], -R213.reuse ;  /* 0x00008f00e1e17a23 */ /* 0x100fe200000108d5 */
[--C-:B------:R-:W-:Y:S01]  /*3cb0*/  HSET2.LE.AND R140, R140, R162.reuse, PT ;  /* 0x000000a28c8c7233 */ /* 0x100fe20003803000 */
[--C-:B------:R-:W-:Y:S01]  /*3cc0*/  FFMA.FTZ R223, R223, c[0x0][0x23c], -R213.reuse ;  /* 0x00008f00dfdf7a23 */ /* 0x100fe200000108d5 */
[----:B------:R-:W-:Y:S01]  /*3cd0*/  HSET2.LE.AND R141, R141, R162, PT ;  /* 0x000000a28d8d7233 */ /* 0x000fe20003803000 */
[--C-:B------:R-:W-:Y:S01]  /*3ce0*/  FFMA.FTZ R214, R214, c[0x0][0x23c], -R213.reuse ;  /* 0x00008f00d6d67a23 */ /* 0x100fe200000108d5 */
[----:B------:R-:W-:Y:S01]  /*3cf0*/  MUFU.EX2 R152, R152 ;  /* 0x0000009800987308 */ /* 0x000fe20000000800 */
[----:B------:R-:W-:Y:S01]  /*3d00*/  FFMA.FTZ R212, R212, c[0x0][0x23c], -R213 ;  /* 0x00008f00d4d47a23 */ /* 0x000fe200000108d5 */
[----:B------:R-:W-:Y:S01]  /*3d10*/  HMMA.16816.F32.BF16 R68, R112, R72, RZ ;  /* 0x000000487044723c */ /* 0x000fe200000418ff */
[----:B------:R-:W-:-:S02]  /*3d20*/  FFMA.FTZ R171, R171, c[0x0][0x23c], -R170 ;  /* 0x00008f00abab7a23 */ /* 0x000fc400000108aa */
[--C-:B------:R-:W-:Y:S02]  /*3d30*/  FFMA.FTZ R169, R169, c[0x0][0x23c], -R170.reuse ;  /* 0x00008f00a9a97a23 */ /* 0x100fe400000108aa */
[--C-:B------:R-:W-:Y:S01]  /*3d40*/  FFMA.FTZ R168, R168, c[0x0][0x23c], -R170.reuse ;  /* 0x00008f00a8a87a23 */ /* 0x100fe200000108aa */
[----:B------:R-:W-:Y:S01]  /*3d50*/  MUFU.EX2 R148, R148 ;  /* 0x0000009400947308 */ /* 0x000fe20000000800 */
[----:B----4-:R-:W-:Y:S01]  /*3d60*/  F2FP.BF16.PACK_AB R10, R2, R149 ;  /* 0x00000095020a723e */ /* 0x010fe200000010ff */
[C---:B------:R-:W-:Y:S01]  /*3d70*/  HMMA.16816.F32.BF16 R72, R112.reuse, R74, RZ ;  /* 0x0000004a7048723c */ /* 0x040fe200000418ff */
[----:B------:R-:W-:Y:S02]  /*3d80*/  FFMA.FTZ R167, R167, c[0x0][0x23c], -R170 ;  /* 0x00008f00a7a77a23 */ /* 0x000fe400000108aa */
[----:B------:R-:W-:Y:S01]  /*3d90*/  LOP3.LUT R142, R142, R10, RZ, 0xc0, !PT ;  /* 0x0000000a8e8e7212 */ /* 0x000fe200078ec0ff */
[----:B------:R-:W-:Y:S01]  /*3da0*/  FADD.FTZ R157, R158, R157 ;  /* 0x0000009d9e9d7221 */ /* 0x000fe20000010000 */
[----:B------:R-:W4:Y:S01]  /*3db0*/  LDSM.16.MT88.4 R8, [R185+0xe800] ;  /* 0x00e80000b908783b */ /* 0x000f220000004200 */
[----:B------:R-:W5:Y:S01]  /*3dc0*/  MUFU.EX2 R0, R0 ;  /* 0x0000000000007308 */ /* 0x000f620000000800 */
[----:B------:R-:W-:Y:S01]  /*3dd0*/  FADD.FTZ R155, R155, R161 ;  /* 0x000000a19b9b7221 */ /* 0x000fe20000010000 */
[----:B--2---:R-:W-:Y:S01]  /*3de0*/  HMMA.16816.F32.BF16 R116, R112, R32, RZ ;  /* 0x000000207074723c */ /* 0x004fe200000418ff */
[----:B------:R-:W-:-:S02]  /*3df0*/  FADD.FTZ R156, R156, R157 ;  /* 0x0000009d9c9c7221 */ /* 0x000fc40000010000 */
[----:B------:R-:W-:Y:S02]  /*3e00*/  FADD.FTZ R160, R160, R155 ;  /* 0x0000009ba0a07221 */ /* 0x000fe40000010000 */
[----:B------:R-:W-:Y:S01]  /*3e10*/  FADD.FTZ R156, R151, R156 ;  /* 0x0000009c979c7221 */ /* 0x000fe20000010000 */
[----:B------:R-:W2:Y:S01]  /*3e20*/  MUFU.EX2 R159, R159 ;  /* 0x0000009f009f7308 */ /* 0x000ea20000000800 */
[----:B------:R-:W-:Y:S01]  /*3e30*/  F2FP.BF16.PACK_AB R33, R150, R154 ;  /* 0x0000009a9621723e */ /* 0x000fe200000010ff */
[C---:B------:R-:W-:Y:S01]  /*3e40*/  HMMA.16816.F32.BF16 R60, R112.reuse, R64, RZ ;  /* 0x00000040703c723c */ /* 0x040fe200000418ff */
[----:B------:R-:W-:Y:S02]  /*3e50*/  FADD.FTZ R160, R153, R160 ;  /* 0x000000a099a07221 */ /* 0x000fe40000010000 */
[----:B------:R-:W-:Y:S01]  /*3e60*/  LOP3.LUT R140, R140, R33, RZ, 0xc0, !PT ;  /* 0x000000218c8c7212 */ /* 0x000fe200078ec0ff */
[----:B------:R-:W-:Y:S01]  /*3e70*/  FADD.FTZ R154, R154, R156 ;  /* 0x0000009c9a9a7221 */ /* 0x000fe20000010000 */
[----:B-----5:R-:W-:Y:S01]  /*3e80*/  F2FP.BF16.PACK_AB R147, R0, R148 ;  /* 0x000000940093723e */ /* 0x020fe200000010ff */
[----:B------:R-:W-:Y:S02]  /*3e90*/  MUFU.EX2 R166, R166 ;  /* 0x000000a600a67308 */ /* 0x000fe40000000800 */
[----:B------:R-:W-:Y:S01]  /*3ea0*/  HMMA.16816.F32.BF16 R76, R112, R80, RZ ;  /* 0x00000050704c723c */ /* 0x000fe200000418ff */
[----:B------:R-:W-:Y:S01]  /*3eb0*/  FADD.FTZ R154, R150, R154 ;  /* 0x0000009a969a7221 */ /* 0x000fe20000010000 */
[----:B------:R-:W-:-:S03]  /*3ec0*/  LOP3.LUT R143, R143, R147, RZ, 0xc0, !PT ;  /* 0x000000938f8f7212 */ /* 0x000fc600078ec0ff */
[----:B------:R-:W-:Y:S01]  /*3ed0*/  FADD.FTZ R149, R149, R154 ;  /* 0x0000009a95957221 */ /* 0x000fe20000010000 */
[----:B--2---:R-:W-:Y:S01]  /*3ee0*/  F2FP.BF16.PACK_AB R32, R159, R152 ;  /* 0x000000989f20723e */ /* 0x004fe200000010ff */
[----:B------:R-:W-:Y:S01]  /*3ef0*/  MUFU.EX2 R211, R211 ;  /* 0x000000d300d37308 */ /* 0x000fe20000000800 */
[C---:B------:R-:W-:Y:S01]  /*3f00*/  HMMA.16816.F32.BF16 R84, R112.reuse, R88, RZ ;  /* 0x000000587054723c */ /* 0x040fe200000418ff */
[----:B------:R-:W-:Y:S01]  /*3f10*/  FADD.FTZ R152, R152, R160 ;  /* 0x000000a098987221 */ /* 0x000fe20000010000 */
[----:B------:R-:W-:Y:S01]  /*3f20*/  LOP3.LUT R141, R141, R32, RZ, 0xc0, !PT ;  /* 0x000000208d8d7212 */ /* 0x000fe200078ec0ff */
[----:B------:R-:W-:Y:S02]  /*3f30*/  FADD.FTZ R149, R2, R149 ;  /* 0x0000009502957221 */ /* 0x000fe40000010000 */
[----:B------:R-:W-:Y:S02]  /*3f40*/  FADD.FTZ R152, R159, R152 ;  /* 0x000000989f987221 */ /* 0x000fe40000010000 */
[----:B------:R-:W2:Y:S01]  /*3f50*/  MUFU.EX2 R210, R210 ;  /* 0x000000d200d27308 */ /* 0x000ea20000000800 */
[----:B------:R-:W-:Y:S01]  /*3f60*/  HMMA.16816.F32.BF16 R80, R112, R82, RZ ;  /* 0x000000527050723c */ /* 0x000fe200000418ff */
[----:B------:R-:W-:-:S04]  /*3f70*/  FADD.FTZ R148, R148, R152 ;  /* 0x0000009894947221 */ /* 0x000fc80000010000 */
[----:B------:R-:W-:Y:S02]  /*3f80*/  FADD.FTZ R148, R0, R148 ;  /* 0x0000009400947221 */ /* 0x000fe40000010000 */
[----:B------:R-:W-:Y:S01]  /*3f90*/  MUFU.EX2 R224, R224 ;  /* 0x000000e000e07308 */ /* 0x000fe20000000800 */
[C---:B-1----:R-:W-:Y:S07]  /*3fa0*/  HMMA.16816.F32.BF16 R36, R140.reuse, R4, R36 ;  /* 0x000000048c24723c */ /* 0x042fee0000041824 */
[----:B------:R-:W-:Y:S01]  /*3fb0*/  MUFU.EX2 R215, R215 ;  /* 0x000000d700d77308 */ /* 0x000fe20000000800 */
[C---:B------:R-:W-:Y:S01]  /*3fc0*/  HMMA.16816.F32.BF16 R40, R140.reuse, R6, R40 ;  /* 0x000000068c28723c */ /* 0x040fe20000041828 */
[----:B------:R-:W1:Y:S06]  /*3fd0*/  LDSM.16.MT88.4 R4, [R184+0xe800] ;  /* 0x00e80000b804783b */ /* 0x000e6c0000004200 */
[----:B------:R-:W-:Y:S01]  /*3fe0*/  MUFU.EX2 R225, R225 ;  /* 0x000000e100e17308 */ /* 0x000fe20000000800 */
[C---:B---3--:R-:W-:Y:S07]  /*3ff0*/  HMMA.16816.F32.BF16 R68, R140.reuse, R12, R68 ;  /* 0x0000000c8c44723c */ /* 0x048fee0000041844 */
[----:B------:R-:W-:Y:S01]  /*4000*/  MUFU.EX2 R223, R223 ;  /* 0x000000df00df7308 */ /* 0x000fe20000000800 */
[----:B------:R-:W-:Y:S01]  /*4010*/  HMMA.16816.F32.BF16 R72, R140, R14, R72 ;  /* 0x0000000e8c48723c */ /* 0x000fe20000041848 */
[----:B------:R-:W3:Y:S06]  /*4020*/  LDSM.16.MT88.4 R12, [R188+0x10800] ;  /* 0x01080000bc0c783b */ /* 0x000eec0000004200 */
[----:B------:R-:W-:Y:S01]  /*4030*/  MUFU.EX2 R214, R214 ;  /* 0x000000d600d67308 */ /* 0x000fe20000000800 */
[----:B------:R-:W-:Y:S07]  /*4040*/  HMMA.16816.F32.BF16 R88, R112, R90, RZ ;  /* 0x0000005a7058723c */ /* 0x000fee00000418ff */
[----:B------:R-:W-:Y:S01]  /*4050*/  MUFU.EX2 R212, R212 ;  /* 0x000000d400d47308 */ /* 0x000fe20000000800 */
[----:B------:R-:W-:Y:S07]  /*4060*/  HMMA.16816.F32.BF16 R60, R140, R16, R60 ;  /* 0x000000108c3c723c */ /* 0x000fee000004183c */
[----:B------:R-:W-:Y:S01]  /*4070*/  IMAD.U32 R16, RZ, RZ, UR4 ;  /* 0x00000004ff107e24 */ /* 0x000fe2000f8e00ff */
[----:B------:R-:W-:Y:S01]  /*4080*/  HMMA.16816.F32.BF16 R92, R112, R96, RZ ;  /* 0x00000060705c723c */ /* 0x000fe200000418ff */
[----:B------:R-:W-:Y:S03]  /*4090*/  MUFU.EX2 R171, R171 ;  /* 0x000000ab00ab7308 */ /* 0x000fe60000000800 */
[----:B------:R-:W-:-:S04]  /*40a0*/  LOP3.LUT R163, R163, UR25, R16, 0x96, !PT ;  /* 0x00000019a3a37c12 */ /* 0x000fc8000f8e9610 */
[C---:B----4-:R-:W-:Y:S01]  /*40b0*/  HMMA.16816.F32.BF16 R76, R140.reuse, R8, R76 ;  /* 0x000000088c4c723c */ /* 0x050fe2000004184c */
[----:B------:R-:W-:Y:S01]  /*40c0*/  IMAD.WIDE.U32 R16, R163, -0x326172a9, RZ ;  /* 0xcd9e8d57a3107825 */ /* 0x000fe200078e00ff */
[----:B------:R-:W-:Y:S03]  /*40d0*/  MUFU.EX2 R169, R169 ;  /* 0x000000a900a97308 */ /* 0x000fe60000000800 */
[--C-:B------:R-:W-:Y:S01]  /*40e0*/  FFMA.FTZ R163, R146, c[0x0][0x23c], -R213.reuse ;  /* 0x00008f0092a37a23 */ /* 0x100fe200000108d5 */
[----:B------:R-:W-:Y:S02]  /*40f0*/  LOP3.LUT R164, R17, UR15, R164, 0x96, !PT ;  /* 0x0000000f11a47c12 */ /* 0x000fe4000f8e96a4 */
[C---:B------:R-:W-:Y:S01]  /*4100*/  HMMA.16816.F32.BF16 R80, R140.reuse, R10, R80 ;  /* 0x0000000a8c50723c */ /* 0x040fe20000041850 */
[----:B------:R-:W4:Y:S01]  /*4110*/  LDSM.16.MT88.4 R8, [R186+0x10800] ;  /* 0x01080000ba08783b */ /* 0x000f220000004200 */
[----:B------:R-:W-:Y:S01]  /*4120*/  LOP3.LUT R16, R135, UR13, R16, 0x96, !PT ;  /* 0x0000000d87107c12 */ /* 0x000fe2000f8e9610 */
[----:B------:R-:W-:Y:S01]  /*4130*/  IMAD.WIDE.U32 R164, R164, -0x2daee0ad, RZ ;  /* 0xd2511f53a4a47825 */ /* 0x000fe200078e00ff */
[----:B------:R-:W-:Y:S03]  /*4140*/  MUFU.EX2 R163, R163 ;  /* 0x000000a300a37308 */ /* 0x000fe60000000800 */
[----:B------:R-:W-:Y:S01]  /*4150*/  IMAD.WIDE.U32 R16, R16, -0x2daee0ad, RZ ;  /* 0xd2511f5310107825 */ /* 0x000fe200078e00ff */
[C---:B-1----:R-:W-:Y:S04]  /*4160*/  HMMA.16816.F32.BF16 R84, R140.reuse, R4, R84 ;  /* 0x000000048c54723c */ /* 0x042fe80000041854 */
[----:B------:R-:W-:Y:S01]  /*4170*/  LOP3.LUT R228, R17, UR10, R164, 0x96, !PT ;  /* 0x0000000a11e47c12 */ /* 0x000fe2000f8e96a4 */
[----:B------:R-:W-:Y:S01]  /*4180*/  FFMA.FTZ R164, R145, c[0x0][0x23c], -R213 ;  /* 0x00008f0091a47a23 */ /* 0x000fe200000108d5 */
[----:B------:R-:W-:Y:S02]  /*4190*/  MUFU.EX2 R168, R168 ;  /* 0x000000a800a87308 */ /* 0x000fe40000000800 */
[----:B------:R-:W-:Y:S01]  /*41a0*/  HMMA.16816.F32.BF16 R88, R140, R6, R88 ;  /* 0x000000068c58723c */ /* 0x000fe20000041858 */
[----:B------:R-:W1:Y:S01]  /*41b0*/  LDSM.16.MT88.4 R4, [R185+0x10800] ;  /* 0x01080000b904783b */ /* 0x000e620000004200 */
[----:B------:R-:W-:-:S04]  /*41c0*/  IMAD.WIDE.U32 R228, R228, -0x326172a9, RZ ;  /* 0xcd9e8d57e4e47825 */ /* 0x000fc800078e00ff */
[----:B------:R-:W-:Y:S02]  /*41d0*/  MUFU.EX2 R164, R164 ;  /* 0x000000a400a47308 */ /* 0x000fe40000000800 */
[----:B---3--:R-:W-:Y:S06]  /*41e0*/  HMMA.16816.F32.BF16 R92, R140, R12, R92 ;  /* 0x0000000c8c5c723c */ /* 0x008fec000004185c */
[----:B------:R-:W-:Y:S01]  /*41f0*/  MUFU.EX2 R167, R167 ;  /* 0x000000a700a77308 */ /* 0x000fe20000000800 */
[----:B------:R-:W-:Y:S01]  /*4200*/  LOP3.LUT R12, R165, UR12, R220, 0x96, !PT ;  /* 0x0000000ca50c7c12 */ /* 0x000fe2000f8e96dc */
[----:B------:R-:W-:Y:S01]  /*4210*/  HMMA.16816.F32.BF16 R100, R112, R120, RZ ;  /* 0x000000787064723c */ /* 0x000fe200000418ff */
[----:B------:R-:W-:-:S02]  /*4220*/  FFMA.FTZ R165, R144, c[0x0][0x23c], -R213 ;  /* 0x00008f0090a57a23 */ /* 0x000fc400000108d5 */
[----:B------:R-:W3:Y:S01]  /*4230*/  LDSM.16.MT88.4 R144, [R184+0x10800] ;  /* 0x01080000b890783b */ /* 0x000ee20000004200 */
[----:B------:R-:W-:-:S03]  /*4240*/  IMAD.WIDE.U32 R226, R12, -0x326172a9, RZ ;  /* 0xcd9e8d570ce27825 */ /* 0x000fc600078e00ff */
[----:B------:R-:W5:Y:S01]  /*4250*/  MUFU.EX2 R165, R165 ;  /* 0x000000a500a57308 */ /* 0x000f620000000800 */
[----:B------:R-:W-:Y:S01]  /*4260*/  HMMA.16816.F32.BF16 R104, R112, R108, RZ ;  /* 0x0000006c7068723c */ /* 0x000fe200000418ff */
[----:B------:R-:W-:Y:S02]  /*4270*/  LOP3.LUT R12, R227, UR11, R134, 0x96, !PT ;  /* 0x0000000be30c7c12 */ /* 0x000fe4000f8e9686 */
[----:B------:R-:W-:-:S03]  /*4280*/  LOP3.LUT R226, R229, UR9, R226, 0x96, !PT ;  /* 0x00000009e5e27c12 */ /* 0x000fc6000f8e96e2 */
[----:B------:R-:W-:Y:S02]  /*4290*/  IMAD.WIDE.U32 R12, R12, -0x2daee0ad, RZ ;  /* 0xd2511f530c0c7825 */ /* 0x000fe400078e00ff */
[----:B------:R-:W-:Y:S02]  /*42a0*/  HMMA.16816.F32.BF16 R64, R112, R66, RZ ;  /* 0x000000427040723c */ /* 0x000fe400000418ff */
[----:B------:R-:W-:Y:S01]  /*42b0*/  IMAD.WIDE.U32 R226, R226, -0x2daee0ad, RZ ;  /* 0xd2511f53e2e27825 */ /* 0x000fe200078e00ff */
[----:B------:R-:W-:-:S04]  /*42c0*/  LOP3.LUT R230, R13, UR8, R16, 0x96, !PT ;  /* 0x000000080de67c12 */ /* 0x000fc8000f8e9610 */
[----:B------:R-:W-:Y:S01]  /*42d0*/  LOP3.LUT R17, R227, UR6, R12, 0x96, !PT ;  /* 0x00000006e3117c12 */ /* 0x000fe2000f8e960c */
[----:B------:R-:W-:Y:S01]  /*42e0*/  HMMA.16816.F32.BF16 R108, R112, R110, RZ ;  /* 0x0000006e706c723c */ /* 0x000fe200000418ff */
[----:B------:R-:W-:-:S04]  /*42f0*/  IMAD.WIDE.U32 R230, R230, -0x326172a9, RZ ;  /* 0xcd9e8d57e6e67825 */ /* 0x000fc800078e00ff */
[----:B------:R-:W-:Y:S01]  /*4300*/  IMAD.WIDE.U32 R16, R17, -0x326172a9, RZ ;  /* 0xcd9e8d5711107825 */ /* 0x000fe200078e00ff */
[----:B------:R-:W-:Y:S02]  /*4310*/  LOP3.LUT R228, R231, UR7, R228, 0x96, !PT ;  /* 0x00000007e7e47c12 */ /* 0x000fe4000f8e96e4 */
[----:B------:R-:W-:Y:S03]  /*4320*/  HMMA.16816.F32.BF16 R120, R112, R122, RZ ;  /* 0x0000007a7078723c */ /* 0x000fe600000418ff */
[----:B------:R-:W-:-:S05]  /*4330*/  IMAD.WIDE.U32 R228, R228, -0x2daee0ad, RZ ;  /* 0xd2511f53e4e47825 */ /* 0x000fca00078e00ff */
[----:B------:R-:W-:Y:S01]  /*4340*/  HMMA.16816.F32.BF16 R96, R112, R98, RZ ;  /* 0x000000627060723c */ /* 0x000fe200000418ff */
[----:B------:R-:W-:-:S07]  /*4350*/  LOP3.LUT R226, R229, UR17, R226, 0x96, !PT ;  /* 0x00000011e5e27c12 */ /* 0x000fce000f8e96e2 */
[C---:B----4-:R-:W-:Y:S07]  /*4360*/  HMMA.16816.F32.BF16 R100, R140.reuse, R8, R100 ;  /* 0x000000088c64723c */ /* 0x050fee0000041864 */
[----:B------:R-:W-:Y:S01]  /*4370*/  LOP3.LUT R9, R16, 0xffff, RZ, 0xc0, !PT ;  /* 0x0000ffff10097812 */ /* 0x000fe200078ec0ff */
[----:B-1----:R-:W-:Y:S01]  /*4380*/  HMMA.16816.F32.BF16 R104, R140, R4, R104 ;  /* 0x000000048c68723c */ /* 0x002fe20000041868 */
[----:B------:R-:W-:Y:S02]  /*4390*/  SHF.R.U32.HI R8, RZ, 0x18, R16 ;  /* 0x00000018ff087819 */ /* 0x000fe40000011610 */
[----:B------:R-:W-:-:S04]  /*43a0*/  SHF.R.U32.HI R9, RZ, 0x8, R9 ;  /* 0x00000008ff097819 */ /* 0x000fc80000011609 */
[----:B------:R-:W-:Y:S01]  /*43b0*/  SHF.R.U32.HI R4, RZ, 0x10, R16 ;  /* 0x00000010ff047819 */ /* 0x000fe20000011610 */
[C---:B------:R-:W-:Y:S01]  /*43c0*/  HMMA.16816.F32.BF16 R52, R112.reuse, R56, RZ ;  /* 0x000000387034723c */ /* 0x040fe200000418ff */
[----:B------:R-:W-:Y:S02]  /*43d0*/  LOP3.LUT R5, R16, 0xff, RZ, 0xc0, !PT ;  /* 0x000000ff10057812 */ /* 0x000fe400078ec0ff */
[----:B------:R-:W-:Y:S02]  /*43e0*/  LOP3.LUT R4, R4, 0xff, RZ, 0xc0, !PT ;  /* 0x000000ff04047812 */ /* 0x000fe400078ec0ff */
[----:B------:R-:W-:Y:S02]  /*43f0*/  LOP3.LUT R16, R17, UR16, R230, 0x96, !PT ;  /* 0x0000001011107c12 */ /* 0x000fe4000f8e96e6 */
[----:B------:R-:W-:Y:S01]  /*4400*/  PRMT R5, R5, 0x5410, R9 ;  /* 0x0000541005057816 */ /* 0x000fe20000000009 */
[----:B------:R-:W-:Y:S01]  /*4410*/  HMMA.16816.F32.BF16 R56, R112, R58, RZ ;  /* 0x0000003a7038723c */ /* 0x000fe200000418ff */
[----:B------:R-:W-:-:S02]  /*4420*/  PRMT R4, R4, 0x5410, R8 ;  /* 0x0000541004047816 */ /* 0x000fc40000000008 */
[----:B------:R-:W-:Y:S01]  /*4430*/  SHF.R.U32.HI R17, RZ, 0x10, R16 ;  /* 0x00000010ff117819 */ /* 0x000fe20000011610 */
[--C-:B------:R-:W-:Y:S02]  /*4440*/  HSET2.LE.AND R5, R5, R162.reuse, PT ;  /* 0x000000a205057233 */ /* 0x100fe40003803000 */
[----:B------:R-:W-:Y:S01]  /*4450*/  HSET2.LE.AND R4, R4, R162, PT ;  /* 0x000000a204047233 */ /* 0x000fe20003803000 */
[----:B------:R-:W-:Y:S01]  /*4460*/  LOP3.LUT R17, R17, 0xff, RZ, 0xc0, !PT ;  /* 0x000000ff11117812 */ /* 0x000fe200078ec0ff */
[C---:B------:R-:W-:Y:S07]  /*4470*/  HMMA.16816.F32.BF16 R64, R140.reuse, R18, R64 ;  /* 0x000000128c40723c */ /* 0x040fee0000041840 */
[----:B------:R-:W-:Y:S01]  /*4480*/  LOP3.LUT R18, R16, 0xffff, RZ, 0xc0, !PT ;  /* 0x0000ffff10127812 */ /* 0x000fe200078ec0ff */
[----:B------:R-:W-:Y:S01]  /*4490*/  HMMA.16816.F32.BF16 R108, R140, R6, R108 ;  /* 0x000000068c6c723c */ /* 0x000fe2000004186c */
[----:B--2---:R-:W-:-:S04]  /*44a0*/  F2FP.BF16.PACK_AB R19, R210, R211 ;  /* 0x000000d3d213723e */ /* 0x004fc800000010ff */
[----:B------:R-:W-:Y:S02]  /*44b0*/  LOP3.LUT R19, R4, R19, RZ, 0xc0, !PT ;  /* 0x0000001304137212 */ /* 0x000fe400078ec0ff */
[----:B------:R-:W-:Y:S01]  /*44c0*/  LOP3.LUT R6, R16, 0xff, RZ, 0xc0, !PT ;  /* 0x000000ff10067812 */ /* 0x000fe200078ec0ff */
[----:B------:R-:W-:Y:S01]  /*44d0*/  HMMA.16816.F32.BF16 R120, R140, R10, R120 ;  /* 0x0000000a8c78723c */ /* 0x000fe20000041878 */
[----:B------:R-:W-:Y:S01]  /*44e0*/  SHF.R.U32.HI R7, RZ, 0x18, R16 ;  /* 0x00000018ff077819 */ /* 0x000fe20000011610 */
[----:B------:R-:W1:Y:S01]  /*44f0*/  LDSM.16.MT88.4 R8, [R184+0xd000] ;  /* 0x00d00000b808783b */ /* 0x000e620000004200 */
[----:B------:R-:W-:Y:S02]  /*4500*/  SHF.R.U32.HI R16, RZ, 0x8, R18 ;  /* 0x00000008ff107819 */ /* 0x000fe40000011612 */
[----:B-----5:R-:W-:Y:S02]  /*4510*/  F2FP.BF16.PACK_AB R18, R166, R165 ;  /* 0x000000a5a612723e */ /* 0x020fe400000010ff */
[----:B------:R-:W-:Y:S01]  /*4520*/  PRMT R16, R6, 0x5410, R16 ;  /* 0x0000541006107816 */ /* 0x000fe20000000010 */
[----:B------:R-:W-:Y:S01]  /*4530*/  HMMA.16816.F32.BF16 R128, R112, R124, RZ ;  /* 0x0000007c7080723c */ /* 0x000fe200000418ff */
[----:B------:R-:W-:-:S02]  /*4540*/  PRMT R17, R17, 0x5410, R7 ;  /* 0x0000541011117816 */ /* 0x000fc40000000007 */
[----:B------:R-:W-:Y:S01]  /*4550*/  LOP3.LUT R18, R5, R18, RZ, 0xc0, !PT ;  /* 0x0000001205127212 */ /* 0x000fe200078ec0ff */
[--C-:B------:R-:W-:Y:S01]  /*4560*/  HSET2.LE.AND R16, R16, R162.reuse, PT ;  /* 0x000000a210107233 */ /* 0x100fe20003803000 */
[----:B------:R-:W2:Y:S01]  /*4570*/  LDSM.16.MT88.4 R4, [R185+0xf000] ;  /* 0x00f00000b904783b */ /* 0x000ea20000004200 */
[----:B------:R-:W-:Y:S02]  /*4580*/  HSET2.LE.AND R17, R17, R162, PT ;  /* 0x000000a211117233 */ /* 0x000fe40003803000 */
[----:B------:R-:W-:Y:S08]  /*4590*/  HMMA.16816.F32.BF16 R124, R112, R126, RZ ;  /* 0x0000007e707c723c */ /* 0x000ff000000418ff */
[C---:B------:R-:W-:Y:S01]  /*45a0*/  HMMA.16816.F32.BF16 R96, R140.reuse, R14, R96 ;  /* 0x0000000e8c60723c */ /* 0x040fe20000041860 */
[----:B------:R-:W4:Y:S07]  /*45b0*/  LDSM.16.MT88.4 R12, [R188+0xd000] ;  /* 0x00d00000bc0c783b */ /* 0x000f2e0000004200 */
[C---:B------:R-:W-:Y:S08]  /*45c0*/  HMMA.16816.F32.BF16 R52, R140.reuse, R20, R52 ;  /* 0x000000148c34723c */ /* 0x040ff00000041834 */
[----:B------:R-:W-:Y:S01]  /*45d0*/  HMMA.16816.F32.BF16 R56, R140, R22, R56 ;  /* 0x000000168c38723c */ /* 0x000fe20000041838 */
[----:B------:R-:W-:Y:S07]  /*45e0*/  LDSM.16.MT88.4 R20, [R184+0xf000] ;  /* 0x00f00000b814783b */ /* 0x000fee0000004200 */
[C---:B------:R-:W-:Y:S08]  /*45f0*/  HMMA.16816.F32.BF16 R44, R112.reuse, R48, RZ ;  /* 0x00000030702c723c */ /* 0x040ff000000418ff */
[C---:B------:R-:W-:Y:S08]  /*4600*/  HMMA.16816.F32.BF16 R48, R112.reuse, R50, RZ ;  /* 0x000000327030723c */ /* 0x040ff000000418ff */
[----:B------:R-:W-:Y:S01]  /*4610*/  HMMA.16816.F32.BF16 R112, R112, R34, RZ ;  /* 0x000000227070723c */ /* 0x000fe200000418ff */
[----:B------:R-:W-:Y:S07]  /*4620*/  LDSM.16.MT88.4 R32, [R185+0xd000] ;  /* 0x00d00000b920783b */ /* 0x000fee0000004200 */
[C---:B------:R-:W-:Y:S08]  /*4630*/  HMMA.16816.F32.BF16 R128, R140.reuse, R28, R128 ;  /* 0x0000001c8c80723c */ /* 0x040ff00000041880 */
[C---:B------:R-:W-:Y:S01]  /*4640*/  HMMA.16816.F32.BF16 R124, R140.reuse, R30, R124 ;  /* 0x0000001e8c7c723c */ /* 0x040fe2000004187c */
[----:B------:R-:W-:Y:S07]  /*4650*/  LDSM.16.MT88.4 R28, [R188+0xf000] ;  /* 0x00f00000bc1c783b */ /* 0x000fee0000004200 */
[C---:B---3--:R-:W-:Y:S07]  /*4660*/  HMMA.16816.F32.BF16 R116, R140.reuse, R144, R116 ;  /* 0x000000908c74723c */ /* 0x048fee0000041874 */
[----:B------:R-:W-:Y:S01]  /*4670*/  F2FP.BF16.PACK_AB R145, R164, R163 ;  /* 0x000000a3a491723e */ /* 0x000fe200000010ff */
        /* <DEDUP_REMOVED lines=12> */
[----:B-1----:R-:W-:Y:S01]  /*4740*/  HMMA.16816.F32.BF16 R52, R16, R8, R52 ;  /* 0x000000081034723c */ /* 0x002fe20000041834 */
[----:B------:R-:W-:Y:S02]  /*4750*/  FADD.FTZ R165, R166, R165 ;  /* 0x000000a5a6a57221 */ /* 0x000fe40000010000 */
[----:B------:R-:W-:-:S02]  /*4760*/  FADD.FTZ R211, R210, R211 ;  /* 0x000000d3d2d37221 */ /* 0x000fc40000010000 */
[----:B------:R-:W-:Y:S02]  /*4770*/  FADD.FTZ R165, R225, R165 ;  /* 0x000000a5e1a57221 */ /* 0x000fe40000010000 */
[----:B------:R-:W-:Y:S01]  /*4780*/  FADD.FTZ R211, R171, R211 ;  /* 0x000000d3abd37221 */ /* 0x000fe20000010000 */
[C---:B------:R-:W-:Y:S01]  /*4790*/  HMMA.16816.F32.BF16 R56, R16.reuse, R10, R56 ;  /* 0x0000000a1038723c */ /* 0x040fe20000041838 */
[----:B------:R-:W1:Y:S01]  /*47a0*/  LDSM.16.MT88.4 R8, [R186+0x11000] ;  /* 0x01100000ba08783b */ /* 0x000e620000004200 */
[----:B------:R-:W-:Y:S02]  /*47b0*/  FADD.FTZ R165, R223, R165 ;  /* 0x000000a5dfa57221 */ /* 0x000fe40000010000 */
[----:B------:R-:W-:Y:S02]  /*47c0*/  FADD.FTZ R211, R169, R211 ;  /* 0x000000d3a9d37221 */ /* 0x000fe40000010000 */
[----:B------:R-:W-:Y:S02]  /*47d0*/  FADD.FTZ R165, R214, R165 ;  /* 0x000000a5d6a57221 */ /* 0x000fe40000010000 */
[C---:B--2---:R-:W-:Y:S08]  /*47e0*/  HMMA.16816.F32.BF16 R76, R16.reuse, R4, R76 ;  /* 0x00000004104c723c */ /* 0x044ff0000004184c */
[----:B------:R-:W-:Y:S01]  /*47f0*/  HMMA.16816.F32.BF16 R80, R16, R6, R80 ;  /* 0x000000061050723c */ /* 0x000fe20000041850 */
[----:B------:R-:W2:Y:S07]  /*4800*/  LDSM.16.MT88.4 R4, [R185+0x11000] ;  /* 0x01100000b904783b */ /* 0x000eae0000004200 */
[----:B------:R-:W-:Y:S01]  /*4810*/  HMMA.16816.F32.BF16 R112, R140, R146, R112 ;  /* 0x000000928c70723c */ /* 0x000fe20000041870 */
[----:B------:R-:W-:Y:S04]  /*4820*/  LDSM.16.MT88.4 R144, [R184+0x11000] ;  /* 0x01100000b890783b */ /* 0x000fe80000004200 */
[----:B------:R-:W-:Y:S03]  /*4830*/  LDSM.16.MT88.4 R140, [R186+0xd800] ;  /* 0x00d80000ba8c783b */ /* 0x000fe60000004200 */
[C---:B----4-:R-:W-:Y:S08]  /*4840*/  HMMA.16816.F32.BF16 R128, R16.reuse, R12, R128 ;  /* 0x0000000c1080723c */ /* 0x050ff00000041880 */
[C---:B------:R-:W-:Y:S01]  /*4850*/  HMMA.16816.F32.BF16 R124, R16.reuse, R14, R124 ;  /* 0x0000000e107c723c */ /* 0x040fe2000004187c */
[----:B------:R-:W3:Y:S07]  /*4860*/  LDSM.16.MT88.4 R12, [R188+0x11000] ;  /* 0x01100000bc0c783b */ /* 0x000eee0000004200 */
[C---:B-1----:R-:W-:Y:S07]  /*4870*/  HMMA.16816.F32.BF16 R100, R16.reuse, R8, R100 ;  /* 0x000000081064723c */ /* 0x042fee0000041864 */
[----:B------:R-:W-:Y:S01]  /*4880*/  LOP3.LUT R8, R228, 0xffff, RZ, 0xc0, !PT ;  /* 0x0000ffffe4087812 */ /* 0x000fe200078ec0ff */
[----:B------:R-:W-:Y:S01]  /*4890*/  HMMA.16816.F32.BF16 R120, R16, R10, R120 ;  /* 0x0000000a1078723c */ /* 0x000fe20000041878 */
[----:B------:R-:W-:-:S02]  /*48a0*/  SHF.R.U32.HI R9, RZ, 0x10, R228 ;  /* 0x00000010ff097819 */ /* 0x000fc400000116e4 */
[----:B------:R-:W-:Y:S02]  /*48b0*/  SHF.R.U32.HI R8, RZ, 0x8, R8 ;  /* 0x00000008ff087819 */ /* 0x000fe40000011608 */
[----:B------:R-:W-:Y:S02]  /*48c0*/  LOP3.LUT R9, R9, 0xff, RZ, 0xc0, !PT ;  /* 0x000000ff09097812 */ /* 0x000fe400078ec0ff */
[----:B------:R-:W-:Y:S01]  /*48d0*/  LOP3.LUT R10, R226, 0xffff, RZ, 0xc0, !PT ;  /* 0x0000ffffe20a7812 */ /* 0x000fe200078ec0ff */
[----:B------:R-:W-:Y:S01]  /*48e0*/  HMMA.16816.F32.BF16 R84, R16, R20, R84 ;  /* 0x000000141054723c */ /* 0x000fe20000041854 */
[----:B------:R-:W-:Y:S02]  /*48f0*/  SHF.R.U32.HI R11, RZ, 0x10, R226 ;  /* 0x00000010ff0b7819 */ /* 0x000fe400000116e2 */
[----:B------:R-:W-:Y:S02]  /*4900*/  SHF.R.U32.HI R10, RZ, 0x8, R10 ;  /* 0x00000008ff0a7819 */ /* 0x000fe4000001160a */
[----:B------:R-:W-:-:S02]  /*4910*/  LOP3.LUT R11, R11, 0xff, RZ, 0xc0, !PT ;  /* 0x000000ff0b0b7812 */ /* 0x000fc400078ec0ff */
[----:B------:R-:W-:Y:S01]  /*4920*/  LOP3.LUT R21, R228, 0xff, RZ, 0xc0, !PT ;  /* 0x000000ffe4157812 */ /* 0x000fe200078ec0ff */
[C---:B--2---:R-:W-:Y:S01]  /*4930*/  HMMA.16816.F32.BF16 R104, R16.reuse, R4, R104 ;  /* 0x000000041068723c */ /* 0x044fe20000041868 */
[----:B------:R-:W-:Y:S02]  /*4940*/  SHF.R.U32.HI R20, RZ, 0x18, R228 ;  /* 0x00000018ff147819 */ /* 0x000fe400000116e4 */
[----:B------:R-:W-:Y:S02]  /*4950*/  PRMT R21, R21, 0x5410, R8 ;  /* 0x0000541015157816 */ /* 0x000fe40000000008 */
[----:B------:R-:W-:Y:S02]  /*4960*/  PRMT R20, R9, 0x5410, R20 ;  /* 0x0000541009147816 */ /* 0x000fe40000000014 */
[----:B------:R-:W-:Y:S01]  /*4970*/  LOP3.LUT R5, R226, 0xff, RZ, 0xc0, !PT ;  /* 0x000000ffe2057812 */ /* 0x000fe200078ec0ff */
[----:B------:R-:W-:Y:S01]  /*4980*/  HMMA.16816.F32.BF16 R36, R16, R136, R36 ;  /* 0x000000881024723c */ /* 0x000fe20000041824 */
[----:B------:R-:W-:-:S02]  /*4990*/  SHF.R.U32.HI R4, RZ, 0x18, R226 ;  /* 0x00000018ff047819 */ /* 0x000fc400000116e2 */
[----:B------:R-:W-:Y:S02]  /*49a0*/  PRMT R5, R5, 0x5410, R10 ;  /* 0x0000541005057816 */ /* 0x000fe4000000000a */
[----:B------:R-:W-:Y:S02]  /*49b0*/  PRMT R4, R11, 0x5410, R4 ;  /* 0x000054100b047816 */ /* 0x000fe40000000004 */
[----:B------:R-:W-:Y:S01]  /*49c0*/  LDSM.16.MT88.4 R8, [R188+0xf800] ;  /* 0x00f80000bc08783b */ /* 0x000fe20000004200 */
[C---:B------:R-:W-:Y:S01]  /*49d0*/  HMMA.16816.F32.BF16 R40, R16.reuse, R138, R40 ;  /* 0x0000008a1028723c */ /* 0x040fe20000041828 */
[--C-:B------:R-:W-:Y:S02]  /*49e0*/  HSET2.LE.AND R5, R5, R162.reuse, PT ;  /* 0x000000a205057233 */ /* 0x100fe40003803000 */
[----:B------:R-:W-:Y:S05]  /*49f0*/  LDSM.16.MT88.4 R136, [R185+0xd800] ;  /* 0x00d80000b988783b */ /* 0x000fea0000004200 */
        /* <DEDUP_REMOVED lines=19> */
[----:B------:R-:W-:-:S02]  /*4b30*/  F2FP.BF16.PACK_AB R4, R223, R225 ;  /* 0x000000e1df04723e */ /* 0x000fc400000010ff */
[----:B------:R-:W-:Y:S02]  /*4b40*/  F2FP.BF16.PACK_AB R21, R212, R214 ;  /* 0x000000d6d415723e */ /* 0x000fe400000010ff */
[----:B------:R-:W-:Y:S01]  /*4b50*/  HMMA.16816.F32.BF16 R112, R16, R146, R112 ;  /* 0x000000921070723c */ /* 0x000fe20000041870 */
[----:B------:R-:W2:Y:S01]  /*4b60*/  LDSM.16.MT88.4 R16, [R188+0x11800] ;  /* 0x01180000bc10783b */ /* 0x000ea20000004200 */
[----:B------:R-:W-:Y:S01]  /*4b70*/  F2FP.BF16.PACK_AB R144, R167, R168 ;  /* 0x000000a8a790723e */ /* 0x000fe200000010ff */
[----:B------:R-:W-:Y:S01]  /*4b80*/  FADD.FTZ R168, R168, R211 ;  /* 0x000000d3a8a87221 */ /* 0x000fe20000010000 */
[----:B------:R-:W-:Y:S01]  /*4b90*/  LOP3.LUT R4, R5, R4, RZ, 0xc0, !PT ;  /* 0x0000000405047212 */ /* 0x000fe200078ec0ff */
[----:B------:R-:W-:Y:S01]  /*4ba0*/  FADD.FTZ R211, R212, R165 ;  /* 0x000000a5d4d37221 */ /* 0x000fe20000010000 */
[----:B------:R-:W-:Y:S01]  /*4bb0*/  LOP3.LUT R5, R162, R20, RZ, 0xc0, !PT ;  /* 0x00000014a2057212 */ /* 0x000fe200078ec0ff */
[----:B------:R-:W-:Y:S01]  /*4bc0*/  FADD.FTZ R210, R167, R168 ;  /* 0x000000a8a7d27221 */ /* 0x000fe20000010000 */
[----:B------:R-:W-:-:S02]  /*4bd0*/  LOP3.LUT R6, R6, R21, RZ, 0xc0, !PT ;  /* 0x0000001506067212 */ /* 0x000fc400078ec0ff */
        /* <DEDUP_REMOVED lines=30> */
[----:B------:R-:W-:Y:S01]  /*4dc0*/  UIADD3 UR26, UR21, -0x2, URZ ;  /* 0xfffffffe151a7890 */ /* 0x000fe2000fffe03f */
[----:B------:R-:W-:-:S04]  /*4dd0*/  DEPBAR.LE SB0, 0x0 ;  /* 0x000080000000791a */ /* 0x000fc80000000000 */
[----:B------:R-:W-:Y:S02]  /*4de0*/  USHF.R.S32.HI UR27, URZ, 0x1f, UR26 ;  /* 0x0000001f3f1b7899 */ /* 0x000fe4000801141a */
[----:B------:R-:W-:Y:S02]  /*4df0*/  ULDC.64 UR4, c[0x0][0x1a0] ;  /* 0x0000680000047ab9 */ /* 0x000fe40000000a00 */
[----:B------:R-:W-:Y:S02]  /*4e00*/  UIMAD UR27, UR27, UR4, URZ ;  /* 0x000000041b1b72a4 */ /* 0x000fe4000f8e023f */
[----:B------:R-:W-:Y:S02]  /*4e10*/  UIMAD.WIDE.U32 UR28, UR26, UR4, URZ ;  /* 0x000000041a1c72a5 */ /* 0x000fe4000f8e003f */
[----:B------:R-:W-:Y:S02]  /*4e20*/  UIMAD UR27, UR26, UR5, UR27 ;  /* 0x000000051a1b72a4 */ /* 0x000fe4000f8e021b */
[----:B------:R-:W-:-:S02]  /*4e30*/  UISETP.NE.AND UP0, UPT, UR21, 0x2, UPT ;  /* 0x000000021500788c */ /* 0x000fc4000bf05270 */
[----:B------:R-:W-:Y:S01]  /*4e40*/  UIADD3 UR27, UR29, UR27, URZ ;  /* 0x0000001b1d1b7290 */ /* 0x000fe2000fffe03f */
[----:B------:R-:W-:Y:S02]  /*4e50*/  IMAD.U32 R6, RZ, RZ, UR28 ;  /* 0x0000001cff067e24 */ /* 0x000fe4000f8e00ff */
[----:B------:R-:W-:-:S03]  /*4e60*/  IMAD.U32 R7, RZ, RZ, UR29 ;  /* 0x0000001dff077e24 */ /* 0x000fc6000f8e00ff */
[----:B------:R-:W-:Y:S01]  /*4e70*/  IMAD.U32 R0, RZ, RZ, UR27 ;  /* 0x0000001bff007e24 */ /* 0x000fe2000f8e00ff */
[----:B------:R-:W-:Y:S01]  /*4e80*/  BAR.SYNC.DEFER_BLOCKING 0x0 ;  /* 0x0000000000007b1d */ /* 0x000fe20000010000 */
[----:B------:R-:W-:Y:S01]  /*4e90*/  LEA R2, P0, R6, R218, 0x6 ;  /* 0x000000da06027211 */ /* 0x000fe200078030ff */
[----:B------:R-:W-:Y:S02]  /*4ea0*/  USHF.L.U32 UR27, UR4, 0x5, URZ ;  /* 0x00000005041b7899 */ /* 0x000fe4000800063f */
[----:B------:R-:W-:Y:S01]  /*4eb0*/  USHF.L.U64.HI UR4, UR4, 0x5, UR5 ;  /* 0x0000000504047899 */ /* 0x000fe20008010205 */
[----:B------:R-:W-:Y:S02]  /*4ec0*/  LEA R4, P1, R2, c[0x0][0x170], 0x1 ;  /* 0x00005c0002047a11 */ /* 0x000fe400078208ff */
[----:B------:R-:W-:Y:S02]  /*4ed0*/  LEA.HI.X R0, R6, R201, R0, 0x6, P0 ;  /* 0x000000c906007211 */ /* 0x000fe400000f3400 */
[----:B------:R-:W-:-:S02]  /*4ee0*/  IADD3 R6, P0, R4, UR27, RZ ;  /* 0x0000001b04067c10 */ /* 0x000fc4000ff1e0ff */
[----:B------:R-:W-:Y:S01]  /*4ef0*/  LEA.HI.X R5, R2, c[0x0][0x174], R0, 0x1, P1 ;  /* 0x00005d0002057a11 */ /* 0x000fe200008f0c00 */
[----:B------:R-:W-:Y:S01]  /*4f00*/  IMAD.U32 R0, RZ, RZ, UR26 ;  /* 0x0000001aff007e24 */ /* 0x000fe2000f8e00ff */
[----:B------:R-:W-:Y:S02]  /*4f10*/  IADD3 R10, P1, R6, UR27, RZ ;  /* 0x0000001b060a7c10 */ /* 0x000fe4000ff3e0ff */
[----:B------:R-:W-:Y:S01]  /*4f20*/  IADD3.X R7, R5, UR4, RZ, P0, !PT ;  /* 0x0000000405077c10 */ /* 0x000fe200087fe4ff */
[----:B------:R-:W-:Y:S01]  /*4f30*/  IMAD R222, R0, 0x40, R222 ;  /* 0x0000004000de7824 */ /* 0x000fe200078e02de */
[----:B------:R-:W-:Y:S02]  /*4f40*/  IADD3 R8, P0, R10, UR27, RZ ;  /* 0x0000001b0a087c10 */ /* 0x000fe4000ff1e0ff */
[----:B------:R-:W-:Y:S02]  /*4f50*/  IADD3.X R11, R7, UR4, RZ, P1, !PT ;  /* 0x00000004070b7c10 */ /* 0x000fe40008ffe4ff */
[----:B------:R-:W-:-:S02]  /*4f60*/  IADD3 R0, R222, 0x1, RZ ;  /* 0x00000001de007810 */ /* 0x000fc40007ffe0ff */
[----:B------:R-:W-:Y:S01]  /*4f70*/  IADD3.X R9, R11, UR4, RZ, P0, !PT ;  /* 0x000000040b097c10 */ /* 0x000fe200087fe4ff */
[----:B------:R-:W-:Y:S01]  /*4f80*/  @!PT LDS RZ, [RZ] ;  /* 0x00000000fffff984 */ /* 0x000fe20000000800 */
[----:B------:R-:W-:Y:S01]  /*4f90*/  @!PT LDS RZ, [RZ] ;  /* 0x00000000fffff984 */ /* 0x000fe20000000800 */
[----:B------:R-:W-:Y:S01]  /*4fa0*/  @!PT LDS RZ, [RZ] ;  /* 0x00000000fffff984 */ /* 0x000fe20000000800 */
[----:B------:R1:W-:Y:S01]  /*4fb0*/  LDGSTS.E.BYPASS.LTC128B.128 [R197+0xc000], [R4.64] ;  /* 0x0c00000004c57fae */ /* 0x0003e2000b901d56 */
[----:B------:R-:W-:Y:S02]  /*4fc0*/  IADD3 R2, R222, 0x8, RZ ;  /* 0x00000008de027810 */ /* 0x000fe40007ffe0ff */
[C---:B------:R-:W-:Y:S01]  /*4fd0*/  ISETP.GE.AND P6, PT, R0.reuse, R205, PT ;  /* 0x000000cd0000720c */ /* 0x040fe20003fc6270 */
[----:B------:R1:W-:Y:S01]  /*4fe0*/  LDGSTS.E.BYPASS.LTC128B.128 [R197+0xe000], [R4.64+0x80] ;  /* 0x0e00008004c57fae */ /* 0x0003e2000b901d56 */
[----:B------:R-:W-:Y:S02]  /*4ff0*/  ISETP.GE.AND P4, PT, R0, R133, PT ;  /* 0x000000850000720c */ /* 0x000fe40003f86270 */
[----:B------:R-:W-:Y:S01]  /*5000*/  IADD3 R0, R222, 0x9, RZ ;  /* 0x00000009de007810 */ /* 0x000fe20007ffe0ff */
[----:B------:R1:W-:Y:S01]  /*5010*/  LDGSTS.E.BYPASS.LTC128B.128 [R197+0x10000], [R4.64+0x100] ;  /* 0x1000010004c57fae */ /* 0x0003e2000b901d56 */
[----:B------:R-:W-:-:S02]  /*5020*/  ISETP.GE.AND P2, PT, R2, R205, PT ;  /* 0x000000cd0200720c */ /* 0x000fc40003f46270 */
[C---:B------:R-:W-:Y:S01]  /*5030*/  ISETP.GE.AND P1, PT, R0.reuse, R205, PT ;  /* 0x000000cd0000720c */ /* 0x040fe20003f26270 */
[----:B------:R1:W-:Y:S01]  /*5040*/  LDGSTS.E.BYPASS.LTC128B.128 [R197+0xc800], [R6.64] ;  /* 0x0c80000006c57fae */ /* 0x0003e2000b901d56 */
[-C--:B------:R-:W-:Y:S02]  /*5050*/  ISETP.GE.AND P3, PT, R0, R133.reuse, PT ;  /* 0x000000850000720c */ /* 0x080fe40003f66270 */
[----:B------:R-:W-:Y:S01]  /*5060*/  ISETP.GE.AND P5, PT, R2, R133, PT ;  /* 0x000000850200720c */ /* 0x000fe20003fa6270 */
[----:B------:R1:W-:Y:S01]  /*5070*/  LDGSTS.E.BYPASS.LTC128B.128 [R197+0xe800], [R6.64+0x80] ;  /* 0x0e80008006c57fae */ /* 0x0003e2000b901d56 */
[----:B------:R-:W-:-:S03]  /*5080*/  IADD3 R2, R222, 0x11, RZ ;  /* 0x00000011de027810 */ /* 0x000fc60007ffe0ff */
[----:B------:R1:W-:Y:S04]  /*5090*/  LDGSTS.E.BYPASS.LTC128B.128 [R197+0x10800], [R6.64+0x100] ;  /* 0x1080010006c57fae */ /* 0x0003e8000b901d56 */
        /* <DEDUP_REMOVED lines=10> */
[----:B------:R-:W4:Y:S04]  /*5140*/  LDSM.16.M88.4 R12, [R193+0x7800] ;  /* 0x00780000c10c783b */ /* 0x000f280000000200 */
[----:B------:R-:W-:Y:S04]  /*5150*/  LDSM.16.M88.4 R152, [R192] ;  /* 0x00000000c098783b */ /* 0x000fe80000000200 */
[----:B--2---:R-:W2:Y:S04]  /*5160*/  LDSM.16.M88.4 R8, [R191] ;  /* 0x00000000bf08783b */ /* 0x004ea80000000200 */
[----:B------:R-:W2:Y:S04]  /*5170*/  LDSM.16.M88.4 R144, [R183] ;  /* 0x00000000b790783b */ /* 0x000ea80000000200 */
[----:B-1----:R-:W1:Y:S04]  /*5180*/  LDSM.16.M88.4 R4, [R182] ;  /* 0x00000000b604783b */ /* 0x002e680000000200 */
        /* <DEDUP_REMOVED lines=12> */
[C---:B------:R-:W-:Y:S08]  /*5250*/  HMMA.16816.F32.BF16 R16, R164.reuse, R12, RZ ;  /* 0x0000000ca410723c */ /* 0x040ff000000418ff */
[----:B------:R-:W-:Y:S01]  /*5260*/  HMMA.16816.F32.BF16 R164, R164, R14, RZ ;  /* 0x0000000ea4a4723c */ /* 0x000fe200000418ff */
[----:B------:R-:W-:Y:S07]  /*5270*/  LDSM.16.M88.4 R12, [R187+0x6000] ;  /* 0x00600000bb0c783b */ /* 0x000fee0000000200 */
[C---:B--2---:R-:W-:Y:S08]  /*5280*/  HMMA.16816.F32.BF16 R140, R152.reuse, R8, R140 ;  /* 0x00000008988c723c */ /* 0x044ff0000004188c */
[C---:B------:R-:W-:Y:S01]  /*5290*/  HMMA.16816.F32.BF16 R136, R152.reuse, R10, R136 ;  /* 0x0000000a9888723c */ /* 0x040fe20000041888 */
[----:B------:R-:W2:Y:S07]  /*52a0*/  LDSM.16.M88.4 R8, [R190] ;  /* 0x00000000be08783b */ /* 0x000eae0000000200 */
[C---:B------:R-:W-:Y:S08]  /*52b0*/  HMMA.16816.F32.BF16 R32, R152.reuse, R144, R32 ;  /* 0x000000909820723c */ /* 0x040ff00000041820 */
[C---:B------:R-:W-:Y:S01]  /*52c0*/  HMMA.16816.F32.BF16 R28, R152.reuse, R146, R28 ;  /* 0x00000092981c723c */ /* 0x040fe2000004181c */
[----:B------:R-:W-:Y:S07]  /*52d0*/  LDSM.16.M88.4 R144, [R180] ;  /* 0x00000000b490783b */ /* 0x000fee0000000200 */
[C---:B-1----:R-:W-:Y:S08]  /*52e0*/  HMMA.16816.F32.BF16 R24, R152.reuse, R4, R24 ;  /* 0x000000049818723c */ /* 0x042ff00000041818 */
[C---:B------:R-:W-:Y:S01]  /*52f0*/  HMMA.16816.F32.BF16 R20, R152.reuse, R6, R20 ;  /* 0x000000069814723c */ /* 0x040fe20000041814 */
[----:B------:R-:W1:Y:S07]  /*5300*/  LDSM.16.M88.4 R4, [R189] ;  /* 0x00000000bd04783b */ /* 0x000e6e0000000200 */
[C---:B------:R-:W-:Y:S08]  /*5310*/  HMMA.16816.F32.BF16 R16, R152.reuse, R156, R16 ;  /* 0x0000009c9810723c */ /* 0x040ff00000041810 */
[----:B------:R-:W-:Y:S01]  /*5320*/  HMMA.16816.F32.BF16 R164, R152, R158, R164 ;  /* 0x0000009e98a4723c */ /* 0x000fe200000418a4 */
[----:B------:R-:W3:Y:S04]  /*5330*/  LDSM.16.M88.4 R156, [R180+0x800] ;  /* 0x00080000b49c783b */ /* 0x000ee80000000200 */
[----:B------:R-:W4:Y:S03]  /*5340*/  LDSM.16.M88.4 R152, [R180+0x1000] ;  /* 0x00100000b498783b */ /* 0x000f260000000200 */
        /* <DEDUP_REMOVED lines=13> */
[C---:B-1----:R-:W-:Y:S08]  /*5420*/  HMMA.16816.F32.BF16 R140, R4.reuse, R144, R140 ;  /* 0x00000090048c723c */ /* 0x042ff0000004188c */
[C---:B------:R-:W-:Y:S01]  /*5430*/  HMMA.16816.F32.BF16 R136, R4.reuse, R146, R136 ;  /* 0x000000920488723c */ /* 0x040fe20000041888 */
[----:B------:R-:W1:Y:S07]  /*5440*/  LDSM.16.M88.4 R144, [R193+0x9000] ;  /* 0x00900000c190783b */ /* 0x000e6e0000000200 */
[C---:B---3--:R-:W-:Y:S08]  /*5450*/  HMMA.16816.F32.BF16 R32, R4.reuse, R156, R32 ;  /* 0x0000009c0420723c */ /* 0x048ff00000041820 */
[C---:B------:R-:W-:Y:S01]  /*5460*/  HMMA.16816.F32.BF16 R28, R4.reuse, R158, R28 ;  /* 0x0000009e041c723c */ /* 0x040fe2000004181c */
[----:B------:R-:W3:Y:S07]  /*5470*/  LDSM.16.M88.4 R156, [R193+0x9800] ;  /* 0x00980000c19c783b */ /* 0x000eee0000000200 */
[C---:B----4-:R-:W-:Y:S08]  /*5480*/  HMMA.16816.F32.BF16 R24, R4.reuse, R152, R24 ;  /* 0x000000980418723c */ /* 0x050ff00000041818 */
[C---:B------:R-:W-:Y:S01]  /*5490*/  HMMA.16816.F32.BF16 R20, R4.reuse, R154, R20 ;  /* 0x0000009a0414723c */ /* 0x040fe20000041814 */
[----:B------:R-:W-:Y:S07]  /*54a0*/  LDSM.16.M88.4 R152, [R179] ;  /* 0x00000000b398783b */ /* 0x000fee0000000200 */
[C---:B--2---:R-:W-:Y:S08]  /*54b0*/  HMMA.16816.F32.BF16 R16, R4.reuse, R12, R16 ;  /* 0x0000000c0410723c */ /* 0x044ff00000041810 */
[----:B------:R-:W-:Y:S01]  /*54c0*/  HMMA.16816.F32.BF16 R164, R4, R14, R164 ;  /* 0x0000000e04a4723c */ /* 0x000fe200000418a4 */
[----:B------:R-:W-:Y:S04]  /*54d0*/  LDSM.16.M88.4 R12, [R192+0x2000] ;  /* 0x00200000c00c783b */ /* 0x000fe80000000200 */
[----:B------:R-:W2:Y:S03]  /*54e0*/  LDSM.16.M88.4 R4, [R178] ;  /* 0x00000000b204783b */ /* 0x000ea60000000200 */
[C---:B-----5:R-:W-:Y:S08]  /*54f0*/  HMMA.16816.F32.BF16 R32, R8.reuse, R148, R32 ;  /* 0x000000940820723c */ /* 0x060ff00000041820 */
[C---:B------:R-:W-:Y:S01]  /*5500*/  HMMA.16816.F32.BF16 R28, R8.reuse, R150, R28 ;  /* 0x00000096081c723c */ /* 0x040fe2000004181c */
[----:B------:R-:W4:Y:S07]  /*5510*/  LDSM.16.M88.4 R148, [R176] ;  /* 0x00000000b094783b */ /* 0x000f2e0000000200 */
[C---:B------:R-:W-:Y:S08]  /*5520*/  HMMA.16816.F32.BF16 R136, R8.reuse, R162, R136 ;  /* 0x000000a20888723c */ /* 0x040ff00000041888 */
[C---:B------:R-:W-:Y:S01]  /*5530*/  HMMA.16816.F32.BF16 R140, R8.reuse, R160, R140 ;  /* 0x000000a0088c723c */ /* 0x040fe2000004188c */
[----:B------:R-:W-:Y:S07]  /*5540*/  LDSM.16.M88.4 R160, [R187+0x9000] ;  /* 0x00900000bba0783b */ /* 0x000fee0000000200 */
[C---:B-1----:R-:W-:Y:S08]  /*5550*/  HMMA.16816.F32.BF16 R24, R8.reuse, R144, R24 ;  /* 0x000000900818723c */ /* 0x042ff00000041818 */
[C---:B------:R-:W-:Y:S01]  /*5560*/  HMMA.16816.F32.BF16 R20, R8.reuse, R146, R20 ;  /* 0x000000920814723c */ /* 0x040fe20000041814 */
[----:B------:R-:W-:Y:S07]  /*5570*/  LDSM.16.M88.4 R144, [R190+0x2000] ;  /* 0x00200000be90783b */ /* 0x000fee0000000200 */
[C---:B---3--:R-:W-:Y:S08]  /*5580*/  HMMA.16816.F32.BF16 R16, R8.reuse, R156, R16 ;  /* 0x0000009c0810723c */ /* 0x048ff00000041810 */
[----:B------:R-:W-:Y:S01]  /*5590*/  HMMA.16816.F32.BF16 R164, R8, R158, R164 ;  /* 0x0000009e08a4723c */ /* 0x000fe200000418a4 */
[----:B------:R-:W1:Y:S04]  /*55a0*/  LDSM.16.M88.4 R8, [R187+0x8800] ;  /* 0x00880000bb08783b */ /* 0x000e680000000200 */
[----:B------:R-:W3:Y:S03]  /*55b0*/  LDSM.16.M88.4 R156, [R187+0x9800] ;  /* 0x00980000bb9c783b */ /* 0x000ee60000000200 */
[C---:B--2---:R-:W-:Y:S08]  /*55c0*/  HMMA.16816.F32.BF16 R32, R12.reuse, R4, R32 ;  /* 0x000000040c20723c */ /* 0x044ff00000041820 */
[C---:B------:R-:W-:Y:S01]  /*55d0*/  HMMA.16816.F32.BF16 R28, R12.reuse, R6, R28 ;  /* 0x000000060c1c723c */ /* 0x040fe2000004181c */
[----:B------:R-:W-:Y:S07]  /*55e0*/  LDSM.16.M88.4 R4, [R189+0x2000] ;  /* 0x00200000bd04783b */ /* 0x000fee0000000200 */
[C---:B------:R-:W-:Y:S08]  /*55f0*/  HMMA.16816.F32.BF16 R136, R12.reuse, R154, R136 ;  /* 0x0000009a0c88723c */ /* 0x040ff00000041888 */
[C---:B------:R-:W-:Y:S01]  /*5600*/  HMMA.16816.F32.BF16 R140, R12.reuse, R152, R140 ;  /* 0x000000980c8c723c */ /* 0x040fe2000004188c */
[----:B------:R-:W2:Y:S07]  /*5610*/  LDSM.16.M88.4 R152, [R180+0x2000] ;  /* 0x00200000b498783b */ /* 0x000eae0000000200 */
[C---:B------:R-:W-:Y:S08]  /*5620*/  HMMA.16816.F32.BF16 R24, R12.reuse, R212, R24 ;  /* 0x000000d40c18723c */ /* 0x040ff00000041818 */
[C---:B------:R-:W-:Y:S01]  /*5630*/  HMMA.16816.F32.BF16 R20, R12.reuse, R214, R20 ;  /* 0x000000d60c14723c */ /* 0x040fe20000041814 */
[----:B------:R-:W-:Y:S07]  /*5640*/  LDSM.16.M88.4 R212, [R172] ;  /* 0x00000000acd4783b */ /* 0x000fee0000000200 */
[C---:B----4-:R-:W-:Y:S08]  /*5650*/  HMMA.16816.F32.BF16 R16, R12.reuse, R148, R16 ;  /* 0x000000940c10723c */ /* 0x050ff00000041810 */
[----:B------:R-:W-:Y:S01]  /*5660*/  HMMA.16816.F32.BF16 R164, R12, R150, R164 ;  /* 0x000000960ca4723c */ /* 0x000fe200000418a4 */
[----:B------:R-:W4:Y:S04]  /*5670*/  LDSM.16.M88.4 R148, [R180+0x2800] ;  /* 0x00280000b494783b */ /* 0x000f280000000200 */
[----:B------:R-:W5:Y:S03]  /*5680*/  LDSM.16.M88.4 R12, [R180+0x3000] ;  /* 0x00300000b40c783b */ /* 0x000f660000000200 */
        /* <DEDUP_REMOVED lines=12> */
[----:B------:R-:W1:Y:S03]  /*5750*/  LDSM.16.M88.4 R156, [R193+0xa800] ;  /* 0x00a80000c19c783b */ /* 0x000e660000000200 */
[C---:B--2---:R-:W-:Y:S08]  /*5760*/  HMMA.16816.F32.BF16 R136, R4.reuse, R154, R136 ;  /* 0x0000009a0488723c */ /* 0x044ff00000041888 */
[C---:B------:R-:W-:Y:S01]  /*5770*/  HMMA.16816.F32.BF16 R140, R4.reuse, R152, R140 ;  /* 0x00000098048c723c */ /* 0x040fe2000004188c */
[----:B------:R-:W-:Y:S07]  /*5780*/  LDSM.16.M88.4 R152, [R193+0xb000] ;  /* 0x00b00000c198783b */ /* 0x000fee0000000200 */
[C---:B----4-:R-:W-:Y:S08]  /*5790*/  HMMA.16816.F32.BF16 R32, R4.reuse, R148, R32 ;  /* 0x000000940420723c */ /* 0x050ff00000041820 */
[C---:B------:R-:W-:Y:S01]  /*57a0*/  HMMA.16816.F32.BF16 R28, R4.reuse, R150, R28 ;  /* 0x00000096041c723c */ /* 0x040fe2000004181c */
[----:B------:R-:W-:Y:S07]  /*57b0*/  LDSM.16.M88.4 R148, [R193+0xb800] ;  /* 0x00b80000c194783b */ /* 0x000fee0000000200 */
[C---:B-----5:R-:W-:Y:S08]  /*57c0*/  HMMA.16816.F32.BF16 R24, R4.reuse, R12, R24 ;  /* 0x0000000c0418723c */ /* 0x060ff00000041818 */
[C---:B------:R-:W-:Y:S01]  /*57d0*/  HMMA.16816.F32.BF16 R20, R4.reuse, R14, R20 ;  /* 0x0000000e0414723c */ /* 0x040fe20000041814 */
[----:B------:R-:W2:Y:S07]  /*57e0*/  LDSM.16.M88.4 R12, [R175] ;  /* 0x00000000af0c783b */ /* 0x000eae0000000200 */
[C---:B-1----:R-:W-:Y:S08]  /*57f0*/  HMMA.16816.F32.BF16 R16, R4.reuse, R8, R16 ;  /* 0x000000080410723c */ /* 0x042ff00000041810 */
[----:B------:R-:W-:Y:S01]  /*5800*/  HMMA.16816.F32.BF16 R164, R4, R10, R164 ;  /* 0x0000000a04a4723c */ /* 0x000fe200000418a4 */
[----:B------:R-:W1:Y:S04]  /*5810*/  LDSM.16.M88.4 R8, [R174] ;  /* 0x00000000ae08783b */ /* 0x000e680000000200 */
[----:B------:R-:W-:Y:S03]  /*5820*/  LDSM.16.M88.4 R4, [R173] ;  /* 0x00000000ad04783b */ /* 0x000fe60000000200 */
[C---:B---3--:R-:W-:Y:S08]  /*5830*/  HMMA.16816.F32.BF16 R136, R144.reuse, R162, R136 ;  /* 0x000000a29088723c */ /* 0x048ff00000041888 */
[C---:B------:R-:W-:Y:S01]  /*5840*/  HMMA.16816.F32.BF16 R140, R144.reuse, R160, R140 ;  /* 0x000000a0908c723c */ /* 0x040fe2000004188c */
[----:B------:R-:W-:Y:S07]  /*5850*/  LDSM.16.M88.4 R160, [R190+0x4000] ;  /* 0x00400000bea0783b */ /* 0x000fee0000000200 */
[C---:B------:R-:W-:Y:S08]  /*5860*/  HMMA.16816.F32.BF16 R32, R144.reuse, R156, R32 ;  /* 0x0000009c9020723c */ /* 0x040ff00000041820 */
[----:B------:R-:W-:Y:S01]  /*5870*/  HMMA.16816.F32.BF16 R28, R144, R158, R28 ;  /* 0x0000009e901c723c */ /* 0x000fe2000004181c */
[----:B------:R-:W3:Y:S07]  /*5880*/  LDSM.16.M88.4 R156, [R187+0xa000] ;  /* 0x00a00000bb9c783b */ /* 0x000eee0000000200 */
[----:B--2---:R-:W-:Y:S08]  /*5890*/  HMMA.16816.F32.BF16 R136, R168, R14, R136 ;  /* 0x0000000ea888723c */ /* 0x004ff00000041888 */
[C---:B------:R-:W-:Y:S08]  /*58a0*/  HMMA.16816.F32.BF16 R24, R144.reuse, R152, R24 ;  /* 0x000000989018723c */ /* 0x040ff00000041818 */
[----:B------:R-:W-:Y:S01]  /*58b0*/  HMMA.16816.F32.BF16 R20, R144, R154, R20 ;  /* 0x0000009a9014723c */ /* 0x000fe20000041814 */
[----:B------:R-:W2:Y:S07]  /*58c0*/  LDSM.16.M88.4 R152, [R187+0xa800] ;  /* 0x00a80000bb98783b */ /* 0x000eae0000000200 */
[C---:B------:R-:W-:Y:S01]  /*58d0*/  HMMA.16816.F32.BF16 R140, R168.reuse, R12, R140 ;  /* 0x0000000ca88c723c */ /* 0x040fe2000004188c */
        /* <DEDUP_REMOVED lines=8> */
[----:B---3--:R-:W-:Y:S08]  /*5960*/  HMMA.16816.F32.BF16 R136, R160, R158, R136 ;  /* 0x0000009ea088723c */ /* 0x008ff00000041888 */
[C---:B------:R-:W-:Y:S08]  /*5970*/  HMMA.16816.F32.BF16 R24, R168.reuse, R4, R24 ;  /* 0x00000004a818723c */ /* 0x040ff00000041818 */
[----:B------:R-:W-:Y:S01]  /*5980*/  HMMA.16816.F32.BF16 R20, R168, R6, R20 ;  /* 0x00000006a814723c */ /* 0x000fe20000041814 */
[----:B------:R-:W3:Y:S07]  /*5990*/  LDSM.16.M88.4 R4, [R180+0x4800] ;  /* 0x00480000b404783b */ /* 0x000eee0000000200 */
[----:B--2---:R-:W-:Y:S08]  /*59a0*/  HMMA.16816.F32.BF16 R32, R160, R152, R32 ;  /* 0x00000098a020723c */ /* 0x004ff00000041820 */
[----:B-1----:R-:W-:Y:S08]  /*59b0*/  HMMA.16816.F32.BF16 R136, R12, R10, R136 ;  /* 0x0000000a0c88723c */ /* 0x002ff00000041888 */
[C---:B------:R-:W-:Y:S08]  /*59c0*/  HMMA.16816.F32.BF16 R28, R160.reuse, R154, R28 ;  /* 0x0000009aa01c723c */ /* 0x040ff0000004181c */
[C---:B----4-:R-:W-:Y:S08]  /*59d0*/  HMMA.16816.F32.BF16 R24, R160.reuse, R148, R24 ;  /* 0x00000094a018723c */ /* 0x050ff00000041818 */
[----:B------:R-:W-:Y:S01]  /*59e0*/  HMMA.16816.F32.BF16 R20, R160, R150, R20 ;  /* 0x00000096a014723c */ /* 0x000fe20000041814 */
[----:B------:R-:W1:Y:S01]  /*59f0*/  LDSM.16.M88.4 R148, [R180+0x5000] ;  /* 0x00500000b494783b */ /* 0x000e620000000200 */
[----:B------:R-:W-:-:S02]  /*5a00*/  FSEL R0, R136, -INF , !P2 ;  /* 0xff80000088007808 */ /* 0x000fc40005000000 */
[----:B------:R-:W-:Y:S02]  /*5a10*/  FSEL R10, R138, -INF , !P5 ;  /* 0xff8000008a0a7808 */ /* 0x000fe40006800000 */
[----:B------:R-:W-:Y:S02]  /*5a20*/  ISETP.GE.AND P5, PT, R2, R205, PT ;  /* 0x000000cd0200720c */ /* 0x000fe40003fa6270 */
[----:B------:R-:W-:Y:S01]  /*5a30*/  HMMA.16816.F32.BF16 R16, R168, R212, R16 ;  /* 0x000000d4a810723c */ /* 0x000fe20000041810 */
[----:B------:R-:W-:-:S07]  /*5a40*/  FSEL R11, R139, -INF , !P3 ;  /* 0xff8000008b0b7808 */ /* 0x000fce0005800000 */
[----:B---3--:R-:W-:Y:S07]  /*5a50*/  HMMA.16816.F32.BF16 R32, R12, R4, R32 ;  /* 0x000000040c20723c */ /* 0x008fee0000041820 */
[----:B------:R-:W-:Y:S01]  /*5a60*/  IADD3 R4, R222, 0x10, RZ ;  /* 0x00000010de047810 */ /* 0x000fe20007ffe0ff */
[----:B------:R-:W-:Y:S03]  /*5a70*/  HMMA.16816.F32.BF16 R164, R168, R214, R164 ;  /* 0x000000d6a8a4723c */ /* 0x000fe600000418a4 */
[----:B------:R-:W-:-:S02]  /*5a80*/  ISETP.GE.AND P0, PT, R4, R205, PT ;  /* 0x000000cd0400720c */ /* 0x000fc40003f06270 */
[----:B------:R-:W-:-:S03]  /*5a90*/  ISETP.GE.AND P2, PT, R4, R133, PT ;  /* 0x000000850400720c */ /* 0x000fc60003f46270 */
[----:B------:R-:W-:Y:S01]  /*5aa0*/  HMMA.16816.F32.BF16 R28, R12, R6, R28 ;  /* 0x000000060c1c723c */ /* 0x000fe2000004181c */
[----:B------:R-:W2:Y:S01]  /*5ab0*/  LDSM.16.M88.4 R4, [R180+0x5800] ;  /* 0x00580000b404783b */ /* 0x000ea20000000200 */
[----:B------:R-:W-:-:S06]  /*5ac0*/  DEPBAR.LE SB0, 0x0 ;  /* 0x000080000000791a */ /* 0x000fcc0000000000 */
[----:B------:R-:W-:Y:S01]  /*5ad0*/  HMMA.16816.F32.BF16 R140, R160, R156, R140 ;  /* 0x0000009ca08c723c */ /* 0x000fe2000004188c */
[----:B------:R-:W-:Y:S02]  /*5ae0*/  FSEL R136, R34, -INF , !P2 ;  /* 0xff80000022887808 */ /* 0x000fe40005000000 */
[----:B------:R-:W-:-:S04]  /*5af0*/  FSEL R139, R33, -INF , !P5 ;  /* 0xff800000218b7808 */ /* 0x000fc80006800000 */
[----:B------:R-:W-:Y:S01]  /*5b00*/  FSEL R157, R32, -INF , !P0 ;  /* 0xff800000209d7808 */ /* 0x000fe20004000000 */
[----:B------:R-:W-:Y:S01]  /*5b10*/  HMMA.16816.F32.BF16 R16, R160, R144, R16 ;  /* 0x00000090a010723c */ /* 0x000fe20000041810 */
[----:B------:R-:W-:-:S07]  /*5b20*/  IADD3 R32, R222, 0x21, RZ ;  /* 0x00000021de207810 */ /* 0x000fce0007ffe0ff */
[----:B-1----:R-:W-:Y:S08]  /*5b30*/  HMMA.16816.F32.BF16 R24, R12, R148, R24 ;  /* 0x000000940c18723c */ /* 0x002ff00000041818 */
[----:B------:R-:W-:Y:S07]  /*5b40*/  HMMA.16816.F32.BF16 R164, R160, R146, R164 ;  /* 0x00000092a0a4723c */ /* 0x000fee00000418a4 */
[----:B------:R-:W-:Y:S01]  /*5b50*/  FSEL R160, R137, -INF , !P1 ;  /* 0xff80000089a07808 */ /* 0x000fe20004800000 */
[----:B------:R-:W-:Y:S01]  /*5b60*/  HMMA.16816.F32.BF16 R20, R12, R150, R20 ;  /* 0x000000960c14723c */ /* 0x000fe20000041814 */
[----:B------:R-:W-:Y:S01]  /*5b70*/  BAR.SYNC.DEFER_BLOCKING 0x0 ;  /* 0x0000000000007b1d */ /* 0x000fe20000010000 */
[----:B------:R-:W-:-:S02]  /*5b80*/  ISETP.GE.AND P1, PT, R2, R133, PT ;  /* 0x000000850200720c */ /* 0x000fc40003f26270 */
[C---:B------:R-:W-:Y:S02]  /*5b90*/  IADD3 R2, R222.reuse, 0x18, RZ ;  /* 0x00000018de027810 */ /* 0x040fe40007ffe0ff */
[----:B------:R-:W-:Y:S02]  /*5ba0*/  IADD3 R137, R222, 0x19, RZ ;  /* 0x00000019de897810 */ /* 0x000fe40007ffe0ff */
[C---:B------:R-:W-:Y:S01]  /*5bb0*/  HMMA.16816.F32.BF16 R140, R12.reuse, R8, R140 ;  /* 0x000000080c8c723c */ /* 0x040fe2000004188c */
[C---:B------:R-:W-:Y:S02]  /*5bc0*/  ISETP.GE.AND P0, PT, R2.reuse, R133, PT ;  /* 0x000000850200720c */ /* 0x040fe40003f06270 */
[-C--:B------:R-:W-:Y:S02]  /*5bd0*/  ISETP.GE.AND P3, PT, R2, R205.reuse, PT ;  /* 0x000000cd0200720c */ /* 0x080fe40003f66270 */
[----:B------:R-:W-:Y:S02]  /*5be0*/  FSEL R154, R30, -INF , !P0 ;  /* 0xff8000001e9a7808 */ /* 0x000fe40004000000 */
[----:B------:R-:W-:Y:S01]  /*5bf0*/  ISETP.GE.AND P0, PT, R32, R205, PT ;  /* 0x000000cd2000720c */ /* 0x000fe20003f06270 */
[----:B--2---:R-:W-:Y:S01]  /*5c00*/  HMMA.16816.F32.BF16 R16, R12, R4, R16 ;  /* 0x000000040c10723c */ /* 0x004fe20000041810 */
[----:B------:R-:W-:-:S02]  /*5c10*/  IADD3 R8, R222, 0x29, RZ ;  /* 0x00000029de087810 */ /* 0x000fc40007ffe0ff */
[----:B------:R-:W-:Y:S02]  /*5c20*/  FSEL R149, R25, -INF , !P0 ;  /* 0xff80000019957808 */ /* 0x000fe40004000000 */
[----:B------:R-:W-:Y:S02]  /*5c30*/  IADD3 R2, R222, 0x20, RZ ;  /* 0x00000020de027810 */ /* 0x000fe40007ffe0ff */
[----:B------:R-:W-:Y:S01]  /*5c40*/  ISETP.GE.AND P0, PT, R8, R133, PT ;  /* 0x000000850800720c */ /* 0x000fe20003f06270 */
[----:B------:R-:W-:Y:S01]  /*5c50*/  HMMA.16816.F32.BF16 R164, R12, R6, R164 ;  /* 0x000000060ca4723c */ /* 0x000fe200000418a4 */
[C---:B------:R-:W-:Y:S02]  /*5c60*/  ISETP.GE.AND P2, PT, R137.reuse, R205, PT ;  /* 0x000000cd8900720c */ /* 0x040fe40003f46270 */
[----:B------:R-:W-:Y:S02]  /*5c70*/  ISETP.GE.AND P5, PT, R137, R133, PT ;  /* 0x000000858900720c */ /* 0x000fe40003fa6270 */
[----:B------:R-:W-:-:S02]  /*5c80*/  FSEL R137, R35, -INF , !P1 ;  /* 0xff80000023897808 */ /* 0x000fc40004800000 */
[----:B------:R-:W-:Y:S02]  /*5c90*/  FSEL R156, R28, -INF , !P3 ;  /* 0xff8000001c9c7808 */ /* 0x000fe40005800000 */
[C---:B------:R-:W-:Y:S02]  /*5ca0*/  ISETP.GE.AND P1, PT, R2.reuse, R205, PT ;  /* 0x000000cd0200720c */ /* 0x040fe40003f26270 */
[----:B------:R-:W-:Y:S02]  /*5cb0*/  ISETP.GE.AND P3, PT, R2, R133, PT ;  /* 0x000000850200720c */ /* 0x000fe40003f66270 */
[----:B------:R-:W-:Y:S02]  /*5cc0*/  FSEL R147, R23, -INF , !P0 ;  /* 0xff80000017937808 */ /* 0x000fe40004000000 */
[C---:B------:R-:W-:Y:S02]  /*5cd0*/  IADD3 R2, R222.reuse, 0x28, RZ ;  /* 0x00000028de027810 */ /* 0x040fe40007ffe0ff */
[----:B------:R-:W-:-:S02]  /*5ce0*/  ISETP.GE.AND P0, PT, R222, R205, PT ;  /* 0x000000cdde00720c */ /* 0x000fc40003f06270 */
[----:B------:R-:W-:Y:S02]  /*5cf0*/  FSEL R150, R24, -INF , !P1 ;  /* 0xff80000018967808 */ /* 0x000fe40004800000 */
[----:B------:R-:W-:Y:S02]  /*5d00*/  FSEL R145, R26, -INF , !P3 ;  /* 0xff8000001a917808 */ /* 0x000fe40005800000 */
[----:B------:R-:W-:Y:S02]  /*5d10*/  FSEL R138, R29, -INF , !P2 ;  /* 0xff8000001d8a7808 */ /* 0x000fe40005000000 */
[----:B------:R-:W-:Y:S02]  /*5d20*/  FSEL R155, R31, -INF , !P5 ;  /* 0xff8000001f9b7808 */ /* 0x000fe40006800000 */
[----:B------:R-:W-:Y:S02]  /*5d30*/  ISETP.GE.AND P1, PT, R2, R133, PT ;  /* 0x000000850200720c */ /* 0x000fe40003f26270 */
[----:B------:R-:W-:-:S02]  /*5d40*/  ISETP.GE.AND P3, PT, R8, R205, PT ;  /* 0x000000cd0800720c */ /* 0x000fc40003f66270 */
[----:B------:R-:W-:Y:S02]  /*5d50*/  FSEL R140, R140, -INF , !P0 ;  /* 0xff8000008c8c7808 */ /* 0x000fe40004000000 */
[----:B------:R-:W-:Y:S02]  /*5d60*/  ISETP.GE.AND P2, PT, R32, R133, PT ;  /* 0x000000852000720c */ /* 0x000fe40003f46270 */
[----:B------:R-:W-:Y:S02]  /*5d70*/  ISETP.GE.AND P5, PT, R2, R205, PT ;  /* 0x000000cd0200720c */ /* 0x000fe40003fa6270 */
[C---:B------:R-:W-:Y:S02]  /*5d80*/  IADD3 R4, R222.reuse, 0x31, RZ ;  /* 0x00000031de047810 */ /* 0x040fe40007ffe0ff */
[----:B------:R-:W-:Y:S02]  /*5d90*/  PLOP3.LUT P0, PT, PT, PT, UP0, 0x80, 0x0 ;  /* 0x000000000000781c */ /* 0x000fe40003f0f008 */
[----:B------:R-:W-:-:S02]  /*5da0*/  IADD3 R2, R222, 0x30, RZ ;  /* 0x00000030de027810 */ /* 0x000fc40007ffe0ff */
        /* <DEDUP_REMOVED lines=8> */
[----:B------:R-:W-:Y:S02]  /*5e30*/  FSEL R4, R143, -INF , !P4 ;  /* 0xff8000008f047808 */ /* 0x000fe40006000000 */
[C---:B------:R-:W-:Y:S02]  /*5e40*/  ISETP.GE.AND P4, PT, R222.reuse, R133, PT ;  /* 0x00000085de00720c */ /* 0x040fe40003f86270 */
[C---:B------:R-:W-:Y:S02]  /*5e50*/  IADD3 R2, R222.reuse, 0x38, RZ ;  /* 0x00000038de027810 */ /* 0x040fe40007ffe0ff */
        /* <DEDUP_REMOVED lines=8> */
[----:B------:R-:W-:Y:S02]  /*5ee0*/  ISETP.GE.AND P1, PT, R222, R133, PT ;  /* 0x00000085de00720c */ /* 0x000fe40003f26270 */
[----:B------:R-:W-:Y:S02]  /*5ef0*/  FSEL R142, R142, -INF , !P4 ;  /* 0xff8000008e8e7808 */ /* 0x000fe40006000000 */
[----:B------:R-:W-:Y:S02]  /*5f00*/  FSEL R230, R19, -INF , !P3 ;  /* 0xff80000013e67808 */ /* 0x000fe40005800000 */
[----:B------:R-:W-:Y:S02]  /*5f10*/  FSEL R233, R164, -INF , !P6 ;  /* 0xff800000a4e97808 */ /* 0x000fe40007000000 */
[----:B------:R-:W-:-:S02]  /*5f20*/  FSEL R231, R165, -INF , !P5 ;  /* 0xff800000a5e77808 */ /* 0x000fc40006800000 */
[----:B------:R-:W-:Y:S02]  /*5f30*/  FSEL R228, R166, -INF , !P2 ;  /* 0xff800000a6e47808 */ /* 0x000fe40005000000 */
[----:B------:R-:W-:Y:S01]  /*5f40*/  FSEL R226, R167, -INF , !P1 ;  /* 0xff800000a7e27808 */ /* 0x000fe20004800000 */
[----:B------:R-:W-:Y:S05]  /*5f50*/  @!P0 BRA `(.L_x_339) ;  /* 0x0000026000008947 */ /* 0x000fea0003800000 */
[----:B------:R-:W-:Y:S02]  /*5f60*/  UIADD3 UR28, UR21, -0x3, URZ ;  /* 0xfffffffd151c7890 */ /* 0x000fe4000fffe03f */
[----:B------:R-:W-:Y:S02]  /*5f70*/  ULDC.64 UR4, c[0x0][0x198] ;  /* 0x0000660000047ab9 */ /* 0x000fe40000000a00 */
        /* <DEDUP_REMOVED lines=9> */
[----:B------:R-:W-:Y:S01]  /*6010*/  USHF.L.U32 UR27, UR4, 0x5, URZ ;  /* 0x00000005041b7899 */ /* 0x000fe2000800063f */
[----:B------:R-:W-:Y:S01]  /*6020*/  LEA R8, P1, R6, c[0x0][0x168], 0x1 ;  /* 0x00005a0006087a11 */ /* 0x000fe200078208ff */
[----:B------:R-:W-:Y:S02]  /*6030*/  USHF.L.U64.HI UR4, UR4, 0x5, UR5 ;  /* 0x0000000504047899 */ /* 0x000fe40008010205 */
[----:B------:R-:W-:Y:S02]  /*6040*/  LEA.HI.X R2, R5, R203, R2, 0x6, P0 ;  /* 0x000000cb05027211 */ /* 0x000fe400000f3402 */
[----:B------:R-:W-:Y:S02]  /*6050*/  IADD3 R12, P0, R8, UR27, RZ ;  /* 0x0000001b080c7c10 */ /* 0x000fe4000ff1e0ff */
[----:B------:R-:W-:Y:S02]  /*6060*/  LEA.HI.X R9, R6, c[0x0][0x16c], R2, 0x1, P1 ;  /* 0x00005b0006097a11 */ /* 0x000fe400008f0c02 */
[----:B------:R-:W-:-:S02]  /*6070*/  IADD3 R14, P1, R12, UR27, RZ ;  /* 0x0000001b0c0e7c10 */ /* 0x000fc4000ff3e0ff */
[----:B------:R-:W-:Y:S01]  /*6080*/  IADD3.X R13, R9, UR4, RZ, P0, !PT ;  /* 0x00000004090d7c10 */ /* 0x000fe200087fe4ff */
[----:B------:R-:W-:Y:S01]  /*6090*/  @!PT LDS RZ, [RZ] ;  /* 0x00000000fffff984 */ /* 0x000fe20000000800 */
[----:B------:R-:W-:Y:S01]  /*60a0*/  @!PT LDS RZ, [RZ] ;  /* 0x00000000fffff984 */ /* 0x000fe20000000800 */
[----:B------:R-:W-:Y:S01]  /*60b0*/  @!PT LDS RZ, [RZ] ;  /* 0x00000000fffff984 */ /* 0x000fe20000000800 */
[----:B------:R1:W-:Y:S01]  /*60c0*/  LDGSTS.E.BYPASS.LTC128B.128 [R197+0x6000], [R8.64] ;  /* 0x0600000008c57fae */ /* 0x0003e2000b901d56 */
[----:B------:R-:W-:Y:S02]  /*60d0*/  IADD3 R6, P0, R14, UR27, RZ ;  /* 0x0000001b0e067c10 */ /* 0x000fe4000ff1e0ff */
[----:B------:R-:W-:Y:S01]  /*60e0*/  IADD3.X R15, R13, UR4, RZ, P1, !PT ;  /* 0x000000040d0f7c10 */ /* 0x000fe20008ffe4ff */
[----:B------:R1:W-:Y:S03]  /*60f0*/  LDGSTS.E.BYPASS.LTC128B.128 [R197+0x8000], [R8.64+0x80] ;  /* 0x0800008008c57fae */ /* 0x0003e6000b901d56 */
[----:B------:R-:W-:Y:S01]  /*6100*/  IADD3.X R7, R15, UR4, RZ, P0, !PT ;  /* 0x000000040f077c10 */ /* 0x000fe200087fe4ff */
[----:B------:R1:W-:Y:S04]  /*6110*/  LDGSTS.E.BYPASS.LTC128B.128 [R197+0xa000], [R8.64+0x100] ;  /* 0x0a00010008c57fae */ /* 0x0003e8000b901d56 */
        /* <DEDUP_REMOVED lines=10> */
.L_x_339:
[----:B------:R-:W-:Y:S01]  /*61c0*/  FMNMX.FTZ R2, R132, R140, !PT ;  /* 0x0000008c84027209 */ /* 0x000fe20007810000 */
[----:B------:R-:W-:Y:S01]  /*61d0*/  USHF.L.U32 UR4, UR26, 0x1, URZ ;  /* 0x000000011a047899 */ /* 0x000fe2000800063f */
[----:B-1----:R-:W-:Y:S01]  /*61e0*/  FMNMX.FTZ R8, R3, R142, !PT ;  /* 0x0000008e03087209 */ /* 0x002fe20007810000 */
[----:B------:R-:W-:Y:S01]  /*61f0*/  IMAD.WIDE.U32 R152, R200, -0x2daee0ad, RZ ;  /* 0xd2511f53c8987825 */ /* 0x000fe200078e00ff */
[----:B------:R-:W-:Y:S01]  /*6200*/  FMNMX.FTZ R2, R141, R2, !PT ;  /* 0x000000028d027209 */ /* 0x000fe20007810000 */
[----:B------:R-:W1:Y:S01]  /*6210*/  LDC.U8 R225, c[0x0][0x2d8] ;  /* 0x0000b600ffe17b82 */ /* 0x000e620000000000 */
[----:B------:R-:W-:Y:S01]  /*6220*/  FMNMX.FTZ R8, R4, R8, !PT ;  /* 0x0000000804087209 */ /* 0x000fe20007810000 */
[----:B------:R-:W-:Y:S01]  /*6230*/  IMAD R133, R217, -0x326172a9, RZ ;  /* 0xcd9e8d57d9857824 */ /* 0x000fe200078e02ff */
[----:B------:R-:W-:Y:S01]  /*6240*/  FMNMX.FTZ R2, R0, R2, !PT ;  /* 0x0000000200027209 */ /* 0x000fe20007810000 */
[----:B------:R-:W-:Y:S01]  /*6250*/  LDSM.16.MT88.4 R20, [R186+0xc000] ;  /* 0x00c00000ba14783b */ /* 0x000fe20000004200 */
[----:B------:R-:W-:Y:S01]  /*6260*/  FMNMX.FTZ R8, R10, R8, !PT ;  /* 0x000000080a087209 */ /* 0x000fe20007810000 */
[----:B------:R-:W-:Y:S01]  /*6270*/  UISETP.GE.AND UP0, UPT, UR21, 0x3, UPT ;  /* 0x000000031500788c */ /* 0x000fe2000bf06270 */
        /* <DEDUP_REMOVED lines=8> */
[----:B------:R-:W-:Y:S01]  /*6300*/  FMNMX.FTZ R8, R137, R8, !PT ;  /* 0x0000000889087209 */ /* 0x000fe20007810000 */
[----:B------:R-:W-:Y:S01]  /*6310*/  @UP0 UIADD3 UR21, UR21, -0x3, URZ ;  /* 0xfffffffd15150890 */ /* 0x000fe2000fffe03f */
        /* <DEDUP_REMOVED lines=20> */
[----:B------:R-:W-:Y:S01]  /*6460*/  MOV R5, UR25 ;  /* 0x0000001900057c02 */ /* 0x000fe20008000f00 */
[----:B------:R-:W2:Y:S01]  /*6470*/  SHFL.BFLY PT, R7, R2, 0x2, 0x1f ;  /* 0x0c401f0002077f89 */ /* 0x000ea200000e0000 */
[----:B-1----:R-:W-:Y:S02]  /*6480*/  PRMT R225, R225, 0x7054, R225 ;  /* 0x00007054e1e17816 */ /* 0x002fe400000000e1 */
[----:B------:R-:W-:Y:S01]  /*6490*/  LOP3.LUT R5, R153, UR4, R5, 0x96, !PT ;  /* 0x0000000499057c12 */ /* 0x000fe2000f8e9605 */
[----:B------:R-:W1:Y:S01]  /*64a0*/  SHFL.BFLY PT, R6, R8, 0x2, 0x1f ;  /* 0x0c401f0008067f89 */ /* 0x000e6200000e0000 */
[----:B------:R-:W-:-:S06]  /*64b0*/  UIADD3 UR4, UR4, 0x1, URZ ;  /* 0x0000000104047890 */ /* 0x000fcc000fffe03f */
[----:B------:R-:W-:-:S04]  /*64c0*/  MOV R152, UR4 ;  /* 0x0000000400987c02 */ /* 0x000fc80008000f00 */
[----:B------:R-:W-:-:S05]  /*64d0*/  LOP3.LUT R152, R153, UR25, R152, 0x96, !PT ;  /* 0x0000001999987c12 */ /* 0x000fca000f8e9698 */
[----:B------:R-:W-:Y:S01]  /*64e0*/  IMAD.WIDE.U32 R152, R152, -0x326172a9, RZ ;  /* 0xcd9e8d5798987825 */ /* 0x000fe200078e00ff */
[----:B--2---:R-:W-:Y:S02]  /*64f0*/  FMNMX.FTZ R7, R2, R7, !PT ;  /* 0x0000000702077209 */ /* 0x004fe40007810000 */
[----:B-1----:R-:W-:-:S03]  /*6500*/  FMNMX.FTZ R6, R8, R6, !PT ;  /* 0x0000000608067209 */ /* 0x002fc60007810000 */
[----:B------:R-:W1:Y:S01]  /*6510*/  SHFL.BFLY PT, R2, R7, 0x1, 0x1f ;  /* 0x0c201f0007027f89 */ /* 0x000e6200000e0000 */
[----:B------:R-:W-:-:S03]  /*6520*/  IMAD.WIDE.U32 R8, R5, -0x326172a9, RZ ;  /* 0xcd9e8d5705087825 */ /* 0x000fc600078e00ff */
[----:B------:R-:W2:Y:S02]  /*6530*/  SHFL.BFLY PT, R5, R6, 0x1, 0x1f ;  /* 0x0c201f0006057f89 */ /* 0x000ea400000e0000 */
[----:B------:R-:W-:Y:S02]  /*6540*/  LOP3.LUT R8, R135, UR13, R8, 0x96, !PT ;  /* 0x0000000d87087c12 */ /* 0x000fe4000f8e9608 */
[----:B-1----:R-:W-:Y:S02]  /*6550*/  FMNMX.FTZ R2, R7, R2, !PT ;  /* 0x0000000207027209 */ /* 0x002fe40007810000 */
[--C-:B------:R-:W-:Y:S01]  /*6560*/  LOP3.LUT R7, R9, UR15, R133.reuse, 0x96, !PT ;  /* 0x0000000f09077c12 */ /* 0x100fe2000f8e9685 */
[----:B------:R-:W-:Y:S01]  /*6570*/  IMAD.WIDE.U32 R8, R8, -0x2daee0ad, RZ ;  /* 0xd2511f5308087825 */ /* 0x000fe200078e00ff */
[C---:B------:R-:W-:Y:S02]  /*6580*/  FSETP.NEU.FTZ.AND P1, PT, R2.reuse, -INF , PT ;  /* 0xff8000000200780b */ /* 0x040fe40003f3d000 */
[----:B------:R-:W-:Y:S01]  /*6590*/  LOP3.LUT R133, R153, UR15, R133, 0x96, !PT ;  /* 0x0000000f99857c12 */ /* 0x000fe2000f8e9685 */
[C---:B------:R-:W-:Y:S01]  /*65a0*/  FMUL.FTZ R232, R2.reuse, c[0x0][0x23c] ;  /* 0x00008f0002e87a20 */ /* 0x040fe20000410000 */
[----:B------:R-:W-:Y:S01]  /*65b0*/  FSEL R224, R2, RZ, P1 ;  /* 0x000000ff02e07208 */ /* 0x000fe20000800000 */
[----:B------:R-:W-:-:S03]  /*65c0*/  IMAD.WIDE.U32 R158, R7, -0x2daee0ad, RZ ;  /* 0xd2511f53079e7825 */ /* 0x000fc600078e00ff */
[----:B------:R-:W-:Y:S01]  /*65d0*/  FSEL R232, R232, RZ, P1 ;  /* 0x000000ffe8e87208 */ /* 0x000fe20000800000 */
[----:B------:R-:W-:Y:S01]  /*65e0*/  FADD.FTZ R224, R132, -R224 ;  /* 0x800000e084e07221 */ /* 0x000fe20000010000 */
[----:B------:R-:W-:Y:S02]  /*65f0*/  LOP3.LUT R7, R159, UR12, R220, 0x96, !PT ;  /* 0x0000000c9f077c12 */ /* 0x000fe4000f8e96dc */
[----:B------:R-:W-:Y:S01]  /*6600*/  LOP3.LUT R158, R9, UR10, R158, 0x96, !PT ;  /* 0x0000000a099e7c12 */ /* 0x000fe2000f8e969e */
[--C-:B------:R-:W-:Y:S02]  /*6610*/  FFMA.FTZ R223, R140, c[0x0][0x23c], -R232.reuse ;  /* 0x00008f008cdf7a23 */ /* 0x100fe400000108e8 */
[----:B------:R-:W-:Y:S02]  /*6620*/  FFMA.FTZ R221, R141, c[0x0][0x23c], -R232 ;  /* 0x00008f008ddd7a23 */ /* 0x000fe400000108e8 */
[----:B------:R-:W-:Y:S02]  /*6630*/  IMAD.WIDE.U32 R140, R7, -0x326172a9, RZ ;  /* 0xcd9e8d57078c7825 */ /* 0x000fe400078e00ff */
[----:B------:R-:W-:Y:S02]  /*6640*/  MUFU.EX2 R223, R223 ;  /* 0x000000df00df7308 */ /* 0x000fe40000000800 */
[----:B------:R-:W-:-:S04]  /*6650*/  IMAD.WIDE.U32 R158, R158, -0x326172a9, RZ ;  /* 0xcd9e8d579e9e7825 */ /* 0x000fc800078e00ff */
[----:B------:R-:W-:Y:S01]  /*6660*/  FFMA.FTZ R215, R0, c[0x0][0x23c], -R232 ;  /* 0x00008f0000d77a23 */ /* 0x000fe200000108e8 */
[----:B--2---:R-:W-:Y:S01]  /*6670*/  FMNMX.FTZ R0, R6, R5, !PT ;  /* 0x0000000506007209 */ /* 0x004fe20007810000 */
[----:B------:R-:W-:Y:S01]  /*6680*/  FMUL.FTZ R224, R224, c[0x0][0x23c] ;  /* 0x00008f00e0e07a20 */ /* 0x000fe20000410000 */
[----:B------:R-:W-:Y:S01]  /*6690*/  LOP3.LUT R5, R141, UR11, R134, 0x96, !PT ;  /* 0x0000000b8d057c12 */ /* 0x000fe2000f8e9686 */
[----:B------:R-:W-:Y:S01]  /*66a0*/  FFMA.FTZ R214, R160, c[0x0][0x23c], -R232 ;  /* 0x00008f00a0d67a23 */ /* 0x000fe200000108e8 */
[----:B------:R-:W-:Y:S01]  /*66b0*/  LOP3.LUT R140, R159, UR9, R140, 0x96, !PT ;  /* 0x000000099f8c7c12 */ /* 0x000fe2000f8e968c */
[C---:B------:R-:W-:Y:S01]  /*66c0*/  FMUL.FTZ R227, R0.reuse, c[0x0][0x23c] ;  /* 0x00008f0000e37a20 */ /* 0x040fe20000410000 */
[----:B------:R-:W-:Y:S01]  /*66d0*/  FSETP.NEU.FTZ.AND P0, PT, R0, -INF , PT ;  /* 0xff8000000000780b */ /* 0x000fe20003f1d000 */
[----:B------:R-:W-:Y:S01]  /*66e0*/  IMAD.WIDE.U32 R6, R5, -0x2daee0ad, RZ ;  /* 0xd2511f5305067825 */ /* 0x000fe200078e00ff */
[----:B------:R-:W1:Y:S02]  /*66f0*/  MUFU.EX2 R224, R224 ;  /* 0x000000e000e07308 */ /* 0x000e640000000800 */
[----:B------:R-:W-:Y:S01]  /*6700*/  FSEL R227, R227, RZ, P0 ;  /* 0x000000ffe3e37208 */ /* 0x000fe20000000000 */
[----:B------:R-:W-:Y:S01]  /*6710*/  IMAD.WIDE.U32 R140, R140, -0x2daee0ad, RZ ;  /* 0xd2511f538c8c7825 */ /* 0x000fe200078e00ff */
[----:B------:R-:W-:-:S03]  /*6720*/  LOP3.LUT R143, R7, UR8, R8, 0x96, !PT ;  /* 0x00000008078f7c12 */ /* 0x000fc6000f8e9608 */
[--C-:B------:R-:W-:Y:S01]  /*6730*/  FFMA.FTZ R213, R142, c[0x0][0x23c], -R227.reuse ;  /* 0x00008f008ed57a23 */ /* 0x100fe200000108e3 */
[----:B------:R-:W-:Y:S01]  /*6740*/  LOP3.LUT R5, R141, UR6, R6, 0x96, !PT ;  /* 0x000000068d057c12 */ /* 0x000fe2000f8e9606 */
[----:B------:R-:W-:Y:S01]  /*6750*/  FFMA.FTZ R212, R4, c[0x0][0x23c], -R227 ;  /* 0x00008f0004d47a23 */ /* 0x000fe200000108e3 */
[----:B------:R-:W-:Y:S01]  /*6760*/  MUFU.EX2 R221, R221 ;  /* 0x000000dd00dd7308 */ /* 0x000fe20000000800 */
[----:B------:R-:W-:-:S04]  /*6770*/  IMAD.WIDE.U32 R142, R143, -0x326172a9, RZ ;  /* 0xcd9e8d578f8e7825 */ /* 0x000fc800078e00ff */
[----:B------:R-:W-:-:S03]  /*6780*/  IMAD.WIDE.U32 R4, R5, -0x326172a9, RZ ;  /* 0xcd9e8d5705047825 */ /* 0x000fc600078e00ff */
[----:B------:R-:W-:Y:S01]  /*6790*/  MUFU.EX2 R215, R215 ;  /* 0x000000d700d77308 */ /* 0x000fe20000000800 */
[--C-:B------:R-:W-:Y:S01]  /*67a0*/  FFMA.FTZ R205, R10, c[0x0][0x23c], -R227.reuse ;  /* 0x00008f000acd7a23 */ /* 0x100fe200000108e3 */
[----:B------:R-:W-:Y:S01]  /*67b0*/  LOP3.LUT R8, R5, UR16, R142, 0x96, !PT ;  /* 0x0000001005087c12 */ /* 0x000fe2000f8e968e */
[-C--:B-1----:R-:W-:Y:S01]  /*67c0*/  FMUL.FTZ R16, R36, R224.reuse ;  /* 0x000000e024107220 */ /* 0x082fe20000410000 */
[C---:B------:R-:W-:Y:S01]  /*67d0*/  LOP3.LUT R5, R4.reuse, 0xffff, RZ, 0xc0, !PT ;  /* 0x0000ffff04057812 */ /* 0x040fe200078ec0ff */
[-C--:B------:R-:W-:Y:S01]  /*67e0*/  FMUL.FTZ R17, R37, R224.reuse ;  /* 0x000000e025117220 */ /* 0x080fe20000410000 */
[----:B------:R-:W-:Y:S01]  /*67f0*/  LOP3.LUT R6, R4, 0xff, RZ, 0xc0, !PT ;  /* 0x000000ff04067812 */ /* 0x000fe200078ec0ff */
[----:B------:R-:W-:Y:S01]  /*6800*/  FFMA.FTZ R222, R11, c[0x0][0x23c], -R227 ;  /* 0x00008f000bde7a23 */ /* 0x000fe200000108e3 */
[--C-:B------:R-:W-:Y:S01]  /*6810*/  SHF.R.U32.HI R10, RZ, 0x10, R4.reuse ;  /* 0x00000010ff0a7819 */ /* 0x100fe20000011604 */
[----:B------:R-:W1:Y:S01]  /*6820*/  MUFU.EX2 R214, R214 ;  /* 0x000000d600d67308 */ /* 0x000e620000000800 */
[----:B------:R-:W-:Y:S01]  /*6830*/  SHF.R.U32.HI R7, RZ, 0x18, R4 ;  /* 0x00000018ff077819 */ /* 0x000fe20000011604 */
[-C--:B------:R-:W-:Y:S01]  /*6840*/  FMUL.FTZ R32, R52, R224.reuse ;  /* 0x000000e034207220 */ /* 0x080fe20000410000 */
[----:B------:R-:W-:Y:S01]  /*6850*/  FSEL R4, R0, RZ, P0 ;  /* 0x000000ff00047208 */ /* 0x000fe20000000000 */
[-C--:B------:R-:W-:Y:S01]  /*6860*/  FMUL.FTZ R33, R53, R224.reuse ;  /* 0x000000e035217220 */ /* 0x080fe20000410000 */
[----:B------:R-:W-:Y:S01]  /*6870*/  SHF.R.U32.HI R5, RZ, 0x8, R5 ;  /* 0x00000008ff057819 */ /* 0x000fe20000011605 */
[-C--:B------:R-:W-:Y:S01]  /*6880*/  FMUL.FTZ R40, R40, R224.reuse ;  /* 0x000000e028287220 */ /* 0x080fe20000410000 */
[----:B------:R-:W-:Y:S01]  /*6890*/  LOP3.LUT R9, R8, 0xffff, RZ, 0xc0, !PT ;  /* 0x0000ffff08097812 */ /* 0x000fe200078ec0ff */
[----:B------:R-:W-:Y:S01]  /*68a0*/  FADD.FTZ R3, R3, -R4 ;  /* 0x8000000403037221 */ /* 0x000fe20000010000 */
[----:B------:R-:W-:Y:S01]  /*68b0*/  MUFU.EX2 R213, R213 ;  /* 0x000000d500d57308 */ /* 0x000fe20000000800 */
[----:B------:R-:W-:Y:S01]  /*68c0*/  PRMT R6, R6, 0x5410, R5 ;  /* 0x0000541006067816 */ /* 0x000fe20000000005 */
[-C--:B------:R-:W-:Y:S01]  /*68d0*/  FMUL.FTZ R41, R41, R224.reuse ;  /* 0x000000e029297220 */ /* 0x080fe20000410000 */
[--C-:B------:R-:W-:Y:S01]  /*68e0*/  SHF.R.U32.HI R5, RZ, 0x10, R8.reuse ;  /* 0x00000010ff057819 */ /* 0x100fe20000011608 */
[----:B------:R-:W-:Y:S01]  /*68f0*/  FMUL.FTZ R3, R3, c[0x0][0x23c] ;  /* 0x00008f0003037a20 */ /* 0x000fe20000410000 */
[----:B------:R-:W-:Y:S01]  /*6900*/  LOP3.LUT R4, R8, 0xff, RZ, 0xc0, !PT ;  /* 0x000000ff08047812 */ /* 0x000fe200078ec0ff */
[--C-:B------:R-:W-:Y:S01]  /*6910*/  HSET2.LE.AND R6, R6, R225.reuse, PT ;  /* 0x000000e106067233 */ /* 0x100fe20003803000 */
[----:B------:R-:W-:Y:S01]  /*6920*/  LOP3.LUT R10, R10, 0xff, RZ, 0xc0, !PT ;  /* 0x000000ff0a0a7812 */ /* 0x000fe200078ec0ff */
[----:B------:R-:W2:Y:S01]  /*6930*/  MUFU.EX2 R212, R212 ;  /* 0x000000d400d47308 */ /* 0x000ea20000000800 */
[----:B------:R-:W-:Y:S01]  /*6940*/  SHF.R.U32.HI R8, RZ, 0x18, R8 ;  /* 0x00000018ff087819 */ /* 0x000fe20000011608 */
[-C--:B------:R-:W-:Y:S01]  /*6950*/  FMUL.FTZ R56, R56, R224.reuse ;  /* 0x000000e038387220 */ /* 0x080fe20000410000 */
[----:B------:R-:W-:Y:S01]  /*6960*/  SHF.R.U32.HI R9, RZ, 0x8, R9 ;  /* 0x00000008ff097819 */ /* 0x000fe20000011609 */
[-C--:B------:R-:W-:Y:S01]  /*6970*/  FMUL.FTZ R57, R57, R224.reuse ;  /* 0x000000e039397220 */ /* 0x080fe20000410000 */
[----:B------:R-:W-:Y:S01]  /*6980*/  LOP3.LUT R5, R5, 0xff, RZ, 0xc0, !PT ;  /* 0x000000ff05057812 */ /* 0x000fe200078ec0ff */
[-C--:B------:R-:W-:Y:S01]  /*6990*/  FMUL.FTZ R24, R44, R224.reuse ;  /* 0x000000e02c187220 */ /* 0x080fe20000410000 */
[----:B------:R-:W-:Y:S01]  /*69a0*/  PRMT R7, R10, 0x5410, R7 ;  /* 0x000054100a077816 */ /* 0x000fe20000000007 */
[----:B------:R-:W3:Y:S01]  /*69b0*/  MUFU.EX2 R3, R3 ;  /* 0x0000000300037308 */ /* 0x000ee20000000800 */
[----:B------:R-:W-:Y:S01]  /*69c0*/  PRMT R4, R4, 0x5410, R9 ;  /* 0x0000541004047816 */ /* 0x000fe20000000009 */
[-C--:B------:R-:W-:Y:S01]  /*69d0*/  FMUL.FTZ R25, R45, R224.reuse ;  /* 0x000000e02d197220 */ /* 0x080fe20000410000 */
[----:B------:R-:W-:Y:S01]  /*69e0*/  PRMT R5, R5, 0x5410, R8 ;  /* 0x0000541005057816 */ /* 0x000fe20000000008 */
[--C-:B------:R-:W-:Y:S01]  /*69f0*/  HSET2.LE.AND R7, R7, R225.reuse, PT ;  /* 0x000000e107077233 */ /* 0x100fe20003803000 */
[----:B-1----:R-:W-:Y:S01]  /*6a00*/  F2FP.BF16.PACK_AB R11, R214, R215 ;  /* 0x000000d7d60b723e */ /* 0x002fe200000010ff */
[--C-:B------:R-:W-:Y:S01]  /*6a10*/  HSET2.LE.AND R4, R4, R225.reuse, PT ;  /* 0x000000e104047233 */ /* 0x100fe20003803000 */
[----:B------:R-:W-:Y:S01]  /*6a20*/  F2FP.BF16.PACK_AB R9, R221, R223 ;  /* 0x000000dfdd09723e */ /* 0x000fe200000010ff */
[----:B------:R-:W-:Y:S01]  /*6a30*/  MUFU.EX2 R205, R205 ;  /* 0x000000cd00cd7308 */ /* 0x000fe20000000800 */
[----:B------:R-:W-:Y:S01]  /*6a40*/  HSET2.LE.AND R5, R5, R225, PT ;  /* 0x000000e105057233 */ /* 0x000fe20003803000 */
[----:B--2---:R-:W-:Y:S01]  /*6a50*/  F2FP.BF16.PACK_AB R8, R212, R213 ;  /* 0x000000d5d408723e */ /* 0x004fe200000010ff */
[-C--:B------:R-:W-:Y:S01]  /*6a60*/  FMUL.FTZ R48, R48, R224.reuse ;  /* 0x000000e030307220 */ /* 0x080fe20000410000 */
[----:B------:R-:W-:Y:S01]  /*6a70*/  LOP3.LUT R6, R6, R11, RZ, 0xc0, !PT ;  /* 0x0000000b06067212 */ /* 0x000fe200078ec0ff */
[-C--:B------:R-:W-:Y:S01]  /*6a80*/  FMUL.FTZ R49, R49, R224.reuse ;  /* 0x000000e031317220 */ /* 0x080fe20000410000 */
[----:B------:R-:W-:Y:S01]  /*6a90*/  LOP3.LUT R4, R4, R9, RZ, 0xc0, !PT ;  /* 0x0000000904047212 */ /* 0x000fe200078ec0ff */
[----:B------:R-:W-:Y:S01]  /*6aa0*/  FMUL.FTZ R72, R72, R224 ;  /* 0x000000e048487220 */ /* 0x000fe20000410000 */
[----:B------:R-:W1:Y:S01]  /*6ab0*/  MUFU.EX2 R222, R222 ;  /* 0x000000de00de7308 */ /* 0x000e620000000800 */
[-C--:B---3--:R-:W-:Y:S01]  /*6ac0*/  FMUL.FTZ R18, R38, R3.reuse ;  /* 0x0000000326127220 */ /* 0x088fe20000410000 */
[----:B------:R-:W-:Y:S01]  /*6ad0*/  LOP3.LUT R5, R5, R8, RZ, 0xc0, !PT ;  /* 0x0000000805057212 */ /* 0x000fe200078ec0ff */
[-C--:B------:R-:W-:Y:S01]  /*6ae0*/  FMUL.FTZ R19, R39, R3.reuse ;  /* 0x0000000327137220 */ /* 0x080fe20000410000 */
[----:B------:R-:W-:Y:S01]  /*6af0*/  LOP3.LUT R142, R143, UR7, R158, 0x96, !PT ;  /* 0x000000078f8e7c12 */ /* 0x000fe2000f8e969e */
[----:B------:R-:W2:Y:S01]  /*6b00*/  LDSM.16.MT88.4 R36, [R184+0xc000] ;  /* 0x00c00000b824783b */ /* 0x000ea20000004200 */
[-C--:B------:R-:W-:Y:S01]  /*6b10*/  FMUL.FTZ R34, R54, R3.reuse ;  /* 0x0000000336227220 */ /* 0x080fe20000410000 */
[----:B------:R-:W-:Y:S01]  /*6b20*/  PLOP3.LUT P0, PT, PT, PT, UP0, 0x80, 0x0 ;  /* 0x000000000000781c */ /* 0x000fe20003f0f008 */
[----:B------:R-:W-:-:S02]  /*6b30*/  FMUL.FTZ R35, R55, R3 ;  /* 0x0000000337237220 */ /* 0x000fc40000410000 */
[----:B------:R-:W-:Y:S01]  /*6b40*/  LDSM.16.MT88.4 R52, [R186+0xe000] ;  /* 0x00e00000ba34783b */ /* 0x000fe20000004200 */
[-C--:B------:R-:W-:Y:S02]  /*6b50*/  FMUL.FTZ R42, R42, R3.reuse ;  /* 0x000000032a2a7220 */ /* 0x080fe40000410000 */
[-C--:B------:R-:W-:Y:S02]  /*6b60*/  FMUL.FTZ R43, R43, R3.reuse ;  /* 0x000000032b2b7220 */ /* 0x080fe40000410000 */
[----:B------:R-:W-:Y:S01]  /*6b70*/  FMUL.FTZ R58, R58, R3 ;  /* 0x000000033a3a7220 */ /* 0x000fe20000410000 */
[----:B-1----:R-:W-:Y:S01]  /*6b80*/  F2FP.BF16.PACK_AB R10, R222, R205 ;  /* 0x000000cdde0a723e */ /* 0x002fe200000010ff */
[-C--:B------:R-:W-:Y:S02]  /*6b90*/  FMUL.FTZ R59, R59, R3.reuse ;  /* 0x000000033b3b7220 */ /* 0x080fe40000410000 */
[-C--:B------:R-:W-:Y:S01]  /*6ba0*/  FMUL.FTZ R26, R46, R3.reuse ;  /* 0x000000032e1a7220 */ /* 0x080fe20000410000 */
[----:B------:R-:W-:Y:S01]  /*6bb0*/  LOP3.LUT R7, R7, R10, RZ, 0xc0, !PT ;  /* 0x0000000a07077212 */ /* 0x000fe200078ec0ff */
[----:B------:R-:W-:-:S02]  /*6bc0*/  FMUL.FTZ R27, R47, R3 ;  /* 0x000000032f1b7220 */ /* 0x000fc40000410000 */
[-C--:B------:R-:W-:Y:S01]  /*6bd0*/  FMUL.FTZ R50, R50, R3.reuse ;  /* 0x0000000332327220 */ /* 0x080fe20000410000 */
[----:B------:R-:W1:Y:S01]  /*6be0*/  LDSM.16.MT88.4 R44, [R188+0xe000] ;  /* 0x00e00000bc2c783b */ /* 0x000e620000004200 */
[-C--:B------:R-:W-:Y:S02]  /*6bf0*/  FMUL.FTZ R51, R51, R3.reuse ;  /* 0x0000000333337220 */ /* 0x080fe40000410000 */
[C---:B------:R-:W-:Y:S01]  /*6c00*/  HMMA.16816.F32.BF16 R16, R4.reuse, R20, R16 ;  /* 0x000000140410723c */ /* 0x040fe20000041810 */
[-C--:B------:R-:W-:Y:S02]  /*6c10*/  FMUL.FTZ R73, R73, R224.reuse ;  /* 0x000000e049497220 */ /* 0x080fe40000410000 */
[-C--:B------:R-:W-:Y:S02]  /*6c20*/  FMUL.FTZ R74, R74, R3.reuse ;  /* 0x000000034a4a7220 */ /* 0x080fe40000410000 */
[----:B------:R-:W-:Y:S02]  /*6c30*/  FMUL.FTZ R75, R75, R3 ;  /* 0x000000034b4b7220 */ /* 0x000fe40000410000 */
[-C--:B------:R-:W-:Y:S01]  /*6c40*/  FMUL.FTZ R80, R80, R224.reuse ;  /* 0x000000e050507220 */ /* 0x080fe20000410000 */
[----:B------:R-:W-:Y:S01]  /*6c50*/  HMMA.16816.F32.BF16 R20, R4, R22, R40 ;  /* 0x000000160414723c */ /* 0x000fe20000041828 */
[----:B------:R-:W-:-:S02]  /*6c60*/  FMUL.FTZ R81, R81, R224 ;  /* 0x000000e051517220 */ /* 0x000fc40000410000 */
[-C--:B------:R-:W-:Y:S02]  /*6c70*/  FMUL.FTZ R82, R82, R3.reuse ;  /* 0x0000000352527220 */ /* 0x080fe40000410000 */
[-C--:B------:R-:W-:Y:S02]  /*6c80*/  FMUL.FTZ R83, R83, R3.reuse ;  /* 0x0000000353537220 */ /* 0x080fe40000410000 */
[-C--:B------:R-:W-:Y:S01]  /*6c90*/  FMUL.FTZ R40, R60, R224.reuse ;  /* 0x000000e03c287220 */ /* 0x080fe20000410000 */
[----:B------:R-:W-:Y:S01]  /*6ca0*/  HMMA.16816.F32.BF16 R24, R4, R28, R24 ;  /* 0x0000001c0418723c */ /* 0x000fe20000041818 */
[----:B------:R-:W-:Y:S02]  /*6cb0*/  FMUL.FTZ R41, R61, R224 ;  /* 0x000000e03d297220 */ /* 0x000fe40000410000 */
[-C--:B------:R-:W-:Y:S02]  /*6cc0*/  FMUL.FTZ R42, R62, R3.reuse ;  /* 0x000000033e2a7220 */ /* 0x080fe40000410000 */
[----:B------:R-:W-:-:S02]  /*6cd0*/  FMUL.FTZ R43, R63, R3 ;  /* 0x000000033f2b7220 */ /* 0x000fc40000410000 */
[----:B------:R-:W3:Y:S01]  /*6ce0*/  LDSM.16.MT88.4 R60, [R185+0xe000] ;  /* 0x00e00000b93c783b */ /* 0x000ee20000004200 */
[C---:B--2---:R-:W-:Y:S01]  /*6cf0*/  HMMA.16816.F32.BF16 R32, R4.reuse, R36, R32 ;  /* 0x000000240420723c */ /* 0x044fe20000041820 */
[-C--:B------:R-:W-:Y:S02]  /*6d00*/  FMUL.FTZ R64, R64, R224.reuse ;  /* 0x000000e040407220 */ /* 0x080fe40000410000 */
[-C--:B------:R-:W-:Y:S02]  /*6d10*/  FMUL.FTZ R65, R65, R224.reuse ;  /* 0x000000e041417220 */ /* 0x080fe40000410000 */
[-C--:B------:R-:W-:Y:S02]  /*6d20*/  FMUL.FTZ R66, R66, R3.reuse ;  /* 0x0000000342427220 */ /* 0x080fe40000410000 */
[----:B------:R-:W-:Y:S01]  /*6d30*/  FMUL.FTZ R67, R67, R3 ;  /* 0x0000000343437220 */ /* 0x000fe20000410000 */
        /* <DEDUP_REMOVED lines=9> */
[----:B------:R-:W2:Y:S01]  /*6dd0*/  LDSM.16.MT88.4 R76, [R188+0x10000] ;  /* 0x01000000bc4c783b */ /* 0x000ea20000004200 */
[-C--:B------:R-:W-:Y:S01]  /*6de0*/  FMUL.FTZ R48, R68, R224.reuse ;  /* 0x000000e044307220 */ /* 0x080fe20000410000 */
[C---:B-1----:R-:W-:Y:S01]  /*6df0*/  HMMA.16816.F32.BF16 R40, R4.reuse, R44, R40 ;  /* 0x0000002c0428723c */ /* 0x042fe20000041828 */
[-C--:B------:R-:W-:Y:S02]  /*6e00*/  FMUL.FTZ R49, R69, R224.reuse ;  /* 0x000000e045317220 */ /* 0x080fe40000410000 */
[-C--:B------:R-:W-:Y:S02]  /*6e10*/  FMUL.FTZ R50, R70, R3.reuse ;  /* 0x0000000346327220 */ /* 0x080fe40000410000 */
[-C--:B------:R-:W-:Y:S02]  /*6e20*/  FMUL.FTZ R51, R71, R3.reuse ;  /* 0x0000000347337220 */ /* 0x080fe40000410000 */
[----:B------:R-:W1:Y:S01]  /*6e30*/  LDSM.16.MT88.4 R68, [R184+0xe000] ;  /* 0x00e00000b844783b */ /* 0x000e620000004200 */
        /* <DEDUP_REMOVED lines=10> */
[-C--:B------:R-:W-:Y:S01]  /*6ee0*/  FMUL.FTZ R91, R91, R3.reuse ;  /* 0x000000035b5b7220 */ /* 0x080fe20000410000 */
[C---:B------:R-:W-:Y:S01]  /*6ef0*/  HMMA.16816.F32.BF16 R52, R4.reuse, R54, R72 ;  /* 0x000000360434723c */ /* 0x040fe20000041848 */
[----:B------:R-:W-:Y:S01]  /*6f00*/  LDSM.16.MT88.4 R84, [R186+0x10000] ;  /* 0x01000000ba54783b */ /* 0x000fe20000004200 */
[--C-:B------:R-:W-:Y:S02]  /*6f10*/  FFMA.FTZ R237, R157, c[0x0][0x23c], -R232.reuse ;  /* 0x00008f009ded7a23 */ /* 0x100fe400000108e8 */
[--C-:B------:R-:W-:Y:S02]  /*6f20*/  FFMA.FTZ R236, R139, c[0x0][0x23c], -R232.reuse ;  /* 0x00008f008bec7a23 */ /* 0x100fe400000108e8 */
[----:B------:R-:W-:Y:S02]  /*6f30*/  FFMA.FTZ R239, R156, c[0x0][0x23c], -R232 ;  /* 0x00008f009cef7a23 */ /* 0x000fe400000108e8 */
[-C--:B------:R-:W-:Y:S01]  /*6f40*/  FMUL.FTZ R72, R92, R224.reuse ;  /* 0x000000e05c487220 */ /* 0x080fe20000410000 */
[----:B---3--:R-:W-:Y:S01]  /*6f50*/  HMMA.16816.F32.BF16 R56, R4, R60, R56 ;  /* 0x0000003c0438723c */ /* 0x008fe20000041838 */
[----:B------:R-:W-:Y:S01]  /*6f60*/  FMUL.FTZ R73, R93, R224 ;  /* 0x000000e05d497220 */ /* 0x000fe20000410000 */
[----:B------:R-:W-:Y:S01]  /*6f70*/  MUFU.EX2 R237, R237 ;  /* 0x000000ed00ed7308 */ /* 0x000fe20000000800 */
[-C--:B------:R-:W-:Y:S01]  /*6f80*/  FMUL.FTZ R74, R94, R3.reuse ;  /* 0x000000035e4a7220 */ /* 0x080fe20000410000 */
[----:B------:R-:W-:Y:S01]  /*6f90*/  LDSM.16.MT88.4 R156, [R185+0xd000] ;  /* 0x00d00000b99c783b */ /* 0x000fe20000004200 */
[----:B------:R-:W-:-:S02]  /*6fa0*/  FMUL.FTZ R75, R95, R3 ;  /* 0x000000035f4b7220 */ /* 0x000fc40000410000 */
[----:B------:R-:W-:Y:S01]  /*6fb0*/  FFMA.FTZ R238, R138, c[0x0][0x23c], -R232 ;  /* 0x00008f008aee7a23 */ /* 0x000fe200000108e8 */
[----:B------:R-:W3:Y:S01]  /*6fc0*/  LDSM.16.MT88.4 R92, [R185+0x10000] ;  /* 0x01000000b95c783b */ /* 0x000ee20000004200 */
[C---:B------:R-:W-:Y:S01]  /*6fd0*/  HMMA.16816.F32.BF16 R60, R4.reuse, R62, R80 ;  /* 0x0000003e043c723c */ /* 0x040fe20000041850 */
[----:B------:R-:W4:Y:S01]  /*6fe0*/  MUFU.EX2 R236, R236 ;  /* 0x000000ec00ec7308 */ /* 0x000f220000000800 */
[--C-:B------:R-:W-:Y:S02]  /*6ff0*/  FFMA.FTZ R240, R136, c[0x0][0x23c], -R227.reuse ;  /* 0x00008f0088f07a23 */ /* 0x100fe400000108e3 */
[--C-:B------:R-:W-:Y:S02]  /*7000*/  FFMA.FTZ R243, R137, c[0x0][0x23c], -R227.reuse ;  /* 0x00008f0089f37a23 */ /* 0x100fe400000108e3 */
[----:B------:R-:W-:Y:S01]  /*7010*/  FFMA.FTZ R241, R154, c[0x0][0x23c], -R227 ;  /* 0x00008f009af17a23 */ /* 0x000fe200000108e3 */
[----:B------:R-:W-:Y:S01]  /*7020*/  LDSM.16.MT88.4 R136, [R188+0xc800] ;  /* 0x00c80000bc88783b */ /* 0x000fe20000004200 */
[-C--:B------:R-:W-:Y:S01]  /*7030*/  FMUL.FTZ R80, R100, R224.reuse ;  /* 0x000000e064507220 */ /* 0x080fe20000410000 */
[----:B--2---:R-:W-:Y:S01]  /*7040*/  HMMA.16816.F32.BF16 R72, R4, R76, R72 ;  /* 0x0000004c0448723c */ /* 0x004fe20000041848 */
[----:B------:R-:W-:Y:S01]  /*7050*/  FMUL.FTZ R81, R101, R224 ;  /* 0x000000e065517220 */ /* 0x000fe20000410000 */
[----:B------:R-:W-:Y:S01]  /*7060*/  MUFU.EX2 R239, R239 ;  /* 0x000000ef00ef7308 */ /* 0x000fe20000000800 */
[----:B------:R-:W-:-:S04]  /*7070*/  IMAD.WIDE.U32 R100, R142, -0x2daee0ad, RZ ;  /* 0xd2511f538e647825 */ /* 0x000fc800078e00ff */
[-C--:B------:R-:W-:Y:S01]  /*7080*/  FMUL.FTZ R82, R102, R3.reuse ;  /* 0x0000000366527220 */ /* 0x080fe20000410000 */
[C---:B------:R-:W-:Y:S01]  /*7090*/  HMMA.16816.F32.BF16 R76, R4.reuse, R78, R96 ;  /* 0x0000004e044c723c */ /* 0x040fe20000041860 */
[----:B------:R-:W-:Y:S01]  /*70a0*/  LOP3.LUT R102, R100, 0xff, RZ, 0xc0, !PT ;  /* 0x000000ff64667812 */ /* 0x000fe200078ec0ff */
[-C--:B------:R-:W-:Y:S01]  /*70b0*/  FMUL.FTZ R83, R103, R3.reuse ;  /* 0x0000000367537220 */ /* 0x080fe20000410000 */
[----:B------:R-:W-:Y:S01]  /*70c0*/  MUFU.EX2 R238, R238 ;  /* 0x000000ee00ee7308 */ /* 0x000fe20000000800 */
[----:B------:R-:W-:Y:S02]  /*70d0*/  FFMA.FTZ R242, R155, c[0x0][0x23c], -R227 ;  /* 0x00008f009bf27a23 */ /* 0x000fe400000108e3 */
[-C--:B------:R-:W-:Y:S01]  /*70e0*/  FMUL.FTZ R108, R108, R224.reuse ;  /* 0x000000e06c6c7220 */ /* 0x080fe20000410000 */
[----:B------:R-:W-:Y:S01]  /*70f0*/  LOP3.LUT R96, R101, UR17, R140, 0x96, !PT ;  /* 0x0000001165607c12 */ /* 0x000fe2000f8e968c */
[C---:B-1----:R-:W-:Y:S01]  /*7100*/  HMMA.16816.F32.BF16 R64, R4.reuse, R68, R64 ;  /* 0x000000440440723c */ /* 0x042fe20000041840 */
[----:B------:R-:W1:Y:S01]  /*7110*/  LDSM.16.MT88.4 R140, [R184+0x10000] ;  /* 0x01000000b88c783b */ /* 0x000e620000004200 */
[----:B------:R-:W-:Y:S01]  /*7120*/  LOP3.LUT R98, R100, 0xffff, RZ, 0xc0, !PT ;  /* 0x0000ffff64627812 */ /* 0x000fe200078ec0ff */
[-C--:B------:R-:W-:Y:S01]  /*7130*/  FMUL.FTZ R99, R119, R3.reuse ;  /* 0x0000000377637220 */ /* 0x080fe20000410000 */
[--C-:B------:R-:W-:Y:S01]  /*7140*/  SHF.R.U32.HI R97, RZ, 0x10, R100.reuse ;  /* 0x00000010ff617819 */ /* 0x100fe20000011664 */
[----:B------:R-:W-:Y:S01]  /*7150*/  MUFU.EX2 R240, R240 ;  /* 0x000000f000f07308 */ /* 0x000fe20000000800 */
[----:B------:R-:W-:Y:S01]  /*7160*/  SHF.R.U32.HI R101, RZ, 0x18, R100 ;  /* 0x00000018ff657819 */ /* 0x000fe20000011664 */
[-C--:B------:R-:W-:Y:S01]  /*7170*/  FMUL.FTZ R109, R109, R224.reuse ;  /* 0x000000e06d6d7220 */ /* 0x080fe20000410000 */
[C---:B------:R-:W-:Y:S01]  /*7180*/  HMMA.16816.F32.BF16 R68, R4.reuse, R70, R88 ;  /* 0x000000460444723c */ /* 0x040fe20000041858 */
[----:B------:R-:W-:Y:S01]  /*7190*/  SHF.R.U32.HI R98, RZ, 0x8, R98 ;  /* 0x00000008ff627819 */ /* 0x000fe20000011662 */
[-C--:B------:R-:W-:Y:S01]  /*71a0*/  FMUL.FTZ R110, R110, R3.reuse ;  /* 0x000000036e6e7220 */ /* 0x080fe20000410000 */
[----:B------:R-:W-:Y:S01]  /*71b0*/  LOP3.LUT R97, R97, 0xff, RZ, 0xc0, !PT ;  /* 0x000000ff61617812 */ /* 0x000fe200078ec0ff */
[-C--:B------:R-:W-:Y:S01]  /*71c0*/  FMUL.FTZ R111, R111, R3.reuse ;  /* 0x000000036f6f7220 */ /* 0x080fe20000410000 */
[----:B------:R-:W-:Y:S01]  /*71d0*/  LOP3.LUT R100, R96, 0xff, RZ, 0xc0, !PT ;  /* 0x000000ff60647812 */ /* 0x000fe200078ec0ff */
[----:B------:R-:W2:Y:S01]  /*71e0*/  MUFU.EX2 R243, R243 ;  /* 0x000000f300f37308 */ /* 0x000ea20000000800 */
[-C--:B------:R-:W-:Y:S01]  /*71f0*/  FMUL.FTZ R88, R104, R224.reuse ;  /* 0x000000e068587220 */ /* 0x080fe20000410000 */
[----:B------:R-:W-:Y:S01]  /*7200*/  PRMT R102, R102, 0x5410, R98 ;  /* 0x0000541066667816 */ /* 0x000fe20000000062 */
[-C--:B------:R-:W-:Y:S01]  /*7210*/  FMUL.FTZ R89, R105, R224.reuse ;  /* 0x000000e069597220 */ /* 0x080fe20000410000 */
[----:B------:R-:W-:Y:S01]  /*7220*/  PRMT R101, R97, 0x5410, R101 ;  /* 0x0000541061657816 */ /* 0x000fe20000000065 */
[-C--:B------:R-:W-:Y:S01]  /*7230*/  FMUL.FTZ R90, R106, R3.reuse ;  /* 0x000000036a5a7220 */ /* 0x080fe20000410000 */
[--C-:B------:R-:W-:Y:S01]  /*7240*/  SHF.R.U32.HI R103, RZ, 0x10, R96.reuse ;  /* 0x00000010ff677819 */ /* 0x100fe20000011660 */
[-C--:B------:R-:W-:Y:S01]  /*7250*/  FMUL.FTZ R91, R107, R3.reuse ;  /* 0x000000036b5b7220 */ /* 0x080fe20000410000 */
[----:B------:R-:W-:Y:S01]  /*7260*/  SHF.R.U32.HI R104, RZ, 0x18, R96 ;  /* 0x00000018ff687819 */ /* 0x000fe20000011660 */
[-C--:B------:R-:W-:Y:S01]  /*7270*/  FMUL.FTZ R97, R117, R224.reuse ;  /* 0x000000e075617220 */ /* 0x080fe20000410000 */
[----:B------:R-:W-:Y:S01]  /*7280*/  MUFU.EX2 R241, R241 ;  /* 0x000000f100f17308 */ /* 0x000fe20000000800 */
[----:B------:R-:W-:Y:S01]  /*7290*/  FMUL.FTZ R98, R118, R3 ;  /* 0x0000000376627220 */ /* 0x000fe20000410000 */
[----:B------:R-:W-:Y:S01]  /*72a0*/  LOP3.LUT R103, R103, 0xff, RZ, 0xc0, !PT ;  /* 0x000000ff67677812 */ /* 0x000fe200078ec0ff */
[-C--:B------:R-:W-:Y:S01]  /*72b0*/  FMUL.FTZ R8, R128, R224.reuse ;  /* 0x000000e080087220 */ /* 0x080fe20000410000 */
[C---:B---3--:R-:W-:Y:S01]  /*72c0*/  HMMA.16816.F32.BF16 R88, R4.reuse, R92, R88 ;  /* 0x0000005c0458723c */ /* 0x048fe20000041858 */
[----:B----4-:R-:W-:Y:S01]  /*72d0*/  F2FP.BF16.PACK_AB R105, R236, R237 ;  /* 0x000000edec69723e */ /* 0x010fe200000010ff */
[-C--:B------:R-:W-:Y:S01]  /*72e0*/  FMUL.FTZ R9, R129, R224.reuse ;  /* 0x000000e081097220 */ /* 0x080fe20000410000 */
[----:B------:R-:W-:Y:S01]  /*72f0*/  PRMT R103, R103, 0x5410, R104 ;  /* 0x0000541067677816 */ /* 0x000fe20000000068 */
[----:B------:R-:W3:Y:S01]  /*7300*/  MUFU.EX2 R242, R242 ;  /* 0x000000f200f27308 */ /* 0x000ee20000000800 */
[-C--:B------:R-:W-:Y:S01]  /*7310*/  FMUL.FTZ R10, R130, R3.reuse ;  /* 0x00000003820a7220 */ /* 0x080fe20000410000 */
[----:B------:R-:W-:Y:S01]  /*7320*/  HSET2.LE.AND R102, R102, R225, PT ;  /* 0x000000e166667233 */ /* 0x000fe20003803000 */
[----:B------:R-:W-:Y:S01]  /*7330*/  LOP3.LUT R92, R96, 0xffff, RZ, 0xc0, !PT ;  /* 0x0000ffff605c7812 */ /* 0x000fe200078ec0ff */
[----:B------:R-:W-:Y:S01]  /*7340*/  FMUL.FTZ R96, R116, R224 ;  /* 0x000000e074607220 */ /* 0x000fe20000410000 */
[----:B------:R-:W-:Y:S01]  /*7350*/  HMMA.16816.F32.BF16 R80, R4, R84, R80 ;  /* 0x000000540450723c */ /* 0x000fe20000041850 */
[----:B------:R-:W4:Y:S01]  /*7360*/  LDSM.16.MT88.4 R116, [R188+0xe800] ;  /* 0x00e80000bc74783b */ /* 0x000f220000004200 */
[----:B------:R-:W-:Y:S01]  /*7370*/  SHF.R.U32.HI R92, RZ, 0x8, R92 ;  /* 0x00000008ff5c7819 */ /* 0x000fe2000001165c */
[----:B------:R-:W-:-:S02]  /*7380*/  FMUL.FTZ R11, R131, R3 ;  /* 0x00000003830b7220 */ /* 0x000fc40000410000 */
[-C--:B------:R-:W-:Y:S01]  /*7390*/  FMUL.FTZ R124, R124, R224.reuse ;  /* 0x000000e07c7c7220 */ /* 0x080fe20000410000 */
[----:B------:R-:W-:Y:S01]  /*73a0*/  PRMT R100, R100, 0x5410, R92 ;  /* 0x0000541064647816 */ /* 0x000fe2000000005c */
[-C--:B------:R-:W-:Y:S01]  /*73b0*/  FMUL.FTZ R125, R125, R224.reuse ;  /* 0x000000e07d7d7220 */ /* 0x080fe20000410000 */
[C---:B------:R-:W-:Y:S01]  /*73c0*/  HMMA.16816.F32.BF16 R92, R4.reuse, R94, R108 ;  /* 0x0000005e045c723c */ /* 0x040fe2000004186c */
[-C--:B------:R-:W-:Y:S01]  /*73d0*/  FMUL.FTZ R126, R126, R3.reuse ;  /* 0x000000037e7e7220 */ /* 0x080fe20000410000 */
[----:B------:R-:W-:Y:S01]  /*73e0*/  LDSM.16.MT88.4 R128, [R186+0xc800] ;  /* 0x00c80000ba80783b */ /* 0x000fe20000004200 */
[--C-:B------:R-:W-:Y:S01]  /*73f0*/  HSET2.LE.AND R100, R100, R225.reuse, PT ;  /* 0x000000e164647233 */ /* 0x100fe20003803000 */
[----:B------:R-:W-:Y:S02]  /*7400*/  FMUL.FTZ R127, R127, R3 ;  /* 0x000000037f7f7220 */ /* 0x000fe40000410000 */
[-C--:B------:R-:W-:Y:S01]  /*7410*/  FMUL.FTZ R120, R120, R224.reuse ;  /* 0x000000e078787220 */ /* 0x080fe20000410000 */
[--C-:B------:R-:W-:Y:S01]  /*7420*/  HSET2.LE.AND R109, R103, R225.reuse, PT ;  /* 0x000000e1676d7233 */ /* 0x100fe20003803000 */
[----:B------:R-:W-:Y:S01]  /*7430*/  LOP3.LUT R100, R100, R105, RZ, 0xc0, !PT ;  /* 0x0000006964647212 */ /* 0x000fe200078ec0ff */
[----:B------:R-:W-:Y:S01]  /*7440*/  FMUL.FTZ R121, R121, R224 ;  /* 0x000000e079797220 */ /* 0x000fe20000410000 */
[----:B------:R-:W5:Y:S01]  /*7450*/  LDSM.16.MT88.4 R104, [R186+0xe800] ;  /* 0x00e80000ba68783b */ /* 0x000f620000004200 */
[-C--:B------:R-:W-:Y:S01]  /*7460*/  FMUL.FTZ R122, R122, R3.reuse ;  /* 0x000000037a7a7220 */ /* 0x080fe20000410000 */
[----:B--2---:R-:W-:Y:S01]  /*7470*/  F2FP.BF16.PACK_AB R111, R243, R240 ;  /* 0x000000f0f36f723e */ /* 0x004fe200000010ff */
[----:B------:R-:W-:Y:S01]  /*7480*/  FMUL.FTZ R123, R123, R3 ;  /* 0x000000037b7b7220 */ /* 0x000fe20000410000 */
[----:B------:R-:W-:Y:S01]  /*7490*/  F2FP.BF16.PACK_AB R110, R238, R239 ;  /* 0x000000efee6e723e */ /* 0x000fe200000010ff */
[-C--:B------:R-:W-:Y:S01]  /*74a0*/  FMUL.FTZ R112, R112, R224.reuse ;  /* 0x000000e070707220 */ /* 0x080fe20000410000 */
[----:B------:R-:W-:Y:S01]  /*74b0*/  HSET2.LE.AND R103, R101, R225, PT ;  /* 0x000000e165677233 */ /* 0x000fe20003803000 */
[----:B------:R-:W-:Y:S01]  /*74c0*/  FMUL.FTZ R113, R113, R224 ;  /* 0x000000e071717220 */ /* 0x000fe20000410000 */
[----:B---3--:R-:W-:Y:S01]  /*74d0*/  F2FP.BF16.PACK_AB R108, R242, R241 ;  /* 0x000000f1f26c723e */ /* 0x008fe200000010ff */
[-C--:B------:R-:W-:Y:S01]  /*74e0*/  FMUL.FTZ R114, R114, R3.reuse ;  /* 0x0000000372727220 */ /* 0x080fe20000410000 */
[C---:B------:R-:W-:Y:S01]  /*74f0*/  HMMA.16816.F32.BF16 R8, R4.reuse, R12, R8 ;  /* 0x0000000c0408723c */ /* 0x040fe20000041808 */
[----:B------:R-:W-:Y:S01]  /*7500*/  FMUL.FTZ R115, R115, R3 ;  /* 0x0000000373737220 */ /* 0x000fe20000410000 */
[----:B------:R-:W-:Y:S01]  /*7510*/  LOP3.LUT R101, R109, R111, RZ, 0xc0, !PT ;  /* 0x0000006f6d657212 */ /* 0x000fe200078ec0ff */
[--C-:B------:R-:W-:Y:S01]  /*7520*/  FFMA.FTZ R244, R149, c[0x0][0x23c], -R232.reuse ;  /* 0x00008f0095f47a23 */ /* 0x100fe200000108e8 */
[----:B------:R-:W-:Y:S01]  /*7530*/  LOP3.LUT R102, R102, R110, RZ, 0xc0, !PT ;  /* 0x0000006e66667212 */ /* 0x000fe200078ec0ff */
[--C-:B------:R-:W-:Y:S01]  /*7540*/  FFMA.FTZ R150, R150, c[0x0][0x23c], -R232.reuse ;  /* 0x00008f0096967a23 */ /* 0x100fe200000108e8 */
[----:B------:R-:W-:Y:S01]  /*7550*/  LOP3.LUT R103, R103, R108, RZ, 0xc0, !PT ;  /* 0x0000006c67677212 */ /* 0x000fe200078ec0ff */
[----:B------:R-:W-:Y:S01]  /*7560*/  FFMA.FTZ R247, R145, c[0x0][0x23c], -R227 ;  /* 0x00008f0091f77a23 */ /* 0x000fe200000108e3 */
[----:B------:R-:W-:Y:S01]  /*7570*/  HMMA.16816.F32.BF16 R12, R4, R14, R124 ;  /* 0x0000000e040c723c */ /* 0x000fe2000004187c */
[----:B------:R-:W2:Y:S01]  /*7580*/  LDSM.16.MT88.4 R108, [R185+0xe800] ;  /* 0x00e80000b96c783b */ /* 0x000ea20000004200 */
[----:B------:R-:W-:Y:S01]  /*7590*/  MUFU.EX2 R244, R244 ;  /* 0x000000f400f47308 */ /* 0x000fe20000000800 */
[----:B------:R-:W-:-:S02]  /*75a0*/  FFMA.FTZ R245, R151, c[0x0][0x23c], -R232 ;  /* 0x00008f0097f57a23 */ /* 0x000fc400000108e8 */
[----:B------:R-:W-:Y:S01]  /*75b0*/  LDSM.16.MT88.4 R124, [R185+0xc800] ;  /* 0x00c80000b97c783b */ /* 0x000fe20000004200 */
[--C-:B------:R-:W-:Y:S02]  /*75c0*/  FFMA.FTZ R246, R148, c[0x0][0x23c], -R232.reuse ;  /* 0x00008f0094f67a23 */ /* 0x100fe400000108e8 */
[C---:B------:R-:W-:Y:S01]  /*75d0*/  HMMA.16816.F32.BF16 R84, R4.reuse, R86, R120 ;  /* 0x000000560454723c */ /* 0x040fe20000041878 */
[----:B------:R-:W-:Y:S01]  /*75e0*/  LDSM.16.MT88.4 R120, [R184+0xc800] ;  /* 0x00c80000b878783b */ /* 0x000fe20000004200 */
[--C-:B------:R-:W-:Y:S01]  /*75f0*/  FFMA.FTZ R248, R144, c[0x0][0x23c], -R227.reuse ;  /* 0x00008f0090f87a23 */ /* 0x100fe200000108e3 */
[----:B------:R-:W3:Y:S01]  /*7600*/  MUFU.EX2 R247, R247 ;  /* 0x000000f700f77308 */ /* 0x000ee20000000800 */
[----:B------:R-:W-:Y:S02]  /*7610*/  FFMA.FTZ R249, R147, c[0x0][0x23c], -R227 ;  /* 0x00008f0093f97a23 */ /* 0x000fe400000108e3 */
[--C-:B------:R-:W-:Y:S02]  /*7620*/  FFMA.FTZ R235, R235, c[0x0][0x23c], -R232.reuse ;  /* 0x00008f00ebeb7a23 */ /* 0x100fe400000108e8 */
[----:B-1----:R-:W-:Y:S01]  /*7630*/  HMMA.16816.F32.BF16 R96, R4, R140, R96 ;  /* 0x0000008c0460723c */ /* 0x002fe20000041860 */
[----:B------:R-:W-:-:S02]  /*7640*/  FFMA.FTZ R234, R234, c[0x0][0x23c], -R232 ;  /* 0x00008f00eaea7a23 */ /* 0x000fc400000108e8 */
[----:B------:R-:W-:Y:S01]  /*7650*/  MUFU.EX2 R245, R245 ;  /* 0x000000f500f57308 */ /* 0x000fe20000000800 */
[--C-:B------:R-:W-:Y:S02]  /*7660*/  FFMA.FTZ R233, R233, c[0x0][0x23c], -R232.reuse ;  /* 0x00008f00e9e97a23 */ /* 0x100fe400000108e8 */
[----:B------:R-:W-:Y:S02]  /*7670*/  FFMA.FTZ R231, R231, c[0x0][0x23c], -R232 ;  /* 0x00008f00e7e77a23 */ /* 0x000fe400000108e8 */
[----:B------:R-:W-:Y:S01]  /*7680*/  HMMA.16816.F32.BF16 R4, R4, R142, R112 ;  /* 0x0000008e0404723c */ /* 0x000fe20000041870 */
[----:B------:R-:W1:Y:S01]  /*7690*/  LDSM.16.MT88.4 R112, [R184+0xe800] ;  /* 0x00e80000b870783b */ /* 0x000e620000004200 */
[--C-:B------:R-:W-:Y:S01]  /*76a0*/  FFMA.FTZ R229, R229, c[0x0][0x23c], -R227.reuse ;  /* 0x00008f00e5e57a23 */ /* 0x100fe200000108e3 */
[----:B------:R-:W-:Y:S01]  /*76b0*/  MUFU.EX2 R246, R246 ;  /* 0x000000f600f67308 */ /* 0x000fe20000000800 */
[--C-:B------:R-:W-:Y:S01]  /*76c0*/  FFMA.FTZ R230, R230, c[0x0][0x23c], -R227.reuse ;  /* 0x00008f00e6e67a23 */ /* 0x100fe200000108e3 */
[----:B------:R-:W-:Y:S01]  /*76d0*/  LDSM.16.MT88.4 R140, [R188+0xf000] ;  /* 0x00f00000bc8c783b */ /* 0x000fe20000004200 */
[----:B------:R-:W-:-:S02]  /*76e0*/  FFMA.FTZ R228, R228, c[0x0][0x23c], -R227 ;  /* 0x00008f00e4e47a23 */ /* 0x000fc400000108e3 */
[C---:B----4-:R-:W-:Y:S01]  /*76f0*/  HMMA.16816.F32.BF16 R40, R100.reuse, R116, R40 ;  /* 0x000000746428723c */ /* 0x050fe20000041828 */
[----:B------:R-:W-:Y:S02]  /*7700*/  FFMA.FTZ R226, R226, c[0x0][0x23c], -R227 ;  /* 0x00008f00e2e27a23 */ /* 0x000fe400000108e3 */
[----:B------:R-:W-:Y:S01]  /*7710*/  MUFU.EX2 R248, R248 ;  /* 0x000000f800f87308 */ /* 0x000fe20000000800 */
[----:B------:R-:W-:Y:S02]  /*7720*/  FFMA.FTZ R211, R211, R224, R223 ;  /* 0x000000e0d3d37223 */ /* 0x000fe400000100df */
[----:B------:R-:W-:Y:S02]  /*7730*/  FFMA.FTZ R3, R210, R3, R213 ;  /* 0x00000003d2037223 */ /* 0x000fe400000100d5 */
[C---:B------:R-:W-:Y:S01]  /*7740*/  HMMA.16816.F32.BF16 R44, R100.reuse, R118, R44 ;  /* 0x00000076642c723c */ /* 0x040fe2000004182c */
[----:B------:R-:W4:Y:S01]  /*7750*/  LDSM.16.MT88.4 R116, [R188+0x10800] ;  /* 0x01080000bc74783b */ /* 0x000f220000004200 */
[----:B------:R-:W-:Y:S01]  /*7760*/  FADD.FTZ R211, R221, R211 ;  /* 0x000000d3ddd37221 */ /* 0x000fe20000010000 */
[----:B------:R-:W-:Y:S01]  /*7770*/  MUFU.EX2 R249, R249 ;  /* 0x000000f900f97308 */ /* 0x000fe20000000800 */
[----:B------:R-:W-:Y:S01]  /*7780*/  FADD.FTZ R212, R212, R3 ;  /* 0x00000003d4d47221 */ /* 0x000fe20000010000 */
[-C--:B------:R-:W-:Y:S01]  /*7790*/  MOV R3, R0.reuse ;  /* 0x0000000000037202 */ /* 0x080fe20000000f00 */
[----:B------:R-:W-:Y:S01]  /*77a0*/  FADD.FTZ R215, R215, R211 ;  /* 0x000000d3d7d77221 */ /* 0x000fe20000010000 */
[----:B------:R-:W-:Y:S01]  /*77b0*/  @P0 MOV R3, R0 ;  /* 0x0000000000030202 */ /* 0x000fe20000000f00 */
[----:B-----5:R-:W-:Y:S01]  /*77c0*/  HMMA.16816.F32.BF16 R48, R100, R104, R48 ;  /* 0x000000686430723c */ /* 0x020fe20000041830 */
[----:B------:R-:W-:-:S02]  /*77d0*/  FADD.FTZ R212, R205, R212 ;  /* 0x000000d4cdd47221 */ /* 0x000fc40000010000 */
[----:B------:R-:W-:Y:S01]  /*77e0*/  MUFU.EX2 R235, R235 ;  /* 0x000000eb00eb7308 */ /* 0x000fe20000000800 */
[----:B------:R-:W-:Y:S02]  /*77f0*/  FADD.FTZ R215, R214, R215 ;  /* 0x000000d7d6d77221 */ /* 0x000fe40000010000 */
[----:B------:R-:W-:Y:S02]  /*7800*/  FADD.FTZ R222, R222, R212 ;  /* 0x000000d4dede7221 */ /* 0x000fe40000010000 */
[----:B------:R-:W-:Y:S01]  /*7810*/  HMMA.16816.F32.BF16 R52, R100, R106, R52 ;  /* 0x0000006a6434723c */ /* 0x000fe20000041834 */
[----:B------:R-:W5:Y:S01]  /*7820*/  LDSM.16.MT88.4 R104, [R186+0x10800] ;  /* 0x01080000ba68783b */ /* 0x000f620000004200 */
[----:B------:R-:W-:Y:S01]  /*7830*/  FADD.FTZ R237, R237, R215 ;  /* 0x000000d7eded7221 */ /* 0x000fe20000010000 */
[----:B------:R-:W-:Y:S01]  /*7840*/  MUFU.EX2 R234, R234 ;  /* 0x000000ea00ea7308 */ /* 0x000fe20000000800 */
[----:B------:R-:W-:Y:S02]  /*7850*/  FADD.FTZ R222, R240, R222 ;  /* 0x000000def0de7221 */ /* 0x000fe40000010000 */
[----:B------:R-:W-:-:S02]  /*7860*/  FADD.FTZ R237, R236, R237 ;  /* 0x000000edeced7221 */ /* 0x000fc40000010000 */
[C---:B--2---:R-:W-:Y:S01]  /*7870*/  HMMA.16816.F32.BF16 R56, R100.reuse, R108, R56 ;  /* 0x0000006c6438723c */ /* 0x044fe20000041838 */
[----:B------:R-:W-:Y:S02]  /*7880*/  FADD.FTZ R243, R243, R222 ;  /* 0x000000def3f37221 */ /* 0x000fe40000010000 */
[----:B------:R-:W-:Y:S01]  /*7890*/  MUFU.EX2 R233, R233 ;  /* 0x000000e900e97308 */ /* 0x000fe20000000800 */
[----:B------:R-:W-:Y:S02]  /*78a0*/  FADD.FTZ R239, R239, R237 ;  /* 0x000000edefef7221 */ /* 0x000fe40000010000 */
[----:B------:R-:W-:Y:S02]  /*78b0*/  FADD.FTZ R243, R241, R243 ;  /* 0x000000f3f1f37221 */ /* 0x000fe40000010000 */
[----:B------:R-:W-:Y:S01]  /*78c0*/  HMMA.16816.F32.BF16 R60, R100, R110, R60 ;  /* 0x0000006e643c723c */ /* 0x000fe2000004183c */
[----:B------:R-:W2:Y:S01]  /*78d0*/  LDSM.16.MT88.4 R108, [R185+0x10800] ;  /* 0x01080000b96c783b */ /* 0x000ea20000004200 */
[----:B------:R-:W-:Y:S01]  /*78e0*/  FADD.FTZ R239, R238, R239 ;  /* 0x000000efeeef7221 */ /* 0x000fe20000010000 */
[----:B------:R-:W-:Y:S01]  /*78f0*/  MUFU.EX2 R231, R231 ;  /* 0x000000e700e77308 */ /* 0x000fe20000000800 */
[----:B------:R-:W-:-:S04]  /*7900*/  FADD.FTZ R242, R242, R243 ;  /* 0x000000f3f2f27221 */ /* 0x000fc80000010000 */
[C---:B-1----:R-:W-:Y:S01]  /*7910*/  HMMA.16816.F32.BF16 R64, R100.reuse, R112, R64 ;  /* 0x000000706440723c */ /* 0x042fe20000041840 */
[----:B---3--:R-:W-:Y:S02]  /*7920*/  FADD.FTZ R242, R247, R242 ;  /* 0x000000f2f7f27221 */ /* 0x008fe40000010000 */
[----:B------:R-:W-:Y:S04]  /*7930*/  MUFU.EX2 R229, R229 ;  /* 0x000000e500e57308 */ /* 0x000fe80000000800 */
[----:B------:R-:W-:Y:S01]  /*7940*/  LOP3.LUT R112, R135, UR13, R152, 0x96, !PT ;  /* 0x0000000d87707c12 */ /* 0x000fe2000f8e9698 */
[----:B------:R-:W-:Y:S03]  /*7950*/  HMMA.16816.F32.BF16 R68, R100, R114, R68 ;  /* 0x000000726444723c */ /* 0x000fe60000041844 */
[----:B------:R-:W-:Y:S01]  /*7960*/  MUFU.EX2 R230, R230 ;  /* 0x000000e600e67308 */ /* 0x000fe20000000800 */
[----:B------:R-:W-:-:S04]  /*7970*/  IMAD.WIDE.U32 R112, R112, -0x2daee0ad, RZ ;  /* 0xd2511f5370707825 */ /* 0x000fc800078e00ff */
[----:B------:R-:W-:Y:S01]  /*7980*/  IMAD.WIDE.U32 R114, R133, -0x2daee0ad, RZ ;  /* 0xd2511f5385727825 */ /* 0x000fe200078e00ff */
[C---:B----4-:R-:W-:Y:S02]  /*7990*/  HMMA.16816.F32.BF16 R72, R100.reuse, R116, R72 ;  /* 0x000000746448723c */ /* 0x050fe40000041848 */
[----:B------:R-:W-:Y:S02]  /*79a0*/  MUFU.EX2 R228, R228 ;  /* 0x000000e400e47308 */ /* 0x000fe40000000800 */
[----:B------:R-:W-:Y:S02]  /*79b0*/  LOP3.LUT R220, R115, UR12, R220, 0x96, !PT ;  /* 0x0000000c73dc7c12 */ /* 0x000fe4000f8e96dc */
[----:B------:R-:W-:Y:S02]  /*79c0*/  LOP3.LUT R113, R113, UR10, R114, 0x96, !PT ;  /* 0x0000000a71717c12 */ /* 0x000fe4000f8e9672 */
[----:B------:R-:W-:Y:S01]  /*79d0*/  HMMA.16816.F32.BF16 R76, R100, R118, R76 ;  /* 0x00000076644c723c */ /* 0x000fe2000004184c */
[----:B------:R-:W-:Y:S01]  /*79e0*/  IMAD.WIDE.U32 R116, R220, -0x326172a9, RZ ;  /* 0xcd9e8d57dc747825 */ /* 0x000fe200078e00ff */
[----:B------:R-:W-:Y:S03]  /*79f0*/  MUFU.EX2 R226, R226 ;  /* 0x000000e200e27308 */ /* 0x000fe60000000800 */
[----:B------:R-:W-:Y:S01]  /*7a00*/  IMAD.WIDE.U32 R162, R113, -0x326172a9, RZ ;  /* 0xcd9e8d5771a27825 */ /* 0x000fe200078e00ff */
[----:B------:R-:W-:-:S02]  /*7a10*/  LOP3.LUT R114, R117, UR11, R134, 0x96, !PT ;  /* 0x0000000b75727c12 */ /* 0x000fc4000f8e9686 */
[C---:B-----5:R-:W-:Y:S01]  /*7a20*/  HMMA.16816.F32.BF16 R80, R100.reuse, R104, R80 ;  /* 0x000000686450723c */ /* 0x060fe20000041850 */
[----:B------:R-:W-:Y:S01]  /*7a30*/  LDSM.16.MT88.4 R132, [R186+0xf000] ;  /* 0x00f00000ba84783b */ /* 0x000fe20000004200 */
[----:B------:R-:W-:Y:S01]  /*7a40*/  LOP3.LUT R113, R163, UR9, R116, 0x96, !PT ;  /* 0x00000009a3717c12 */ /* 0x000fe2000f8e9674 */
[----:B------:R-:W-:Y:S01]  /*7a50*/  IMAD.WIDE.U32 R114, R114, -0x2daee0ad, RZ ;  /* 0xd2511f5372727825 */ /* 0x000fe200078e00ff */
[----:B------:R1:W-:Y:S01]  /*7a60*/  MUFU.EX2 R220, R150 ;  /* 0x0000009600dc7308 */ /* 0x0003e20000000800 */
[----:B------:R-:W3:Y:S02]  /*7a70*/  LDSM.16.MT88.4 R116, [R184+0x10800] ;  /* 0x01080000b874783b */ /* 0x000ee40000004200 */
[----:B------:R-:W-:Y:S01]  /*7a80*/  IMAD.WIDE.U32 R168, R113, -0x2daee0ad, RZ ;  /* 0xd2511f5371a87825 */ /* 0x000fe200078e00ff */
[----:B------:R-:W-:Y:S01]  /*7a90*/  LOP3.LUT R250, R115, UR8, R112, 0x96, !PT ;  /* 0x0000000873fa7c12 */ /* 0x000fe2000f8e9670 */
[----:B--2---:R-:W-:Y:S03]  /*7aa0*/  HMMA.16816.F32.BF16 R88, R100, R108, R88 ;  /* 0x0000006c6458723c */ /* 0x004fe60000041858 */
[----:B------:R-:W-:Y:S01]  /*7ab0*/  LOP3.LUT R104, R169, UR6, R114, 0x96, !PT ;  /* 0x00000006a9687c12 */ /* 0x000fe2000f8e9672 */
[----:B------:R-:W-:-:S04]  /*7ac0*/  IMAD.WIDE.U32 R250, R250, -0x326172a9, RZ ;  /* 0xcd9e8d57fafa7825 */ /* 0x000fc800078e00ff */
[----:B------:R-:W-:Y:S01]  /*7ad0*/  IMAD.WIDE.U32 R112, R104, -0x326172a9, RZ ;  /* 0xcd9e8d5768707825 */ /* 0x000fe200078e00ff */
[C---:B------:R-:W-:Y:S01]  /*7ae0*/  HMMA.16816.F32.BF16 R84, R100.reuse, R106, R84 ;  /* 0x0000006a6454723c */ /* 0x040fe20000041854 */
[----:B-1----:R-:W-:Y:S03]  /*7af0*/  LDSM.16.MT88.4 R148, [R184+0xd000] ;  /* 0x00d00000b894783b */ /* 0x002fe60000004200 */
[----:B------:R-:W-:Y:S01]  /*7b00*/  LOP3.LUT R108, R113, UR16, R250, 0x96, !PT ;  /* 0x00000010716c7c12 */ /* 0x000fe2000f8e96fa */
[----:B------:R-:W-:Y:S01]  /*7b10*/  FFMA.FTZ R250, R146, c[0x0][0x23c], -R227 ;  /* 0x00008f0092fa7a23 */ /* 0x000fe200000108e3 */
[----:B------:R-:W-:Y:S02]  /*7b20*/  SHF.R.U32.HI R104, RZ, 0x10, R112 ;  /* 0x00000010ff687819 */ /* 0x000fe40000011670 */
[C---:B------:R-:W-:Y:S01]  /*7b30*/  LOP3.LUT R106, R112.reuse, 0xffff, RZ, 0xc0, !PT ;  /* 0x0000ffff706a7812 */ /* 0x040fe200078ec0ff */
[----:B------:R-:W-:Y:S01]  /*7b40*/  HMMA.16816.F32.BF16 R92, R100, R110, R92 ;  /* 0x0000006e645c723c */ /* 0x000fe2000004185c */
[----:B------:R-:W-:Y:S01]  /*7b50*/  LOP3.LUT R105, R112, 0xff, RZ, 0xc0, !PT ;  /* 0x000000ff70697812 */ /* 0x000fe200078ec0ff */
[----:B------:R-:W1:Y:S01]  /*7b60*/  MUFU.EX2 R250, R250 ;  /* 0x000000fa00fa7308 */ /* 0x000e620000000800 */
[----:B------:R-:W-:-:S02]  /*7b70*/  SHF.R.U32.HI R106, RZ, 0x8, R106 ;  /* 0x00000008ff6a7819 */ /* 0x000fc4000001166a */
[C---:B------:R-:W-:Y:S02]  /*7b80*/  LOP3.LUT R109, R108.reuse, 0xff, RZ, 0xc0, !PT ;  /* 0x000000ff6c6d7812 */ /* 0x040fe400078ec0ff */
[----:B------:R-:W-:Y:S01]  /*7b90*/  LOP3.LUT R111, R108, 0xffff, RZ, 0xc0, !PT ;  /* 0x0000ffff6c6f7812 */ /* 0x000fe200078ec0ff */
[C---:B------:R-:W-:Y:S01]  /*7ba0*/  HMMA.16816.F32.BF16 R32, R100.reuse, R120, R32 ;  /* 0x000000786420723c */ /* 0x040fe20000041820 */
[----:B------:R-:W-:Y:S02]  /*7bb0*/  SHF.R.U32.HI R110, RZ, 0x10, R108 ;  /* 0x00000010ff6e7819 */ /* 0x000fe4000001166c */
[----:B------:R-:W-:Y:S02]  /*7bc0*/  SHF.R.U32.HI R111, RZ, 0x8, R111 ;  /* 0x00000008ff6f7819 */ /* 0x000fe4000001166f */
[----:B------:R-:W-:Y:S02]  /*7bd0*/  SHF.R.U32.HI R107, RZ, 0x18, R112 ;  /* 0x00000018ff6b7819 */ /* 0x000fe40000011670 */
[----:B------:R-:W-:Y:S01]  /*7be0*/  LOP3.LUT R104, R104, 0xff, RZ, 0xc0, !PT ;  /* 0x000000ff68687812 */ /* 0x000fe200078ec0ff */
[----:B------:R-:W-:Y:S01]  /*7bf0*/  HMMA.16816.F32.BF16 R24, R100, R124, R24 ;  /* 0x0000007c6418723c */ /* 0x000fe20000041818 */
[----:B------:R-:W-:Y:S01]  /*7c00*/  SHF.R.U32.HI R108, RZ, 0x18, R108 ;  /* 0x00000018ff6c7819 */ /* 0x000fe2000001166c */
[----:B------:R-:W-:Y:S01]  /*7c10*/  LDSM.16.MT88.4 R112, [R185+0xf000] ;  /* 0x00f00000b970783b */ /* 0x000fe20000004200 */
[----:B------:R-:W-:-:S02]  /*7c20*/  LOP3.LUT R110, R110, 0xff, RZ, 0xc0, !PT ;  /* 0x000000ff6e6e7812 */ /* 0x000fc400078ec0ff */
[----:B------:R-:W-:Y:S02]  /*7c30*/  PRMT R105, R105, 0x5410, R106 ;  /* 0x0000541069697816 */ /* 0x000fe4000000006a */
[----:B------:R-:W-:Y:S01]  /*7c40*/  PRMT R106, R109, 0x5410, R111 ;  /* 0x000054106d6a7816 */ /* 0x000fe2000000006f */
[C---:B---3--:R-:W-:Y:S01]  /*7c50*/  HMMA.16816.F32.BF16 R96, R100.reuse, R116, R96 ;  /* 0x000000746460723c */ /* 0x048fe20000041860 */
[----:B------:R-:W-:Y:S02]  /*7c60*/  PRMT R107, R104, 0x5410, R107 ;  /* 0x00005410686b7816 */ /* 0x000fe4000000006b */
[----:B------:R-:W-:Y:S01]  /*7c70*/  PRMT R104, R110, 0x5410, R108 ;  /* 0x000054106e687816 */ /* 0x000fe2000000006c */
[--C-:B------:R-:W-:Y:S01]  /*7c80*/  HSET2.LE.AND R106, R106, R225.reuse, PT ;  /* 0x000000e16a6a7233 */ /* 0x100fe20003803000 */
[----:B-1----:R-:W-:Y:S01]  /*7c90*/  F2FP.BF16.PACK_AB R120, R250, R247 ;  /* 0x000000f7fa78723e */ /* 0x002fe200000010ff */
[--C-:B------:R-:W-:Y:S01]  /*7ca0*/  HSET2.LE.AND R107, R107, R225.reuse, PT ;  /* 0x000000e16b6b7233 */ /* 0x100fe20003803000 */
[----:B------:R-:W-:Y:S01]  /*7cb0*/  F2FP.BF16.PACK_AB R117, R244, R220 ;  /* 0x000000dcf475723e */ /* 0x000fe200000010ff */
[--C-:B------:R-:W-:Y:S01]  /*7cc0*/  HSET2.LE.AND R116, R104, R225.reuse, PT ;  /* 0x000000e168747233 */ /* 0x100fe20003803000 */
[C---:B------:R-:W-:Y:S01]  /*7cd0*/  HMMA.16816.F32.BF16 R28, R100.reuse, R126, R28 ;  /* 0x0000007e641c723c */ /* 0x040fe2000004181c */
[----:B------:R-:W1:Y:S01]  /*7ce0*/  LDSM.16.MT88.4 R124, [R188+0xd000] ;  /* 0x00d00000bc7c783b */ /* 0x000e620000004200 */
[----:B------:R-:W-:Y:S01]  /*7cf0*/  LOP3.LUT R104, R106, R117, RZ, 0xc0, !PT ;  /* 0x000000756a687212 */ /* 0x000fe200078ec0ff */
[----:B------:R-:W-:Y:S01]  /*7d00*/  HSET2.LE.AND R106, R105, R225, PT ;  /* 0x000000e1696a7233 */ /* 0x000fe20003803000 */
[----:B------:R-:W-:Y:S01]  /*7d10*/  LOP3.LUT R105, R116, R120, RZ, 0xc0, !PT ;  /* 0x0000007874697212 */ /* 0x000fe200078ec0ff */
[----:B------:R-:W-:Y:S01]  /*7d20*/  LDSM.16.MT88.4 R108, [R184+0xf000] ;  /* 0x00f00000b86c783b */ /* 0x000fe20000004200 */
[----:B------:R-:W-:Y:S01]  /*7d30*/  F2FP.BF16.PACK_AB R117, R246, R245 ;  /* 0x000000f5f675723e */ /* 0x000fe200000010ff */
[----:B------:R-:W-:Y:S01]  /*7d40*/  FADD.FTZ R220, R220, R239 ;  /* 0x000000efdcdc7221 */ /* 0x000fe20000010000 */
[----:B------:R-:W-:Y:S01]  /*7d50*/  F2FP.BF16.PACK_AB R116, R249, R248 ;  /* 0x000000f8f974723e */ /* 0x000fe200000010ff */
[C---:B------:R-:W-:Y:S01]  /*7d60*/  HMMA.16816.F32.BF16 R8, R100.reuse, R136, R8 ;  /* 0x000000886408723c */ /* 0x040fe20000041808 */
[----:B------:R-:W-:Y:S01]  /*7d70*/  LOP3.LUT R106, R106, R117, RZ, 0xc0, !PT ;  /* 0x000000756a6a7212 */ /* 0x000fe200078ec0ff */
[----:B------:R-:W-:Y:S01]  /*7d80*/  FADD.FTZ R220, R244, R220 ;  /* 0x000000dcf4dc7221 */ /* 0x000fe20000010000 */
[----:B------:R-:W-:Y:S01]  /*7d90*/  LOP3.LUT R107, R107, R116, RZ, 0xc0, !PT ;  /* 0x000000746b6b7212 */ /* 0x000fe200078ec0ff */
[----:B------:R-:W-:Y:S01]  /*7da0*/  FADD.FTZ R250, R250, R242 ;  /* 0x000000f2fafa7221 */ /* 0x000fe20000010000 */
[----:B------:R-:W-:Y:S01]  /*7db0*/  MOV R116, R162 ;  /* 0x000000a200747202 */ /* 0x000fe20000000f00 */
[----:B------:R-:W-:Y:S01]  /*7dc0*/  FADD.FTZ R245, R245, R220 ;  /* 0x000000dcf5f57221 */ /* 0x000fe20000010000 */
[----:B------:R-:W-:Y:S01]  /*7dd0*/  MOV R117, R163 ;  /* 0x000000a300757202 */ /* 0x000fe20000000f00 */
[----:B------:R-:W-:Y:S01]  /*7de0*/  HMMA.16816.F32.BF16 R12, R100, R138, R12 ;  /* 0x0000008a640c723c */ /* 0x000fe2000004180c */
[----:B------:R-:W-:Y:S01]  /*7df0*/  LOP3.LUT R251, R251, UR7, R116, 0x96, !PT ;  /* 0x00000007fbfb7c12 */ /* 0x000fe2000f8e9674 */
[----:B------:R-:W-:-:S02]  /*7e00*/  FADD.FTZ R250, R248, R250 ;  /* 0x000000faf8fa7221 */ /* 0x000fc40000010000 */
[----:B------:R-:W-:Y:S02]  /*7e10*/  FADD.FTZ R245, R246, R245 ;  /* 0x000000f5f6f57221 */ /* 0x000fe40000010000 */
[----:B------:R-:W-:Y:S02]  /*7e20*/  FADD.FTZ R249, R249, R250 ;  /* 0x000000faf9f97221 */ /* 0x000fe40000010000 */
[----:B------:R-:W-:Y:S01]  /*7e30*/  HMMA.16816.F32.BF16 R144, R104, R140, R40 ;  /* 0x0000008c6890723c */ /* 0x000fe20000041828 */
[----:B------:R-:W-:Y:S01]  /*7e40*/  LDSM.16.MT88.4 R40, [R186+0xd800] ;  /* 0x00d80000ba28783b */ /* 0x000fe20000004200 */
[----:B------:R-:W-:-:S04]  /*7e50*/  FADD.FTZ R249, R229, R249 ;  /* 0x000000f9e5f97221 */ /* 0x000fc80000010000 */
[----:B------:R-:W-:Y:S02]  /*7e60*/  FADD.FTZ R249, R230, R249 ;  /* 0x000000f9e6f97221 */ /* 0x000fe40000010000 */
[----:B------:R-:W-:Y:S01]  /*7e70*/  HMMA.16816.F32.BF16 R140, R104, R142, R44 ;  /* 0x0000008e688c723c */ /* 0x000fe2000004182c */
[----:B------:R-:W2:Y:S01]  /*7e80*/  LDSM.16.MT88.4 R44, [R184+0x11000] ;  /* 0x01100000b82c783b */ /* 0x000ea20000004200 */
[----:B------:R-:W-:-:S04]  /*7e90*/  FADD.FTZ R249, R228, R249 ;  /* 0x000000f9e4f97221 */ /* 0x000fc80000010000 */
[----:B------:R-:W-:Y:S02]  /*7ea0*/  FADD.FTZ R210, R226, R249 ;  /* 0x000000f9e2d27221 */ /* 0x000fe40000010000 */
[C---:B------:R-:W-:Y:S08]  /*7eb0*/  HMMA.16816.F32.BF16 R16, R100.reuse, R128, R16 ;  /* 0x000000806410723c */ /* 0x040ff00000041810 */
[C---:B------:R-:W-:Y:S08]  /*7ec0*/  HMMA.16816.F32.BF16 R20, R100.reuse, R130, R20 ;  /* 0x000000826414723c */ /* 0x040ff00000041814 */
[C---:B------:R-:W-:Y:S01]  /*7ed0*/  HMMA.16816.F32.BF16 R36, R100.reuse, R122, R36 ;  /* 0x0000007a6424723c */ /* 0x040fe20000041824 */
[----:B------:R-:W-:Y:S07]  /*7ee0*/  LDSM.16.MT88.4 R120, [R186+0x11000] ;  /* 0x01100000ba78783b */ /* 0x000fee0000004200 */
[----:B------:R-:W-:Y:S01]  /*7ef0*/  HMMA.16816.F32.BF16 R4, R100, R118, R4 ;  /* 0x000000766404723c */ /* 0x000fe20000041804 */
[----:B------:R-:W3:Y:S06]  /*7f00*/  LDSM.16.MT88.4 R100, [R188+0x11000] ;  /* 0x01100000bc64783b */ /* 0x000eec0000004200 */
[----:B------:R-:W-:Y:S01]  /*7f10*/  MOV R118, R168 ;  /* 0x000000a800767202 */ /* 0x000fe20000000f00 */
[----:B------:R-:W-:Y:S01]  /*7f20*/  HMMA.16816.F32.BF16 R136, R104, R132, R48 ;  /* 0x000000846888723c */ /* 0x000fe20000041830 */
[----:B------:R-:W4:Y:S01]  /*7f30*/  LDSM.16.MT88.4 R48, [R185+0x11000] ;  /* 0x01100000b930783b */ /* 0x000f220000004200 */
[----:B------:R-:W-:-:S06]  /*7f40*/  MOV R119, R169 ;  /* 0x000000a900777202 */ /* 0x000fcc0000000f00 */
[C---:B-1----:R-:W-:Y:S07]  /*7f50*/  HMMA.16816.F32.BF16 R128, R104.reuse, R124, R8 ;  /* 0x0000007c6880723c */ /* 0x042fee0000041808 */
[----:B------:R-:W-:Y:S01]  /*7f60*/  IMAD.WIDE.U32 R10, R251, -0x2daee0ad, RZ ;  /* 0xd2511f53fb0a7825 */ /* 0x000fe200078e00ff */
[----:B------:R-:W-:Y:S04]  /*7f70*/  HMMA.16816.F32.BF16 R132, R104, R134, R52 ;  /* 0x000000866884723c */ /* 0x000fe80000041834 */
[----:B------:R-:W-:-:S03]  /*7f80*/  LOP3.LUT R8, R10, 0xffff, RZ, 0xc0, !PT ;  /* 0x0000ffff0a087812 */ /* 0x000fc600078ec0ff */
[----:B------:R-:W-:Y:S01]  /*7f90*/  LOP3.LUT R54, R11, UR17, R118, 0x96, !PT ;  /* 0x000000110b367c12 */ /* 0x000fe2000f8e9676 */
[C---:B------:R-:W-:Y:S01]  /*7fa0*/  HMMA.16816.F32.BF16 R168, R104.reuse, R164, R16 ;  /* 0x000000a468a8723c */ /* 0x040fe20000041810 */
[----:B------:R-:W-:Y:S02]  /*7fb0*/  LOP3.LUT R52, R10, 0xff, RZ, 0xc0, !PT ;  /* 0x000000ff0a347812 */ /* 0x000fe400078ec0ff */
[----:B------:R-:W-:Y:S02]  /*7fc0*/  SHF.R.U32.HI R8, RZ, 0x8, R8 ;  /* 0x00000008ff087819 */ /* 0x000fe40000011608 */
[----:B------:R-:W-:Y:S02]  /*7fd0*/  SHF.R.U32.HI R53, RZ, 0x10, R10 ;  /* 0x00000010ff357819 */ /* 0x000fe4000001160a */
[----:B------:R-:W-:Y:S01]  /*7fe0*/  PRMT R52, R52, 0x5410, R8 ;  /* 0x0000541034347816 */ /* 0x000fe20000000008 */
[----:B--2---:R-:W-:Y:S01]  /*7ff0*/  HMMA.16816.F32.BF16 R116, R104, R44, R96 ;  /* 0x0000002c6874723c */ /* 0x004fe20000041860 */
[----:B------:R-:W1:Y:S01]  /*8000*/  LDSM.16.MT88.4 R96, [R188+0x11800] ;  /* 0x01180000bc60783b */ /* 0x000e620000004200 */
[----:B------:R-:W-:-:S02]  /*8010*/  LOP3.LUT R55, R53, 0xff, RZ, 0xc0, !PT ;  /* 0x000000ff35377812 */ /* 0x000fc400078ec0ff */
[----:B------:R-:W-:-:S03]  /*8020*/  HSET2.LE.AND R52, R52, R225, PT ;  /* 0x000000e134347233 */ /* 0x000fc60003803000 */
[----:B------:R-:W-:Y:S01]  /*8030*/  F2FP.BF16.PACK_AB R44, R226, R228 ;  /* 0x000000e4e22c723e */ /* 0x000fe200000010ff */
[C---:B---3--:R-:W-:Y:S01]  /*8040*/  HMMA.16816.F32.BF16 R16, R104.reuse, R100, R72 ;  /* 0x000000646810723c */ /* 0x048fe20000041848 */
[----:B------:R-:W2:Y:S07]  /*8050*/  LDSM.16.MT88.4 R72, [R186+0xf800] ;  /* 0x00f80000ba48783b */ /* 0x000eae0000004200 */
[C---:B------:R-:W-:Y:S08]  /*8060*/  HMMA.16816.F32.BF16 R160, R104.reuse, R156, R24 ;  /* 0x0000009c68a0723c */ /* 0x040ff00000041818 */
[C---:B------:R-:W-:Y:S08]  /*8070*/  HMMA.16816.F32.BF16 R152, R104.reuse, R148, R32 ;  /* 0x000000946898723c */ /* 0x040ff00000041820 */
[C---:B------:R-:W-:Y:S08]  /*8080*/  HMMA.16816.F32.BF16 R156, R104.reuse, R158, R28 ;  /* 0x0000009e689c723c */ /* 0x040ff0000004181c */
[C---:B------:R-:W-:Y:S07]  /*8090*/  HMMA.16816.F32.BF16 R32, R104.reuse, R112, R56 ;  /* 0x000000706820723c */ /* 0x040fee0000041838 */
[----:B------:R-:W-:Y:S01]  /*80a0*/  LOP3.LUT R57, R54, 0xffff, RZ, 0xc0, !PT ;  /* 0x0000ffff36397812 */ /* 0x000fe200078ec0ff */
[----:B------:R-:W-:Y:S01]  /*80b0*/  HMMA.16816.F32.BF16 R28, R104, R114, R60 ;  /* 0x00000072681c723c */ /* 0x000fe2000004183c */
[----:B------:R-:W-:-:S02]  /*80c0*/  SHF.R.U32.HI R56, RZ, 0x10, R54 ;  /* 0x00000010ff387819 */ /* 0x000fc40000011636 */
[----:B------:R-:W-:Y:S01]  /*80d0*/  F2FP.BF16.PACK_AB R112, R234, R235 ;  /* 0x000000ebea70723e */ /* 0x000fe200000010ff */
[----:B------:R-:W-:Y:S01]  /*80e0*/  FADD.FTZ R235, R235, R245 ;  /* 0x000000f5ebeb7221 */ /* 0x000fe20000010000 */
[----:B------:R-:W-:Y:S02]  /*80f0*/  LOP3.LUT R53, R56, 0xff, RZ, 0xc0, !PT ;  /* 0x000000ff38357812 */ /* 0x000fe400078ec0ff */
[----:B------:R-:W-:Y:S01]  /*8100*/  SHF.R.U32.HI R115, RZ, 0x18, R10 ;  /* 0x00000018ff737819 */ /* 0x000fe2000001160a */
[----:B------:R-:W-:Y:S01]  /*8110*/  HMMA.16816.F32.BF16 R124, R104, R126, R12 ;  /* 0x0000007e687c723c */ /* 0x000fe2000004180c */
[----:B------:R-:W-:Y:S01]  /*8120*/  F2FP.BF16.PACK_AB R113, R230, R229 ;  /* 0x000000e5e671723e */ /* 0x000fe200000010ff */
[----:B------:R-:W-:Y:S01]  /*8130*/  FADD.FTZ R235, R234, R235 ;  /* 0x000000ebeaeb7221 */ /* 0x000fe20000010000 */
[----:B------:R-:W-:Y:S02]  /*8140*/  PRMT R115, R55, 0x5410, R115 ;  /* 0x0000541037737816 */ /* 0x000fe40000000073 */
[----:B------:R-:W-:Y:S01]  /*8150*/  F2FP.BF16.PACK_AB R114, R231, R233 ;  /* 0x000000e9e772723e */ /* 0x000fe200000010ff */
[----:B------:R-:W-:-:S02]  /*8160*/  FADD.FTZ R235, R233, R235 ;  /* 0x000000ebe9eb7221 */ /* 0x000fc40000010000 */
[----:B------:R-:W-:Y:S01]  /*8170*/  HMMA.16816.F32.BF16 R12, R104, R102, R76 ;  /* 0x00000066680c723c */ /* 0x000fe2000004184c */
[----:B------:R-:W-:Y:S01]  /*8180*/  HSET2.LE.AND R115, R115, R225, PT ;  /* 0x000000e173737233 */ /* 0x000fe20003803000 */
[----:B------:R-:W-:Y:S01]  /*8190*/  LOP3.LUT R114, R52, R114, RZ, 0xc0, !PT ;  /* 0x0000007234727212 */ /* 0x000fe200078ec0ff */
[----:B------:R-:W-:-:S03]  /*81a0*/  FADD.FTZ R211, R231, R235 ;  /* 0x000000ebe7d37221 */ /* 0x000fc60000010000 */
[----:B------:R-:W-:Y:S02]  /*81b0*/  LOP3.LUT R115, R115, R44, RZ, 0xc0, !PT ;  /* 0x0000002c73737212 */ /* 0x000fe400078ec0ff */
[C---:B----4-:R-:W-:Y:S01]  /*81c0*/  HMMA.16816.F32.BF16 R8, R104.reuse, R48, R88 ;  /* 0x000000306808723c */ /* 0x050fe20000041858 */
[----:B------:R-:W-:Y:S06]  /*81d0*/  LDSM.16.MT88.4 R88, [R184+0xf800] ;  /* 0x00f80000b858783b */ /* 0x000fec0000004200 */
[----:B------:R-:W-:Y:S01]  /*81e0*/  LOP3.LUT R48, R54, 0xff, RZ, 0xc0, !PT ;  /* 0x000000ff36307812 */ /* 0x000fe200078ec0ff */
[----:B------:R-:W-:Y:S01]  /*81f0*/  HMMA.16816.F32.BF16 R164, R104, R166, R20 ;  /* 0x000000a668a4723c */ /* 0x000fe20000041814 */
[----:B------:R-:W-:-:S02]  /*8200*/  SHF.R.U32.HI R49, RZ, 0x18, R54 ;  /* 0x00000018ff317819 */ /* 0x000fc40000011636 */
[----:B------:R-:W-:Y:S02]  /*8210*/  SHF.R.U32.HI R54, RZ, 0x8, R57 ;  /* 0x00000008ff367819 */ /* 0x000fe40000011639 */
[----:B------:R-:W-:Y:S01]  /*8220*/  PRMT R53, R53, 0x5410, R49 ;  /* 0x0000541035357816 */ /* 0x000fe20000000031 */
[----:B------:R-:W-:Y:S01]  /*8230*/  LDSM.16.MT88.4 R56, [R184+0xd800] ;  /* 0x00d80000b838783b */ /* 0x000fe20000004200 */
[----:B------:R-:W-:Y:S01]  /*8240*/  PRMT R54, R48, 0x5410, R54 ;  /* 0x0000541030367816 */ /* 0x000fe20000000036 */
[----:B------:R-:W-:Y:S02]  /*8250*/  HMMA.16816.F32.BF16 R24, R104, R108, R64 ;  /* 0x0000006c6818723c */ /* 0x000fe40000041840 */
[--C-:B------:R-:W-:Y:S01]  /*8260*/  HSET2.LE.AND R53, R53, R225.reuse, PT ;  /* 0x000000e135357233 */ /* 0x100fe20003803000 */
[----:B------:R-:W-:Y:S01]  /*8270*/  LDSM.16.MT88.4 R64, [R188+0xf800] ;  /* 0x00f80000bc40783b */ /* 0x000fe20000004200 */
[----:B------:R-:W-:-:S03]  /*8280*/  HSET2.LE.AND R54, R54, R225, PT ;  /* 0x000000e136367233 */ /* 0x000fc60003803000 */
[----:B------:R-:W-:Y:S01]  /*8290*/  LOP3.LUT R113, R53, R113, RZ, 0xc0, !PT ;  /* 0x0000007135717212 */ /* 0x000fe200078ec0ff */
[----:B------:R-:W-:Y:S01]  /*82a0*/  HMMA.16816.F32.BF16 R20, R104, R110, R68 ;  /* 0x0000006e6814723c */ /* 0x000fe20000041844 */
[----:B------:R-:W-:-:S07]  /*82b0*/  LOP3.LUT R112, R54, R112, RZ, 0xc0, !PT ;  /* 0x0000007036707212 */ /* 0x000fce00078ec0ff */
[C---:B------:R-:W-:Y:S01]  /*82c0*/  HMMA.16816.F32.BF16 R148, R104.reuse, R150, R36 ;  /* 0x000000966894723c */ /* 0x040fe20000041824 */
[----:B------:R-:W3:Y:S07]  /*82d0*/  LDSM.16.MT88.4 R36, [R188+0xd800] ;  /* 0x00d80000bc24783b */ /* 0x000eee0000004200 */
[C---:B------:R-:W-:Y:S01]  /*82e0*/  HMMA.16816.F32.BF16 R100, R104.reuse, R120, R80 ;  /* 0x000000786864723c */ /* 0x040fe20000041850 */
[----:B------:R-:W-:Y:S07]  /*82f0*/  LDSM.16.MT88.4 R80, [R185+0xf800] ;  /* 0x00f80000b950783b */ /* 0x000fee0000004200 */
[C---:B------:R-:W-:Y:S01]  /*8300*/  HMMA.16816.F32.BF16 R108, R104.reuse, R50, R92 ;  /* 0x00000032686c723c */ /* 0x040fe2000004185c */
[----:B------:R-:W4:Y:S07]  /*8310*/  LDSM.16.MT88.4 R48, [R185+0xd800] ;  /* 0x00d80000b930783b */ /* 0x000f2e0000004200 */
[C---:B------:R-:W-:Y:S08]  /*8320*/  HMMA.16816.F32.BF16 R120, R104.reuse, R122, R84 ;  /* 0x0000007a6878723c */ /* 0x040ff00000041854 */
[----:B------:R-:W-:Y:S01]  /*8330*/  HMMA.16816.F32.BF16 R4, R104, R46, R4 ;  /* 0x0000002e6804723c */ /* 0x000fe20000041804 */
[----:B------:R-:W5:Y:S07]  /*8340*/  LDSM.16.MT88.4 R104, [R186+0x11800] ;  /* 0x01180000ba68783b */ /* 0x000f6e0000004200 */
[C---:B-1----:R-:W-:Y:S08]  /*8350*/  HMMA.16816.F32.BF16 R92, R112.reuse, R96, R16 ;  /* 0x00000060705c723c */ /* 0x042ff00000041810 */
[C---:B--2---:R-:W-:Y:S01]  /*8360*/  HMMA.16816.F32.BF16 R68, R112.reuse, R72, R136 ;  /* 0x000000487044723c */ /* 0x044fe20000041888 */
[----:B------:R-:W1:Y:S07]  /*8370*/  LDSM.16.MT88.4 R136, [R185+0x11800] ;  /* 0x01180000b988783b */ /* 0x000e6e0000004200 */
[C---:B------:R-:W-:Y:S01]  /*8380*/  HMMA.16816.F32.BF16 R96, R112.reuse, R98, R12 ;  /* 0x000000627060723c */ /* 0x040fe2000004180c */
[----:B------:R-:W2:Y:S07]  /*8390*/  LDSM.16.MT88.4 R12, [R184+0x11800] ;  /* 0x01180000b80c783b */ /* 0x000eae0000004200 */
[C---:B---3--:R-:W-:Y:S08]  /*83a0*/  HMMA.16816.F32.BF16 R128, R112.reuse, R36, R128 ;  /* 0x000000247080723c */ /* 0x048ff00000041880 */
[C---:B------:R-:W-:Y:S08]  /*83b0*/  HMMA.16816.F32.BF16 R124, R112.reuse, R38, R124 ;  /* 0x00000026707c723c */ /* 0x040ff0000004187c */
[C---:B------:R-:W-:Y:S08]  /*83c0*/  HMMA.16816.F32.BF16 R36, R112.reuse, R40, R168 ;  /* 0x000000287024723c */ /* 0x040ff000000418a8 */
[C---:B----4-:R-:W-:Y:S08]  /*83d0*/  HMMA.16816.F32.BF16 R44, R112.reuse, R48, R160 ;  /* 0x00000030702c723c */ /* 0x050ff000000418a0 */
        /* <DEDUP_REMOVED lines=17> */
[C---:B--2---:R-:W-:Y:S08]  /*84f0*/  HMMA.16816.F32.BF16 R116, R112.reuse, R12, R116 ;  /* 0x0000000c7074723c */ /* 0x044ff00000041874 */
[----:B------:R-:W-:Y:S01]  /*8500*/  HMMA.16816.F32.BF16 R112, R112, R14, R4 ;  /* 0x0000000e7070723c */ /* 0x000fe20000041804 */
[----:B------:R-:W-:Y:S11]  /*8510*/  @P0 BRA `(.L_x_340) ;  /* 0x0000001000000947 */ /* 0x000ff60003800000 */
.L_x_338:
[----:B------:R-:W-:-:S12]  /*8520*/  UIADD3 UR21, UR26, -0x1, URZ ;  /* 0xffffffff1a157890 */ /* 0x000fd8000fffe03f */
.L_x_340:
[----:B------:R-:W-:-:S13]  /*8530*/  ISETP.LE.AND P0, PT, RZ, UR21, PT ;  /* 0x00000015ff007c0c */ /* 0x000fda000bf03270 */
[----:B------:R-:W-:Y:S05]  /*8540*/  @!P0 BRA `(.L_x_341) ;  /* 0x0000323000008947 */ /* 0x000fea0003800000 */
[----:B------:R-:W1:Y:S01]  /*8550*/  LDC.U8 R205, c[0x0][0x2d8] ;  /* 0x0000b600ffcd7b82 */ /* 0x000e620000000000 */
[----:B------:R-:W-:Y:S01]  /*8560*/  IMAD.WIDE.U32 R214, R217, -0x326172a9, RZ ;  /* 0xcd9e8d57d9d67825 */ /* 0x000fe200078e00ff */
[----:B------:R-:W-:Y:S01]  /*8570*/  UMOV UR29, 0x5 ;  /* 0x00000005001d7882 */ /* 0x000fe20000000000 */
[----:B------:R-:W-:Y:S01]  /*8580*/  MOV R0, R3 ;  /* 0x0000000300007202 */ /* 0x000fe20000000f00 */
[----:B------:R-:W-:Y:S01]  /*8590*/  ULDC.64 UR4, c[0x0][0x198] ;  /* 0x0000660000047ab9 */ /* 0x000fe20000000a00 */
[----:B------:R-:W-:Y:S01]  /*85a0*/  MOV R2, R132 ;  /* 0x0000008400027202 */ /* 0x000fe20000000f00 */
[----:B------:R-:W-:Y:S01]  /*85b0*/  USHF.L.U64.HI UR26, UR4, UR29, UR5 ;  /* 0x0000001d041a7299 */ /* 0x000fe20008010205 */
[----:B------:R-:W-:Y:S01]  /*85c0*/  LOP3.LUT R212, R215, R216, RZ, 0x3c, !PT ;  /* 0x000000d8d7d47212 */ /* 0x000fe200078e3cff */
[----:B------:R-:W-:Y:S01]  /*85d0*/  IMAD.WIDE.U32 R216, R200, -0x2daee0ad, RZ ;  /* 0xd2511f53c8d87825 */ /* 0x000fe200078e00ff */
[----:B------:R-:W-:Y:S01]  /*85e0*/  USHF.L.U32 UR27, UR4, 0x5, URZ ;  /* 0x00000005041b7899 */ /* 0x000fe2000800063f */
[----:B------:R-:W-:Y:S01]  /*85f0*/  MOV R200, R218 ;  /* 0x000000da00c87202 */ /* 0x000fe20000000f00 */
[----:B------:R-:W-:Y:S01]  /*8600*/  UMOV UR30, 0x6 ;  /* 0x00000006001e7882 */ /* 0x000fe20000000000 */
[----:B------:R-:W-:Y:S01]  /*8610*/  IMAD.WIDE.U32 R212, R212, -0x2daee0ad, RZ ;  /* 0xd2511f53d4d47825 */ /* 0x000fe200078e00ff */
[----:B------:R-:W-:-:S02]  /*8620*/  ULDC.64 UR4, c[0x0][0x1a0] ;  /* 0x0000680000047ab9 */ /* 0x000fc40000000a00 */
[----:B------:R-:W-:Y:S02]  /*8630*/  USHF.L.U64.HI UR29, UR4, UR29, UR5 ;  /* 0x0000001d041d7299 */ /* 0x000fe40008010205 */
[----:B------:R-:W-:Y:S02]  /*8640*/  USHF.L.U32 UR28, UR4, 0x5, URZ ;  /* 0x00000005041c7899 */ /* 0x000fe4000800063f */
[----:B------:R-:W-:Y:S02]  /*8650*/  USHF.L.U64.HI UR30, UR4, UR30, UR5 ;  /* 0x0000001e041e7299 */ /* 0x000fe40008010205 */
[----:B------:R-:W-:Y:S01]  /*8660*/  USHF.L.U32 UR32, UR4, 0x6, URZ ;  /* 0x0000000604207899 */ /* 0x000fe2000800063f */
[----:B-1----:R-:W-:Y:S01]  /*8670*/  PRMT R205, R205, 0x7054, R205 ;  /* 0x00007054cdcd7816 */ /* 0x002fe200000000cd */
[----:B------:R-:W-:Y:S05]  /*8680*/  BRA `(.L_x_342) ;  /* 0x0000025000007947 */ /* 0x000fea0003800000 */
.L_x_344:
        /* <DEDUP_REMOVED lines=11> */
[C---:B------:R-:W-:Y:S04]  /*8740*/  LEA R134, P2, R133.reuse, c[0x0][0x168], 0x1 ;  /* 0x00005a0085867a11 */ /* 0x040fe800078408ff */
[----:B------:R-:W-:Y:S02]  /*8750*/  LEA.HI.X R3, R132, R203, R3, 0x6, P1 ;  /* 0x000000cb84037211 */ /* 0x000fe400008f3403 */
[----:B------:R-:W-:Y:S02]  /*8760*/  IADD3 R132, P1, R134, UR27, RZ ;  /* 0x0000001b86847c10 */ /* 0x000fe4000ff3e0ff */
[----:B------:R-:W-:Y:S02]  /*8770*/  LEA.HI.X R135, R133, c[0x0][0x16c], R3, 0x1, P2 ;  /* 0x00005b0085877a11 */ /* 0x000fe400010f0c03 */
[----:B------:R-:W-:Y:S02]  /*8780*/  IADD3 R138, P2, R132, UR27, RZ ;  /* 0x0000001b848a7c10 */ /* 0x000fe4000ff5e0ff */
        /* <DEDUP_REMOVED lines=19> */
[----:B------:R-:W0:Y:S01]  /*88c0*/  LDGDEPBAR ;  /* 0x00000000000079af */ /* 0x000e220000000000 */
[----:B------:R-:W-:-:S05]  /*88d0*/  BRA `(.L_x_343) ;  /* 0x00000c0000007947 */ /* 0x000fca0003800000 */
.L_x_342:
[----:B------:R-:W-:Y:S04]  /*88e0*/  DEPBAR.LE SB0, 0x0 ;  /* 0x000080000000791a */ /* 0x000fe80000000000 */
[----:B------:R-:W-:Y:S01]  /*88f0*/  BAR.SYNC.DEFER_BLOCKING 0x0 ;  /* 0x0000000000007b1d */ /* 0x000fe20000010000 */
[----:B------:R-:W-:Y:S01]  /*8900*/  USHF.R.S32.HI UR5, URZ, 0x1f, UR21 ;  /* 0x0000001f3f057899 */ /* 0x000fe20008011415 */
[----:B------:R-:W-:Y:S01]  /*8910*/  IMAD.U32 R3, RZ, RZ, UR32 ;  /* 0x00000020ff037e24 */ /* 0x000fe2000f8e00ff */
[----:B------:R-:W-:Y:S03]  /*8920*/  UIMAD UR4, UR30, UR21, URZ ;  /* 0x000000151e0472a4 */ /* 0x000fe6000f8e023f */
[----:B------:R-:W-:Y:S01]  /*8930*/  IMAD.WIDE.U32 R6, R3, UR21, R200 ;  /* 0x0000001503067c25 */ /* 0x000fe2000f8e00c8 */
[----:B------:R-:W-:Y:S04]  /*8940*/  UIMAD UR4, UR5, UR32, UR4 ;  /* 0x00000020050472a4 */ /* 0x000fe8000f8e0204 */
[C---:B------:R-:W-:Y:S02]  /*8950*/  LEA R4, P0, R6.reuse, c[0x0][0x170], 0x1 ;  /* 0x00005c0006047a11 */ /* 0x040fe400078008ff */
[----:B------:R-:W-:Y:S04]  /*8960*/  IADD3 R3, R7, UR4, RZ ;  /* 0x0000000407037c10 */ /* 0x000fe8000fffe0ff */
[----:B------:R-:W-:Y:S02]  /*8970*/  LEA.HI.X R5, R6, c[0x0][0x174], R3, 0x1, P0 ;  /* 0x00005d0006057a11 */ /* 0x000fe400000f0c03 */
[----:B------:R-:W-:Y:S04]  /*8980*/  IADD3 R10, P0, R4, UR28, RZ ;  /* 0x0000001c040a7c10 */ /* 0x000fe8000ff1e0ff */
[----:B------:R-:W-:Y:S01]  /*8990*/  IADD3.X R11, R5, UR29, RZ, P0, !PT ;  /* 0x0000001d050b7c10 */ /* 0x000fe200087fe4ff */
[----:B------:R-:W-:Y:S01]  /*89a0*/  @!PT LDS RZ, [RZ] ;  /* 0x00000000fffff984 */ /* 0x000fe20000000800 */
[----:B------:R-:W-:Y:S01]  /*89b0*/  @!PT LDS RZ, [RZ] ;  /* 0x00000000fffff984 */ /* 0x000fe20000000800 */
[----:B------:R-:W-:Y:S01]  /*89c0*/  @!PT LDS RZ, [RZ] ;  /* 0x00000000fffff984 */ /* 0x000fe20000000800 */
[----:B------:R1:W-:Y:S01]  /*89d0*/  LDGSTS.E.BYPASS.LTC128B.128 [R197+0xc000], [R4.64] ;  /* 0x0c00000004c57fae */ /* 0x0003e2000b901d56 */
[----:B------:R-:W-:Y:S03]  /*89e0*/  IADD3 R8, P0, R10, UR28, RZ ;  /* 0x0000001c0a087c10 */ /* 0x000fe6000ff1e0ff */
[----:B------:R1:W-:Y:S01]  /*89f0*/  LDGSTS.E.BYPASS.LTC128B.128 [R197+0xe000], [R4.64+0x80] ;  /* 0x0e00008004c57fae */ /* 0x0003e2000b901d56 */
[----:B------:R-:W-:Y:S02]  /*8a00*/  IADD3.X R9, R11, UR29, RZ, P0, !PT ;  /* 0x0000001d0b097c10 */ /* 0x000fe400087fe4ff */
[----:B------:R-:W-:Y:S01]  /*8a10*/  IADD3 R6, P0, R8, UR28, RZ ;  /* 0x0000001c08067c10 */ /* 0x000fe2000ff1e0ff */
[----:B------:R1:W-:Y:S03]  /*8a20*/  LDGSTS.E.BYPASS.LTC128B.128 [R197+0x10000], [R4.64+0x100] ;  /* 0x1000010004c57fae */ /* 0x0003e6000b901d56 */
[----:B------:R-:W-:Y:S01]  /*8a30*/  IADD3.X R7, R9, UR29, RZ, P0, !PT ;  /* 0x0000001d09077c10 */ /* 0x000fe200087fe4ff */
[----:B------:R2:W-:Y:S01]  /*8a40*/  LDGSTS.E.BYPASS.LTC128B.128 [R197+0xc800], [R10.64] ;  /* 0x0c8000000ac57fae */ /* 0x0005e2000b901d56 */
[----:B------:R-:W-:Y:S03]  /*8a50*/  ISETP.LT.AND P0, PT, RZ, UR21, PT ;  /* 0x00000015ff007c0c */ /* 0x000fe6000bf01270 */
        /* <DEDUP_REMOVED lines=9> */
[----:B------:R-:W-:Y:S04]  /*8af0*/  LDSM.16.M88.4 R16, [R193+0x6800] ;  /* 0x00680000c110783b */ /* 0x000fe80000000200 */
[----:B------:R-:W-:Y:S04]  /*8b00*/  LDSM.16.M88.4 R24, [R193+0x7000] ;  /* 0x00700000c118783b */ /* 0x000fe80000000200 */
[----:B--2---:R-:W1:Y:S04]  /*8b10*/  LDSM.16.M88.4 R8, [R193+0x6000] ;  /* 0x00600000c108783b */ /* 0x004e680000000200 */
[----:B------:R-:W0:Y:S04]  /*8b20*/  LDGDEPBAR ;  /* 0x00000000000079af */ /* 0x000e280000000000 */
[----:B------:R-:W2:Y:S04]  /*8b30*/  LDSM.16.M88.4 R132, [R193+0x7800] ;  /* 0x00780000c184783b */ /* 0x000ea80000000200 */
[----:B------:R-:W-:Y:S04]  /*8b40*/  LDSM.16.M88.4 R136, [R192] ;  /* 0x00000000c088783b */ /* 0x000fe80000000200 */
[----:B------:R-:W3:Y:S04]  /*8b50*/  LDSM.16.M88.4 R140, [R191] ;  /* 0x00000000bf8c783b */ /* 0x000ee80000000200 */
[----:B------:R-:W4:Y:S04]  /*8b60*/  LDSM.16.M88.4 R144, [R183] ;  /* 0x00000000b790783b */ /* 0x000f280000000200 */
[----:B------:R-:W5:Y:S04]  /*8b70*/  LDSM.16.M88.4 R148, [R182] ;  /* 0x00000000b694783b */ /* 0x000f680000000200 */
[----:B------:R-:W2:Y:S04]  /*8b80*/  LDSM.16.M88.4 R152, [R181] ;  /* 0x00000000b598783b */ /* 0x000ea80000000200 */
[----:B------:R-:W-:Y:S04]  /*8b90*/  LDSM.16.M88.4 R156, [R190] ;  /* 0x00000000be9c783b */ /* 0x000fe80000000200 */
[----:B------:R-:W2:Y:S01]  /*8ba0*/  LDSM.16.M88.4 R160, [R187+0x6000] ;  /* 0x00600000bba0783b */ /* 0x000ea20000000200 */
[C---:B-1----:R-:W-:Y:S03]  /*8bb0*/  HMMA.16816.F32.BF16 R4, R32.reuse, R8, RZ ;  /* 0x000000082004723c */ /* 0x042fe600000418ff */
[----:B------:R-:W1:Y:S04]  /*8bc0*/  LDSM.16.M88.4 R164, [R187+0x6800] ;  /* 0x00680000bba4783b */ /* 0x000e680000000200 */
[----:B------:R-:W-:Y:S01]  /*8bd0*/  LDSM.16.M88.4 R168, [R187+0x7800] ;  /* 0x00780000bba8783b */ /* 0x000fe20000000200 */
[C---:B------:R-:W-:Y:S08]  /*8be0*/  HMMA.16816.F32.BF16 R8, R32.reuse, R10, RZ ;  /* 0x0000000a2008723c */ /* 0x040ff000000418ff */
[C---:B------:R-:W-:Y:S08]  /*8bf0*/  HMMA.16816.F32.BF16 R12, R32.reuse, R16, RZ ;  /* 0x00000010200c723c */ /* 0x040ff000000418ff */
[C---:B------:R-:W-:Y:S08]  /*8c00*/  HMMA.16816.F32.BF16 R16, R32.reuse, R18, RZ ;  /* 0x000000122010723c */ /* 0x040ff000000418ff */
[C---:B------:R-:W-:Y:S08]  /*8c10*/  HMMA.16816.F32.BF16 R20, R32.reuse, R24, RZ ;  /* 0x000000182014723c */ /* 0x040ff000000418ff */
[C---:B------:R-:W-:Y:S08]  /*8c20*/  HMMA.16816.F32.BF16 R24, R32.reuse, R26, RZ ;  /* 0x0000001a2018723c */ /* 0x040ff000000418ff */
[C---:B--2---:R-:W-:Y:S08]  /*8c30*/  HMMA.16816.F32.BF16 R28, R32.reuse, R132, RZ ;  /* 0x00000084201c723c */ /* 0x044ff000000418ff */
[----:B------:R-:W-:Y:S01]  /*8c40*/  HMMA.16816.F32.BF16 R32, R32, R134, RZ ;  /* 0x000000862020723c */ /* 0x000fe200000418ff */
[----:B------:R-:W2:Y:S07]  /*8c50*/  LDSM.16.M88.4 R132, [R187+0x7000] ;  /* 0x00700000bb84783b */ /* 0x000eae0000000200 */
[C---:B---3--:R-:W-:Y:S08]  /*8c60*/  HMMA.16816.F32.BF16 R4, R136.reuse, R140, R4 ;  /* 0x0000008c8804723c */ /* 0x048ff00000041804 */
[C---:B------:R-:W-:Y:S01]  /*8c70*/  HMMA.16816.F32.BF16 R8, R136.reuse, R142, R8 ;  /* 0x0000008e8808723c */ /* 0x040fe20000041808 */
[----:B------:R-:W-:Y:S07]  /*8c80*/  LDSM.16.M88.4 R140, [R189] ;  /* 0x00000000bd8c783b */ /* 0x000fee0000000200 */
[C---:B----4-:R-:W-:Y:S08]  /*8c90*/  HMMA.16816.F32.BF16 R12, R136.reuse, R144, R12 ;  /* 0x00000090880c723c */ /* 0x050ff0000004180c */
[C---:B------:R-:W-:Y:S01]  /*8ca0*/  HMMA.16816.F32.BF16 R16, R136.reuse, R146, R16 ;  /* 0x000000928810723c */ /* 0x040fe20000041810 */
[----:B------:R-:W3:Y:S07]  /*8cb0*/  LDSM.16.M88.4 R144, [R180] ;  /* 0x00000000b490783b */ /* 0x000eee0000000200 */
[C---:B-----5:R-:W-:Y:S08]  /*8cc0*/  HMMA.16816.F32.BF16 R20, R136.reuse, R148, R20 ;  /* 0x000000948814723c */ /* 0x060ff00000041814 */
[C---:B------:R-:W-:Y:S01]  /*8cd0*/  HMMA.16816.F32.BF16 R24, R136.reuse, R150, R24 ;  /* 0x000000968818723c */ /* 0x040fe20000041818 */
[----:B------:R-:W4:Y:S07]  /*8ce0*/  LDSM.16.M88.4 R148, [R180+0x800] ;  /* 0x00080000b494783b */ /* 0x000f2e0000000200 */
        /* <DEDUP_REMOVED lines=127> */
.L_x_343:
[----:B-1----:R-:W-:Y:S01]  /*94e0*/  FMNMX.FTZ R132, R4, R2, !PT ;  /* 0x0000000204847209 */ /* 0x002fe20007810000 */
[----:B------:R-:W-:Y:S01]  /*94f0*/  USHF.L.U32 UR4, UR21, 0x1, URZ ;  /* 0x0000000115047899 */ /* 0x000fe2000800063f */
[----:B------:R-:W-:Y:S01]  /*9500*/  FMNMX.FTZ R3, R6, R0, !PT ;  /* 0x0000000006037209 */ /* 0x000fe20007810000 */
[----:B------:R-:W-:Y:S01]  /*9510*/  LDSM.16.MT88.4 R140, [R188+0xc000] ;  /* 0x00c00000bc8c783b */ /* 0x000fe20000004200 */
[----:B------:R-:W-:Y:S01]  /*9520*/  FMNMX.FTZ R132, R5, R132, !PT ;  /* 0x0000008405847209 */ /* 0x000fe20007810000 */
[----:B------:R-:W-:Y:S01]  /*9530*/  UIADD3 UR21, UR21, -0x1, URZ ;  /* 0xffffffff15157890 */ /* 0x000fe2000fffe03f */
        /* <DEDUP_REMOVED lines=246> */
[----:B------:R-:W-:Y:S01]  /*a4a0*/  FFMA.FTZ R218, R12, c[0x0][0x23c], -R167 ;  /* 0x00008f000cda7a23 */ /* 0x000fe200000108a7 */
        /* <DEDUP_REMOVED lines=22> */
[----:B------:R-:W-:Y:S01]  /*a610*/  FMUL.FTZ R110, R0, R110 ;  /* 0x0000006e006e7220 */ /* 0x000fe20000410000 */
        /* <DEDUP_REMOVED lines=26> */
[--C-:B------:R-:W-:Y:S02]  /*a7c0*/  FFMA.FTZ R224, R22, c[0x0][0x23c], -R166.reuse ;  /* 0x00008f0016e07a23 */ /* 0x100fe400000108a6 */
[----:B------:R-:W-:Y:S01]  /*a7d0*/  FFMA.FTZ R225, R23, c[0x0][0x23c], -R166 ;  /* 0x00008f0017e17a23 */ /* 0x000fe200000108a6 */
[----:B------:R-:W-:Y:S01]  /*a7e0*/  LOP3.LUT R116, R116, R121, RZ, 0xc0, !PT ;  /* 0x0000007974747212 */ /* 0x000fe200078ec0ff */
[----:B------:R-:W-:Y:S01]  /*a7f0*/  FFMA.FTZ R162, R2, R211, R162 ;  /* 0x000000d302a27223 */ /* 0x000fe200000100a2 */
[----:B--2---:R-:W-:Y:S01]  /*a800*/  F2FP.BF16.PACK_AB R120, R221, R220 ;  /* 0x000000dcdd78723e */ /* 0x004fe200000010ff */
[----:B------:R-:W1:Y:S02]  /*a810*/  MUFU.EX2 R224, R224 ;  /* 0x000000e000e07308 */ /* 0x000e640000000800 */
[----:B------:R-:W-:Y:S01]  /*a820*/  MOV R2, R132 ;  /* 0x0000008400027202 */ /* 0x000fe20000000f00 */
[----:B------:R-:W-:Y:S01]  /*a830*/  FFMA.FTZ R164, R0, R210, R164 ;  /* 0x000000d200a47223 */ /* 0x000fe200000100a4 */
[----:B------:R-:W-:Y:S01]  /*a840*/  LOP3.LUT R117, R117, R120, RZ, 0xc0, !PT ;  /* 0x0000007875757212 */ /* 0x000fe200078ec0ff */
[----:B------:R-:W-:Y:S01]  /*a850*/  FADD.FTZ R162, R163, R162 ;  /* 0x000000a2a3a27221 */ /* 0x000fe20000010000 */
[----:B------:R-:W2:Y:S01]  /*a860*/  LDSM.16.MT88.4 R120, [R184+0xe800] ;  /* 0x00e80000b878783b */ /* 0x000ea20000004200 */
[----:B------:R-:W-:Y:S01]  /*a870*/  MOV R0, R3 ;  /* 0x0000000300007202 */ /* 0x000fe20000000f00 */
[----:B------:R-:W-:Y:S01]  /*a880*/  FADD.FTZ R164, R165, R164 ;  /* 0x000000a4a5a47221 */ /* 0x000fe20000010000 */
[----:B---3--:R-:W-:Y:S01]  /*a890*/  F2FP.BF16.PACK_AB R133, R171, R170 ;  /* 0x000000aaab85723e */ /* 0x008fe200000010ff */
[----:B------:R-:W-:Y:S01]  /*a8a0*/  MUFU.EX2 R225, R225 ;  /* 0x000000e100e17308 */ /* 0x000fe20000000800 */
[----:B------:R-:W-:Y:S02]  /*a8b0*/  FADD.FTZ R162, R134, R162 ;  /* 0x000000a286a27221 */ /* 0x000fe40000010000 */
        /* <DEDUP_REMOVED lines=16> */
[----:B------:R-:W-:Y:S02]  /*a9c0*/  FADD.FTZ R169, R169, R219 ;  /* 0x000000dba9a97221 */ /* 0x000fe40000010000 */
[----:B------:R-:W-:Y:S02]  /*a9d0*/  FADD.FTZ R171, R171, R221 ;  /* 0x000000ddabab7221 */ /* 0x000fe40000010000 */
[C---:B------:R-:W-:Y:S04]  /*a9e0*/  HMMA.16816.F32.BF16 R44, R116.reuse, R140, R44 ;  /* 0x0000008c742c723c */ /* 0x040fe8000004182c */
[----:B-1----:R-:W-:Y:S04]  /*a9f0*/  FADD.FTZ R171, R224, R171 ;  /* 0x000000abe0ab7221 */ /* 0x002fe80000010000 */
        /* <DEDUP_REMOVED lines=24> */
[----:B------:R-:W-:Y:S01]  /*ab80*/  LOP3.LUT R136, R223, UR13, R136, 0x96, !PT ;  /* 0x0000000ddf887c12 */ /* 0x000fe2000f8e9688 */
[--C-:B------:R-:W-:Y:S01]  /*ab90*/  FFMA.FTZ R223, R21, c[0x0][0x23c], -R167.reuse ;  /* 0x00008f0015df7a23 */ /* 0x100fe200000108a7 */
        /* <DEDUP_REMOVED lines=9> */
[----:B------:R-:W-:Y:S01]  /*ac30*/  IMAD.WIDE.U32 R24, R24, -0x326172a9, RZ ;  /* 0xcd9e8d5718187825 */ /* 0x000fe200078e00ff */
[----:B------:R-:W-:Y:S03]  /*ac40*/  MUFU.EX2 R223, R223 ;  /* 0x000000df00df7308 */ /* 0x000fe60000000800 */
[----:B------:R-:W-:Y:S01]  /*ac50*/  IMAD.WIDE.U32 R228, R228, -0x326172a9, RZ ;  /* 0xcd9e8d57e4e47825 */ /* 0x000fe200078e00ff */
[C---:B------:R-:W-:Y:S01]  /*ac60*/  HMMA.16816.F32.BF16 R16, R116.reuse, R130, R16 ;  /* 0x000000827410723c */ /* 0x040fe20000041810 */
[----:B------:R-:W-:Y:S02]  /*ac70*/  LDSM.16.MT88.4 R128, [R186+0xd000] ;  /* 0x00d00000ba80783b */ /* 0x000fe40000004200 */
[----:B------:R-:W-:Y:S02]  /*ac80*/  LOP3.LUT R222, R25, UR11, R222, 0x96, !PT ;  /* 0x0000000b19de7c12 */ /* 0x000fe4000f8e96de */
[----:B------:R-:W-:Y:S03]  /*ac90*/  LOP3.LUT R226, R229, UR9, R24, 0x96, !PT ;  /* 0x00000009e5e27c12 */ /* 0x000fe6000f8e9618 */
[C---:B--2---:R-:W-:Y:S04]  /*aca0*/  HMMA.16816.F32.BF16 R104, R116.reuse, R120, R104 ;  /* 0x000000787468723c */ /* 0x044fe80000041868 */
        /* <DEDUP_REMOVED lines=8> */
[----:B------:R-:W1:Y:S01]  /*ad30*/  MUFU.EX2 R222, R222 ;  /* 0x000000de00de7308 */ /* 0x000e620000000800 */
[----:B------:R-:W2:Y:S01]  /*ad40*/  LDSM.16.MT88.4 R24, [R184+0x10800] ;  /* 0x01080000b818783b */ /* 0x000ea20000004200 */
[----:B------:R-:W-:Y:S01]  /*ad50*/  IMAD.WIDE.U32 R124, R20, -0x326172a9, RZ ;  /* 0xcd9e8d57147c7825 */ /* 0x000fe200078e00ff */
[----:B------:R-:W-:Y:S04]  /*ad60*/  LOP3.LUT R228, R231, UR7, R228, 0x96, !PT ;  /* 0x00000007e7e47c12 */ /* 0x000fe8000f8e96e4 */
[----:B------:R-:W-:Y:S01]  /*ad70*/  LOP3.LUT R20, R125, UR16, R230, 0x96, !PT ;  /* 0x000000107d147c12 */ /* 0x000fe2000f8e96e6 */
[----:B------:R-:W-:Y:S01]  /*ad80*/  IMAD.WIDE.U32 R228, R228, -0x2daee0ad, RZ ;  /* 0xd2511f53e4e47825 */ /* 0x000fe200078e00ff */
[C---:B------:R-:W-:Y:S02]  /*ad90*/  LOP3.LUT R133, R124.reuse, 0xffff, RZ, 0xc0, !PT ;  /* 0x0000ffff7c857812 */ /* 0x040fe400078ec0ff */
[--C-:B------:R-:W-:Y:S02]  /*ada0*/  SHF.R.U32.HI R140, RZ, 0x10, R124.reuse ;  /* 0x00000010ff8c7819 */ /* 0x100fe4000001167c */
[----:B------:R-:W-:Y:S02]  /*adb0*/  LOP3.LUT R22, R124, 0xff, RZ, 0xc0, !PT ;  /* 0x000000ff7c167812 */ /* 0x000fe400078ec0ff */
[----:B------:R-:W-:Y:S02]  /*adc0*/  SHF.R.U32.HI R21, RZ, 0x18, R124 ;  /* 0x00000018ff157819 */ /* 0x000fe4000001167c */
[----:B------:R-:W3:Y:S01]  /*add0*/  LDSM.16.MT88.4 R124, [R188+0xd000] ;  /* 0x00d00000bc7c783b */ /* 0x000ee20000004200 */
[----:B------:R-:W-:Y:S02]  /*ade0*/  LOP3.LUT R121, R20, 0xffff, RZ, 0xc0, !PT ;  /* 0x0000ffff14797812 */ /* 0x000fe400078ec0ff */
[----:B------:R-:W-:Y:S02]  /*adf0*/  SHF.R.U32.HI R133, RZ, 0x8, R133 ;  /* 0x00000008ff857819 */ /* 0x000fe40000011685 */
[--C-:B------:R-:W-:Y:S02]  /*ae00*/  SHF.R.U32.HI R152, RZ, 0x10, R20.reuse ;  /* 0x00000010ff987819 */ /* 0x100fe40000011614 */
[----:B------:R-:W-:Y:S01]  /*ae10*/  LOP3.LUT R23, R140, 0xff, RZ, 0xc0, !PT ;  /* 0x000000ff8c177812 */ /* 0x000fe200078ec0ff */
[----:B-1----:R-:W-:Y:S01]  /*ae20*/  FADD.FTZ R169, R222, R169 ;  /* 0x000000a9dea97221 */ /* 0x002fe20000010000 */
[----:B------:R-:W-:Y:S01]  /*ae30*/  LOP3.LUT R120, R20, 0xff, RZ, 0xc0, !PT ;  /* 0x000000ff14787812 */ /* 0x000fe200078ec0ff */
[----:B------:R-:W-:Y:S01]  /*ae40*/  LDSM.16.MT88.4 R140, [R188+0xf000] ;  /* 0x00f00000bc8c783b */ /* 0x000fe20000004200 */
[----:B------:R-:W-:Y:S02]  /*ae50*/  SHF.R.U32.HI R121, RZ, 0x8, R121 ;  /* 0x00000008ff797819 */ /* 0x000fe40000011679 */
[----:B------:R-:W-:Y:S02]  /*ae60*/  LOP3.LUT R152, R152, 0xff, RZ, 0xc0, !PT ;  /* 0x000000ff98987812 */ /* 0x000fe400078ec0ff */
[----:B------:R-:W-:Y:S02]  /*ae70*/  PRMT R22, R22, 0x5410, R133 ;  /* 0x0000541016167816 */ /* 0x000fe40000000085 */
[----:B------:R-:W-:Y:S02]  /*ae80*/  SHF.R.U32.HI R133, RZ, 0x18, R20 ;  /* 0x00000018ff857819 */ /* 0x000fe40000011614 */
[----:B------:R-:W-:Y:S01]  /*ae90*/  PRMT R23, R23, 0x5410, R21 ;  /* 0x0000541017177816 */ /* 0x000fe20000000015 */
[--C-:B------:R-:W-:Y:S01]  /*aea0*/  HSET2.LE.AND R22, R22, R205.reuse, PT ;  /* 0x000000cd16167233 */ /* 0x100fe20003803000 */
[----:B------:R-:W-:Y:S02]  /*aeb0*/  PRMT R21, R120, 0x5410, R121 ;  /* 0x0000541078157816 */ /* 0x000fe40000000079 */
[----:B------:R-:W1:Y:S01]  /*aec0*/  LDSM.16.MT88.4 R120, [R184+0xd000] ;  /* 0x00d00000b878783b */ /* 0x000e620000004200 */
[C---:B--2---:R-:W-:Y:S03]  /*aed0*/  HMMA.16816.F32.BF16 R12, R116.reuse, R24, R12 ;  /* 0x00000018740c723c */ /* 0x044fe6000004180c */
[----:B------:R-:W-:Y:S01]  /*aee0*/  PRMT R152, R152, 0x5410, R133 ;  /* 0x0000541098987816 */ /* 0x000fe20000000085 */
[--C-:B------:R-:W-:Y:S01]  /*aef0*/  HSET2.LE.AND R23, R23, R205.reuse, PT ;  /* 0x000000cd17177233 */ /* 0x100fe20003803000 */
[----:B------:R-:W-:Y:S02]  /*af00*/  F2FP.BF16.PACK_AB R20, R157, R156 ;  /* 0x0000009c9d14723e */ /* 0x000fe400000010ff */
[--C-:B------:R-:W-:Y:S01]  /*af10*/  HSET2.LE.AND R25, R21, R205.reuse, PT ;  /* 0x000000cd15197233 */ /* 0x100fe20003803000 */
[----:B------:R-:W-:Y:S01]  /*af20*/  HMMA.16816.F32.BF16 R112, R116, R26, R112 ;  /* 0x0000001a7470723c */ /* 0x000fe20000041870 */
[----:B------:R-:W-:Y:S03]  /*af30*/  LDSM.16.MT88.4 R116, [R186+0x11000] ;  /* 0x01100000ba74783b */ /* 0x000fe60000004200 */
[--C-:B------:R-:W-:Y:S01]  /*af40*/  HSET2.LE.AND R21, R152, R205.reuse, PT ;  /* 0x000000cd98157233 */ /* 0x100fe20003803000 */
[----:B------:R-:W-:Y:S02]  /*af50*/  LOP3.LUT R22, R22, R20, RZ, 0xc0, !PT ;  /* 0x0000001416167212 */ /* 0x000fe400078ec0ff */
[C---:B------:R-:W-:Y:S01]  /*af60*/  F2FP.BF16.PACK_AB R24, R225.reuse, R224 ;  /* 0x000000e0e118723e */ /* 0x040fe200000010ff */
[----:B------:R-:W-:Y:S01]  /*af70*/  FADD.FTZ R225, R225, R171 ;  /* 0x000000abe1e17221 */ /* 0x000fe20000010000 */
[----:B------:R-:W-:Y:S01]  /*af80*/  F2FP.BF16.PACK_AB R20, R159, R158 ;  /* 0x0000009e9f14723e */ /* 0x000fe200000010ff */
[----:B------:R-:W2:Y:S02]  /*af90*/  LDSM.16.MT88.4 R152, [R184+0xf000] ;  /* 0x00f00000b898783b */ /* 0x000ea40000004200 */
[C---:B------:R-:W-:Y:S01]  /*afa0*/  F2FP.BF16.PACK_AB R133, R223.reuse, R222 ;  /* 0x000000dedf85723e */ /* 0x040fe200000010ff */
[----:B------:R-:W-:Y:S01]  /*afb0*/  FADD.FTZ R223, R223, R169 ;  /* 0x000000a9dfdf7221 */ /* 0x000fe20000010000 */
[----:B------:R-:W-:Y:S01]  /*afc0*/  LOP3.LUT R23, R23, R20, RZ, 0xc0, !PT ;  /* 0x0000001417177212 */ /* 0x000fe200078ec0ff */
[----:B------:R-:W-:Y:S01]  /*afd0*/  FADD.FTZ R225, R158, R225 ;  /* 0x000000e19ee17221 */ /* 0x000fe20000010000 */
[----:B------:R-:W-:Y:S01]  /*afe0*/  LOP3.LUT R20, R25, R133, RZ, 0xc0, !PT ;  /* 0x0000008519147212 */ /* 0x000fe200078ec0ff */
[----:B------:R-:W-:Y:S01]  /*aff0*/  FFMA.FTZ R133, R28, c[0x0][0x23c], -R167 ;  /* 0x00008f001c857a23 */ /* 0x000fe200000108a7 */
[----:B------:R-:W-:Y:S01]  /*b000*/  LOP3.LUT R21, R21, R24, RZ, 0xc0, !PT ;  /* 0x0000001815157212 */ /* 0x000fe200078ec0ff */
[----:B------:R-:W-:Y:S01]  /*b010*/  FADD.FTZ R223, R156, R223 ;  /* 0x000000df9cdf7221 */ /* 0x000fe20000010000 */
[----:B------:R-:W4:Y:S01]  /*b020*/  LDSM.16.MT88.4 R24, [R188+0x11000] ;  /* 0x01100000bc18783b */ /* 0x000f220000004200 */
[----:B------:R-:W-:Y:S01]  /*b030*/  LOP3.LUT R28, R228, 0xffff, RZ, 0xc0, !PT ;  /* 0x0000ffffe41c7812 */ /* 0x000fe200078ec0ff */
[----:B------:R-:W-:Y:S01]  /*b040*/  FADD.FTZ R159, R159, R225 ;  /* 0x000000e19f9f7221 */ /* 0x000fe20000010000 */
[----:B------:R-:W-:Y:S01]  /*b050*/  LOP3.LUT R227, R229, UR17, R226, 0x96, !PT ;  /* 0x00000011e5e37c12 */ /* 0x000fe2000f8e96e2 */
[----:B------:R-:W-:Y:S01]  /*b060*/  FFMA.FTZ R226, R34, c[0x0][0x23c], -R166 ;  /* 0x00008f0022e27a23 */ /* 0x000fe200000108a6 */
[C---:B---3--:R-:W-:Y:S01]  /*b070*/  HMMA.16816.F32.BF16 R4, R20.reuse, R124, R4 ;  /* 0x0000007c1404723c */ /* 0x048fe20000041804 */
[----:B------:R-:W3:Y:S04]  /*b080*/  MUFU.EX2 R133, R133 ;  /* 0x0000008500857308 */ /* 0x000ee80000000800 */
[----:B------:R-:W-:Y:S01]  /*b090*/  LOP3.LUT R34, R227, 0xffff, RZ, 0xc0, !PT ;  /* 0x0000ffffe3227812 */ /* 0x000fe200078ec0ff */
[----:B------:R-:W-:Y:S02]  /*b0a0*/  FADD.FTZ R157, R157, R223 ;  /* 0x000000df9d9d7221 */ /* 0x000fe40000010000 */
[C---:B------:R-:W-:Y:S01]  /*b0b0*/  HMMA.16816.F32.BF16 R8, R20.reuse, R126, R8 ;  /* 0x0000007e1408723c */ /* 0x040fe20000041808 */
[----:B------:R-:W-:Y:S02]  /*b0c0*/  LDSM.16.MT88.4 R124, [R188+0xd800] ;  /* 0x00d80000bc7c783b */ /* 0x000fe40000004200 */
[----:B------:R-:W-:Y:S01]  /*b0d0*/  MUFU.EX2 R226, R226 ;  /* 0x000000e200e27308 */ /* 0x000fe20000000800 */
[----:B------:R-:W-:Y:S04]  /*b0e0*/  SHF.R.U32.HI R34, RZ, 0x8, R34 ;  /* 0x00000008ff227819 */ /* 0x000fe80000011622 */
[C---:B------:R-:W-:Y:S08]  /*b0f0*/  HMMA.16816.F32.BF16 R36, R20.reuse, R128, R36 ;  /* 0x000000801424723c */ /* 0x040ff00000041824 */
[C---:B------:R-:W-:Y:S04]  /*b100*/  HMMA.16816.F32.BF16 R40, R20.reuse, R130, R40 ;  /* 0x000000821428723c */ /* 0x040fe80000041828 */
[----:B---3--:R-:W-:Y:S03]  /*b110*/  FADD.FTZ R157, R133, R157 ;  /* 0x0000009d859d7221 */ /* 0x008fe60000010000 */
[----:B------:R-:W-:Y:S01]  /*b120*/  SHF.R.U32.HI R130, RZ, 0x18, R228 ;  /* 0x00000018ff827819 */ /* 0x000fe200000116e4 */
[C---:B------:R-:W-:Y:S08]  /*b130*/  HMMA.16816.F32.BF16 R44, R20.reuse, R136, R44 ;  /* 0x00000088142c723c */ /* 0x040ff0000004182c */
[C---:B------:R-:W-:Y:S01]  /*b140*/  HMMA.16816.F32.BF16 R48, R20.reuse, R138, R48 ;  /* 0x0000008a1430723c */ /* 0x040fe20000041830 */
[----:B------:R-:W-:Y:S07]  /*b150*/  LDSM.16.MT88.4 R136, [R188+0xf800] ;  /* 0x00f80000bc88783b */ /* 0x000fee0000004200 */
        /* <DEDUP_REMOVED lines=19> */
[C---:B----4-:R-:W-:Y:S01]  /*b290*/  HMMA.16816.F32.BF16 R92, R20.reuse, R24, R92 ;  /* 0x00000018145c723c */ /* 0x050fe2000004185c */
        /* <DEDUP_REMOVED lines=10> */
[----:B------:R-:W-:Y:S01]  /*b340*/  PRMT R130, R32, 0x5410, R130 ;  /* 0x0000541020827816 */ /* 0x000fe20000000082 */
[C---:B------:R-:W-:Y:S04]  /*b350*/  HMMA.16816.F32.BF16 R100, R20.reuse, R116, R100 ;  /* 0x000000741464723c */ /* 0x040fe80000041864 */
[----:B------:R-:W-:Y:S01]  /*b360*/  LOP3.LUT R28, R227, 0xff, RZ, 0xc0, !PT ;  /* 0x000000ffe31c7812 */ /* 0x000fe200078ec0ff */
[----:B------:R-:W5:Y:S01]  /*b370*/  MUFU.EX2 R154, R154 ;  /* 0x0000009a009a7308 */ /* 0x000f620000000800 */
[--C-:B------:R-:W-:Y:S01]  /*b380*/  HSET2.LE.AND R30, R30, R205.reuse, PT ;  /* 0x000000cd1e1e7233 */ /* 0x100fe20003803000 */
[----:B------:R-:W-:Y:S01]  /*b390*/  SHF.R.U32.HI R31, RZ, 0x10, R227 ;  /* 0x00000010ff1f7819 */ /* 0x000fe200000116e3 */
[C---:B------:R-:W-:Y:S01]  /*b3a0*/  HMMA.16816.F32.BF16 R16, R20.reuse, R118, R16 ;  /* 0x000000761410723c */ /* 0x040fe20000041810 */
[----:B------:R-:W-:Y:S03]  /*b3b0*/  LDSM.16.MT88.4 R116, [R185+0xd800] ;  /* 0x00d80000b974783b */ /* 0x000fe60000004200 */
[----:B------:R-:W-:Y:S01]  /*b3c0*/  PRMT R28, R28, 0x5410, R34 ;  /* 0x000054101c1c7816 */ /* 0x000fe20000000022 */
[----:B--2---:R-:W-:Y:S01]  /*b3d0*/  FADD.FTZ R159, R153, R159 ;  /* 0x0000009f999f7221 */ /* 0x004fe20000010000 */
[----:B------:R-:W-:Y:S01]  /*b3e0*/  LOP3.LUT R31, R31, 0xff, RZ, 0xc0, !PT ;  /* 0x000000ff1f1f7812 */ /* 0x000fe200078ec0ff */
[----:B------:R-:W2:Y:S01]  /*b3f0*/  MUFU.EX2 R155, R155 ;  /* 0x0000009b009b7308 */ /* 0x000ea20000000800 */
[C---:B-1----:R-:W-:Y:S01]  /*b400*/  HMMA.16816.F32.BF16 R104, R20.reuse, R120, R104 ;  /* 0x000000781468723c */ /* 0x042fe20000041868 */
[----:B------:R-:W1:Y:S03]  /*b410*/  LDSM.16.MT88.4 R32, [R186+0xd800] ;  /* 0x00d80000ba20783b */ /* 0x000e660000004200 */
[C---:B----4-:R-:W-:Y:S01]  /*b420*/  F2FP.BF16.PACK_AB R129, R152.reuse, R133 ;  /* 0x000000859881723e */ /* 0x050fe200000010ff */
[--C-:B------:R-:W-:Y:S01]  /*b430*/  HSET2.LE.AND R28, R28, R205.reuse, PT ;  /* 0x000000cd1c1c7233 */ /* 0x100fe20003803000 */
[----:B------:R-:W-:Y:S01]  /*b440*/  SHF.R.U32.HI R29, RZ, 0x18, R227 ;  /* 0x00000018ff1d7819 */ /* 0x000fe200000116e3 */
[----:B------:R-:W-:Y:S01]  /*b450*/  FADD.FTZ R157, R152, R157 ;  /* 0x0000009d989d7221 */ /* 0x000fe20000010000 */
[C---:B------:R-:W-:Y:S01]  /*b460*/  HMMA.16816.F32.BF16 R108, R20.reuse, R122, R108 ;  /* 0x0000007a146c723c */ /* 0x040fe2000004186c */
[----:B------:R-:W4:Y:S01]  /*b470*/  MUFU.EX2 R167, R167 ;  /* 0x000000a700a77308 */ /* 0x000f220000000800 */
[----:B------:R-:W1:Y:S02]  /*b480*/  LDSM.16.MT88.4 R120, [R184+0xd800] ;  /* 0x00d80000b878783b */ /* 0x000e640000004200 */
[----:B------:R-:W-:Y:S01]  /*b490*/  LOP3.LUT R28, R28, R129, RZ, 0xc0, !PT ;  /* 0x000000811c1c7212 */ /* 0x000fe200078ec0ff */
[C---:B-----5:R-:W-:Y:S01]  /*b4a0*/  FADD.FTZ R159, R154.reuse, R159 ;  /* 0x0000009f9a9f7221 */ /* 0x060fe20000010000 */
[----:B------:R-:W-:Y:S02]  /*b4b0*/  F2FP.BF16.PACK_AB R128, R154, R153 ;  /* 0x000000999a80723e */ /* 0x000fe400000010ff */
[----:B------:R-:W-:Y:S01]  /*b4c0*/  PRMT R29, R31, 0x5410, R29 ;  /* 0x000054101f1d7816 */ /* 0x000fe2000000001d */
[C---:B---3--:R-:W-:Y:S02]  /*b4d0*/  HMMA.16816.F32.BF16 R12, R20.reuse, R24, R12 ;  /* 0x00000018140c723c */ /* 0x048fe4000004180c */
[----:B------:R-:W3:Y:S01]  /*b4e0*/  MUFU.EX2 R166, R166 ;  /* 0x000000a600a67308 */ /* 0x000ee20000000800 */
[----:B------:R-:W-:Y:S01]  /*b4f0*/  FADD.FTZ R159, R226, R159 ;  /* 0x0000009fe29f7221 */ /* 0x000fe20000010000 */
[--C-:B------:R-:W-:Y:S01]  /*b500*/  HSET2.LE.AND R29, R29, R205.reuse, PT ;  /* 0x000000cd1d1d7233 */ /* 0x100fe20003803000 */
[----:B--2---:R-:W-:Y:S03]  /*b510*/  FADD.FTZ R157, R155, R157 ;  /* 0x0000009d9b9d7221 */ /* 0x004fe60000010000 */
[----:B------:R-:W-:Y:S01]  /*b520*/  HMMA.16816.F32.BF16 R112, R20, R26, R112 ;  /* 0x0000001a1470723c */ /* 0x000fe20000041870 */
[----:B------:R-:W2:Y:S03]  /*b530*/  LDSM.16.MT88.4 R20, [R188+0x11800] ;  /* 0x01180000bc14783b */ /* 0x000ea60000004200 */
[----:B------:R-:W-:Y:S02]  /*b540*/  LOP3.LUT R29, R29, R128, RZ, 0xc0, !PT ;  /* 0x000000801d1d7212 */ /* 0x000fe400078ec0ff */
[C---:B----4-:R-:W-:Y:S01]  /*b550*/  F2FP.BF16.PACK_AB R31, R167.reuse, R155 ;  /* 0x0000009ba71f723e */ /* 0x050fe200000010ff */
[----:B------:R-:W-:Y:S05]  /*b560*/  FADD.FTZ R211, R167, R157 ;  /* 0x0000009da7d37221 */ /* 0x000fea0000010000 */
[----:B------:R-:W-:Y:S01]  /*b570*/  LOP3.LUT R30, R30, R31, RZ, 0xc0, !PT ;  /* 0x0000001f1e1e7212 */ /* 0x000fe200078ec0ff */
[----:B------:R-:W-:Y:S01]  /*b580*/  HSET2.LE.AND R31, R130, R205, PT ;  /* 0x000000cd821f7233 */ /* 0x000fe20003803000 */
        /* <DEDUP_REMOVED lines=31> */
.L_x_341:
        /* <DEDUP_REMOVED lines=36> */
[CC--:B------:R-:W-:Y:S01]  /*b9c0*/  LEA.HI R8, R0.reuse, R2.reuse, RZ, 0x2 ;  /* 0x0000000200087211 */ /* 0x0c0fe200078f10ff */
[----:B------:R-:W-:Y:S01]  /*b9d0*/  @UP2 UIMAD UR14, UR14, UR8, URZ ;  /* 0x000000080e0e22a4 */ /* 0x000fe2000f8e023f */
[----:B------:R-:W-:Y:S01]  /*b9e0*/  LEA.HI R0, R0, R2, RZ, 0x5 ;  /* 0x0000000200007211 */ /* 0x000fe200078f28ff */
[----:B---3--:R-:W-:Y:S01]  /*b9f0*/  FADD.FTZ R4, R210, R4 ;  /* 0x00000004d2047221 */ /* 0x008fe20000010000 */
        /* <DEDUP_REMOVED lines=19> */
[----:B------:R-:W-:Y:S01]  /*bb30*/  SHF.R.S32.HI R7, RZ, 0x5, R0 ;  /* 0x00000005ff077819 */ /* 0x000fe20000011400 */
[----:B------:R-:W1:Y:S01]  /*bb40*/  @P3 MUFU.RCP R10, R4 ;  /* 0x00000004000a3308 */ /* 0x000e620000001000 */
[C---:B------:R-:W-:Y:S01]  /*bb50*/  SHF.L.U32 R11, R6.reuse, 0x6, RZ ;  /* 0x00000006060b7819 */ /* 0x040fe200000006ff */
[----:B------:R-:W-:Y:S01]  /*bb60*/  USEL UR5, UR5, URZ, !UP3 ;  /* 0x0000003f05057287 */ /* 0x000fe2000d800000 */
[C---:B------:R-:W-:Y:S01]  /*bb70*/  R2P PR, R6.reuse, 0x6 ;  /* 0x0000000606007804 */ /* 0x040fe20000000000 */
[----:B------:R-:W-:Y:S01]  /*bb80*/  USHF.L.U32 UR4, UR4, 0x6, URZ ;  /* 0x0000000604047899 */ /* 0x000fe2000800063f */
[----:B------:R-:W-:Y:S01]  /*bb90*/  LOP3.LUT R11, R11, 0x1c0, RZ, 0xc0, !PT ;  /* 0x000001c00b0b7812 */ /* 0x000fe200078ec0ff */
[----:B----4-:R-:W-:Y:S01]  /*bba0*/  UIMAD UR14, UR10, UR14, UR5 ;  /* 0x0000000e0a0e72a4 */ /* 0x010fe2000f8e0205 */
[----:B------:R-:W-:Y:S01]  /*bbb0*/  LOP3.LUT R6, R6, 0x1, RZ, 0xc0, !PT ;  /* 0x0000000106067812 */ /* 0x000fe200078ec0ff */
[----:B--2---:R-:W-:Y:S01]  /*bbc0*/  FMUL.FTZ R9, R9, c[0x0][0x2dc] ;  /* 0x0000b70009097a20 */ /* 0x004fe20000410000 */
[----:B------:R-:W-:Y:S01]  /*bbd0*/  LEA R8, R7, R8, 0x9 ;  /* 0x0000000807087211 */ /* 0x000fe200078e48ff */
[----:B------:R-:W2:Y:S01]  /*bbe0*/  @P4 MUFU.LG2 R5, R5 ;  /* 0x0000000500054308 */ /* 0x000ea20000000c00 */
[----:B------:R-:W-:Y:S01]  /*bbf0*/  LEA.HI R11, R11, R11, RZ, 0x1d ;  /* 0x0000000b0b0b7211 */ /* 0x000fe200078fe8ff */
[C---:B------:R-:W-:Y:S01]  /*bc00*/  FMUL.FTZ R128, R9.reuse, R128 ;  /* 0x0000008009807220 */ /* 0x040fe20000410000 */
[----:B------:R-:W-:Y:S01]  /*bc10*/  ISETP.NE.U32.AND P0, PT, R6, 0x1, PT ;  /* 0x000000010600780c */ /* 0x000fe20003f05070 */
[C---:B------:R-:W-:Y:S01]  /*bc20*/  FMUL.FTZ R129, R9.reuse, R129 ;  /* 0x0000008109817220 */ /* 0x040fe20000410000 */
[----:B------:R-:W-:Y:S01]  /*bc30*/  LEA R8, R8, R11, 0x1 ;  /* 0x0000000b08087211 */ /* 0x000fe200078e08ff */
[----:B-1----:R-:W-:Y:S01]  /*bc40*/  FMUL.FTZ R10, R10, c[0x0][0x2dc] ;  /* 0x0000b7000a0a7a20 */ /* 0x002fe20000410000 */
[----:B------:R-:W-:Y:S01]  /*bc50*/  MOV R6, 0x20 ;  /* 0x0000002000067802 */ /* 0x000fe20000000f00 */
[C---:B------:R-:W-:Y:S01]  /*bc60*/  FMUL.FTZ R124, R9.reuse, R124 ;  /* 0x0000007c097c7220 */ /* 0x040fe20000410000 */
[----:B------:R-:W-:Y:S01]  /*bc70*/  SHF.L.U32 R8, R8, 0x1, RZ ;  /* 0x0000000108087819 */ /* 0x000fe200000006ff */
[----:B------:R-:W-:Y:S01]  /*bc80*/  FMUL.FTZ R130, R10, R130 ;  /* 0x000000820a827220 */ /* 0x000fe20000410000 */
[----:B------:R-:W-:Y:S01]  /*bc90*/  SEL R6, R6, 0xffffffe0, !P1 ;  /* 0xffffffe006067807 */ /* 0x000fe20004800000 */
[----:B------:R-:W-:Y:S01]  /*bca0*/  FMUL.FTZ R131, R10, R131 ;  /* 0x000000830a837220 */ /* 0x000fe20000410000 */
[----:B------:R-:W-:Y:S01]  /*bcb0*/  IADD3 R11, R8, -0x10, RZ ;  /* 0xfffffff0080b7810 */ /* 0x000fe20007ffe0ff */
[----:B------:R-:W-:Y:S01]  /*bcc0*/  FMUL.FTZ R125, R9, R125 ;  /* 0x0000007d097d7220 */ /* 0x000fe20000410000 */
[----:B------:R-:W-:Y:S01]  /*bcd0*/  F2FP.BF16.PACK_AB R128, R129, R128 ;  /* 0x000000808180723e */ /* 0x000fe200000010ff */
[----:B------:R-:W-:Y:S01]  /*bce0*/  FMUL.FTZ R126, R10, R126 ;  /* 0x0000007e0a7e7220 */ /* 0x000fe20000410000 */
[----:B------:R-:W-:Y:S01]  /*bcf0*/  @P0 IADD3 R11, R8, 0x10, RZ ;  /* 0x00000010080b0810 */ /* 0x000fe20007ffe0ff */
[----:B------:R-:W-:Y:S01]  /*bd00*/  FMUL.FTZ R127, R10, R127 ;  /* 0x0000007f0a7f7220 */ /* 0x000fe20000410000 */
[----:B------:R-:W-:Y:S01]  /*bd10*/  F2FP.BF16.PACK_AB R130, R131, R130 ;  /* 0x000000828382723e */ /* 0x000fe200000010ff */
[C---:B------:R-:W-:Y:S01]  /*bd20*/  FMUL.FTZ R36, R9.reuse, R36 ;  /* 0x0000002409247220 */ /* 0x040fe20000410000 */
[----:B------:R-:W-:Y:S01]  /*bd30*/  SEL R12, R12, 0xffffffc0, !P2 ;  /* 0xffffffc00c0c7807 */ /* 0x000fe20005000000 */
[----:B------:R-:W-:Y:S01]  /*bd40*/  FMUL.FTZ R37, R9, R37 ;  /* 0x0000002509257220 */ /* 0x000fe20000410000 */
[----:B------:R-:W-:Y:S01]  /*bd50*/  F2FP.BF16.PACK_AB R124, R125, R124 ;  /* 0x0000007c7d7c723e */ /* 0x000fe200000010ff */
[C---:B------:R-:W-:Y:S01]  /*bd60*/  FMUL.FTZ R38, R10.reuse, R38 ;  /* 0x000000260a267220 */ /* 0x040fe20000410000 */
[----:B------:R-:W-:Y:S01]  /*bd70*/  F2FP.BF16.PACK_AB R126, R127, R126 ;  /* 0x0000007e7f7e723e */ /* 0x000fe200000010ff */
        /* <DEDUP_REMOVED lines=164> */
[----:B------:R-:W-:Y:S01]  /*c7c0*/  FMUL.FTZ R114, R10, R114 ;  /* 0x000000720a727220 */ /* 0x000fe20000410000 */
[----:B------:R-:W-:Y:S01]  /*c7d0*/  LOP3.LUT R0, R0, 0xffffffe0, RZ, 0xc0, !PT ;  /* 0xffffffe000007812 */ /* 0x000fe200078ec0ff */
[----:B------:R-:W-:Y:S01]  /*c7e0*/  FMUL.FTZ R9, R9, R113 ;  /* 0x0000007109097220 */ /* 0x000fe20000410000 */
[----:B------:R-:W-:Y:S01]  /*c7f0*/  F2FP.BF16.PACK_AB R118, R119, R118 ;  /* 0x000000767776723e */ /* 0x000fe200000010ff */
[----:B------:R-:W-:Y:S01]  /*c800*/  FMUL.FTZ R10, R10, R115 ;  /* 0x000000730a0a7220 */ /* 0x000fe20000410000 */
[----:B------:R-:W-:Y:S01]  /*c810*/  STS [R11+0x4400], R98 ;  /* 0x004400620b007388 */ /* 0x000fe20000000800 */
[----:B------:R-:W1:Y:S01]  /*c820*/  @P3 MUFU.LG2 R4, R4 ;  /* 0x0000000400043308 */ /* 0x000e620000000c00 */
[----:B------:R-:W-:Y:S01]  /*c830*/  F2FP.BF16.PACK_AB R9, R9, R112 ;  /* 0x000000700909723e */ /* 0x000fe200000010ff */
[----:B------:R-:W-:Y:S01]  /*c840*/  @!UP3 UMOV UR26, URZ ;  /* 0x0000003f001abc82 */ /* 0x000fe20008000000 */
[----:B------:R-:W-:Y:S01]  /*c850*/  F2FP.BF16.PACK_AB R10, R10, R114 ;  /* 0x000000720a0a723e */ /* 0x000fe200000010ff */
[----:B------:R-:W-:Y:S01]  /*c860*/  STS [R13+0x4000], R100 ;  /* 0x004000640d007388 */ /* 0x000fe20000000800 */
[----:B------:R-:W-:Y:S01]  /*c870*/  IADD3 R0, -R0, R2, RZ ;  /* 0x0000000200007210 */ /* 0x000fe20007ffe1ff */
[----:B------:R-:W-:Y:S01]  /*c880*/  @UP3 UMOV UR26, UR16 ;  /* 0x00000010001a3c82 */ /* 0x000fe20008000000 */
[----:B--2---:R-:W-:Y:S01]  /*c890*/  @P4 FMUL.FTZ R5, R5, 0.69314718246459960938 ;  /* 0x3f31721805054820 */ /* 0x004fe20000410000 */
[----:B------:R-:W-:Y:S01]  /*c8a0*/  STS [R13+0x4400], R102 ;  /* 0x004400660d007388 */ /* 0x000fe20000000800 */
[----:B------:R-:W-:Y:S01]  /*c8b0*/  LOP3.LUT P0, RZ, R0, 0x3, RZ, 0xc0, !PT ;  /* 0x0000000300ff7812 */ /* 0x000fe2000780c0ff */
[----:B------:R-:W-:Y:S01]  /*c8c0*/  @!UP3 UMOV UR27, URZ ;  /* 0x0000003f001bbc82 */ /* 0x000fe20008000000 */
[----:B------:R-:W-:Y:S01]  /*c8d0*/  MOV R0, 0x7f800000 ;  /* 0x7f80000000007802 */ /* 0x000fe20000000f00 */
[----:B------:R-:W-:Y:S01]  /*c8e0*/  STS [R6+0x4000], R120 ;  /* 0x0040007806007388 */ /* 0x000fe20000000800 */
[----:B------:R-:W-:Y:S01]  /*c8f0*/  USHF.R.S32.HI UR5, URZ, 0x1f, UR4 ;  /* 0x0000001f3f057899 */ /* 0x000fe20008011404 */
[----:B------:R-:W-:Y:S01]  /*c900*/  MOV R2, 0x7f800000 ;  /* 0x7f80000000027802 */ /* 0x000fe20000000f00 */
[----:B------:R-:W-:Y:S01]  /*c910*/  @UP3 USHF.R.S32.HI UR27, URZ, 0x1f, UR16 ;  /* 0x0000001f3f1b3899 */ /* 0x000fe20008011410 */
[----:B------:R2:W-:Y:S01]  /*c920*/  STS [R6+0x4400], R122 ;  /* 0x0044007a06007388 */ /* 0x0005e20000000800 */
[----:B------:R-:W-:Y:S01]  /*c930*/  USHF.R.S32.HI UR6, URZ, 0x1f, UR14 ;  /* 0x0000001f3f067899 */ /* 0x000fe2000801140e */
[----:B-1----:R-:W-:Y:S01]  /*c940*/  @P3 FMUL.FTZ R4, R4, 0.69314718246459960938 ;  /* 0x3f31721804043820 */ /* 0x002fe20000410000 */
[----:B------:R-:W-:Y:S01]  /*c950*/  UIADD3 UR4, UP2, UP1, UR4, UR26, UR14 ;  /* 0x0000001a04047290 */ /* 0x000fe2000f95e00e */
[----:B------:R1:W-:Y:S01]  /*c960*/  STS [R14+0x4000], R104 ;  /* 0x004000680e007388 */ /* 0x0003e20000000800 */
[----:B------:R-:W-:Y:S01]  /*c970*/  @!UP0 UMOV UR12, UR24 ;  /* 0x00000018000c8c82 */ /* 0x000fe20008000000 */
[----:B------:R-:W-:Y:S01]  /*c980*/  @P4 FFMA.FTZ R0, R132, c[0x0][0x238], R5 ;  /* 0x00008e0084004a23 */ /* 0x000fe20000010005 */
[----:B------:R-:W-:Y:S01]  /*c990*/  UIADD3.X UR5, UR5, UR27, UR6, UP2, UP1 ;  /* 0x0000001b05057290 */ /* 0x000fe200097e2406 */
[----:B------:R1:W-:Y:S01]  /*c9a0*/  STS [R14+0x4400], R106 ;  /* 0x0044006a0e007388 */ /* 0x0003e20000000800 */
[----:B------:R-:W-:-:S03]  /*c9b0*/  @P3 FFMA.FTZ R2, R3, c[0x0][0x238], R4 ;  /* 0x00008e0003023a23 */ /* 0x000fc60000010004 */
[----:B------:R1:W-:Y:S04]  /*c9c0*/  STS [R15+0x4000], R108 ;  /* 0x0040006c0f007388 */ /* 0x0003e80000000800 */
[----:B------:R1:W-:Y:S04]  /*c9d0*/  STS [R15+0x4400], R110 ;  /* 0x0044006e0f007388 */ /* 0x0003e80000000800 */
[----:B------:R1:W-:Y:S04]  /*c9e0*/  STS [R16+0x4000], R116 ;  /* 0x0040007410007388 */ /* 0x0003e80000000800 */
[----:B------:R1:W-:Y:S01]  /*c9f0*/  STS [R16+0x4400], R118 ;  /* 0x0044007610007388 */ /* 0x0003e20000000800 */
[----:B--2---:R-:W-:-:S03]  /*ca00*/  SHF.R.S32.HI R6, RZ, 0x1f, R7 ;  /* 0x0000001fff067819 */ /* 0x004fc60000011407 */
[----:B------:R1:W-:Y:S01]  /*ca10*/  STS [R12+0x4000], R9 ;  /* 0x004000090c007388 */ /* 0x0003e20000000800 */
[----:B------:R-:W-:-:S03]  /*ca20*/  LEA.HI R6, R6, R7, RZ, 0x2 ;  /* 0x0000000706067211 */ /* 0x000fc600078f10ff */
[----:B------:R1:W-:Y:S01]  /*ca30*/  STS [R12+0x4400], R10 ;  /* 0x0044000a0c007388 */ /* 0x0003e20000000800 */
[----:B------:R-:W-:-:S03]  /*ca40*/  LOP3.LUT R6, R6, 0xffffffc, RZ, 0xc0, !PT ;  /* 0x0ffffffc06067812 */ /* 0x000fc600078ec0ff */
[----:B------:R-:W-:Y:S01]  /*ca50*/  BAR.SYNC.DEFER_BLOCKING 0x0 ;  /* 0x0000000000007b1d */ /* 0x000fe20000010000 */
[----:B------:R-:W-:-:S04]  /*ca60*/  IADD3 R6, R7, -R6, RZ ;  /* 0x8000000607067210 */ /* 0x000fc80007ffe0ff */
[----:B------:R-:W-:Y:S01]  /*ca70*/  LEA R6, R6, R204, 0x4 ;  /* 0x000000cc06067211 */ /* 0x000fe200078e20ff */
[----:B------:R1:W2:Y:S04]  /*ca80*/  LDS.128 R48, [R197] ;  /* 0x00000000c5307984 */ /* 0x0002a80000000c00 */
[----:B------:R1:W3:Y:S04]  /*ca90*/  LDS.128 R44, [R197+0x800] ;  /* 0x00080000c52c7984 */ /* 0x0002e80000000c00 */
[----:B------:R1:W4:Y:S04]  /*caa0*/  LDS.128 R40, [R197+0x1000] ;  /* 0x00100000c5287984 */ /* 0x0003280000000c00 */
[----:B------:R1:W1:Y:S04]  /*cab0*/  LDS.128 R36, [R197+0x1800] ;  /* 0x00180000c5247984 */ /* 0x0002680000000c00 */
[----:B------:R1:W1:Y:S04]  /*cac0*/  LDS.128 R32, [R197+0x2000] ;  /* 0x00200000c5207984 */ /* 0x0002680000000c00 */
[----:B------:R1:W1:Y:S04]  /*cad0*/  LDS.128 R28, [R197+0x2800] ;  /* 0x00280000c51c7984 */ /* 0x0002680000000c00 */
[----:B------:R1:W1:Y:S04]  /*cae0*/  LDS.128 R24, [R197+0x3000] ;  /* 0x00300000c5187984 */ /* 0x0002680000000c00 */
[----:B------:R1:W1:Y:S04]  /*caf0*/  LDS.128 R20, [R197+0x3800] ;  /* 0x00380000c5147984 */ /* 0x0002680000000c00 */
[----:B------:R1:W1:Y:S04]  /*cb00*/  LDS.128 R16, [R197+0x4000] ;  /* 0x00400000c5107984 */ /* 0x0002680000000c00 */
[----:B------:R1:W1:Y:S04]  /*cb10*/  LDS.128 R12, [R197+0x4800] ;  /* 0x00480000c50c7984 */ /* 0x0002680000000c00 */
[----:B------:R1:W1:Y:S04]  /*cb20*/  LDS.128 R8, [R197+0x5000] ;  /* 0x00500000c5087984 */ /* 0x0002680000000c00 */
[----:B------:R1:W1:Y:S01]  /*cb30*/  LDS.128 R52, [R197+0x5800] ;  /* 0x00580000c5347984 */ /* 0x0002620000000c00 */
[----:B------:R-:W-:Y:S05]  /*cb40*/  @P0 BRA `(.L_x_346) ;  /* 0x0000010000000947 */ /* 0x000fea0003800000 */
[----:B--23--:R-:W-:Y:S01]  /*cb50*/  UIMAD UR6, UR9, -0x40, UR20 ;  /* 0xffffffc0090678a4 */ /* 0x00cfe2000f8e0214 */
        /* <DEDUP_REMOVED lines=15> */
.L_x_346:
[----:B--23--:R-:W-:Y:S05]  /*cc50*/  BSYNC B0 ;  /* 0x0000000000007941 */ /* 0x00cfea0003800000 */
.L_x_345:
[----:B------:R-:W2:Y:S01]  /*cc60*/  S2R R3, SR_TID.X ;  /* 0x0000000000037919 */ /* 0x000ea20000002100 */
[----:B------:R-:W-:Y:S01]  /*cc70*/  IADD3 R4, P0, R206, UR12, RZ ;  /* 0x0000000cce047c10 */ /* 0x000fe2000ff1e0ff */
[----:B------:R-:W-:Y:S01]  /*cc80*/  USHF.R.S32.HI UR6, URZ, 0x1f, UR10 ;  /* 0x0000001f3f067899 */ /* 0x000fe2000801140a */
[----:B------:R-:W-:Y:S01]  /*cc90*/  BSSY B0, `(.L_x_347) ;  /* 0x0000017000007945 */ /* 0x000fe20003800000 */
[----:B------:R-:W3:Y:S01]  /*cca0*/  S2R R0, SR_CTAID.Z ;  /* 0x0000000000007919 */ /* 0x000ee20000002700 */
[----:B------:R-:W-:Y:S01]  /*ccb0*/  IADD3.X R5, R207, UR7, RZ, P0, !PT ;  /* 0x00000007cf057c10 */ /* 0x000fe200087fe4ff */
[----:B------:R-:W-:-:S02]  /*ccc0*/  ULDC.64 UR4, c[0x0][0x1f0] ;  /* 0x00007c0000047ab9 */ /* 0x000fc40000000a00 */
[----:B------:R-:W-:-:S04]  /*ccd0*/  UIMAD UR4, UR6, UR4, URZ ;  /* 0x00000004060472a4 */ /* 0x000fc8000f8e023f */
[----:B------:R-:W-:Y:S01]  /*cce0*/  UIMAD UR4, UR10, UR5, UR4 ;  /* 0x000000050a0472a4 */ /* 0x000fe2000f8e0204 */
[----:B--2---:R-:W-:-:S04]  /*ccf0*/  SHF.R.S32.HI R2, RZ, 0x1f, R3 ;  /* 0x0000001fff027819 */ /* 0x004fc80000011403 */
[----:B------:R-:W-:Y:S01]  /*cd00*/  LEA.HI R2, R2, R3, RZ, 0x3 ;  /* 0x0000000302027211 */ /* 0x000fe200078f18ff */
[----:B---3--:R-:W-:-:S03]  /*cd10*/  IMAD.WIDE.U32 R4, R0, c[0x0][0x1f0], R4 ;  /* 0x00007c0000047a25 */ /* 0x008fc600078e0004 */
[----:B------:R-:W-:Y:S02]  /*cd20*/  SHF.R.S32.HI R2, RZ, 0x3, R2 ;  /* 0x00000003ff027819 */ /* 0x000fe40000011402 */
[----:B------:R-:W-:Y:S02]  /*cd30*/  IADD3 R7, R5, UR4, RZ ;  /* 0x0000000405077c10 */ /* 0x000fe4000fffe0ff */
[----:B------:R-:W-:-:S13]  /*cd40*/  ISETP.GE.AND P0, PT, R2, UR18, PT ;  /* 0x0000001202007c0c */ /* 0x000fda000bf06270 */
        /* <DEDUP_REMOVED lines=11> */
.L_x_348:
[----:B------:R-:W-:Y:S05]  /*ce00*/  BSYNC B0 ;  /* 0x0000000000007941 */ /* 0x000fea0003800000 */
.L_x_347:
[----:B------:R-:W-:Y:S01]  /*ce10*/  IADD3 R2, R2, 0x10, RZ ;  /* 0x0000001002027810 */ /* 0x000fe20007ffe0ff */
[----:B------:R-:W-:Y:S03]  /*ce20*/  BSSY B0, `(.L_x_349) ;  /* 0x0000010000007945 */ /* 0x000fe60003800000 */
[----:B------:R-:W-:-:S13]  /*ce30*/  ISETP.GE.AND P0, PT, R2, UR18, PT ;  /* 0x0000001202007c0c */ /* 0x000fda000bf06270 */
[----:B------:R-:W-:Y:S05]  /*ce40*/  @P0 BRA `(.L_x_350) ;  /* 0x000000d000000947 */ /* 0x000fea0003800000 */
[----:B------:R-:W-:Y:S01]  /*ce50*/  IADD3 R2, P0, R208, 0x10, RZ ;  /* 0x00000010d0027810 */ /* 0x000fe20007f1e0ff */
[----:B-12---:R-:W-:Y:S01]  /*ce60*/  IMAD.MOV.U32 R16, RZ, RZ, R4 ;  /* 0x000000ffff107224 */ /* 0x006fe200078e0004 */
        /* <DEDUP_REMOVED lines=8> */
[----:B------:R1:W-:Y:S04]  /*cef0*/  STG.E.128 [R2.64], R44 ;  /* 0x0000002c02007986 */ /* 0x0003e8000c101d16 */
[----:B------:R1:W-:Y:S04]  /*cf00*/  STG.E.128 [R2.64+0x80], R28 ;  /* 0x0000801c02007986 */ /* 0x0003e8000c101d16 */
[----:B------:R1:W-:Y:S02]  /*cf10*/  STG.E.128 [R2.64+0x100], R12 ;  /* 0x0001000c02007986 */ /* 0x0003e4000c101d16 */
.L_x_350:
[----:B------:R-:W-:Y:S05]  /*cf20*/  BSYNC B0 ;  /* 0x0000000000007941 */ /* 0x000fea0003800000 */
.L_x_349:
[----:B------:R-:W-:Y:S01]  /*cf30*/  ISETP.GE.AND P0, PT, R196, UR18, PT ;  /* 0x00000012c4007c0c */ /* 0x000fe2000bf06270 */
[----:B------:R-:W-:-:S12]  /*cf40*/  BSSY B0, `(.L_x_351) ;  /* 0x000000f000007945 */ /* 0x000fd80003800000 */
[----:B------:R-:W-:Y:S05]  /*cf50*/  @P0 BRA `(.L_x_352) ;  /* 0x000000d000000947 */ /* 0x000fea0003800000 */
[----:B-1----:R-:W-:Y:S01]  /*cf60*/  IADD3 R2, P0, R208, 0x20, RZ ;  /* 0x00000020d0027810 */ /* 0x002fe20007f1e0ff */
        /* <DEDUP_REMOVED lines=9> */
[----:B----4-:R1:W-:Y:S04]  /*d000*/  STG.E.128 [R2.64], R40 ;  /* 0x0000002802007986 */ /* 0x0103e8000c101d16 */
[----:B------:R1:W-:Y:S04]  /*d010*/  STG.E.128 [R2.64+0x80], R24 ;  /* 0x0000801802007986 */ /* 0x0003e8000c101d16 */
[----:B------:R1:W-:Y:S02]  /*d020*/  STG.E.128 [R2.64+0x100], R8 ;  /* 0x0001000802007986 */ /* 0x0003e4000c101d16 */
.L_x_352:
[----:B------:R-:W-:Y:S05]  /*d030*/  BSYNC B0 ;  /* 0x0000000000007941 */ /* 0x000fea0003800000 */
.L_x_351:
[----:B------:R-:W-:-:S13]  /*d040*/  ISETP.GE.AND P0, PT, R195, UR18, PT ;  /* 0x00000012c3007c0c */ /* 0x000fda000bf06270 */
[----:B------:R-:W-:Y:S05]  /*d050*/  @P0 EXIT ;  /* 0x000000000000094d */ /* 0x000fea0003800000 */
[----:B------:R-:W-:Y:S01]  /*d060*/  IADD3 R0, P0, R208, 0x30, RZ ;  /* 0x00000030d0007810 */ /* 0x000fe20007f1e0ff */
[----:B-1----:R-:W-:Y:S01]  /*d070*/  IMAD.MOV.U32 R2, RZ, RZ, R4 ;  /* 0x000000ffff027224 */ /* 0x002fe200078e0004 */
        /* <DEDUP_REMOVED lines=12> */
.L_x_334:
[----:B------:R-:W-:Y:S01]  /*d140*/  UISETP.NE.AND UP4, UPT, UR19, -0x1, UPT ;  /* 0xffffffff1300788c */ /* 0x000fe2000bf85270 */
[----:B------:R-:W-:Y:S01]  /*d150*/  LEA.HI R7, R7, R86, RZ, 0x3 ;  /* 0x0000005607077211 */ /* 0x000fe200078f18ff */
[----:B------:R-:W-:Y:S01]  /*d160*/  ULDC.U8 UR15, c[0x0][0x329] ;  /* 0x0000ca40000f7ab9 */ /* 0x000fe20000000000 */
[----:B------:R-:W1:Y:S01]  /*d170*/  S2R R8, SR_CTAID.Z ;  /* 0x0000000000087919 */ /* 0x000e620000002700 */
[----:B------:R-:W-:Y:S01]  /*d180*/  UISETP.NE.AND UP3, UPT, UR15, URZ, UPT ;  /* 0x0000003f0f00728c */ /* 0x000fe2000bf65270 */
[----:B------:R-:W-:Y:S01]  /*d190*/  LOP3.LUT R0, R7, 0x1ffffff8, RZ, 0xc0, !PT ;  /* 0x1ffffff807007812 */ /* 0x000fe200078ec0ff */
[----:B------:R-:W-:Y:S01]  /*d1a0*/  ULDC.64 UR4, c[0x0][0x1e0] ;  /* 0x0000780000047ab9 */ /* 0x000fe20000000a00 */
[----:B------:R-:W2:Y:S01]  /*d1b0*/  S2R R12, SR_CTAID.X ;  /* 0x00000000000c7919 */ /* 0x000ea20000002500 */
[----:B------:R-:W-:Y:S01]  /*d1c0*/  ULDC.64 UR6, c[0x0][0x1e8] ;  /* 0x00007a0000067ab9 */ /* 0x000fe20000000a00 */
[----:B------:R-:W-:Y:S01]  /*d1d0*/  SHF.R.S32.HI R6, RZ, 0x3, R7 ;  /* 0x00000003ff067819 */ /* 0x000fe20000011407 */
[----:B------:R-:W-:Y:S01]  /*d1e0*/  USHF.R.S32.HI UR14, URZ, 0x1f, UR8 ;  /* 0x0000001f3f0e7899 */ /* 0x000fe20008011408 */
[----:B------:R-:W-:Y:S01]  /*d1f0*/  IMAD.IADD R0, R86, 0x1, -R0 ;  /* 0x0000000156007824 */ /* 0x000fe200078e0a00 */
[----:B------:R-:W-:Y:S01]  /*d200*/  @!UP4 USHF.R.S32.HI UR17, URZ, 0x1f, UR11 ;  /* 0x0000001f3f11c899 */ /* 0x000fe2000801140b */
[----:B------:R-:W-:Y:S01]  /*d210*/  SHF.R.S32.HI R7, RZ, 0x1f, R6 ;  /* 0x0000001fff077819 */ /* 0x000fe20000011406 */
[----:B------:R-:W-:Y:S01]  /*d220*/  @UP4 UIMAD.WIDE.U32 UR12, UR19, UR6, URZ ;  /* 0x00000006130c42a5 */ /* 0x000fe2000f8e003f */
[----:B------:R-:W-:Y:S01]  /*d230*/  IMAD.SHL.U32 R0, R0, 0x8, RZ ;  /* 0x0000000800007824 */ /* 0x000fe200078e00ff */
[----:B------:R-:W-:Y:S01]  /*d240*/  @!UP4 UIMAD UR17, UR17, UR4, URZ ;  /* 0x000000041111c2a4 */ /* 0x000fe2000f8e023f */
[----:B------:R-:W-:Y:S01]  /*d250*/  BSSY B0, `(.L_x_353) ;  /* 0x0000038000007945 */ /* 0x000fe20003800000 */
[----:B------:R-:W-:-:S02]  /*d260*/  ULDC.U8 UR16, c[0x0][0x328] ;  /* 0x0000ca0000107ab9 */ /* 0x000fc40000000000 */
[----:B------:R-:W-:Y:S02]  /*d270*/  @!UP4 UIMAD.WIDE.U32 UR24, UR11, UR4, URZ ;  /* 0x000000040b18c2a5 */ /* 0x000fe4000f8e003f */
[----:B------:R-:W-:Y:S02]  /*d280*/  @!UP4 UIMAD UR17, UR11, UR5, UR17 ;  /* 0x000000050b11c2a4 */ /* 0x000fe4000f8e0211 */
[----:B------:R-:W-:Y:S02]  /*d290*/  UISETP.NE.AND UP2, UPT, UR16, URZ, UPT ;  /* 0x0000003f1000728c */ /* 0x000fe4000bf45270 */
[----:B------:R-:W-:Y:S02]  /*d2a0*/  ULDC.64 UR4, c[0x0][0x1f0] ;  /* 0x00007c0000047ab9 */ /* 0x000fe40000000a00 */
[----:B------:R-:W-:Y:S02]  /*d2b0*/  UIMAD UR4, UR14, UR4, URZ ;  /* 0x000000040e0472a4 */ /* 0x000fe4000f8e023f */
[----:B------:R-:W-:Y:S01]  /*d2c0*/  @UP4 UIMAD UR7, UR19, UR7, UR13 ;  /* 0x00000007130742a4 */ /* 0x000fe2000f8e020d */
[----:B--2---:R-:W-:Y:S01]  /*d2d0*/  IMAD.WIDE R12, R12, 0x40, R6 ;  /* 0x000000400c0c7825 */ /* 0x004fe200078e0206 */
[----:B------:R-:W-:-:S02]  /*d2e0*/  @UP4 UMOV UR14, UR12 ;  /* 0x0000000c000e4c82 */ /* 0x000fc40008000000 */
[----:B------:R-:W-:Y:S02]  /*d2f0*/  UISETP.EQ.AND UP2, UPT, UR15, URZ, UP2 ;  /* 0x0000003f0f00728c */ /* 0x000fe40009742270 */
[----:B------:R-:W-:Y:S02]  /*d300*/  @!UP3 UISETP.NE.AND UP1, UPT, UR16, URZ, UPT ;  /* 0x0000003f1000b28c */ /* 0x000fe4000bf25270 */
[----:B------:R-:W-:Y:S02]  /*d310*/  ULDC UR13, c[0x0][0x214] ;  /* 0x00008500000d7ab9 */ /* 0x000fe40000000800 */
[----:B------:R-:W-:Y:S02]  /*d320*/  @UP3 ULDC UR12, c[0x0][0x210] ;  /* 0x00008400000c3ab9 */ /* 0x000fe40000000800 */
[----:B------:R-:W-:Y:S02]  /*d330*/  ULDC UR10, c[0x0][0x234] ;  /* 0x00008d00000a7ab9 */ /* 0x000fe40000000800 */
[----:B------:R-:W-:-:S02]  /*d340*/  @UP3 UIMAD UR12, UR12, UR13, URZ ;  /* 0x0000000d0c0c32a4 */ /* 0x000fc4000f8e023f */
[----:B------:R-:W-:Y:S02]  /*d350*/  UISETP.NE.OR UP0, UPT, UR19, -0x1, !UP2 ;  /* 0xffffffff1300788c */ /* 0x000fe4000d705670 */
[----:B------:R-:W-:Y:S02]  /*d360*/  @!UP3 USEL UR12, UR13, UR10, !UP1 ;  /* 0x0000000a0d0cb287 */ /* 0x000fe4000c800000 */
        /* <DEDUP_REMOVED lines=10> */
[----:B------:R-:W-:Y:S01]  /*d410*/  @UP3 ULDC UR18, c[0x0][0x210] ;  /* 0x0000840000123ab9 */ /* 0x000fe20000000800 */
[----:B------:R-:W-:Y:S01]  /*d420*/  ISETP.GE.AND P0, PT, R6, UR20, PT ;  /* 0x0000001406007c0c */ /* 0x000fe2000bf06270 */
[----:B------:R-:W-:-:S02]  /*d430*/  USEL UR15, UR15, URZ, !UP2 ;  /* 0x0000003f0f0f7287 */ /* 0x000fc4000d000000 */
[----:B------:R-:W-:Y:S01]  /*d440*/  @!UP3 UMOV UR18, 0x1 ;  /* 0x000000010012b882 */ /* 0x000fe20000000000 */
[----:B-1----:R-:W-:Y:S01]  /*d450*/  IMAD.WIDE.U32 R8, R8, c[0x0][0x1f0], R2 ;  /* 0x00007c0008087a25 */ /* 0x002fe200078e0002 */
[----:B------:R-:W-:Y:S02]  /*d460*/  UIMAD UR9, UR9, UR18, URZ ;  /* 0x00000012090972a4 */ /* 0x000fe4000f8e023f */
[----:B------:R-:W-:Y:S02]  /*d470*/  UIMAD UR15, UR8, UR12, UR15 ;  /* 0x0000000c080f72a4 */ /* 0x000fe4000f8e020f */
        /* <DEDUP_REMOVED lines=21> */
.L_x_354:
[----:B------:R-:W-:Y:S05]  /*d5d0*/  BSYNC B0 ;  /* 0x0000000000007941 */ /* 0x000fea0003800000 */
.L_x_353:
[----:B-1----:R-:W-:Y:S01]  /*d5e0*/  IADD3 R5, R6, 0x10, RZ ;  /* 0x0000001006057810 */ /* 0x002fe20007ffe0ff */
[----:B------:R-:W-:Y:S03]  /*d5f0*/  BSSY B0, `(.L_x_355) ;  /* 0x0000010000007945 */ /* 0x000fe60003800000 */
[----:B------:R-:W-:-:S13]  /*d600*/  ISETP.GE.AND P0, PT, R5, UR20, PT ;  /* 0x0000001405007c0c */ /* 0x000fda000bf06270 */
        /* <DEDUP_REMOVED lines=11> */
[----:B------:R1:W-:Y:S04]  /*d6c0*/  STG.E.128 [R2.64], RZ ;  /* 0x000000ff02007986 */ /* 0x0003e8000c101d16 */
[----:B------:R1:W-:Y:S04]  /*d6d0*/  STG.E.128 [R2.64+0x80], RZ ;  /* 0x000080ff02007986 */ /* 0x0003e8000c101d16 */
[----:B------:R1:W-:Y:S02]  /*d6e0*/  STG.E.128 [R2.64+0x100], RZ ;  /* 0x000100ff02007986 */ /* 0x0003e4000c101d16 */
.L_x_356:
[----:B------:R-:W-:Y:S05]  /*d6f0*/  BSYNC B0 ;  /* 0x0000000000007941 */ /* 0x000fea0003800000 */
.L_x_355:
[----:B------:R-:W-:Y:S01]  /*d700*/  IADD3 R4, R6, 0x20, RZ ;  /* 0x0000002006047810 */ /* 0x000fe20007ffe0ff */
[----:B------:R-:W-:Y:S03]  /*d710*/  BSSY B0, `(.L_x_357) ;  /* 0x0000010000007945 */ /* 0x000fe60003800000 */
[----:B------:R-:W-:-:S13]  /*d720*/  ISETP.GE.AND P0, PT, R4, UR20, PT ;  /* 0x0000001404007c0c */ /* 0x000fda000bf06270 */
        /* <DEDUP_REMOVED lines=14> */
.L_x_358:
[----:B------:R-:W-:Y:S05]  /*d810*/  BSYNC B0 ;  /* 0x0000000000007941 */ /* 0x000fea0003800000 */
.L_x_357:
[----:B-1----:R-:W-:Y:S01]  /*d820*/  IADD3 R3, R6, 0x30, RZ ;  /* 0x0000003006037810 */ /* 0x002fe20007ffe0ff */
[----:B------:R-:W-:Y:S03]  /*d830*/  BSSY B0, `(.L_x_359) ;  /* 0x000000f000007945 */ /* 0x000fe60003800000 */
[----:B------:R-:W-:-:S13]  /*d840*/  ISETP.GE.AND P0, PT, R3, UR20, PT ;  /* 0x0000001403007c0c */ /* 0x000fda000bf06270 */
[----:B------:R-:W-:Y:S05]  /*d850*/  @P0 BRA `(.L_x_360) ;  /* 0x000000c000000947 */ /* 0x000fea0003800000 */
[----:B------:R-:W-:Y:S02]  /*d860*/  IADD3 R2, P0, R12, 0x30, RZ ;  /* 0x000000300c027810 */ /* 0x000fe40007f1e0ff */
[----:B------:R-:W-:Y:S02]  /*d870*/  MOV R9, R11 ;  /* 0x0000000b00097202 */ /* 0x000fe40000000f00 */
[----:B------:R-:W-:-:S03]  /*d880*/  IADD3.X R0, RZ, R13, RZ, P0, !PT ;  /* 0x0000000dff007210 */ /* 0x000fc600007fe4ff */
        /* <DEDUP_REMOVED lines=9> */
.L_x_360:
[----:B------:R-:W-:Y:S05]  /*d920*/  BSYNC B0 ;  /* 0x0000000000007941 */ /* 0x000fea0003800000 */
.L_x_359:
[----:B------:R-:W-:-:S04]  /*d930*/  LOP3.LUT P6, RZ, R86, 0x7, RZ, 0xc0, !PT ;  /* 0x0000000756ff7812 */ /* 0x000fc800078cc0ff */
[----:B------:R-:W-:Y:S02]  /*d940*/  ISETP.GE.OR P5, PT, R6, UR20, P6 ;  /* 0x0000001406007c0c */ /* 0x000fe4000b7a6670 */
[----:B------:R-:W-:Y:S02]  /*d950*/  ISETP.GE.OR P4, PT, R5, UR20, P6 ;  /* 0x0000001405007c0c */ /* 0x000fe4000b786670 */
[----:B------:R-:W-:Y:S02]  /*d960*/  ISETP.GE.OR P3, PT, R4, UR20, P6 ;  /* 0x0000001404007c0c */ /* 0x000fe4000b766670 */
[----:B------:R-:W-:-:S07]  /*d970*/  ISETP.GE.OR P6, PT, R3, UR20, P6 ;  /* 0x0000001403007c0c */ /* 0x000fce000b7c6670 */
[----:B------:R-:W-:Y:S02]  /*d980*/  @!P5 IMAD R7, R6, UR18, RZ ;  /* 0x000000120607dc24 */ /* 0x000fe4000f8e02ff */
[----:B------:R-:W-:Y:S02]  /*d990*/  @!P4 IMAD R0, R5, UR18, RZ ;  /* 0x000000120500cc24 */ /* 0x000fe4000f8e02ff */
[----:B------:R-:W-:Y:S01]  /*d9a0*/  @!P3 IMAD R4, R4, UR18, RZ ;  /* 0x000000120404bc24 */ /* 0x000fe2000f8e02ff */
[C---:B------:R-:W-:Y:S02]  /*d9b0*/  @!P5 IADD3 R6, P0, R7.reuse, UR9, RZ ;  /* 0x000000090706dc10 */ /* 0x040fe4000ff1e0ff */
[----:B------:R-:W-:Y:S02]  /*d9c0*/  @!P4 IADD3 R2, P1, R0, UR9, RZ ;  /* 0x000000090002cc10 */ /* 0x000fe4000ff3e0ff */
[----:B------:R-:W-:Y:S02]  /*d9d0*/  @!P5 LEA.HI.X.SX32 R7, R7, UR6, 0x1, P0 ;  /* 0x000000060707dc11 */ /* 0x000fe400080f0eff */
[----:B-1----:R-:W-:-:S02]  /*d9e0*/  @!P5 LEA R10, P2, R6, c[0x0][0x200], 0x2 ;  /* 0x00008000060ada11 */ /* 0x002fc400078410ff */
        /* <DEDUP_REMOVED lines=15> */
[----:B-1----:R-:W-:-:S05]  /*dae0*/  IMAD R0, R3, UR18, RZ ;  /* 0x0000001203007c24 */ /* 0x002fca000f8e02ff */
[----:B------:R-:W-:-:S04]  /*daf0*/  IADD3 R2, P0, R0, UR9, RZ ;  /* 0x0000000900027c10 */ /* 0x000fc8000ff1e0ff */
[----:B------:R-:W-:Y:S02]  /*db00*/  LEA.HI.X.SX32 R0, R0, UR6, 0x1, P0 ;  /* 0x0000000600007c11 */ /* 0x000fe400080f0eff */
[----:B------:R-:W-:-:S04]  /*db10*/  LEA R4, P0, R2, c[0x0][0x200], 0x2 ;  /* 0x0000800002047a11 */ /* 0x000fc800078010ff */
[----:B------:R-:W-:Y:S01]  /*db20*/  LEA.HI.X R5, R2, c[0x0][0x204], R0, 0x2, P0 ;  /* 0x0000810002057a11 */ /* 0x000fe200000f1400 */
[----:B------:R-:W-:-:S05]  /*db30*/  IMAD.MOV.U32 R0, RZ, RZ, 0x7f800000 ;  /* 0x7f800000ff007424 */ /* 0x000fca00078e00ff */
[----:B------:R-:W-:Y:S01]  /*db40*/  STG.E [R4.64], R0 ;  /* 0x0000000004007986 */ /* 0x000fe2000c101916 */
[----:B------:R-:W-:Y:S05]  /*db50*/  EXIT ;  /* 0x000000000000794d */ /* 0x000fea0003800000 */
.L_x_361:
        /* <DEDUP_REMOVED lines=10> */
.L_x_689:


//--------------------- .text._ZN5flash16flash_fwd_kernelI23Flash_fwd_kernel_traitsILi192ELi64ELi64ELi4ELb0ELb0EN7cutlass10bfloat16_tE19Flash_kernel_traitsILi192ELi64ELi64ELi4ES3_EELb0ELb1ELb0ELb0ELb0ELb1ELb1ELb0EEEvNS_16Flash_fwd_paramsE --------------------------
	.section	.text._ZN5flash16flash_fwd_kernelI23Flash_fwd_kernel_traitsILi192ELi64ELi64ELi4ELb0ELb0EN7cutlass10bfloat16_tE19Flash_kernel_traitsILi192ELi64ELi64ELi4ES3_EELb0ELb1ELb0ELb0ELb0ELb1ELb1ELb0EEEvNS_16Flash_fwd_paramsE,"ax",@progbits
	.sectioninfo	@"SHI_REGISTERS=254"
	.align	128
        .global         _ZN5flash16flash_fwd_kernelI23Flash_fwd_kernel_traitsILi192ELi64ELi64ELi4ELb0ELb0EN7cutlass10bfloat16_tE19Flash_kernel_traitsILi192ELi64ELi64ELi4ES3_EELb0ELb1ELb0ELb0ELb0ELb1ELb1ELb0EEEvNS_16Flash_fwd_paramsE
        .type           _ZN5flash16flash_fwd_kernelI23Flash_fwd_kernel_traitsILi192ELi64ELi64ELi4ELb0ELb0EN7cutlass10bfloat16_tE19Flash_kernel_traitsILi192ELi64ELi64ELi4ES3_EELb0ELb1ELb0ELb0ELb0ELb1ELb1ELb0EEEvNS_16Flash_fwd_paramsE,@function
        .size           _ZN5flash16flash_fwd_kernelI23Flash_fwd_kernel_traitsILi192ELi64ELi64ELi4ELb0ELb0EN7cutlass10bfloat16_tE19Flash_kernel_traitsILi192ELi64ELi64ELi4ES3_EELb0ELb1ELb0ELb0ELb0ELb1ELb1ELb0EEEvNS_16Flash_fwd_paramsE,(.L_x_690 - _ZN5flash16flash_fwd_kernelI23Flash_fwd_kernel_traitsILi192ELi64ELi64ELi4ELb0ELb0EN7cutlass10bfloat16_tE19Flash_kernel_traitsILi192ELi64ELi64ELi4ES3_EELb0ELb1ELb0ELb0ELb0ELb1ELb1ELb0EEEvNS_16Flash_fwd_paramsE)
        .other          _ZN5flash16flash_fwd_kernelI23Flash_fwd_kernel_traitsILi192ELi64ELi64ELi4ELb0ELb0EN7cutlass10bfloat16_tE19Flash_kernel_traitsILi192ELi64ELi64ELi4ES3_EELb0ELb1ELb0ELb0ELb0ELb1ELb1ELb0EEEvNS_16Flash_fwd_paramsE,@"STO_CUDA_ENTRY STV_DEFAULT"
_ZN5flash16flash_fwd_kernelI23Flash_fwd_kernel_traitsILi192ELi64ELi64ELi4ELb0ELb0EN7cutlass10bfloat16_tE19Flash_kernel_traitsILi192ELi64ELi64ELi4ES3_EELb0ELb1ELb0ELb0ELb0ELb1ELb1ELb0EEEvNS_16Flash_fwd_paramsE:
.text._ZN5flash16flash_fwd_kernelI23Flash_fwd_kernel_traitsILi192ELi64ELi64ELi4ELb0ELb0EN7cutlass10bfloat16_tE19Flash_kernel_traitsILi192ELi64ELi64ELi4ES3_EELb0ELb1ELb0ELb0ELb0ELb1ELb1ELb0EEEvNS_16Flash_fwd_paramsE:
[----:B------:R-:W-:Y:S02]  /*0000*/  MOV R1, c[0x0][0x28] ;  /* 0x00000a0000017a02 */ /* 0x000fe40000000f00 */
[----:B------:R-:W1:Y:S01]  /*0010*/  S2UR UR10, SR_CTAID.Y ;  /* 0x00000000000a79c3 */ /* 0x000e620000002600 */
[----:B------:R-:W-:Y:S02]  /*0020*/  ULDC.64 UR4, c[0x0][0x240] ;  /* 0x0000900000047ab9 */ /* 0x000fe40000000a00 */
[----:B------:R-:W-:Y:S02]  /*0030*/  UISETP.NE.U32.AND UP2, UPT, URZ, UR4, UPT ;  /* 0x000000043f00728c */ /* 0x000fe4000bf45070 */
[----:B------:R-:W-:Y:S02]  /*0040*/  UMOV UR7, 0x4 ;  /* 0x0000000400077882 */ /* 0x000fe40000000000 */
[----:B------:R-:W-:Y:S02]  /*0050*/  UISETP.NE.AND.EX UP2, UPT, URZ, UR5, UPT, UP2 ;  /* 0x000000053f00728c */ /* 0x000fe4000bf45320 */
[----:B------:R-:W-:Y:S02]  /*0060*/  ULDC.64 UR12, c[0x0][0x240] ;  /* 0x00009000000c7ab9 */ /* 0x000fe40000000a00 */
[----:B------:R-:W-:-:S02]  /*0070*/  ULDC.64 UR4, c[0x0][0x250] ;  /* 0x0000940000047ab9 */ /* 0x000fc40000000a00 */
[----:B------:R-:W-:Y:S01]  /*0080*/  PLOP3.LUT P2, PT, PT, PT, UP2, 0x80, 0x0 ;  /* 0x000000000000781c */ /* 0x000fe20003f4f028 */
[----:B------:R-:W-:Y:S02]  /*0090*/  UISETP.NE.U32.AND UP0, UPT, URZ, UR4, UPT ;  /* 0x000000043f00728c */ /* 0x000fe4000bf05070 */
[----:B------:R-:W-:Y:S02]  /*00a0*/  ULDC.64 UR16, c[0x0][0x118] ;  /* 0x0000460000107ab9 */ /* 0x000fe40000000a00 */
[----:B------:R-:W-:Y:S02]  /*00b0*/  UISETP.NE.AND.EX UP0, UPT, URZ, UR5, UPT, UP0 ;  /* 0x000000053f00728c */ /* 0x000fe4000bf05300 */
[----:B------:R-:W-:Y:S02]  /*00c0*/  ULDC.U8 UR6, c[0x0][0x312] ;  /* 0x0000c48000067ab9 */ /* 0x000fe40000000000 */
[----:B------:R-:W-:Y:S02]  /*00d0*/  ULDC.64 UR8, c[0x0][0x248] ;  /* 0x0000920000087ab9 */ /* 0x000fe40000000a00 */
[----:B-1----:R-:W-:Y:S01]  /*00e0*/  UIMAD.WIDE UR12, UR10, UR7, UR12 ;  /* 0x000000070a0c72a5 */ /* 0x002fe2000f8e020c */
[----:B------:R-:W-:Y:S01]  /*00f0*/  PLOP3.LUT P0, PT, PT, PT, UP0, 0x80, 0x0 ;  /* 0x000000000000781c */ /* 0x000fe20003f0f008 */
[----:B------:R-:W-:-:S02]  /*0100*/  ULDC.64 UR4, c[0x0][0x250] ;  /* 0x0000940000047ab9 */ /* 0x000fc40000000a00 */
[----:B------:R-:W-:Y:S02]  /*0110*/  UISETP.NE.AND UP3, UPT, UR6, URZ, UPT ;  /* 0x0000003f0600728c */ /* 0x000fe4000bf65270 */
[----:B------:R-:W-:Y:S01]  /*0120*/  IMAD.U32 R8, RZ, RZ, UR12 ;  /* 0x0000000cff087e24 */ /* 0x000fe2000f8e00ff */
[----:B------:R-:W-:Y:S01]  /*0130*/  UISETP.EQ.U32.AND UP1, UPT, URZ, UR8, UPT ;  /* 0x000000083f00728c */ /* 0x000fe2000bf22070 */
[----:B------:R-:W-:Y:S01]  /*0140*/  IMAD.U32 R9, RZ, RZ, UR13 ;  /* 0x0000000dff097e24 */ /* 0x000fe2000f8e00ff */
[----:B------:R-:W-:Y:S02]  /*0150*/  @UP0 UIMAD.WIDE UR4, UR10, UR7, UR4 ;  /* 0x000000070a0402a5 */ /* 0x000fe4000f8e0204 */
[----:B------:R-:W-:Y:S02]  /*0160*/  UISETP.EQ.OR.EX UP1, UPT, URZ, UR9, !UP3, UP1 ;  /* 0x000000093f00728c */ /* 0x000fe4000df22710 */
[----:B------:R-:W2:Y:S01]  /*0170*/  @P2 LDG.E R7, [R8.64] ;  /* 0x0000001008072981 */ /* 0x000ea2000c1e1900 */
[----:B------:R-:W-:-:S03]  /*0180*/  ULDC.64 UR8, c[0x0][0x248] ;  /* 0x0000920000087ab9 */ /* 0x000fc60000000a00 */
[----:B------:R-:W3:Y:S01]  /*0190*/  @P2 LDG.E R0, [R8.64+0x4] ;  /* 0x0000041008002981 */ /* 0x000ee2000c1e1900 */
[----:B------:R-:W-:Y:S01]  /*01a0*/  MOV R5, UR5 ;  /* 0x0000000500057c02 */ /* 0x000fe20008000f00 */
[----:B------:R-:W-:Y:S01]  /*01b0*/  IMAD.U32 R4, RZ, RZ, UR4 ;  /* 0x00000004ff047e24 */ /* 0x000fe2000f8e00ff */
[----:B------:R-:W-:-:S04]  /*01c0*/  PLOP3.LUT P1, PT, PT, PT, UP1, 0x80, 0x0 ;  /* 0x000000000000781c */ /* 0x000fc80003f2f018 */
[----:B------:R1:W4:Y:S01]  /*01d0*/  @P0 LDG.E R5, [R4.64] ;  /* 0x0000001004050981 */ /* 0x000322000c1e1900 */
[----:B------:R-:W-:-:S06]  /*01e0*/  UIMAD.WIDE UR8, UR10, UR7, UR8 ;  /* 0x000000070a0872a5 */ /* 0x000fcc000f8e0208 */
[----:B------:R-:W-:Y:S01]  /*01f0*/  IMAD.U32 R2, RZ, RZ, UR8 ;  /* 0x00000008ff027e24 */ /* 0x000fe2000f8e00ff */
[----:B------:R-:W-:-:S05]  /*0200*/  MOV R3, UR9 ;  /* 0x0000000900037c02 */ /* 0x000fca0008000f00 */
[----:B------:R-:W5:Y:S01]  /*0210*/  @!P1 LDG.E R6, [R2.64] ;  /* 0x0000001002069981 */ /* 0x000f62000c1e1900 */
[----:B------:R-:W-:Y:S02]  /*0220*/  UMOV UR9, 0xffffffff ;  /* 0xffffffff00097882 */ /* 0x000fe40000000000 */
[----:B------:R-:W-:Y:S01]  /*0230*/  UMOV UR14, URZ ;  /* 0x0000003f000e7c82 */ /* 0x000fe20008000000 */
[----:B-1----:R-:W1:Y:S01]  /*0240*/  S2R R4, SR_TID.X ;  /* 0x0000000000047919 */ /* 0x002e620000002100 */
[----:B------:R-:W-:Y:S01]  /*0250*/  UMOV UR19, 0xffffffff ;  /* 0xffffffff00137882 */ /* 0x000fe20000000000 */
[----:B------:R-:W1:Y:S08]  /*0260*/  S2UR UR12, SR_CTAID.X ;  /* 0x00000000000c79c3 */ /* 0x000e700000002500 */
[----:B------:R-:W1:Y:S08]  /*0270*/  S2UR UR11, SR_CTAID.Z ;  /* 0x00000000000b79c3 */ /* 0x000e700000002700 */
[----:B--2---:R-:W2:Y:S08]  /*0280*/  @P2 R2UR UR9, R7 ;  /* 0x00000000070923c2 */ /* 0x004eb000000e0000 */
[----:B---3--:R-:W2:Y:S08]  /*0290*/  @P2 R2UR UR15, R0 ;  /* 0x00000000000f23c2 */ /* 0x008eb000000e0000 */
[----:B----4-:R3:W4:Y:S01]  /*02a0*/  @P0 R2UR UR14, R5 ;  /* 0x00000000050e03c2 */ /* 0x01072200000e0000 */
[----:B------:R-:W-:-:S04]  /*02b0*/  ISETP.NE.U32.AND P0, PT, RZ, c[0x0][0x248], PT ;  /* 0x00009200ff007a0c */ /* 0x000fc80003f05070 */
[----:B------:R-:W-:-:S03]  /*02c0*/  ISETP.NE.AND.EX P0, PT, RZ, c[0x0][0x24c], PT, P0 ;  /* 0x00009300ff007a0c */ /* 0x000fc60003f05300 */
[----:B-----5:R3:W1:Y:S01]  /*02d0*/  @!P1 R2UR UR19, R6 ;  /* 0x00000000061393c2 */ /* 0x02066200000e0000 */
[----:B--2---:R-:W-:-:S07]  /*02e0*/  @UP2 UIADD3 UR15, UR15, -UR9, URZ ;  /* 0x800000090f0f2290 */ /* 0x004fce000fffe03f */
[----:B------:R-:W-:Y:S02]  /*02f0*/  @!UP2 ULDC UR15, c[0x0][0x214] ;  /* 0x00008500000faab9 */ /* 0x000fe40000000800 */
[----:B-1-34-:R-:W-:Y:S05]  /*0300*/  @!P0 BRA `(.L_x_362) ;  /* 0x0000007000008947 */ /* 0x01afea0003800000 */
[----:B------:R-:W-:-:S13]  /*0310*/  PLOP3.LUT P0, PT, PT, PT, UP3, 0x80, 0x0 ;  /* 0x000000000000781c */ /* 0x000fda0003f0f038 */
[----:B------:R-:W2:Y:S04]  /*0320*/  @P0 LDG.E R0, [R2.64+0x4] ;  /* 0x0000041002000981 */ /* 0x000ea8000c1e1900 */
[----:B------:R-:W3:Y:S01]  /*0330*/  @!P0 LDG.E R5, [R2.64] ;  /* 0x0000001002058981 */ /* 0x000ee2000c1e1900 */
[----:B--2---:R-:W1:Y:S02]  /*0340*/  @P0 R2UR UR6, R0 ;  /* 0x00000000000603c2 */ /* 0x004e6400000e0000 */
[----:B-1----:R-:W-:-:S11]  /*0350*/  @UP3 UIADD3 UR6, UR6, -UR19, URZ ;  /* 0x8000001306063290 */ /* 0x002fd6000fffe03f */
[----:B---3--:R1:W2:Y:S02]  /*0360*/  @!P0 R2UR UR6, R5 ;  /* 0x00000000050683c2 */ /* 0x0082a400000e0000 */
[----:B-12---:R-:W-:Y:S05]  /*0370*/  BRA `(.L_x_363) ;  /* 0x0000001000007947 */ /* 0x006fea0003800000 */
.L_x_362:
[----:B------:R-:W-:Y:S02]  /*0380*/  ULDC UR6, c[0x0][0x218] ;  /* 0x0000860000067ab9 */ /* 0x000fe40000000800 */
.L_x_363:
        /* <DEDUP_REMOVED lines=36> */
[----:B------:R-:W-:Y:S02]  /*05d0*/  UISETP.NE.AND UP1, UPT, UR9, -0x1, UPT ;  /* 0xffffffff0900788c */ /* 0x000fe4000bf25270 */
        /* <DEDUP_REMOVED lines=8> */
[----:B------:R-:W-:Y:S02]  /*0660*/  @!UP1 UIMAD.WIDE.U32 UR20, UR10, UR6, URZ ;  /* 0x000000060a1492a5 */ /* 0x000fe4000f8e003f */
[----:B------:R-:W-:-:S02]  /*0670*/  ULDC.64 UR4, c[0x0][0x198] ;  /* 0x0000660000047ab9 */ /* 0x000fc40000000a00 */
[----:B------:R-:W-:Y:S02]  /*0680*/  @!UP1 UIMAD UR22, UR22, UR6, URZ ;  /* 0x00000006161692a4 */ /* 0x000fe4000f8e023f */
[----:B------:R-:W-:Y:S02]  /*0690*/  @UP0 UIMAD.WIDE.U32 UR26, UR23, UR4, URZ ;  /* 0x00000004171a02a5 */ /* 0x000fe4000f8e003f */
[----:B------:R-:W-:Y:S02]  /*06a0*/  @!UP1 UIMAD UR22, UR10, UR7, UR22 ;  /* 0x000000070a1692a4 */ /* 0x000fe4000f8e0216 */
[----:B------:R-:W-:Y:S02]  /*06b0*/  @UP1 UMOV UR6, UR24 ;  /* 0x0000001800061c82 */ /* 0x000fe40008000000 */
[----:B------:R-:W-:Y:S02]  /*06c0*/  @!UP1 UMOV UR6, UR20 ;  /* 0x0000001400069c82 */ /* 0x000fe40008000000 */
[----:B------:R-:W-:-:S02]  /*06d0*/  @UP0 UIMAD UR7, UR23, UR5, UR27 ;  /* 0x00000005170702a4 */ /* 0x000fc4000f8e021b */
[----:B------:R-:W-:Y:S02]  /*06e0*/  @!UP1 UIADD3 UR18, UR21, UR22, URZ ;  /* 0x0000001615129290 */ /* 0x000fe4000fffe03f */
[----:B------:R-:W-:Y:S01]  /*06f0*/  @UP0 UMOV UR20, UR26 ;  /* 0x0000001a00140c82 */ /* 0x000fe20008000000 */
        /* <DEDUP_REMOVED lines=14> */
.L_x_365:
[----:B------:R-:W-:Y:S01]  /*07e0*/  IABS R3, c[0x0][0x1c8] ;  /* 0x0000720000037a13 */ /* 0x000fe20000000000 */
[----:B------:R-:W1:Y:S01]  /*07f0*/  S2R R0, SR_CTAID.Z ;  /* 0x0000000000007919 */ /* 0x000e620000002700 */
[----:B------:R-:W-:Y:S02]  /*0800*/  ULDC UR4, c[0x0][0x1c8] ;  /* 0x0000720000047ab9 */ /* 0x000fe40000000800 */
[----:B------:R-:W2:Y:S01]  /*0810*/  I2F.RP R5, R3 ;  /* 0x0000000300057306 */ /* 0x000ea20000209400 */
[----:B------:R-:W-:Y:S02]  /*0820*/  ULOP3.LUT UR4, UR11, UR4, URZ, 0x3c, !UPT ;  /* 0x000000040b047292 */ /* 0x000fe4000f8e3c3f */
[----:B------:R-:W-:Y:S02]  /*0830*/  @UP0 UIADD3 UR19, UR14, UR19, URZ ;  /* 0x000000130e130290 */ /* 0x000fe4000fffe03f */
[----:B------:R-:W-:Y:S02]  /*0840*/  USHF.R.S32.HI UR21, URZ, 0x1f, UR11 ;  /* 0x0000001f3f157899 */ /* 0x000fe4000801140b */
[----:B------:R-:W-:Y:S01]  /*0850*/  ISETP.LE.AND P1, PT, RZ, UR4, PT ;  /* 0x00000004ff007c0c */ /* 0x000fe2000bf23270 */
[----:B------:R-:W-:-:S02]  /*0860*/  ULDC.64 UR4, c[0x0][0x1a0] ;  /* 0x0000680000047ab9 */ /* 0x000fc40000000a00 */
[----:B------:R-:W-:-:S04]  /*0870*/  @UP0 UIMAD.WIDE.U32 UR22, UR19, UR4, URZ ;  /* 0x00000004131602a5 */ /* 0x000fc8000f8e003f */
[----:B------:R-:W-:Y:S01]  /*0880*/  @UP0 UIMAD UR19, UR19, UR5, UR23 ;  /* 0x00000005131302a4 */ /* 0x000fe2000f8e0217 */
[----:B--2---:R-:W2:Y:S01]  /*0890*/  MUFU.RCP R6, R5 ;  /* 0x0000000500067308 */ /* 0x004ea20000001000 */
[----:B-1----:R-:W-:Y:S02]  /*08a0*/  IABS R0, R0 ;  /* 0x0000000000007213 */ /* 0x002fe40000000000 */
[----:B--2---:R-:W-:-:S05]  /*08b0*/  IADD3 R6, R6, 0xffffffe, RZ ;  /* 0x0ffffffe06067810 */ /* 0x004fca0007ffe0ff */
        /* <DEDUP_REMOVED lines=30> */
.L_x_366:
[----:B------:R-:W-:Y:S01]  /*0aa0*/  SHF.R.S32.HI R7, RZ, 0x1f, R4 ;  /* 0x0000001fff077819 */ /* 0x000fe20000011404 */
[----:B------:R-:W1:Y:S01]  /*0ab0*/  S2R R219, SR_CTAID.X ;  /* 0x0000000000db7919 */ /* 0x000e620000002500 */
[----:B------:R-:W-:Y:S01]  /*0ac0*/  UIADD3 UR10, -UR12, UR15, URZ ;  /* 0x0000000f0c0a7290 */ /* 0x000fe2000fffe13f */
[----:B------:R-:W-:Y:S01]  /*0ad0*/  IMAD.SHL.U32 R134, R4, 0x2, RZ ;  /* 0x0000000204867824 */ /* 0x000fe200078e00ff */
[CC--:B------:R-:W-:Y:S01]  /*0ae0*/  LEA.HI R10, R7.reuse, R4.reuse, RZ, 0x3 ;  /* 0x00000004070a7211 */ /* 0x0c0fe200078f18ff */
[----:B------:R-:W2:Y:S01]  /*0af0*/  S2R R18, SR_CTAID.Z ;  /* 0x0000000000127919 */ /* 0x000ea20000002700 */
[----:B------:R-:W-:Y:S01]  /*0b00*/  ULDC.64 UR4, c[0x0][0x1a8] ;  /* 0x00006a0000047ab9 */ /* 0x000fe20000000a00 */
[-C--:B------:R-:W-:Y:S01]  /*0b10*/  LEA.HI R5, R7, R4.reuse, RZ, 0x6 ;  /* 0x0000000407057211 */ /* 0x080fe200078f30ff */
[----:B------:R-:W-:Y:S01]  /*0b20*/  UIMAD UR4, UR21, UR4, URZ ;  /* 0x00000004150472a4 */ /* 0x000fe2000f8e023f */
[----:B------:R-:W-:Y:S02]  /*0b30*/  LOP3.LUT R3, R10, 0xfffffff8, RZ, 0xc0, !PT ;  /* 0xfffffff80a037812 */ /* 0x000fe400078ec0ff */
[----:B------:R-:W-:Y:S01]  /*0b40*/  SHF.R.S32.HI R10, RZ, 0x3, R10 ;  /* 0x00000003ff0a7819 */ /* 0x000fe2000001140a */
[----:B------:R-:W-:Y:S01]  /*0b50*/  UIMAD UR4, UR11, UR5, UR4 ;  /* 0x000000050b0472a4 */ /* 0x000fe2000f8e0204 */
[----:B------:R-:W-:Y:S01]  /*0b60*/  IMAD.SHL.U32 R5, R5, 0x8, RZ ;  /* 0x0000000805057824 */ /* 0x000fe200078e00ff */
[----:B------:R-:W-:Y:S01]  /*0b70*/  LEA.HI R100, R7, R4, RZ, 0x5 ;  /* 0x0000000407647211 */ /* 0x000fe200078f28ff */
[----:B------:R-:W-:Y:S01]  /*0b80*/  IMAD.IADD R0, R4, 0x1, -R3 ;  /* 0x0000000104007824 */ /* 0x000fe200078e0a03 */
[C---:B------:R-:W-:Y:S01]  /*0b90*/  IADD3 R9, R10.reuse, 0x10, RZ ;  /* 0x000000100a097810 */ /* 0x040fe20007ffe0ff */
[C---:B------:R-:W-:Y:S01]  /*0ba0*/  IMAD.SHL.U32 R3, R10.reuse, 0x40, RZ ;  /* 0x000000400a037824 */ /* 0x040fe200078e00ff */
[----:B------:R-:W-:Y:S01]  /*0bb0*/  IADD3 R207, R10, 0x30, RZ ;  /* 0x000000300acf7810 */ /* 0x000fe20007ffe0ff */
[----:B------:R-:W-:Y:S01]  /*0bc0*/  IMAD.SHL.U32 R216, R0, 0x8, RZ ;  /* 0x0000000800d87824 */ /* 0x000fe200078e00ff */
[----:B------:R-:W-:-:S02]  /*0bd0*/  ISETP.GE.AND P1, PT, R9, UR10, PT ;  /* 0x0000000a09007c0c */ /* 0x000fc4000bf26270 */
[----:B------:R-:W-:Y:S02]  /*0be0*/  SHF.R.S32.HI R11, RZ, 0x1f, R10 ;  /* 0x0000001fff0b7819 */ /* 0x000fe4000001140a */
[----:B------:R-:W-:Y:S02]  /*0bf0*/  SHF.R.S32.HI R217, RZ, 0x1f, R216 ;  /* 0x0000001fffd97819 */ /* 0x000fe400000114d8 */
[----:B------:R-:W-:Y:S01]  /*0c00*/  IADD3 R12, P0, R216, UR6, RZ ;  /* 0x00000006d80c7c10 */ /* 0x000fe2000ff1e0ff */
[----:B-1----:R-:W-:Y:S01]  /*0c10*/  IMAD.WIDE R218, R219, 0x40, R10 ;  /* 0x00000040dbda7825 */ /* 0x002fe200078e020a */
[----:B------:R-:W-:Y:S02]  /*0c20*/  LOP3.LUT R3, R3, 0x1c0, RZ, 0xc0, !PT ;  /* 0x000001c003037812 */ /* 0x000fe400078ec0ff */
[----:B------:R-:W-:Y:S01]  /*0c30*/  IADD3.X R13, R217, UR18, RZ, P0, !PT ;  /* 0x00000012d90d7c10 */ /* 0x000fe200087fe4ff */
[----:B------:R-:W-:Y:S01]  /*0c40*/  UIADD3 UR18, UR8, -0x1, URZ ;  /* 0xffffffff08127890 */ /* 0x000fe2000fffe03f */
[----:B------:R-:W-:-:S02]  /*0c50*/  ISETP.GE.AND P0, PT, R207, UR10, PT ;  /* 0x0000000acf007c0c */ /* 0x000fc4000bf06270 */
[----:B------:R-:W-:Y:S01]  /*0c60*/  SHF.R.U32.HI R208, RZ, 0x3, R3 ;  /* 0x00000003ffd07819 */ /* 0x000fe20000011603 */
[----:B--2---:R-:W-:Y:S01]  /*0c70*/  IMAD.WIDE.U32 R18, R18, c[0x0][0x1a8], R12 ;  /* 0x00006a0012127a25 */ /* 0x004fe200078e000c */
[--C-:B------:R-:W-:Y:S01]  /*0c80*/  LOP3.LUT R3, R3, 0x38, R216.reuse, 0xf8, !PT ;  /* 0x0000003803037812 */ /* 0x100fe200078ef8d8 */
[----:B------:R-:W-:Y:S01]  /*0c90*/  UIMAD UR11, UR18, -0x40, UR13 ;  /* 0xffffffc0120b78a4 */ /* 0x000fe2000f8e020d */
[C---:B------:R-:W-:Y:S01]  /*0ca0*/  IADD3 R2, R10.reuse, 0x20, RZ ;  /* 0x000000200a027810 */ /* 0x040fe20007ffe0ff */
[C---:B------:R-:W-:Y:S01]  /*0cb0*/  IMAD.WIDE.U32 R12, R10.reuse, c[0x0][0x198], R216 ;  /* 0x000066000a0c7a25 */ /* 0x040fe200078e00d8 */
[----:B------:R-:W-:Y:S01]  /*0cc0*/  ISETP.GE.AND P5, PT, R10, UR10, PT ;  /* 0x0000000a0a007c0c */ /* 0x000fe2000bfa6270 */
[----:B------:R-:W-:Y:S01]  /*0cd0*/  USHF.R.S32.HI UR14, URZ, 0x1f, UR18 ;  /* 0x0000001f3f0e7899 */ /* 0x000fe20008011412 */
[----:B------:R-:W-:Y:S01]  /*0ce0*/  LOP3.LUT R208, R3, R208, RZ, 0x3c, !PT ;  /* 0x000000d003d07212 */ /* 0x000fe200078e3cff */
[----:B------:R-:W-:Y:S01]  /*0cf0*/  IMAD R3, R11, c[0x0][0x198], RZ ;  /* 0x000066000b037a24 */ /* 0x000fe200078e02ff */
[----:B------:R-:W-:Y:S01]  /*0d00*/  @!P1 IADD3 R16, P3, R218, 0x10, RZ ;  /* 0x00000010da109810 */ /* 0x000fe20007f7e0ff */
[--C-:B------:R-:W-:Y:S01]  /*0d10*/  @!P1 IMAD.MOV.U32 R24, RZ, RZ, R18.reuse ;  /* 0x000000ffff189224 */ /* 0x100fe200078e0012 */
[----:B------:R-:W-:Y:S01]  /*0d20*/  ISETP.GE.AND P4, PT, R2, UR10, PT ;  /* 0x0000000a02007c0c */ /* 0x000fe2000bf86270 */
[----:B------:R-:W-:Y:S01]  /*0d30*/  IMAD R3, R10, c[0x0][0x19c], R3 ;  /* 0x000067000a037a24 */ /* 0x000fe200078e0203 */
[----:B------:R-:W-:Y:S01]  /*0d40*/  IADD3 R210, P2, R12, UR20, RZ ;  /* 0x000000140cd27c10 */ /* 0x000fe2000ff5e0ff */
[----:B------:R-:W-:Y:S01]  /*0d50*/  @!P1 IMAD.X R15, RZ, RZ, R219, P3 ;  /* 0x000000ffff0f9224 */ /* 0x000fe200018e06db */
[----:B------:R-:W-:Y:S01]  /*0d60*/  @!P0 IADD3 R12, P3, R218, 0x30, RZ ;  /* 0x00000030da0c8810 */ /* 0x000fe20007f7e0ff */
[--C-:B------:R-:W-:Y:S01]  /*0d70*/  @!P0 IMAD.MOV.U32 R20, RZ, RZ, R18.reuse ;  /* 0x000000ffff148224 */ /* 0x100fe200078e0012 */
[----:B------:R-:W-:Y:S01]  /*0d80*/  IADD3 R19, R19, UR4, RZ ;  /* 0x0000000413137c10 */ /* 0x000fe2000fffe0ff */
[----:B------:R-:W-:Y:S01]  /*0d90*/  @!P1 IMAD R15, R15, c[0x0][0x190], RZ ;  /* 0x000064000f0f9a24 */ /* 0x000fe200078e02ff */
[----:B------:R-:W-:Y:S01]  /*0da0*/  IADD3.X R211, R13, UR7, R3, P2, !PT ;  /* 0x000000070dd37c10 */ /* 0x000fe200097fe403 */
[----:B------:R-:W-:Y:S01]  /*0db0*/  @!P0 IMAD.X R13, RZ, RZ, R219, P3 ;  /* 0x000000ffff0d8224 */ /* 0x000fe200018e06db */
[----:B------:R-:W-:Y:S01]  /*0dc0*/  LOP3.LUT R208, R208, 0xfffffe00, R5, 0xf8, !PT ;  /* 0xfffffe00d0d07812 */ /* 0x000fe200078ef805 */
[----:B------:R-:W-:Y:S01]  /*0dd0*/  @!P5 IMAD R5, R219, c[0x0][0x190], RZ ;  /* 0x00006400db05da24 */ /* 0x000fe200078e02ff */
[----:B------:R-:W-:Y:S01]  /*0de0*/  ULDC.64 UR6, c[0x0][0x198] ;  /* 0x0000660000067ab9 */ /* 0x000fe20000000a00 */
[----:B------:R-:W-:Y:S01]  /*0df0*/  @!P4 IADD3 R14, P2, R218, 0x20, RZ ;  /* 0x00000020da0ec810 */ /* 0x000fe20007f5e0ff */
[--C-:B------:R-:W-:Y:S01]  /*0e00*/  @!P1 IMAD.MOV.U32 R25, RZ, RZ, R19.reuse ;  /* 0x000000ffff199224 */ /* 0x100fe200078e0013 */
[----:B------:R-:W-:Y:S01]  /*0e10*/  UMOV UR20, 0x6 ;  /* 0x0000000600147882 */ /* 0x000fe20000000000 */
[--C-:B------:R-:W-:Y:S01]  /*0e20*/  @!P4 IMAD.MOV.U32 R22, RZ, RZ, R18.reuse ;  /* 0x000000ffff16c224 */ /* 0x100fe200078e0012 */
[----:B------:R-:W-:Y:S01]  /*0e30*/  USHF.L.U32 UR21, UR6, 0x6, URZ ;  /* 0x0000000606157899 */ /* 0x000fe2000800063f */
[--C-:B------:R-:W-:Y:S01]  /*0e40*/  @!P4 IMAD.MOV.U32 R23, RZ, RZ, R19.reuse ;  /* 0x000000ffff17c224 */ /* 0x100fe200078e0013 */
[----:B------:R-:W-:Y:S01]  /*0e50*/  USHF.L.U64.HI UR20, UR6, UR20, UR7 ;  /* 0x0000001406147299 */ /* 0x000fe20008010207 */
[----:B------:R-:W-:Y:S01]  /*0e60*/  @!P0 IMAD.MOV.U32 R21, RZ, RZ, R19 ;  /* 0x000000ffff158224 */ /* 0x000fe200078e0013 */
[----:B------:R-:W-:Y:S01]  /*0e70*/  ISETP.GE.AND P6, PT, R10, UR11, PT ;  /* 0x0000000b0a007c0c */ /* 0x000fe2000bfc6270 */
[----:B------:R-:W-:Y:S01]  /*0e80*/  @!P0 IMAD R13, R13, c[0x0][0x190], RZ ;  /* 0x000064000d0d8a24 */ /* 0x000fe200078e02ff */
[----:B------:R-:W-:Y:S01]  /*0e90*/  UIMAD UR4, UR20, UR18, URZ ;  /* 0x00000012140472a4 */ /* 0x000fe2000f8e023f */
[C---:B------:R-:W-:Y:S01]  /*0ea0*/  @!P5 IMAD R5, R218.reuse, c[0x0][0x194], R5 ;  /* 0x00006500da05da24 */ /* 0x040fe200078e0205 */
[----:B------:R-:W-:Y:S01]  /*0eb0*/  UIMAD.WIDE.U32 UR24, UR6, 0x20, URZ ;  /* 0x00000020061878a5 */ /* 0x000fe2000f8e003f */
[----:B------:R-:W-:Y:S01]  /*0ec0*/  @!P5 IMAD.WIDE.U32 R18, R218, c[0x0][0x190], R18 ;  /* 0x00006400da12da25 */ /* 0x000fe200078e0012 */
[----:B------:R-:W-:Y:S01]  /*0ed0*/  UIMAD UR4, UR14, UR21, UR4 ;  /* 0x000000150e0472a4 */ /* 0x000fe2000f8e0204 */
[----:B------:R-:W-:-:S02]  /*0ee0*/  LOP3.LUT R134, R134, 0x6, RZ, 0xc0, !PT ;  /* 0x0000000686867812 */ /* 0x000fc400078ec0ff */
[----:B------:R-:W-:Y:S02]  /*0ef0*/  @!P4 IMAD.X R3, RZ, RZ, R219, P2 ;  /* 0x000000ffff03c224 */ /* 0x000fe400010e06db */
[C---:B------:R-:W-:Y:S02]  /*0f00*/  @!P0 IMAD R6, R12.reuse, c[0x0][0x194], R13 ;  /* 0x000065000c068a24 */ /* 0x040fe400078e020d */
[----:B------:R-:W-:Y:S01]  /*0f10*/  @!P0 IMAD.WIDE.U32 R12, R12, c[0x0][0x190], R20 ;  /* 0x000064000c0c8a25 */ /* 0x000fe200078e0014 */
[----:B------:R-:W-:-:S03]  /*0f20*/  @!P5 LEA R20, P3, R18, c[0x0][0x160], 0x1 ;  /* 0x000058001214da11 */ /* 0x000fc600078608ff */
[----:B------:R-:W-:Y:S02]  /*0f30*/  @!P5 IMAD.IADD R5, R19, 0x1, R5 ;  /* 0x000000011305d824 */ /* 0x000fe400078e0205 */
[C---:B------:R-:W-:Y:S02]  /*0f40*/  @!P1 IMAD R8, R16.reuse, c[0x0][0x194], R15 ;  /* 0x0000650010089a24 */ /* 0x040fe400078e020f */
[----:B------:R-:W-:Y:S01]  /*0f50*/  @!P1 IMAD.WIDE.U32 R16, R16, c[0x0][0x190], R24 ;  /* 0x0000640010109a25 */ /* 0x000fe200078e0018 */
[----:B------:R-:W-:Y:S02]  /*0f60*/  @!P5 LEA.HI.X R21, R18, c[0x0][0x164], R5, 0x1, P3 ;  /* 0x000059001215da11 */ /* 0x000fe400018f0c05 */
[----:B------:R-:W-:Y:S01]  /*0f70*/  SHF.R.S32.HI R5, RZ, 0x1f, R232 ;  /* 0x0000001fff057819 */ /* 0x000fe200000114e8 */
[----:B------:R-:W-:Y:S01]  /*0f80*/  @!P4 IMAD R3, R3, c[0x0][0x190], RZ ;  /* 0x000064000303ca24 */ /* 0x000fe200078e02ff */
[----:B------:R-:W-:Y:S01]  /*0f90*/  @!P1 LEA R26, P2, R16, c[0x0][0x160], 0x1 ;  /* 0x00005800101a9a11 */ /* 0x000fe200078408ff */
[----:B------:R-:W-:Y:S01]  /*0fa0*/  @!P1 IMAD.IADD R8, R17, 0x1, R8 ;  /* 0x0000000111089824 */ /* 0x000fe200078e0208 */
[----:B------:R-:W-:Y:S01]  /*0fb0*/  ISETP.GE.AND P3, PT, R9, UR11, PT ;  /* 0x0000000b09007c0c */ /* 0x000fe2000bf66270 */
[----:B------:R-:W-:-:S02]  /*0fc0*/  @!P4 IMAD R3, R14, c[0x0][0x194], R3 ;  /* 0x000065000e03ca24 */ /* 0x000fc400078e0203 */
[----:B------:R-:W-:Y:S01]  /*0fd0*/  @!P4 IMAD.WIDE.U32 R14, R14, c[0x0][0x190], R22 ;  /* 0x000064000e0eca25 */ /* 0x000fe200078e0016 */
[----:B------:R-:W-:-:S03]  /*0fe0*/  @!P1 LEA.HI.X R27, R16, c[0x0][0x164], R8, 0x1, P2 ;  /* 0x00005900101b9a11 */ /* 0x000fc600010f0c08 */
[----:B------:R-:W-:Y:S01]  /*0ff0*/  IMAD R215, R5, c[0x0][0x1b0], RZ ;  /* 0x00006c0005d77a24 */ /* 0x000fe200078e02ff */
[----:B------:R-:W-:Y:S01]  /*1000*/  @!P4 LEA R16, P2, R14, c[0x0][0x160], 0x1 ;  /* 0x000058000e10ca11 */ /* 0x000fe200078408ff */
[----:B------:R-:W-:Y:S02]  /*1010*/  @!P4 IMAD.IADD R3, R15, 0x1, R3 ;  /* 0x000000010f03c824 */ /* 0x000fe400078e0203 */
[C---:B------:R-:W-:Y:S02]  /*1020*/  IMAD R215, R232.reuse, c[0x0][0x1b4], R215 ;  /* 0x00006d00e8d77a24 */ /* 0x040fe400078e02d7 */
[----:B------:R-:W-:Y:S01]  /*1030*/  IMAD.WIDE.U32 R210, R232, c[0x0][0x1b0], R210 ;  /* 0x00006c00e8d27a25 */ /* 0x000fe200078e00d2 */
[----:B------:R-:W-:Y:S02]  /*1040*/  @!P4 LEA.HI.X R17, R14, c[0x0][0x164], R3, 0x1, P2 ;  /* 0x000059000e11ca11 */ /* 0x000fe400010f0c03 */
[----:B------:R-:W-:Y:S01]  /*1050*/  @!P0 LEA R24, P2, R12, c[0x0][0x160], 0x1 ;  /* 0x000058000c188a11 */ /* 0x000fe200078408ff */
[----:B------:R-:W-:-:S02]  /*1060*/  @!P0 IMAD.IADD R6, R13, 0x1, R6 ;  /* 0x000000010d068824 */ /* 0x000fc400078e0206 */
[----:B------:R-:W-:Y:S02]  /*1070*/  IMAD.IADD R215, R211, 0x1, R215 ;  /* 0x00000001d3d77824 */ /* 0x000fe400078e02d7 */
[----:B------:R-:W-:Y:S01]  /*1080*/  IMAD.U32 R3, RZ, RZ, UR21 ;  /* 0x00000015ff037e24 */ /* 0x000fe2000f8e00ff */
[----:B------:R-:W-:Y:S01]  /*1090*/  @!P0 LEA.HI.X R25, R12, c[0x0][0x164], R6, 0x1, P2 ;  /* 0x000059000c198a11 */ /* 0x000fe200010f0c06 */
[----:B------:R-:W-:Y:S02]  /*10a0*/  IMAD.MOV.U32 R214, RZ, RZ, R210 ;  /* 0x000000ffffd67224 */ /* 0x000fe400078e00d2 */
[----:B------:R-:W-:Y:S02]  /*10b0*/  IMAD.SHL.U32 R208, R208, 0x2, RZ ;  /* 0x00000002d0d07824 */ /* 0x000fe400078e00ff */
[----:B------:R-:W-:-:S03]  /*10c0*/  IMAD.WIDE.U32 R12, R3, UR18, R214 ;  /* 0x00000012030c7c25 */ /* 0x000fc6000f8e00d6 */
[----:B------:R-:W-:Y:S01]  /*10d0*/  @!PT LDS RZ, [RZ] ;  /* 0x00000000fffff984 */ /* 0x000fe20000000800 */
[----:B------:R-:W-:Y:S01]  /*10e0*/  @!PT LDS RZ, [RZ] ;  /* 0x00000000fffff984 */ /* 0x000fe20000000800 */
[----:B------:R-:W-:Y:S01]  /*10f0*/  @!PT LDS RZ, [RZ] ;  /* 0x00000000fffff984 */ /* 0x000fe20000000800 */
[----:B------:R1:W-:Y:S01]  /*1100*/  @!P5 LDGSTS.E.BYPASS.LTC128B.128 [R208], [R20.64] ;  /* 0x0000000014d0dfae */ /* 0x0003e2000b901d50 */
[----:B------:R-:W-:Y:S01]  /*1110*/  IMAD.MOV.U32 R8, RZ, RZ, c[0x0][0x198] ;  /* 0x00006600ff087624 */ /* 0x000fe200078e00ff */
[----:B------:R-:W-:Y:S01]  /*1120*/  IADD3 R19, R13, UR4, RZ ;  /* 0x000000040d137c10 */ /* 0x000fe2000fffe0ff */
[----:B------:R-:W-:Y:S01]  /*1130*/  IMAD.U32 R15, RZ, RZ, UR7 ;  /* 0x00000007ff0f7e24 */ /* 0x000fe2000f8e00ff */
[----:B------:R1:W-:Y:S01]  /*1140*/  @!P5 LDGSTS.E.BYPASS.LTC128B.128 [R208+0x2000], [R20.64+0x80] ;  /* 0x0200008014d0dfae */ /* 0x0003e2000b901d50 */
[----:B------:R-:W-:Y:S01]  /*1150*/  IMAD R11, R11, c[0x0][0x1a0], RZ ;  /* 0x000068000b0b7a24 */ /* 0x000fe200078e02ff */
[C---:B------:R-:W-:Y:S01]  /*1160*/  @!P3 LEA R13, P2, R8.reuse, R12, 0x4 ;  /* 0x0000000c080db211 */ /* 0x040fe200078420ff */
[----:B------:R-:W-:Y:S01]  /*1170*/  IMAD R213, R5, c[0x0][0x1b8], RZ ;  /* 0x00006e0005d57a24 */ /* 0x000fe200078e02ff */
[----:B------:R1:W-:Y:S01]  /*1180*/  @!P5 LDGSTS.E.BYPASS.LTC128B.128 [R208+0x4000], [R20.64+0x100] ;  /* 0x0400010014d0dfae */ /* 0x0003e2000b901d50 */
[----:B------:R-:W-:Y:S01]  /*1190*/  ULDC.64 UR4, c[0x0][0x1a0] ;  /* 0x0000680000047ab9 */ /* 0x000fe20000000a00 */
[----:B------:R-:W-:Y:S01]  /*11a0*/  @!P3 LEA.HI.X R6, R8, R19, R15, 0x4, P2 ;  /* 0x000000130806b211 */ /* 0x000fe200010f240f */
[----:B------:R-:W-:Y:S01]  /*11b0*/  UIMAD UR14, UR14, UR4, URZ ;  /* 0x000000040e0e72a4 */ /* 0x000fe2000f8e023f */
[----:B------:R2:W-:Y:S01]  /*11c0*/  @!P1 LDGSTS.E.BYPASS.LTC128B.128 [R208+0x800], [R26.64] ;  /* 0x008000001ad09fae */ /* 0x0005e2000b901d50 */
[C---:B------:R-:W-:Y:S01]  /*11d0*/  @!P3 LEA R14, P2, R13.reuse, c[0x0][0x168], 0x1 ;  /* 0x00005a000d0eba11 */ /* 0x040fe200078408ff */
[----:B------:R-:W-:Y:S01]  /*11e0*/  IMAD R213, R232, c[0x0][0x1bc], R213 ;  /* 0x00006f00e8d57a24 */ /* 0x000fe200078e02d5 */
[----:B------:R-:W-:Y:S01]  /*11f0*/  UIMAD.WIDE.U32 UR26, UR18, UR4, URZ ;  /* 0x00000004121a72a5 */ /* 0x000fe2000f8e003f */
[----:B------:R2:W-:Y:S01]  /*1200*/  @!P1 LDGSTS.E.BYPASS.LTC128B.128 [R208+0x2800], [R26.64+0x80] ;  /* 0x028000801ad09fae */ /* 0x0005e2000b901d50 */
[----:B------:R-:W-:Y:S01]  /*1210*/  @!P3 LEA.HI.X R15, R13, c[0x0][0x16c], R6, 0x1, P2 ;  /* 0x00005b000d0fba11 */ /* 0x000fe200010f0c06 */
[----:B------:R-:W-:Y:S01]  /*1220*/  IMAD R6, R10, c[0x0][0x1a4], R11 ;  /* 0x000069000a067a24 */ /* 0x000fe200078e020b */
[----:B------:R-:W-:Y:S01]  /*1230*/  ISETP.GE.AND P2, PT, R2, UR11, PT ;  /* 0x0000000b02007c0c */ /* 0x000fe2000bf46270 */
[----:B------:R2:W-:Y:S01]  /*1240*/  @!P1 LDGSTS.E.BYPASS.LTC128B.128 [R208+0x4800], [R26.64+0x100] ;  /* 0x048001001ad09fae */ /* 0x0005e2000b901d50 */
[----:B------:R-:W-:Y:S01]  /*1250*/  @!P6 LEA R22, P1, R12, c[0x0][0x168], 0x1 ;  /* 0x00005a000c16ea11 */ /* 0x000fe200078208ff */
[----:B------:R-:W-:Y:S01]  /*1260*/  UIMAD UR14, UR18, UR5, UR14 ;  /* 0x00000005120e72a4 */ /* 0x000fe2000f8e020e */
[----:B------:R-:W-:Y:S01]  /*1270*/  IMAD.SHL.U32 R11, R10, 0x8, RZ ;  /* 0x000000080a0b7824 */ /* 0x000fe200078e00ff */
[----:B------:R3:W-:Y:S01]  /*1280*/  @!P4 LDGSTS.E.BYPASS.LTC128B.128 [R208+0x1000], [R16.64] ;  /* 0x0100000010d0cfae */ /* 0x0007e2000b901d50 */
[----:B------:R-:W-:Y:S01]  /*1290*/  @!P6 LEA.HI.X R23, R12, c[0x0][0x16c], R19, 0x1, P1 ;  /* 0x00005b000c17ea11 */ /* 0x000fe200008f0c13 */
[----:B------:R-:W-:Y:S01]  /*12a0*/  UIADD3 UR14, UR27, UR14, URZ ;  /* 0x0000000e1b0e7290 */ /* 0x000fe2000fffe03f */
[----:B------:R-:W-:Y:S01]  /*12b0*/  ISETP.GE.AND P1, PT, R207, UR11, PT ;  /* 0x0000000bcf007c0c */ /* 0x000fe2000bf26270 */
[----:B------:R3:W-:Y:S04]  /*12c0*/  @!P4 LDGSTS.E.BYPASS.LTC128B.128 [R208+0x3000], [R16.64+0x80] ;  /* 0x0300008010d0cfae */ /* 0x0007e8000b901d50 */
[----:B------:R3:W-:Y:S01]  /*12d0*/  @!P4 LDGSTS.E.BYPASS.LTC128B.128 [R208+0x5000], [R16.64+0x100] ;  /* 0x0500010010d0cfae */ /* 0x0007e2000b901d50 */
[----:B-1----:R-:W-:-:S03]  /*12e0*/  IMAD.WIDE.U32 R20, R10, c[0x0][0x1a0], R216 ;  /* 0x000068000a147a25 */ /* 0x002fc600078e00d8 */
[----:B------:R1:W-:Y:S02]  /*12f0*/  @!P0 LDGSTS.E.BYPASS.LTC128B.128 [R208+0x1800], [R24.64] ;  /* 0x0180000018d08fae */ /* 0x0003e4000b901d50 */
[----:B------:R-:W-:Y:S01]  /*1300*/  IADD3 R20, P5, R20, UR22, RZ ;  /* 0x0000001614147c10 */ /* 0x000fe2000ffbe0ff */
[----:B------:R-:W-:Y:S01]  /*1310*/  USHF.L.U32 UR22, UR7, 0x5, URZ ;  /* 0x0000000507167899 */ /* 0x000fe2000800063f */
[----:B------:R-:W-:Y:S01]  /*1320*/  @!P1 IMAD.MOV.U32 R18, RZ, RZ, R12 ;  /* 0x000000ffff129224 */ /* 0x000fe200078e000c */
[----:B------:R-:W-:Y:S01]  /*1330*/  VOTEU.ALL UP0, P1 ;  /* 0x00000000003f7886 */ /* 0x000fe20000800000 */
[----:B------:R-:W-:Y:S01]  /*1340*/  IADD3.X R21, R21, UR19, R6, P5, !PT ;  /* 0x0000001315157c10 */ /* 0x000fe2000affe406 */
[----:B------:R1:W-:Y:S01]  /*1350*/  @!P0 LDGSTS.E.BYPASS.LTC128B.128 [R208+0x3800], [R24.64+0x80] ;  /* 0x0380008018d08fae */ /* 0x0003e2000b901d50 */
[----:B------:R-:W-:Y:S01]  /*1360*/  @!P2 IADD3 R6, P5, R12, UR24, RZ ;  /* 0x000000180c06ac10 */ /* 0x000fe2000ffbe0ff */
[----:B------:R-:W-:Y:S01]  /*1370*/  IMAD.U32 R5, RZ, RZ, UR22 ;  /* 0x00000016ff057e24 */ /* 0x000fe2000f8e00ff */
[----:B------:R-:W-:Y:S01]  /*1380*/  @!UP0 UIMAD UR19, UR7, 0x30, URZ ;  /* 0x00000030071388a4 */ /* 0x000fe2000f8e023f */
[----:B------:R-:W-:Y:S01]  /*1390*/  IMAD.WIDE.U32 R232, R232, c[0x0][0x1b8], R20 ;  /* 0x00006e00e8e87a25 */ /* 0x000fe200078e0014 */
[----:B------:R1:W-:Y:S01]  /*13a0*/  @!P0 LDGSTS.E.BYPASS.LTC128B.128 [R208+0x5800], [R24.64+0x100] ;  /* 0x0580010018d08fae */ /* 0x0003e2000b901d50 */
[----:B------:R-:W-:Y:S01]  /*13b0*/  UIMAD.WIDE.U32 UR22, UR4, 0x20, URZ ;  /* 0x00000020041678a5 */ /* 0x000fe2000f8e003f */
[----:B------:R-:W-:Y:S01]  /*13c0*/  @!P2 IADD3.X R5, R19, UR25, R5, P5, !PT ;  /* 0x000000191305ac10 */ /* 0x000fe2000affe405 */
[----:B------:R-:W-:Y:S01]  /*13d0*/  @!P1 IMAD.WIDE.U32 R12, R8, 0x30, R18 ;  /* 0x00000030080c9825 */ /* 0x000fe200078e0012 */
[C---:B------:R-:W-:Y:S01]  /*13e0*/  @!P2 LEA R20, P5, R6.reuse, c[0x0][0x168], 0x1 ;  /* 0x00005a000614aa11 */ /* 0x040fe200078a08ff */
[----:B------:R4:W-:Y:S02]  /*13f0*/  @!P6 LDGSTS.E.BYPASS.LTC128B.128 [R208+0x6000], [R22.64] ;  /* 0x0600000016d0efae */ /* 0x0009e4000b901d50 */
[----:B--2---:R-:W-:Y:S01]  /*1400*/  IMAD.U32 R26, RZ, RZ, UR26 ;  /* 0x0000001aff1a7e24 */ /* 0x004fe2000f8e00ff */
[----:B------:R-:W-:Y:S01]  /*1410*/  @!P2 LEA.HI.X R21, R6, c[0x0][0x16c], R5, 0x1, P5 ;  /* 0x00005b000615aa11 */ /* 0x000fe200028f0c05 */
[----:B------:R4:W-:Y:S01]  /*1420*/  @!P6 LDGSTS.E.BYPASS.LTC128B.128 [R208+0x8000], [R22.64+0x80] ;  /* 0x0800008016d0efae */ /* 0x0009e2000b901d50 */
[----:B------:R-:W-:Y:S01]  /*1430*/  ISETP.GE.AND P5, PT, R9, UR11, PT ;  /* 0x0000000b09007c0c */ /* 0x000fe2000bfa6270 */
[----:B------:R-:W-:Y:S01]  /*1440*/  IMAD.U32 R5, RZ, RZ, UR14 ;  /* 0x0000000eff057e24 */ /* 0x000fe2000f8e00ff */
[----:B------:R-:W-:Y:S01]  /*1450*/  @!P1 IADD3 R8, R13, UR19, RZ ;  /* 0x000000130d089c10 */ /* 0x000fe2000fffe0ff */
[----:B------:R-:W-:Y:S01]  /*1460*/  IMAD.IADD R213, R233, 0x1, R213 ;  /* 0x00000001e9d57824 */ /* 0x000fe200078e02d5 */
[----:B------:R-:W-:Y:S01]  /*1470*/  @!P1 LEA R18, P4, R12, c[0x0][0x168], 0x1 ;  /* 0x00005a000c129a11 */ /* 0x000fe200078808ff */
[----:B------:R4:W-:Y:S01]  /*1480*/  @!P6 LDGSTS.E.BYPASS.LTC128B.128 [R208+0xa000], [R22.64+0x100] ;  /* 0x0a00010016d0efae */ /* 0x0009e2000b901d50 */
[----:B------:R-:W-:Y:S01]  /*1490*/  IMAD.U32 R9, RZ, RZ, UR4 ;  /* 0x00000004ff097e24 */ /* 0x000fe2000f8e00ff */
[----:B------:R-:W-:Y:S01]  /*14a0*/  ISETP.GE.AND P6, PT, R10, UR11, PT ;  /* 0x0000000b0a007c0c */ /* 0x000fe2000bfc6270 */
[----:B------:R-:W-:Y:S01]  /*14b0*/  IMAD.U32 R6, RZ, RZ, UR4 ;  /* 0x00000004ff067e24 */ /* 0x000fe2000f8e00ff */
[----:B------:R-:W-:Y:S01]  /*14c0*/  @!P1 LEA.HI.X R19, R12, c[0x0][0x16c], R8, 0x1, P4 ;  /* 0x00005b000c139a11 */ /* 0x000fe200020f0c08 */
[----:B------:R2:W-:Y:S01]  /*14d0*/  @!P3 LDGSTS.E.BYPASS.LTC128B.128 [R208+0x6800], [R14.64] ;  /* 0x068000000ed0bfae */ /* 0x0005e2000b901d50 */
[----:B---3--:R-:W-:Y:S01]  /*14e0*/  LEA R16, P4, R26, R232, 0x6 ;  /* 0x000000e81a107211 */ /* 0x008fe200078830ff */
[----:B------:R-:W-:-:S02]  /*14f0*/  IMAD.SHL.U32 R8, R0, 0x40, RZ ;  /* 0x0000004000087824 */ /* 0x000fc400078e00ff */
[----:B------:R2:W-:Y:S01]  /*1500*/  @!P3 LDGSTS.E.BYPASS.LTC128B.128 [R208+0x8800], [R14.64+0x80] ;  /* 0x088000800ed0bfae */ /* 0x0005e2000b901d50 */
[----:B------:R-:W-:Y:S01]  /*1510*/  LEA.HI.X R17, R26, R213, R5, 0x6, P4 ;  /* 0x000000d51a117211 */ /* 0x000fe200020f3405 */
[----:B------:R-:W-:Y:S01]  /*1520*/  IMAD.U32 R5, RZ, RZ, UR5 ;  /* 0x00000005ff057e24 */ /* 0x000fe2000f8e00ff */
[----:B------:R-:W-:Y:S01]  /*1530*/  @!P5 LEA R9, P0, R9, R16, 0x4 ;  /* 0x000000100909d211 */ /* 0x000fe200078020ff */
[----:B------:R2:W-:Y:S01]  /*1540*/  @!P3 LDGSTS.E.BYPASS.LTC128B.128 [R208+0xa800], [R14.64+0x100] ;  /* 0x0a8001000ed0bfae */ /* 0x0005e2000b901d50 */
[----:B------:R-:W-:Y:S01]  /*1550*/  ISETP.GE.AND P4, PT, R2, UR11, PT ;  /* 0x0000000b02007c0c */ /* 0x000fe2000bf86270 */
[----:B------:R-:W-:Y:S01]  /*1560*/  IMAD.U32 R27, RZ, RZ, UR27 ;  /* 0x0000001bff1b7e24 */ /* 0x000fe2000f8e00ff */
[----:B------:R-:W-:Y:S01]  /*1570*/  @!P5 LEA.HI.X R6, R6, R17, R5, 0x4, P0 ;  /* 0x000000110606d211 */ /* 0x000fe200000f2405 */
[----:B------:R4:W-:Y:S01]  /*1580*/  @!P2 LDGSTS.E.BYPASS.LTC128B.128 [R208+0x7000], [R20.64] ;  /* 0x0700000014d0afae */ /* 0x0009e2000b901d50 */
[----:B------:R-:W-:Y:S01]  /*1590*/  LEA.HI R5, R7, R4, RZ, 0x4 ;  /* 0x0000000407057211 */ /* 0x000fe200078f20ff */
[----:B------:R-:W-:Y:S01]  /*15a0*/  IMAD.MOV.U32 R7, RZ, RZ, 0x10 ;  /* 0x00000010ff077424 */ /* 0x000fe200078e00ff */
[----:B------:R-:W-:Y:S01]  /*15b0*/  LOP3.LUT R8, R8, 0x1c0, RZ, 0xc0, !PT ;  /* 0x000001c008087812 */ /* 0x000fe200078ec0ff */
[----:B------:R4:W-:Y:S01]  /*15c0*/  @!P2 LDGSTS.E.BYPASS.LTC128B.128 [R208+0x9000], [R20.64+0x80] ;  /* 0x0900008014d0afae */ /* 0x0009e2000b901d50 */
[----:B------:R-:W-:-:S02]  /*15d0*/  LOP3.LUT R13, R5, 0xfffffff0, RZ, 0xc0, !PT ;  /* 0xfffffff0050d7812 */ /* 0x000fc400078ec0ff */
[----:B------:R-:W-:Y:S01]  /*15e0*/  SHF.R.S32.HI R12, RZ, 0x4, R5 ;  /* 0x00000004ff0c7819 */ /* 0x000fe20000011405 */
[----:B------:R4:W-:Y:S01]  /*15f0*/  @!P2 LDGSTS.E.BYPASS.LTC128B.128 [R208+0xb000], [R20.64+0x100] ;  /* 0x0b00010014d0afae */ /* 0x0009e2000b901d50 */
[----:B------:R-:W-:Y:S01]  /*1600*/  ISETP.GE.AND P3, PT, R207, UR11, PT ;  /* 0x0000000bcf007c0c */ /* 0x000fe2000bf66270 */
[----:B------:R-:W-:Y:S01]  /*1610*/  IMAD.IADD R13, R4, 0x1, -R13 ;  /* 0x00000001040d7824 */ /* 0x000fe200078e0a0d */
[----:B------:R-:W-:Y:S01]  /*1620*/  LEA.HI R5, R5, R12, RZ, 0x1 ;  /* 0x0000000c05057211 */ /* 0x000fe200078f08ff */
[----:B------:R3:W-:Y:S01]  /*1630*/  @!P1 LDGSTS.E.BYPASS.LTC128B.128 [R208+0x7800], [R18.64] ;  /* 0x0780000012d09fae */ /* 0x0007e2000b901d50 */
[----:B------:R-:W-:Y:S01]  /*1640*/  LOP3.LUT R11, R8, 0x8, R11, 0xf8, !PT ;  /* 0x00000008080b7812 */ /* 0x000fe200078ef80b */
[----:B------:R-:W-:Y:S01]  /*1650*/  USHF.L.U32 UR11, UR5, 0x5, URZ ;  /* 0x00000005050b7899 */ /* 0x000fe2000800063f */
[----:B------:R-:W-:Y:S01]  /*1660*/  SHF.R.S32.HI R2, RZ, 0x1f, R13 ;  /* 0x0000001fff027819 */ /* 0x000fe2000001140d */
[----:B------:R3:W-:Y:S01]  /*1670*/  @!P1 LDGSTS.E.BYPASS.LTC128B.128 [R208+0x9800], [R18.64+0x80] ;  /* 0x0980008012d09fae */ /* 0x0007e2000b901d50 */
[----:B------:R-:W-:-:S02]  /*1680*/  SHF.R.U32.HI R8, RZ, 0x3, R8 ;  /* 0x00000003ff087819 */ /* 0x000fc40000011608 */
[----:B------:R-:W-:Y:S01]  /*1690*/  LEA.HI R2, R2, R13, RZ, 0x3 ;  /* 0x0000000d02027211 */ /* 0x000fe200078f18ff */
[----:B------:R3:W-:Y:S01]  /*16a0*/  @!P1 LDGSTS.E.BYPASS.LTC128B.128 [R208+0xb800], [R18.64+0x100] ;  /* 0x0b80010012d09fae */ /* 0x0007e2000b901d50 */
[----:B------:R-:W-:Y:S01]  /*16b0*/  LOP3.LUT R5, R5, 0xfffffffe, RZ, 0xc0, !PT ;  /* 0xfffffffe05057812 */ /* 0x000fe200078ec0ff */
[----:B------:R-:W-:Y:S01]  /*16c0*/  VOTEU.ALL UP0, P3 ;  /* 0x00000000003f7886 */ /* 0x000fe20001800000 */
[----:B--2---:R-:W-:Y:S01]  /*16d0*/  @!P5 LEA R14, P0, R9, c[0x0][0x170], 0x1 ;  /* 0x00005c00090eda11 */ /* 0x004fe200078008ff */
[----:B------:R-:W0:Y:S01]  /*16e0*/  LDGDEPBAR ;  /* 0x00000000000079af */ /* 0x000e220000000000 */
[----:B------:R-:W-:Y:S01]  /*16f0*/  LOP3.LUT R10, R2, 0xfffffff8, RZ, 0xc0, !PT ;  /* 0xfffffff8020a7812 */ /* 0x000fe200078ec0ff */
[----:B------:R-:W-:Y:S01]  /*1700*/  IMAD.IADD R5, R12, 0x1, -R5 ;  /* 0x000000010c057824 */ /* 0x000fe200078e0a05 */
[----:B------:R-:W-:Y:S01]  /*1710*/  LOP3.LUT R8, R11, R8, RZ, 0x3c, !PT ;  /* 0x000000080b087212 */ /* 0x000fe200078e3cff */
[----:B------:R-:W-:Y:S01]  /*1720*/  IMAD.U32 R11, RZ, RZ, UR11 ;  /* 0x0000000bff0b7e24 */ /* 0x000fe2000f8e00ff */
[----:B------:R-:W-:Y:S01]  /*1730*/  @!P5 LEA.HI.X R15, R9, c[0x0][0x174], R6, 0x1, P0 ;  /* 0x00005d00090fda11 */ /* 0x000fe200000f0c06 */
[----:B------:R-:W-:Y:S01]  /*1740*/  IMAD.IADD R10, R13, 0x1, -R10 ;  /* 0x000000010d0a7824 */ /* 0x000fe200078e0a0a */
[C---:B------:R-:W-:Y:S01]  /*1750*/  @!P4 IADD3 R6, P0, R16.reuse, UR22, RZ ;  /* 0x000000161006cc10 */ /* 0x040fe2000ff1e0ff */
[----:B------:R-:W-:Y:S01]  /*1760*/  IMAD R205, R5, 0x200, R8 ;  /* 0x0000020005cd7824 */ /* 0x000fe200078e0208 */
[----:B------:R-:W-:Y:S01]  /*1770*/  @!P6 LEA R12, P1, R16, c[0x0][0x170], 0x1 ;  /* 0x00005c00100cea11 */ /* 0x000fe200078208ff */
[----:B------:R-:W-:Y:S01]  /*1780*/  IMAD.SHL.U32 R8, R10, 0x40, RZ ;  /* 0x000000400a087824 */ /* 0x000fe200078e00ff */
[----:B------:R-:W-:Y:S01]  /*1790*/  @!P4 IADD3.X R11, R17, UR23, R11, P0, !PT ;  /* 0x00000017110bcc10 */ /* 0x000fe200087fe40b */
[----:B------:R-:W-:Y:S01]  /*17a0*/  IMAD.U32 R9, RZ, RZ, UR4 ;  /* 0x00000004ff097e24 */ /* 0x000fe2000f8e00ff */
[--C-:B------:R-:W-:Y:S01]  /*17b0*/  @!P6 LEA.HI.X R13, R16, c[0x0][0x174], R17.reuse, 0x1, P1 ;  /* 0x00005d00100dea11 */ /* 0x100fe200008f0c11 */
[----:B------:R-:W-:Y:S01]  /*17c0*/  IMAD.SHL.U32 R5, R5, 0x8, RZ ;  /* 0x0000000805057824 */ /* 0x000fe200078e00ff */
[----:B------:R-:W-:Y:S01]  /*17d0*/  LOP3.LUT R8, R8, 0x1c0, RZ, 0xc0, !PT ;  /* 0x000001c008087812 */ /* 0x000fe200078ec0ff */
[----:B------:R-:W-:Y:S01]  /*17e0*/  @!UP0 UIMAD UR11, UR5, 0x30, URZ ;  /* 0x00000030050b88a4 */ /* 0x000fe2000f8e023f */
[----:B------:R-:W-:Y:S01]  /*17f0*/  @!P3 IMAD.WIDE.U32 R16, R9, 0x30, R16 ;  /* 0x000000300910b825 */ /* 0x000fe200078e0010 */
[----:B------:R-:W-:Y:S01]  /*1800*/  UISETP.GE.AND UP0, UPT, UR8, 0x2, UPT ;  /* 0x000000020800788c */ /* 0x000fe2000bf06270 */
[----:B------:R-:W-:-:S02]  /*1810*/  SHF.R.U32.HI R9, RZ, 0x3, R8 ;  /* 0x00000003ff097819 */ /* 0x000fc40000011608 */
[----:B------:R-:W-:Y:S01]  /*1820*/  IMAD.SHL.U32 R101, R2, 0x40, RZ ;  /* 0x0000004002657824 */ /* 0x000fe200078e00ff */
[----:B---3--:R-:W-:Y:S01]  /*1830*/  @!P4 LEA R18, P0, R6, c[0x0][0x170], 0x1 ;  /* 0x00005c000612ca11 */ /* 0x008fe200078008ff */
[----:B------:R-:W-:-:S04]  /*1840*/  DEPBAR.LE SB0, 0x0 ;  /* 0x000080000000791a */ /* 0x000fc80000000000 */
[----:B------:R-:W-:Y:S01]  /*1850*/  BAR.SYNC.DEFER_BLOCKING 0x0 ;  /* 0x0000000000007b1d */ /* 0x000fe20000010000 */
[----:B------:R-:W-:Y:S01]  /*1860*/  @!P4 LEA.HI.X R19, R6, c[0x0][0x174], R11, 0x1, P0 ;  /* 0x00005d000613ca11 */ /* 0x000fe200000f0c0b */
[----:B------:R-:W-:Y:S01]  /*1870*/  IMAD.SHL.U32 R205, R205, 0x2, RZ ;  /* 0x00000002cdcd7824 */ /* 0x000fe200078e00ff */
[----:B------:R-:W-:Y:S02]  /*1880*/  LOP3.LUT R6, R8, 0x8, R5, 0xf8, !PT ;  /* 0x0000000808067812 */ /* 0x000fe400078ef805 */
[----:B------:R-:W-:Y:S02]  /*1890*/  @!P3 IADD3 R5, R17, UR11, RZ ;  /* 0x0000000b1105bc10 */ /* 0x000fe4000fffe0ff */
[----:B------:R-:W-:Y:S02]  /*18a0*/  LOP3.LUT R2, R6, R9, RZ, 0x3c, !PT ;  /* 0x0000000906027212 */ /* 0x000fe400078e3cff */
[----:B------:R-:W-:Y:S02]  /*18b0*/  R2P PR, R10, 0x6 ;  /* 0x000000060a007804 */ /* 0x000fe40000000000 */
[----:B------:R-:W-:-:S02]  /*18c0*/  @!P3 LEA R8, P0, R16, c[0x0][0x170], 0x1 ;  /* 0x00005c001008ba11 */ /* 0x000fc400078008ff */
[----:B------:R-:W-:Y:S02]  /*18d0*/  SHF.R.S32.HI R6, RZ, 0x5, R100 ;  /* 0x00000005ff067819 */ /* 0x000fe40000011464 */
[----:B------:R-:W-:Y:S02]  /*18e0*/  LOP3.LUT R101, R101, 0xfffffe00, RZ, 0xc0, !PT ;  /* 0xfffffe0065657812 */ /* 0x000fe400078ec0ff */
[----:B------:R-:W-:Y:S02]  /*18f0*/  @!P3 LEA.HI.X R9, R16, c[0x0][0x174], R5, 0x1, P0 ;  /* 0x00005d001009ba11 */ /* 0x000fe400000f0c05 */
[----:B------:R-:W-:Y:S01]  /*1900*/  SEL R7, R7, 0xfffffff0, !P1 ;  /* 0xfffffff007077807 */ /* 0x000fe20004800000 */
[----:B------:R-:W-:Y:S01]  /*1910*/  IMAD R5, R6, 0x400, R101 ;  /* 0x0000040006057824 */ /* 0x000fe200078e0265 */
[----:B------:R-:W-:Y:S01]  /*1920*/  IADD3 R203, R205, 0x6020, RZ ;  /* 0x00006020cdcb7810 */ /* 0x000fe20007ffe0ff */
[----:B------:R-:W-:Y:S02]  /*1930*/  @P6 STS.128 [R208+0xc000], RZ ;  /* 0x00c000ffd0006388 */ /* 0x000fe40000000c00 */
[----:B------:R-:W-:-:S02]  /*1940*/  IMAD.IADD R206, R2, 0x1, R5 ;  /* 0x0000000102ce7824 */ /* 0x000fc400078e0205 */
[----:B------:R-:W-:Y:S01]  /*1950*/  IMAD.MOV.U32 R5, RZ, RZ, 0x20 ;  /* 0x00000020ff057424 */ /* 0x000fe200078e00ff */
[----:B------:R-:W-:Y:S01]  /*1960*/  @P6 STS.128 [R208+0xe000], RZ ;  /* 0x00e000ffd0006388 */ /* 0x000fe20000000c00 */
[----:B------:R-:W-:-:S03]  /*1970*/  IMAD.SHL.U32 R206, R206, 0x2, RZ ;  /* 0x00000002cece7824 */ /* 0x000fc600078e00ff */
[----:B------:R-:W-:Y:S01]  /*1980*/  @P6 STS.128 [R208+0x10000], RZ ;  /* 0x010000ffd0006388 */ /* 0x000fe20000000c00 */
[----:B------:R-:W-:Y:S01]  /*1990*/  SEL R5, R5, 0xffffffe0, !P2 ;  /* 0xffffffe005057807 */ /* 0x000fe20005000000 */
[--C-:B------:R-:W-:Y:S01]  /*19a0*/  IMAD R204, R7, 0x2, R206.reuse ;  /* 0x0000000207cc7824 */ /* 0x100fe200078e02ce */
[----:B------:R-:W-:Y:S01]  /*19b0*/  R2P PR, R0, 0x6 ;  /* 0x0000000600007804 */ /* 0x000fe20000000000 */
[----:B------:R-:W-:Y:S01]  /*19c0*/  @!PT LDS RZ, [RZ] ;  /* 0x00000000fffff984 */ /* 0x000fe20000000800 */
[----:B------:R-:W-:Y:S01]  /*19d0*/  @!PT LDS RZ, [RZ] ;  /* 0x00000000fffff984 */ /* 0x000fe20000000800 */
[----:B------:R-:W-:Y:S01]  /*19e0*/  @!PT LDS RZ, [RZ] ;  /* 0x00000000fffff984 */ /* 0x000fe20000000800 */
[----:B------:R2:W-:Y:S01]  /*19f0*/  @!P6 LDGSTS.E.BYPASS.LTC128B.128 [R208+0xc000], [R12.64] ;  /* 0x0c0000000cd0efae */ /* 0x0005e2000b901d50 */
[----:B------:R-:W-:Y:S01]  /*1a00*/  IADD3 R0, R205, 0x6000, RZ ;  /* 0x00006000cd007810 */ /* 0x000fe20007ffe0ff */
[C---:B------:R-:W-:Y:S02]  /*1a10*/  IMAD R202, R5.reuse, 0x2, R206 ;  /* 0x0000000205ca7824 */ /* 0x040fe400078e02ce */
[----:B------:R2:W-:Y:S01]  /*1a20*/  @!P6 LDGSTS.E.BYPASS.LTC128B.128 [R208+0xe000], [R12.64+0x80] ;  /* 0x0e0000800cd0efae */ /* 0x0005e2000b901d50 */
[----:B------:R-:W-:-:S03]  /*1a30*/  IMAD R201, R5, 0x2, R204 ;  /* 0x0000000205c97824 */ /* 0x000fc600078e02cc */
[----:B------:R2:W-:Y:S04]  /*1a40*/  @!P6 LDGSTS.E.BYPASS.LTC128B.128 [R208+0x10000], [R12.64+0x100] ;  /* 0x100001000cd0efae */ /* 0x0005e8000b901d50 */
[----:B------:R-:W-:Y:S01]  /*1a50*/  @P5 STS.128 [R208+0xc800], RZ ;  /* 0x00c800ffd0005388 */ /* 0x000fe20000000c00 */
[----:B------:R-:W-:Y:S01]  /*1a60*/  @P1 IADD3 R203, R0, -0x20, RZ ;  /* 0xffffffe000cb1810 */ /* 0x000fe20007ffe0ff */
[----:B------:R-:W-:Y:S02]  /*1a70*/  IMAD.MOV.U32 R0, RZ, RZ, 0x40 ;  /* 0x00000040ff007424 */ /* 0x000fe400078e00ff */
[----:B------:R-:W-:Y:S01]  /*1a80*/  @P5 STS.128 [R208+0xe800], RZ ;  /* 0x00e800ffd0005388 */ /* 0x000fe20000000c00 */
[C---:B------:R-:W-:Y:S02]  /*1a90*/  IADD3 R195, R203.reuse, 0x800, RZ ;  /* 0x00000800cbc37810 */ /* 0x040fe40007ffe0ff */
[----:B------:R-:W-:Y:S01]  /*1aa0*/  SEL R0, R0, 0xffffffc0, !P2 ;  /* 0xffffffc000007807 */ /* 0x000fe20005000000 */
[----:B------:R-:W-:Y:S01]  /*1ab0*/  @P5 STS.128 [R208+0x10800], RZ ;  /* 0x010800ffd0005388 */ /* 0x000fe20000000c00 */
[----:B------:R-:W-:-:S02]  /*1ac0*/  IADD3 R194, R203, 0x1000, RZ ;  /* 0x00001000cbc27810 */ /* 0x000fc40007ffe0ff */
[----:B------:R-:W-:Y:S01]  /*1ad0*/  IADD3 R193, R203, 0x1800, RZ ;  /* 0x00001800cbc17810 */ /* 0x000fe20007ffe0ff */
[----:B------:R-:W-:Y:S01]  /*1ae0*/  @!PT LDS RZ, [RZ] ;  /* 0x00000000fffff984 */ /* 0x000fe20000000800 */
[----:B------:R-:W-:Y:S01]  /*1af0*/  @!PT LDS RZ, [RZ] ;  /* 0x00000000fffff984 */ /* 0x000fe20000000800 */
[----:B------:R-:W-:Y:S01]  /*1b00*/  @!PT LDS RZ, [RZ] ;  /* 0x00000000fffff984 */ /* 0x000fe20000000800 */
[----:B------:R2:W-:Y:S01]  /*1b10*/  @!P5 LDGSTS.E.BYPASS.LTC128B.128 [R208+0xc800], [R14.64] ;  /* 0x0c8000000ed0dfae */ /* 0x0005e2000b901d50 */
[----:B------:R-:W-:Y:S01]  /*1b20*/  IMAD.IADD R199, R205, 0x1, R0 ;  /* 0x00000001cdc77824 */ /* 0x000fe200078e0200 */
[C---:B------:R-:W-:Y:S01]  /*1b30*/  IADD3 R191, R203.reuse, 0x2000, RZ ;  /* 0x00002000cbbf7810 */ /* 0x040fe20007ffe0ff */
[----:B------:R-:W-:Y:S01]  /*1b40*/  IMAD.IADD R192, R0, 0x1, R203 ;  /* 0x0000000100c07824 */ /* 0x000fe200078e02cb */
[----:B------:R2:W-:Y:S01]  /*1b50*/  @!P5 LDGSTS.E.BYPASS.LTC128B.128 [R208+0xe800], [R14.64+0x80] ;  /* 0x0e8000800ed0dfae */ /* 0x0005e2000b901d50 */
[C---:B------:R-:W-:Y:S02]  /*1b60*/  IADD3 R190, R203.reuse, 0x2800, RZ ;  /* 0x00002800cbbe7810 */ /* 0x040fe40007ffe0ff */
[C---:B------:R-:W-:Y:S01]  /*1b70*/  IADD3 R189, R203.reuse, 0x3000, RZ ;  /* 0x00003000cbbd7810 */ /* 0x040fe20007ffe0ff */
[----:B------:R2:W-:Y:S01]  /*1b80*/  @!P5 LDGSTS.E.BYPASS.LTC128B.128 [R208+0x10800], [R14.64+0x100] ;  /* 0x108001000ed0dfae */ /* 0x0005e2000b901d50 */
[----:B------:R-:W-:-:S02]  /*1b90*/  IADD3 R188, R203, 0x3800, RZ ;  /* 0x00003800cbbc7810 */ /* 0x000fc40007ffe0ff */
[C---:B------:R-:W-:Y:S01]  /*1ba0*/  IADD3 R187, R203.reuse, 0x4000, RZ ;  /* 0x00004000cbbb7810 */ /* 0x040fe20007ffe0ff */
[----:B------:R-:W-:Y:S01]  /*1bb0*/  @P4 STS.128 [R208+0xd000], RZ ;  /* 0x00d000ffd0004388 */ /* 0x000fe20000000c00 */
[C---:B------:R-:W-:Y:S02]  /*1bc0*/  IADD3 R186, R203.reuse, 0x4800, RZ ;  /* 0x00004800cbba7810 */ /* 0x040fe40007ffe0ff */
[C---:B------:R-:W-:Y:S01]  /*1bd0*/  IADD3 R185, R203.reuse, 0x5000, RZ ;  /* 0x00005000cbb97810 */ /* 0x040fe20007ffe0ff */
[----:B------:R-:W-:Y:S01]  /*1be0*/  @P4 STS.128 [R208+0xf000], RZ ;  /* 0x00f000ffd0004388 */ /* 0x000fe20000000c00 */
[----:B------:R-:W-:-:S03]  /*1bf0*/  IADD3 R184, R203, 0x5800, RZ ;  /* 0x00005800cbb87810 */ /* 0x000fc60007ffe0ff */
        /* <DEDUP_REMOVED lines=16> */
[----:B------:R-:W-:Y:S04]  /*1d00*/  LDSM.16.M88.4 R48, [R206] ;  /* 0x00000000ce30783b */ /* 0x000fe80000000200 */
[----:B-1----:R-:W3:Y:S04]  /*1d10*/  LDSM.16.M88.4 R24, [R205+0x6000] ;  /* 0x00600000cd18783b */ /* 0x002ee80000000200 */
[----:B------:R-:W-:Y:S04]  /*1d20*/  LDSM.16.M88.4 R36, [R204] ;  /* 0x00000000cc24783b */ /* 0x000fe80000000200 */
[----:B------:R-:W-:Y:S04]  /*1d30*/  LDSM.16.M88.4 R76, [R203] ;  /* 0x00000000cb4c783b */ /* 0x000fe80000000200 */
[----:B------:R-:W1:Y:S04]  /*1d40*/  LDSM.16.M88.4 R44, [R205+0x6800] ;  /* 0x00680000cd2c783b */ /* 0x000e680000000200 */
[----:B------:R-:W1:Y:S04]  /*1d50*/  LDSM.16.M88.4 R60, [R205+0x7000] ;  /* 0x00700000cd3c783b */ /* 0x000e680000000200 */
[----:B------:R-:W-:Y:S04]  /*1d60*/  LDSM.16.M88.4 R80, [R202] ;  /* 0x00000000ca50783b */ /* 0x000fe80000000200 */
[----:B------:R-:W1:Y:S04]  /*1d70*/  LDSM.16.M88.4 R72, [R199+0x6000] ;  /* 0x00600000c748783b */ /* 0x000e680000000200 */
[----:B------:R-:W1:Y:S04]  /*1d80*/  LDSM.16.M88.4 R68, [R205+0x7800] ;  /* 0x00780000cd44783b */ /* 0x000e680000000200 */
[----:B----4-:R-:W4:Y:S04]  /*1d90*/  LDSM.16.M88.4 R20, [R203+0x800] ;  /* 0x00080000cb14783b */ /* 0x010f280000000200 */
[----:B--2---:R-:W2:Y:S01]  /*1da0*/  LDSM.16.M88.4 R12, [R203+0x1000] ;  /* 0x00100000cb0c783b */ /* 0x004ea20000000200 */
[C---:B---3--:R-:W-:Y:S03]  /*1db0*/  HMMA.16816.F32.BF16 R16, R48.reuse, R24, RZ ;  /* 0x000000183010723c */ /* 0x048fe600000418ff */
[----:B------:R-:W-:Y:S04]  /*1dc0*/  LDSM.16.M88.4 R40, [R201] ;  /* 0x00000000c928783b */ /* 0x000fe80000000200 */
[----:B------:R-:W3:Y:S01]  /*1dd0*/  LDSM.16.M88.4 R88, [R192] ;  /* 0x00000000c058783b */ /* 0x000ee20000000200 */
[C---:B------:R-:W-:Y:S03]  /*1de0*/  HMMA.16816.F32.BF16 R24, R48.reuse, R26, RZ ;  /* 0x0000001a3018723c */ /* 0x040fe600000418ff */
[----:B------:R-:W2:Y:S04]  /*1df0*/  LDSM.16.M88.4 R52, [R203+0x1800] ;  /* 0x00180000cb34783b */ /* 0x000ea80000000200 */
[----:B-----5:R-:W5:Y:S01]  /*1e00*/  LDSM.16.M88.4 R8, [R199+0x6800] ;  /* 0x00680000c708783b */ /* 0x020f620000000200 */
[----:B-1----:R-:W-:Y:S03]  /*1e10*/  HMMA.16816.F32.BF16 R32, R48, R44, RZ ;  /* 0x0000002c3020723c */ /* 0x002fe600000418ff */
[----:B------:R-:W1:Y:S04]  /*1e20*/  LDSM.16.M88.4 R28, [R199+0x7000] ;  /* 0x00700000c71c783b */ /* 0x000e680000000200 */
[----:B------:R-:W-:Y:S01]  /*1e30*/  LDSM.16.M88.4 R84, [R199+0x7800] ;  /* 0x00780000c754783b */ /* 0x000fe20000000200 */
[----:B------:R-:W-:Y:S03]  /*1e40*/  HMMA.16816.F32.BF16 R16, R36, R76, R16 ;  /* 0x0000004c2410723c */ /* 0x000fe60000041810 */
[----:B------:R-:W-:Y:S04]  /*1e50*/  LDSM.16.M88.4 R96, [R205+0xa800] ;  /* 0x00a80000cd60783b */ /* 0x000fe80000000200 */
[----:B------:R-:W-:Y:S01]  /*1e60*/  LDSM.16.M88.4 R92, [R199+0xa000] ;  /* 0x00a00000c75c783b */ /* 0x000fe20000000200 */
[C---:B------:R-:W-:Y:S03]  /*1e70*/  HMMA.16816.F32.BF16 R64, R48.reuse, R60, RZ ;  /* 0x0000003c3040723c */ /* 0x040fe600000418ff */
[----:B------:R-:W0:Y:S05]  /*1e80*/  LDGDEPBAR ;  /* 0x00000000000079af */ /* 0x000e2a0000000000 */
[C---:B------:R-:W-:Y:S08]  /*1e90*/  HMMA.16816.F32.BF16 R44, R48.reuse, R46, RZ ;  /* 0x0000002e302c723c */ /* 0x040ff000000418ff */
[----:B------:R-:W-:Y:S08]  /*1ea0*/  HMMA.16816.F32.BF16 R60, R48, R62, RZ ;  /* 0x0000003e303c723c */ /* 0x000ff000000418ff */
[----:B------:R-:W-:Y:S01]  /*1eb0*/  HMMA.16816.F32.BF16 R24, R36, R78, R24 ;  /* 0x0000004e2418723c */ /* 0x000fe20000041818 */
[----:B------:R-:W-:Y:S07]  /*1ec0*/  LDSM.16.M88.4 R76, [R205+0x8000] ;  /* 0x00800000cd4c783b */ /* 0x000fee0000000200 */
[----:B------:R-:W-:Y:S08]  /*1ed0*/  HMMA.16816.F32.BF16 R16, R80, R72, R16 ;  /* 0x000000485010723c */ /* 0x000ff00000041810 */
[C---:B------:R-:W-:Y:S08]  /*1ee0*/  HMMA.16816.F32.BF16 R56, R48.reuse, R68, RZ ;  /* 0x000000443038723c */ /* 0x040ff000000418ff */
[----:B------:R-:W-:Y:S01]  /*1ef0*/  HMMA.16816.F32.BF16 R48, R48, R70, RZ ;  /* 0x000000463030723c */ /* 0x000fe200000418ff */
[----:B------:R-:W-:Y:S07]  /*1f00*/  LDSM.16.M88.4 R68, [R192+0x1000] ;  /* 0x00100000c044783b */ /* 0x000fee0000000200 */
[C---:B----4-:R-:W-:Y:S08]  /*1f10*/  HMMA.16816.F32.BF16 R32, R36.reuse, R20, R32 ;  /* 0x000000142420723c */ /* 0x050ff00000041820 */
[C---:B------:R-:W-:Y:S01]  /*1f20*/  HMMA.16816.F32.BF16 R44, R36.reuse, R22, R44 ;  /* 0x00000016242c723c */ /* 0x040fe2000004182c */
[----:B------:R-:W-:Y:S07]  /*1f30*/  LDSM.16.M88.4 R20, [R192+0x800] ;  /* 0x00080000c014783b */ /* 0x000fee0000000200 */
[C---:B--2---:R-:W-:Y:S08]  /*1f40*/  HMMA.16816.F32.BF16 R64, R36.reuse, R12, R64 ;  /* 0x0000000c2440723c */ /* 0x044ff00000041840 */
[----:B------:R-:W-:Y:S01]  /*1f50*/  HMMA.16816.F32.BF16 R60, R36, R14, R60 ;  /* 0x0000000e243c723c */ /* 0x000fe2000004183c */
[----:B------:R-:W2:Y:S07]  /*1f60*/  LDSM.16.M88.4 R12, [R206+0x2000] ;  /* 0x00200000ce0c783b */ /* 0x000eae0000000200 */
[----:B------:R-:W-:Y:S01]  /*1f70*/  HMMA.16816.F32.BF16 R24, R80, R74, R24 ;  /* 0x0000004a5018723c */ /* 0x000fe20000041818 */
[----:B------:R-:W-:Y:S07]  /*1f80*/  LDSM.16.M88.4 R72, [R192+0x1800] ;  /* 0x00180000c048783b */ /* 0x000fee0000000200 */
[----:B---3--:R-:W-:Y:S08]  /*1f90*/  HMMA.16816.F32.BF16 R16, R40, R88, R16 ;  /* 0x000000582810723c */ /* 0x008ff00000041810 */
[C---:B------:R-:W-:Y:S08]  /*1fa0*/  HMMA.16816.F32.BF16 R56, R36.reuse, R52, R56 ;  /* 0x000000342438723c */ /* 0x040ff00000041838 */
[----:B------:R-:W-:Y:S01]  /*1fb0*/  HMMA.16816.F32.BF16 R36, R36, R54, R48 ;  /* 0x000000362424723c */ /* 0x000fe20000041830 */
[----:B------:R-:W-:Y:S04]  /*1fc0*/  LDSM.16.M88.4 R52, [R203+0x2000] ;  /* 0x00200000cb34783b */ /* 0x000fe80000000200 */
[----:B------:R-:W-:Y:S03]  /*1fd0*/  LDSM.16.M88.4 R48, [R205+0x9000] ;  /* 0x00900000cd30783b */ /* 0x000fe60000000200 */
[C---:B-----5:R-:W-:Y:S08]  /*1fe0*/  HMMA.16816.F32.BF16 R32, R80.reuse, R8, R32 ;  /* 0x000000085020723c */ /* 0x060ff00000041820 */
[C---:B------:R-:W-:Y:S01]  /*1ff0*/  HMMA.16816.F32.BF16 R44, R80.reuse, R10, R44 ;  /* 0x0000000a502c723c */ /* 0x040fe2000004182c */
[----:B------:R-:W-:Y:S07]  /*2000*/  LDSM.16.M88.4 R8, [R205+0x8800] ;  /* 0x00880000cd08783b */ /* 0x000fee0000000200 */
[C---:B-1----:R-:W-:Y:S08]  /*2010*/  HMMA.16816.F32.BF16 R64, R80.reuse, R28, R64 ;  /* 0x0000001c5040723c */ /* 0x042ff00000041840 */
[----:B------:R-:W-:Y:S01]  /*2020*/  HMMA.16816.F32.BF16 R60, R80, R30, R60 ;  /* 0x0000001e503c723c */ /* 0x000fe2000004183c */
[----:B------:R-:W1:Y:S07]  /*2030*/  LDSM.16.M88.4 R28, [R204+0x2000] ;  /* 0x00200000cc1c783b */ /* 0x000e6e0000000200 */
[----:B------:R-:W-:Y:S01]  /*2040*/  HMMA.16816.F32.BF16 R24, R40, R90, R24 ;  /* 0x0000005a2818723c */ /* 0x000fe20000041818 */
[----:B------:R-:W-:Y:S07]  /*2050*/  LDSM.16.M88.4 R88, [R199+0x9800] ;  /* 0x00980000c758783b */ /* 0x000fee0000000200 */
        /* <DEDUP_REMOVED lines=8> */
[C---:B------:R-:W-:Y:S08]  /*20e0*/  HMMA.16816.F32.BF16 R64, R40.reuse, R68, R64 ;  /* 0x000000442840723c */ /* 0x040ff00000041840 */
[----:B------:R-:W-:Y:S01]  /*20f0*/  HMMA.16816.F32.BF16 R60, R40, R70, R60 ;  /* 0x00000046283c723c */ /* 0x000fe2000004183c */
[----:B------:R-:W2:Y:S07]  /*2100*/  LDSM.16.M88.4 R68, [R199+0x8000] ;  /* 0x00800000c744783b */ /* 0x000eae0000000200 */
[----:B------:R-:W-:Y:S01]  /*2110*/  HMMA.16816.F32.BF16 R24, R12, R78, R24 ;  /* 0x0000004e0c18723c */ /* 0x000fe20000041818 */
[----:B------:R-:W-:Y:S07]  /*2120*/  LDSM.16.M88.4 R76, [R201+0x2000] ;  /* 0x00200000c94c783b */ /* 0x000fee0000000200 */
        /* <DEDUP_REMOVED lines=10> */
[----:B------:R-:W1:Y:S07]  /*21d0*/  LDSM.16.M88.4 R48, [R192+0x2000] ;  /* 0x00200000c030783b */ /* 0x000e6e0000000200 */
[----:B------:R-:W-:Y:S01]  /*21e0*/  HMMA.16816.F32.BF16 R24, R28, R54, R24 ;  /* 0x000000361c18723c */ /* 0x000fe20000041818 */
[----:B------:R-:W-:Y:S07]  /*21f0*/  LDSM.16.M88.4 R52, [R206+0x4000] ;  /* 0x00400000ce34783b */ /* 0x000fee0000000200 */
[----:B--2---:R-:W-:Y:S08]  /*2200*/  HMMA.16816.F32.BF16 R16, R84, R68, R16 ;  /* 0x000000445410723c */ /* 0x004ff00000041810 */
[C---:B------:R-:W-:Y:S08]  /*2210*/  HMMA.16816.F32.BF16 R56, R12.reuse, R36, R56 ;  /* 0x000000240c38723c */ /* 0x040ff00000041838 */
[----:B------:R-:W-:Y:S01]  /*2220*/  HMMA.16816.F32.BF16 R80, R12, R38, R80 ;  /* 0x000000260c50723c */ /* 0x000fe20000041850 */
[----:B------:R-:W2:Y:S04]  /*2230*/  LDSM.16.M88.4 R36, [R199+0x8800] ;  /* 0x00880000c724783b */ /* 0x000ea80000000200 */
[----:B------:R-:W-:Y:S03]  /*2240*/  LDSM.16.M88.4 R12, [R199+0x9000] ;  /* 0x00900000c70c783b */ /* 0x000fe60000000200 */
[C---:B------:R-:W-:Y:S08]  /*2250*/  HMMA.16816.F32.BF16 R32, R28.reuse, R20, R32 ;  /* 0x000000141c20723c */ /* 0x040ff00000041820 */
[----:B------:R-:W-:Y:S01]  /*2260*/  HMMA.16816.F32.BF16 R44, R28, R22, R44 ;  /* 0x000000161c2c723c */ /* 0x000fe2000004182c */
[----:B------:R-:W3:Y:S07]  /*2270*/  LDSM.16.M88.4 R20, [R205+0xa000] ;  /* 0x00a00000cd14783b */ /* 0x000eee0000000200 */
[----:B------:R-:W-:Y:S01]  /*2280*/  HMMA.16816.F32.BF16 R24, R84, R70, R24 ;  /* 0x000000465418723c */ /* 0x000fe20000041818 */
[----:B------:R-:W-:Y:S07]  /*2290*/  LDSM.16.M88.4 R68, [R192+0x3800] ;  /* 0x00380000c044783b */ /* 0x000fee0000000200 */
[----:B-1----:R-:W-:Y:S08]  /*22a0*/  HMMA.16816.F32.BF16 R16, R76, R48, R16 ;  /* 0x000000304c10723c */ /* 0x002ff00000041810 */
[C---:B------:R-:W-:Y:S08]  /*22b0*/  HMMA.16816.F32.BF16 R64, R28.reuse, R8, R64 ;  /* 0x000000081c40723c */ /* 0x040ff00000041840 */
[C---:B------:R-:W-:Y:S01]  /*22c0*/  HMMA.16816.F32.BF16 R60, R28.reuse, R10, R60 ;  /* 0x0000000a1c3c723c */ /* 0x040fe2000004183c */
[----:B------:R-:W1:Y:S07]  /*22d0*/  LDSM.16.M88.4 R8, [R192+0x2800] ;  /* 0x00280000c008783b */ /* 0x000e6e0000000200 */
[C---:B------:R-:W-:Y:S08]  /*22e0*/  HMMA.16816.F32.BF16 R56, R28.reuse, R40, R56 ;  /* 0x000000281c38723c */ /* 0x040ff00000041838 */
[----:B------:R-:W-:Y:S01]  /*22f0*/  HMMA.16816.F32.BF16 R80, R28, R42, R80 ;  /* 0x0000002a1c50723c */ /* 0x000fe20000041850 */
[----:B------:R-:W-:Y:S04]  /*2300*/  LDSM.16.M88.4 R40, [R204+0x4000] ;  /* 0x00400000cc28783b */ /* 0x000fe80000000200 */
[----:B------:R-:W4:Y:S03]  /*2310*/  LDSM.16.M88.4 R28, [R203+0x4000] ;  /* 0x00400000cb1c783b */ /* 0x000f260000000200 */
[----:B------:R-:W-:Y:S01]  /*2320*/  HMMA.16816.F32.BF16 R24, R76, R50, R24 ;  /* 0x000000324c18723c */ /* 0x000fe20000041818 */
[----:B------:R-:W-:Y:S07]  /*2330*/  LDSM.16.M88.4 R48, [R205+0xb000] ;  /* 0x00b00000cd30783b */ /* 0x000fee0000000200 */
[C---:B--2---:R-:W-:Y:S08]  /*2340*/  HMMA.16816.F32.BF16 R32, R84.reuse, R36, R32 ;  /* 0x000000245420723c */ /* 0x044ff00000041820 */
[----:B------:R-:W-:Y:S01]  /*2350*/  HMMA.16816.F32.BF16 R44, R84, R38, R44 ;  /* 0x00000026542c723c */ /* 0x000fe2000004182c */
[----:B------:R-:W-:Y:S07]  /*2360*/  LDSM.16.M88.4 R36, [R203+0x4800] ;  /* 0x00480000cb24783b */ /* 0x000fee0000000200 */
[----:B---3--:R-:W-:Y:S08]  /*2370*/  HMMA.16816.F32.BF16 R16, R52, R20, R16 ;  /* 0x000000143410723c */ /* 0x008ff00000041810 */
[C---:B------:R-:W-:Y:S08]  /*2380*/  HMMA.16816.F32.BF16 R64, R84.reuse, R12, R64 ;  /* 0x0000000c5440723c */ /* 0x040ff00000041840 */
[----:B------:R-:W-:Y:S01]  /*2390*/  HMMA.16816.F32.BF16 R60, R84, R14, R60 ;  /* 0x0000000e543c723c */ /* 0x000fe2000004183c */
[----:B------:R-:W2:Y:S07]  /*23a0*/  LDSM.16.M88.4 R12, [R202+0x4000] ;  /* 0x00400000ca0c783b */ /* 0x000eae0000000200 */
[----:B------:R-:W-:Y:S01]  /*23b0*/  HMMA.16816.F32.BF16 R24, R52, R22, R24 ;  /* 0x000000163418723c */ /* 0x000fe20000041818 */
[----:B------:R-:W-:Y:S07]  /*23c0*/  LDSM.16.M88.4 R20, [R192+0x4000] ;  /* 0x00400000c014783b */ /* 0x000fee0000000200 */
[C---:B-1----:R-:W-:Y:S08]  /*23d0*/  HMMA.16816.F32.BF16 R32, R76.reuse, R8, R32 ;  /* 0x000000084c20723c */ /* 0x042ff00000041820 */
[----:B------:R-:W-:Y:S01]  /*23e0*/  HMMA.16816.F32.BF16 R44, R76, R10, R44 ;  /* 0x0000000a4c2c723c */ /* 0x000fe2000004182c */
[----:B------:R-:W1:Y:S07]  /*23f0*/  LDSM.16.M88.4 R8, [R201+0x4000] ;  /* 0x00400000c908783b */ /* 0x000e6e0000000200 */
[C---:B----4-:R-:W-:Y:S08]  /*2400*/  HMMA.16816.F32.BF16 R16, R40.reuse, R28, R16 ;  /* 0x0000001c2810723c */ /* 0x050ff00000041810 */
[----:B------:R-:W-:Y:S01]  /*2410*/  HMMA.16816.F32.BF16 R24, R40, R30, R24 ;  /* 0x0000001e2818723c */ /* 0x000fe20000041818 */
[----:B------:R-:W3:Y:S07]  /*2420*/  LDSM.16.M88.4 R28, [R199+0xa800] ;  /* 0x00a80000c71c783b */ /* 0x000eee0000000200 */
[----:B------:R-:W-:Y:S08]  /*2430*/  HMMA.16816.F32.BF16 R32, R52, R96, R32 ;  /* 0x000000603420723c */ /* 0x000ff00000041820 */
[----:B------:R-:W-:Y:S08]  /*2440*/  HMMA.16816.F32.BF16 R64, R76, R72, R64 ;  /* 0x000000484c40723c */ /* 0x000ff00000041840 */
[----:B------:R-:W-:Y:S08]  /*2450*/  HMMA.16816.F32.BF16 R44, R52, R98, R44 ;  /* 0x00000062342c723c */ /* 0x000ff0000004182c */
[----:B--2---:R-:W-:Y:S08]  /*2460*/  HMMA.16816.F32.BF16 R16, R12, R92, R16 ;  /* 0x0000005c0c10723c */ /* 0x004ff00000041810 */
[----:B------:R-:W-:Y:S01]  /*2470*/  HMMA.16816.F32.BF16 R60, R76, R74, R60 ;  /* 0x0000004a4c3c723c */ /* 0x000fe2000004183c */
[----:B------:R-:W2:Y:S07]  /*2480*/  LDSM.16.M88.4 R72, [R203+0x5000] ;  /* 0x00500000cb48783b */ /* 0x000eae0000000200 */
[----:B------:R-:W-:Y:S08]  /*2490*/  HMMA.16816.F32.BF16 R24, R12, R94, R24 ;  /* 0x0000005e0c18723c */ /* 0x000ff00000041818 */
[----:B------:R-:W-:Y:S08]  /*24a0*/  HMMA.16816.F32.BF16 R32, R40, R36, R32 ;  /* 0x000000242820723c */ /* 0x000ff00000041820 */
[----:B------:R-:W-:Y:S08]  /*24b0*/  HMMA.16816.F32.BF16 R64, R52, R48, R64 ;  /* 0x000000303440723c */ /* 0x000ff00000041840 */
[----:B------:R-:W-:Y:S01]  /*24c0*/  HMMA.16816.F32.BF16 R44, R40, R38, R44 ;  /* 0x00000026282c723c */ /* 0x000fe2000004182c */
[----:B------:R-:W4:Y:S07]  /*24d0*/  LDSM.16.M88.4 R36, [R199+0xb000] ;  /* 0x00b00000c724783b */ /* 0x000f2e0000000200 */
[----:B-1----:R-:W-:Y:S08]  /*24e0*/  HMMA.16816.F32.BF16 R16, R8, R20, R16 ;  /* 0x000000140810723c */ /* 0x002ff00000041810 */
[----:B------:R-:W-:Y:S08]  /*24f0*/  HMMA.16816.F32.BF16 R56, R84, R88, R56 ;  /* 0x000000585438723c */ /* 0x000ff00000041838 */
[----:B------:R-:W-:Y:S01]  /*2500*/  HMMA.16816.F32.BF16 R24, R8, R22, R24 ;  /* 0x000000160818723c */ /* 0x000fe20000041818 */
[----:B------:R-:W1:Y:S07]  /*2510*/  LDSM.16.M88.4 R20, [R192+0x5000] ;  /* 0x00500000c014783b */ /* 0x000e6e0000000200 */
[----:B---3--:R-:W-:Y:S01]  /*2520*/  HMMA.16816.F32.BF16 R32, R12, R28, R32 ;  /* 0x0000001c0c20723c */ /* 0x008fe20000041820 */
[----:B------:R-:W-:-:S06]  /*2530*/  FMUL.FTZ R48, R17, c[0x0][0x2ec] ;  /* 0x0000bb0011307a20 */ /* 0x000fcc0000410000 */
[----:B------:R-:W-:Y:S01]  /*2540*/  FMUL.FTZ R28, R16, c[0x0][0x2ec] ;  /* 0x0000bb00101c7a20 */ /* 0x000fe20000410000 */
[----:B--2---:R-:W-:Y:S01]  /*2550*/  HMMA.16816.F32.BF16 R64, R40, R72, R64 ;  /* 0x000000482840723c */ /* 0x004fe20000041840 */
[----:B------:R-:W-:Y:S01]  /*2560*/  FMUL.FTZ R29, R18, c[0x0][0x2ec] ;  /* 0x0000bb00121d7a20 */ /* 0x000fe20000410000 */
[----:B------:R-:W2:Y:S06]  /*2570*/  MUFU.TANH R48, R48 ;  /* 0x0000003000307308 */ /* 0x000eac0000002400 */
[----:B------:R-:W-:Y:S01]  /*2580*/  HMMA.16816.F32.BF16 R44, R12, R30, R44 ;  /* 0x0000001e0c2c723c */ /* 0x000fe2000004182c */
[----:B------:R-:W-:Y:S01]  /*2590*/  FMUL.FTZ R24, R24, c[0x0][0x2ec] ;  /* 0x0000bb0018187a20 */ /* 0x000fe20000410000 */
[----:B------:R-:W-:Y:S01]  /*25a0*/  MUFU.TANH R28, R28 ;  /* 0x0000001c001c7308 */ /* 0x000fe20000002400 */
[----:B------:R-:W-:-:S04]  /*25b0*/  FMUL.FTZ R49, R25, c[0x0][0x2ec] ;  /* 0x0000bb0019317a20 */ /* 0x000fc80000410000 */
[----:B------:R-:W-:Y:S01]  /*25c0*/  FMUL.FTZ R30, R19, c[0x0][0x2ec] ;  /* 0x0000bb00131e7a20 */ /* 0x000fe20000410000 */
[----:B------:R-:W-:Y:S01]  /*25d0*/  HMMA.16816.F32.BF16 R80, R84, R90, R80 ;  /* 0x0000005a5450723c */ /* 0x000fe20000041850 */
[----:B------:R-:W3:Y:S01]  /*25e0*/  LDSM.16.M88.4 R16, [R205+0xb800] ;  /* 0x00b80000cd10783b */ /* 0x000ee20000000200 */
[----:B------:R5:W-:Y:S06]  /*25f0*/  MUFU.TANH R31, R24 ;  /* 0x00000018001f7308 */ /* 0x000bec0000002400 */
[----:B------:R-:W-:Y:S01]  /*2600*/  HMMA.16816.F32.BF16 R84, R76, R68, R56 ;  /* 0x000000444c54723c */ /* 0x000fe20000041838 */
[----:B------:R-:W-:Y:S01]  /*2610*/  LDSM.16.M88.4 R56, [R192+0x4800] ;  /* 0x00480000c038783b */ /* 0x000fe20000000200 */
[----:B------:R-:W1:Y:S06]  /*2620*/  MUFU.TANH R30, R30 ;  /* 0x0000001e001e7308 */ /* 0x000e6c0000002400 */
[----:B----4-:R-:W-:Y:S02]  /*2630*/  HMMA.16816.F32.BF16 R64, R12, R36, R64 ;  /* 0x000000240c40723c */ /* 0x010fe40000041840 */
[----:B------:R-:W-:Y:S05]  /*2640*/  MUFU.TANH R49, R49 ;  /* 0x0000003100317308 */ /* 0x000fea0000002400 */
[----:B------:R-:W-:Y:S01]  /*2650*/  FMUL.FTZ R36, R26, c[0x0][0x2ec] ;  /* 0x0000bb001a247a20 */ /* 0x000fe20000410000 */
[----:B------:R-:W-:Y:S01]  /*2660*/  HMMA.16816.F32.BF16 R80, R76, R70, R80 ;  /* 0x000000464c50723c */ /* 0x000fe20000041850 */
[----:B------:R-:W-:Y:S01]  /*2670*/  FMUL.FTZ R37, R27, c[0x0][0x2ec] ;  /* 0x0000bb001b257a20 */ /* 0x000fe20000410000 */
[----:B------:R-:W-:Y:S01]  /*2680*/  MUFU.TANH R29, R29 ;  /* 0x0000001d001d7308 */ /* 0x000fe20000002400 */
[----:B-----5:R-:W4:Y:S05]  /*2690*/  LDSM.16.M88.4 R24, [R203+0x5800] ;  /* 0x00580000cb18783b */ /* 0x020f2a0000000200 */
[----:B------:R-:W-:Y:S02]  /*26a0*/  HMMA.16816.F32.BF16 R60, R52, R50, R60 ;  /* 0x00000032343c723c */ /* 0x000fe4000004183c */
[----:B------:R-:W5:Y:S06]  /*26b0*/  MUFU.TANH R36, R36 ;  /* 0x0000002400247308 */ /* 0x000f6c0000002400 */
[----:B-1----:R-:W-:Y:S02]  /*26c0*/  HMMA.16816.F32.BF16 R64, R8, R20, R64 ;  /* 0x000000140840723c */ /* 0x002fe40000041840 */
[----:B------:R-:W1:Y:S06]  /*26d0*/  MUFU.TANH R37, R37 ;  /* 0x0000002500257308 */ /* 0x000e6c0000002400 */
[C---:B---3--:R-:W-:Y:S08]  /*26e0*/  HMMA.16816.F32.BF16 R84, R52.reuse, R16, R84 ;  /* 0x000000103454723c */ /* 0x048ff00000041854 */
[----:B------:R-:W-:Y:S01]  /*26f0*/  HMMA.16816.F32.BF16 R80, R52, R18, R80 ;  /* 0x000000123450723c */ /* 0x000fe20000041850 */
[----:B------:R-:W3:Y:S07]  /*2700*/  LDSM.16.M88.4 R16, [R199+0xb800] ;  /* 0x00b80000c710783b */ /* 0x000eee0000000200 */
[----:B------:R-:W-:Y:S01]  /*2710*/  HMMA.16816.F32.BF16 R60, R40, R74, R60 ;  /* 0x0000004a283c723c */ /* 0x000fe2000004183c */
[----:B------:R-:W-:-:S02]  /*2720*/  FMUL.FTZ R64, R64, c[0x0][0x2ec] ;  /* 0x0000bb0040407a20 */ /* 0x000fc40000410000 */
[----:B------:R-:W-:Y:S02]  /*2730*/  FMUL.FTZ R66, R66, c[0x0][0x2ec] ;  /* 0x0000bb0042427a20 */ /* 0x000fe40000410000 */
[----:B------:R-:W-:Y:S01]  /*2740*/  MUFU.TANH R167, R64 ;  /* 0x0000004000a77308 */ /* 0x000fe20000002400 */
[----:B------:R-:W-:Y:S02]  /*2750*/  FMUL.FTZ R65, R65, c[0x0][0x2ec] ;  /* 0x0000bb0041417a20 */ /* 0x000fe40000410000 */
[----:B----4-:R-:W-:Y:S01]  /*2760*/  HMMA.16816.F32.BF16 R84, R40, R24, R84 ;  /* 0x000000182854723c */ /* 0x010fe20000041854 */
[----:B------:R-:W-:-:S04]  /*2770*/  FMUL.FTZ R67, R67, c[0x0][0x2ec] ;  /* 0x0000bb0043437a20 */ /* 0x000fc80000410000 */
[----:B------:R-:W-:Y:S03]  /*2780*/  MUFU.TANH R164, R66 ;  /* 0x0000004200a47308 */ /* 0x000fe60000002400 */
[----:B------:R-:W-:Y:S01]  /*2790*/  HMMA.16816.F32.BF16 R80, R40, R26, R80 ;  /* 0x0000001a2850723c */ /* 0x000fe20000041850 */
[----:B------:R-:W4:Y:S01]  /*27a0*/  LDSM.16.M88.4 R24, [R192+0x5800] ;  /* 0x00580000c018783b */ /* 0x000f220000000200 */
[----:B------:R-:W-:-:S04]  /*27b0*/  DEPBAR.LE SB0, 0x0 ;  /* 0x000080000000791a */ /* 0x000fc80000000000 */
[----:B------:R-:W-:Y:S01]  /*27c0*/  MUFU.TANH R161, R65 ;  /* 0x0000004100a17308 */ /* 0x000fe20000002400 */
[----:B------:R-:W-:Y:S01]  /*27d0*/  LEA R40, R6, UR12, 0x4 ;  /* 0x0000000c06287c11 */ /* 0x000fe2000f8e20ff */
[----:B------:R-:W-:Y:S06]  /*27e0*/  HMMA.16816.F32.BF16 R60, R12, R38, R60 ;  /* 0x000000260c3c723c */ /* 0x000fec000004183c */
[----:B------:R-:W-:Y:S01]  /*27f0*/  MUFU.TANH R174, R67 ;  /* 0x0000004300ae7308 */ /* 0x000fe20000002400 */
[----:B------:R-:W-:Y:S01]  /*2800*/  LOP3.LUT R39, R100, 0xffffffe0, RZ, 0xc0, !PT ;  /* 0xffffffe064277812 */ /* 0x000fe200078ec0ff */
[----:B------:R-:W-:Y:S04]  /*2810*/  HMMA.16816.F32.BF16 R32, R8, R56, R32 ;  /* 0x000000380820723c */ /* 0x000fe80000041820 */
[----:B------:R-:W-:-:S04]  /*2820*/  IMAD.IADD R0, R4, 0x1, -R39 ;  /* 0x0000000104007824 */ /* 0x000fc800078e0a27 */
[----:B---3--:R-:W-:Y:S01]  /*2830*/  HMMA.16816.F32.BF16 R84, R12, R16, R84 ;  /* 0x000000100c54723c */ /* 0x008fe20000041854 */
[----:B------:R-:W-:-:S04]  /*2840*/  SHF.R.S32.HI R209, RZ, 0x1f, R0 ;  /* 0x0000001fffd17819 */ /* 0x000fc80000011400 */
[----:B------:R-:W-:Y:S01]  /*2850*/  LEA.HI R209, R209, R0, RZ, 0x2 ;  /* 0x00000000d1d17211 */ /* 0x000fe200078f10ff */
[----:B------:R-:W-:Y:S02]  /*2860*/  IMAD.U32 R0, RZ, RZ, UR13 ;  /* 0x0000000dff007e24 */ /* 0x000fe4000f8e00ff */
[----:B------:R-:W-:Y:S01]  /*2870*/  HMMA.16816.F32.BF16 R44, R8, R58, R44 ;  /* 0x0000003a082c723c */ /* 0x000fe2000004182c */
[----:B------:R-:W-:-:S04]  /*2880*/  SHF.R.S32.HI R209, RZ, 0x2, R209 ;  /* 0x00000002ffd17819 */ /* 0x000fc800000114d1 */
[----:B------:R-:W-:-:S03]  /*2890*/  IADD3 R39, R40, 0x1, R209 ;  /* 0x0000000128277810 */ /* 0x000fc60007ffe0d1 */
[----:B------:R-:W-:Y:S01]  /*28a0*/  HMMA.16816.F32.BF16 R80, R12, R18, R80 ;  /* 0x000000120c50723c */ /* 0x000fe20000041850 */
[----:B------:R-:W-:Y:S01]  /*28b0*/  IADD3 R4, R0, -UR15, R39 ;  /* 0x8000000f00047c10 */ /* 0x000fe2000fffe027 */
[----:B------:R-:W-:Y:S02]  /*28c0*/  IMAD.IADD R0, R101, 0x1, R2 ;  /* 0x0000000165007824 */ /* 0x000fe400078e0202 */
[----:B------:R-:W-:Y:S01]  /*28d0*/  FMUL.FTZ R32, R32, c[0x0][0x2ec] ;  /* 0x0000bb0020207a20 */ /* 0x000fe20000410000 */
[----:B------:R-:W-:Y:S01]  /*28e0*/  IADD3 R4, R4, c[0x0][0x2e8], RZ ;  /* 0x0000ba0004047a10 */ /* 0x000fe20007ffe0ff */
[----:B------:R-:W-:Y:S02]  /*28f0*/  FMUL.FTZ R34, R34, c[0x0][0x2ec] ;  /* 0x0000bb0022227a20 */ /* 0x000fe40000410000 */
[----:B------:R-:W-:Y:S01]  /*2900*/  HMMA.16816.F32.BF16 R60, R8, R22, R60 ;  /* 0x00000016083c723c */ /* 0x000fe2000004183c */
[C---:B------:R-:W-:Y:S01]  /*2910*/  IADD3 R2, R4.reuse, 0x8, RZ ;  /* 0x0000000804027810 */ /* 0x040fe20007ffe0ff */
[----:B------:R-:W3:Y:S01]  /*2920*/  MUFU.TANH R32, R32 ;  /* 0x0000002000207308 */ /* 0x000ee20000002400 */
[----:B------:R-:W-:Y:S01]  /*2930*/  IMNMX R133, R4, UR13, PT ;  /* 0x0000000d04857c17 */ /* 0x000fe2000b800200 */
[----:B------:R-:W-:Y:S01]  /*2940*/  FMUL.FTZ R33, R33, c[0x0][0x2ec] ;  /* 0x0000bb0021217a20 */ /* 0x000fe20000410000 */
[----:B------:R-:W-:Y:S01]  /*2950*/  IMNMX R2, R2, UR13, PT ;  /* 0x0000000d02027c17 */ /* 0x000fe2000b800200 */
[----:B------:R-:W-:-:S02]  /*2960*/  FMUL.FTZ R35, R35, c[0x0][0x2ec] ;  /* 0x0000bb0023237a20 */ /* 0x000fc40000410000 */
[----:B------:R-:W-:Y:S01]  /*2970*/  IMAD.U32 R23, RZ, RZ, UR18 ;  /* 0x00000012ff177e24 */ /* 0x000fe2000f8e00ff */
[C---:B----4-:R-:W-:Y:S01]  /*2980*/  HMMA.16816.F32.BF16 R84, R8.reuse, R24, R84 ;  /* 0x000000180854723c */ /* 0x050fe20000041854 */
[----:B------:R-:W-:Y:S01]  /*2990*/  FMUL.FTZ R21, R45, c[0x0][0x2ec] ;  /* 0x0000bb002d157a20 */ /* 0x000fe20000410000 */
[----:B------:R-:W4:Y:S01]  /*29a0*/  MUFU.TANH R34, R34 ;  /* 0x0000002200227308 */ /* 0x000f220000002400 */
[----:B------:R-:W-:Y:S02]  /*29b0*/  IMAD R22, R23, 0x40, R134 ;  /* 0x0000004017167824 */ /* 0x000fe400078e0286 */
[----:B------:R-:W-:Y:S02]  /*29c0*/  FMUL.FTZ R38, R46, c[0x0][0x2ec] ;  /* 0x0000bb002e267a20 */ /* 0x000fe40000410000 */
[----:B------:R-:W-:Y:S01]  /*29d0*/  FMUL.FTZ R47, R47, c[0x0][0x2ec] ;  /* 0x0000bb002f2f7a20 */ /* 0x000fe20000410000 */
[C---:B------:R-:W-:Y:S01]  /*29e0*/  IADD3 R16, R22.reuse, 0x1, RZ ;  /* 0x0000000116107810 */ /* 0x040fe20007ffe0ff */
[----:B------:R-:W-:Y:S01]  /*29f0*/  HMMA.16816.F32.BF16 R24, R8, R26, R80 ;  /* 0x0000001a0818723c */ /* 0x000fe20000041850 */
[----:B------:R-:W-:Y:S01]  /*2a00*/  IADD3 R4, R22, 0x8, RZ ;  /* 0x0000000816047810 */ /* 0x000fe20007ffe0ff */
[----:B------:R-:W-:Y:S01]  /*2a10*/  MUFU.TANH R21, R21 ;  /* 0x0000001500157308 */ /* 0x000fe20000002400 */
[-C--:B------:R-:W-:Y:S01]  /*2a20*/  ISETP.GE.AND P6, PT, R16, R133.reuse, PT ;  /* 0x000000851000720c */ /* 0x080fe20003fc6270 */
[----:B------:R-:W-:Y:S01]  /*2a30*/  FMUL.FTZ R20, R44, c[0x0][0x2ec] ;  /* 0x0000bb002c147a20 */ /* 0x000fe20000410000 */
[-C--:B------:R-:W-:Y:S01]  /*2a40*/  ISETP.GE.AND P4, PT, R4, R133.reuse, PT ;  /* 0x000000850400720c */ /* 0x080fe20003f86270 */
[----:B------:R-:W-:Y:S01]  /*2a50*/  FMUL.FTZ R60, R60, c[0x0][0x2ec] ;  /* 0x0000bb003c3c7a20 */ /* 0x000fe20000410000 */
[-C--:B------:R-:W-:Y:S01]  /*2a60*/  ISETP.GE.AND P1, PT, R4, R2.reuse, PT ;  /* 0x000000020400720c */ /* 0x080fe20003f26270 */
[----:B------:R-:W-:Y:S01]  /*2a70*/  FMUL.FTZ R63, R63, c[0x0][0x2ec] ;  /* 0x0000bb003f3f7a20 */ /* 0x000fe20000410000 */
[----:B------:R-:W-:Y:S01]  /*2a80*/  IADD3 R4, R22, 0x10, RZ ;  /* 0x0000001016047810 */ /* 0x000fe20007ffe0ff */
[----:B------:R-:W1:Y:S01]  /*2a90*/  MUFU.TANH R38, R38 ;  /* 0x0000002600267308 */ /* 0x000e620000002400 */
[----:B--2---:R-:W-:Y:S01]  /*2aa0*/  FSEL R23, R48, -INF , !P6 ;  /* 0xff80000030177808 */ /* 0x004fe20007000000 */
[----:B------:R-:W-:Y:S01]  /*2ab0*/  FMUL.FTZ R61, R61, c[0x0][0x2ec] ;  /* 0x0000bb003d3d7a20 */ /* 0x000fe20000410000 */
[-C--:B------:R-:W-:Y:S01]  /*2ac0*/  ISETP.GE.AND P3, PT, R16, R2.reuse, PT ;  /* 0x000000021000720c */ /* 0x080fe20003f66270 */
[----:B------:R-:W-:Y:S01]  /*2ad0*/  FMUL.FTZ R62, R62, c[0x0][0x2ec] ;  /* 0x0000bb003e3e7a20 */ /* 0x000fe20000410000 */
[CC--:B------:R-:W-:Y:S01]  /*2ae0*/  ISETP.GE.AND P2, PT, R4.reuse, R133.reuse, PT ;  /* 0x000000850400720c */ /* 0x0c0fe20003f46270 */
[----:B------:R-:W-:Y:S01]  /*2af0*/  FMUL.FTZ R87, R87, c[0x0][0x2ec] ;  /* 0x0000bb0057577a20 */ /* 0x000fe20000410000 */
[-C--:B------:R-:W-:Y:S01]  /*2b00*/  ISETP.GE.AND P6, PT, R4, R2.reuse, PT ;  /* 0x000000020400720c */ /* 0x080fe20003fc6270 */
[----:B------:R-:W2:Y:S01]  /*2b10*/  MUFU.TANH R6, R47 ;  /* 0x0000002f00067308 */ /* 0x000ea20000002400 */
[----:B------:R-:W-:Y:S01]  /*2b20*/  IADD3 R16, R22, 0x9, RZ ;  /* 0x0000000916107810 */ /* 0x000fe20007ffe0ff */
[----:B------:R-:W-:Y:S01]  /*2b30*/  FMUL.FTZ R84, R84, c[0x0][0x2ec] ;  /* 0x0000bb0054547a20 */ /* 0x000fe20000410000 */
[----:B------:R-:W-:Y:S01]  /*2b40*/  IADD3 R4, R22, 0x11, RZ ;  /* 0x0000001116047810 */ /* 0x000fe20007ffe0ff */
[----:B------:R-:W-:Y:S01]  /*2b50*/  FMUL.FTZ R85, R85, c[0x0][0x2ec] ;  /* 0x0000bb0055557a20 */ /* 0x000fe20000410000 */
[----:B------:R-:W-:Y:S01]  /*2b60*/  FSEL R30, R30, -INF , !P3 ;  /* 0xff8000001e1e7808 */ /* 0x000fe20005800000 */
[----:B------:R-:W-:Y:S01]  /*2b70*/  FMUL.FTZ R86, R86, c[0x0][0x2ec] ;  /* 0x0000bb0056567a20 */ /* 0x000fe20000410000 */
[----:B------:R-:W-:Y:S01]  /*2b80*/  FSEL R31, R31, -INF , !P4 ;  /* 0xff8000001f1f7808 */ /* 0x000fe20006000000 */
[----:B------:R-:W1:Y:S01]  /*2b90*/  MUFU.TANH R159, R60 ;  /* 0x0000003c009f7308 */ /* 0x000e620000002400 */
[-C--:B------:R-:W-:Y:S01]  /*2ba0*/  ISETP.GE.AND P0, PT, R16, R133.reuse, PT ;  /* 0x000000851000720c */ /* 0x080fe20003f06270 */
[----:B------:R-:W-:Y:S01]  /*2bb0*/  FMUL.FTZ R24, R24, c[0x0][0x2ec] ;  /* 0x0000bb0018187a20 */ /* 0x000fe20000410000 */
[C---:B------:R-:W-:Y:S01]  /*2bc0*/  ISETP.GE.AND P3, PT, R4.reuse, R133, PT ;  /* 0x000000850400720c */ /* 0x040fe20003f66270 */
[----:B------:R-:W-:Y:S01]  /*2bd0*/  FMUL.FTZ R25, R25, c[0x0][0x2ec] ;  /* 0x0000bb0019197a20 */ /* 0x000fe20000410000 */
[-C--:B------:R-:W-:Y:S01]  /*2be0*/  ISETP.GE.AND P4, PT, R4, R2.reuse, PT ;  /* 0x000000020400720c */ /* 0x080fe20003f86270 */
[----:B------:R-:W-:Y:S01]  /*2bf0*/  FMUL.FTZ R26, R26, c[0x0][0x2ec] ;  /* 0x0000bb001a1a7a20 */ /* 0x000fe20000410000 */
[----:B------:R-:W-:Y:S01]  /*2c00*/  IADD3 R4, R22, 0x18, RZ ;  /* 0x0000001816047810 */ /* 0x000fe20007ffe0ff */
[----:B------:R-:W2:Y:S01]  /*2c10*/  MUFU.TANH R33, R33 ;  /* 0x0000002100217308 */ /* 0x000ea20000002400 */
[----:B------:R-:W-:Y:S01]  /*2c20*/  ISETP.GE.AND P5, PT, R16, R2, PT ;  /* 0x000000021000720c */ /* 0x000fe20003fa6270 */
[----:B------:R-:W-:Y:S01]  /*2c30*/  FMUL.FTZ R27, R27, c[0x0][0x2ec] ;  /* 0x0000bb001b1b7a20 */ /* 0x000fe20000410000 */
[----:B------:R-:W-:-:S02]  /*2c40*/  IADD3 R12, R22, 0x19, RZ ;  /* 0x00000019160c7810 */ /* 0x000fc40007ffe0ff */
[----:B-----5:R-:W-:Y:S02]  /*2c50*/  FSEL R36, R36, -INF , !P1 ;  /* 0xff80000024247808 */ /* 0x020fe40004800000 */
[----:B------:R-:W-:Y:S01]  /*2c60*/  FSEL R49, R49, -INF , !P0 ;  /* 0xff80000031317808 */ /* 0x000fe20004000000 */
[----:B------:R-:W5:Y:S01]  /*2c70*/  MUFU.TANH R35, R35 ;  /* 0x0000002300237308 */ /* 0x000f620000002400 */
[CC--:B------:R-:W-:Y:S02]  /*2c80*/  ISETP.GE.AND P1, PT, R4.reuse, R133.reuse, PT ;  /* 0x000000850400720c */ /* 0x0c0fe40003f26270 */
[----:B------:R-:W-:Y:S02]  /*2c90*/  ISETP.GE.AND P0, PT, R4, R2, PT ;  /* 0x000000020400720c */ /* 0x000fe40003f06270 */
[----:B-1----:R-:W-:Y:S02]  /*2ca0*/  FSEL R4, R37, -INF , !P5 ;  /* 0xff80000025047808 */ /* 0x002fe40006800000 */
[----:B---3--:R-:W-:Y:S01]  /*2cb0*/  FSEL R17, R32, -INF , !P2 ;  /* 0xff80000020117808 */ /* 0x008fe20005000000 */
[----:B------:R-:W1:Y:S01]  /*2cc0*/  MUFU.TANH R142, R87 ;  /* 0x00000057008e7308 */ /* 0x000e620000002400 */
[----:B------:R-:W-:-:S02]  /*2cd0*/  ISETP.GE.AND P5, PT, R12, R133, PT ;  /* 0x000000850c00720c */ /* 0x000fc40003fa6270 */
[----:B------:R-:W-:Y:S02]  /*2ce0*/  ISETP.GE.AND P2, PT, R12, R2, PT ;  /* 0x000000020c00720c */ /* 0x000fe40003f46270 */
[----:B------:R-:W-:Y:S02]  /*2cf0*/  IADD3 R12, R22, 0x20, RZ ;  /* 0x00000020160c7810 */ /* 0x000fe40007ffe0ff */
[----:B----4-:R-:W-:Y:S01]  /*2d00*/  FSEL R14, R34, -INF , !P6 ;  /* 0xff800000220e7808 */ /* 0x010fe20007000000 */
[----:B------:R-:W3:Y:S01]  /*2d10*/  MUFU.TANH R20, R20 ;  /* 0x0000001400147308 */ /* 0x000ee20000002400 */
[----:B------:R-:W-:Y:S02]  /*2d20*/  IADD3 R8, R22, 0x28, RZ ;  /* 0x0000002816087810 */ /* 0x000fe40007ffe0ff */
[----:B------:R-:W-:Y:S02]  /*2d30*/  ISETP.GE.AND P6, PT, R12, R133, PT ;  /* 0x000000850c00720c */ /* 0x000fe40003fc6270 */
[----:B------:R-:W-:-:S02]  /*2d40*/  IADD3 R11, R22, 0x29, RZ ;  /* 0x00000029160b7810 */ /* 0x000fc40007ffe0ff */
[----:B------:R-:W-:Y:S01]  /*2d50*/  FSEL R10, R38, -INF , !P0 ;  /* 0xff800000260a7808 */ /* 0x000fe20004000000 */
[----:B------:R-:W4:Y:S01]  /*2d60*/  MUFU.TANH R172, R63 ;  /* 0x0000003f00ac7308 */ /* 0x000f220000002400 */
[----:B------:R-:W-:Y:S02]  /*2d70*/  FSEL R9, R21, -INF , !P5 ;  /* 0xff80000015097808 */ /* 0x000fe40006800000 */
[C---:B------:R-:W-:Y:S02]  /*2d80*/  ISETP.GE.AND P0, PT, R8.reuse, R133, PT ;  /* 0x000000850800720c */ /* 0x040fe40003f06270 */
[----:B------:R-:W-:Y:S02]  /*2d90*/  ISETP.GE.AND P5, PT, R8, R2, PT ;  /* 0x000000020800720c */ /* 0x000fe40003fa6270 */
[----:B--2---:R-:W-:Y:S01]  /*2da0*/  FSEL R8, R6, -INF , !P2 ;  /* 0xff80000006087808 */ /* 0x004fe20005000000 */
[----:B------:R-:W2:Y:S01]  /*2db0*/  MUFU.TANH R171, R84 ;  /* 0x0000005400ab7308 */ /* 0x000ea20000002400 */
[----:B------:R-:W-:-:S02]  /*2dc0*/  FSEL R167, R167, -INF , !P6 ;  /* 0xff800000a7a77808 */ /* 0x000fc40007000000 */
[C---:B------:R-:W-:Y:S02]  /*2dd0*/  ISETP.GE.AND P2, PT, R11.reuse, R133, PT ;  /* 0x000000850b00720c */ /* 0x040fe40003f46270 */
[-C--:B------:R-:W-:Y:S02]  /*2de0*/  ISETP.GE.AND P6, PT, R11, R2.reuse, PT ;  /* 0x000000020b00720c */ /* 0x080fe40003fc6270 */
[----:B------:R-:W-:Y:S01]  /*2df0*/  IADD3 R11, R22, 0x31, RZ ;  /* 0x00000031160b7810 */ /* 0x000fe20007ffe0ff */
[----:B------:R-:W-:Y:S01]  /*2e00*/  MUFU.TANH R165, R61 ;  /* 0x0000003d00a57308 */ /* 0x000fe20000002400 */
[----:B------:R-:W-:Y:S02]  /*2e10*/  FSEL R159, R159, -INF , !P0 ;  /* 0xff8000009f9f7808 */ /* 0x000fe40004000000 */
[----:B------:R-:W-:Y:S02]  /*2e20*/  FSEL R15, R33, -INF , !P3 ;  /* 0xff800000210f7808 */ /* 0x000fe40005800000 */
[----:B------:R-:W-:-:S02]  /*2e30*/  ISETP.GE.AND P0, PT, R11, R2, PT ;  /* 0x000000020b00720c */ /* 0x000fc40003f06270 */
[----:B------:R-:W-:Y:S01]  /*2e40*/  IADD3 R16, R22, 0x21, RZ ;  /* 0x0000002116107810 */ /* 0x000fe20007ffe0ff */
[----:B------:R-:W2:Y:S01]  /*2e50*/  MUFU.TANH R166, R62 ;  /* 0x0000003e00a67308 */ /* 0x000ea20000002400 */
[----:B------:R-:W-:Y:S02]  /*2e60*/  ISETP.GE.AND P3, PT, R12, R2, PT ;  /* 0x000000020c00720c */ /* 0x000fe40003f66270 */
[----:B------:R-:W-:Y:S02]  /*2e70*/  IADD3 R6, R22, 0x30, RZ ;  /* 0x0000003016067810 */ /* 0x000fe40007ffe0ff */
[----:B-----5:R-:W-:Y:S02]  /*2e80*/  FSEL R12, R35, -INF , !P4 ;  /* 0xff800000230c7808 */ /* 0x020fe40006000000 */
[----:B-1----:R-:W-:Y:S01]  /*2e90*/  FSEL R142, R142, -INF , !P0 ;  /* 0xff8000008e8e7808 */ /* 0x002fe20004000000 */
[----:B------:R-:W-:Y:S01]  /*2ea0*/  MUFU.TANH R169, R85 ;  /* 0x0000005500a97308 */ /* 0x000fe20000002400 */
[----:B------:R-:W-:-:S02]  /*2eb0*/  ISETP.GE.AND P4, PT, R16, R133, PT ;  /* 0x000000851000720c */ /* 0x000fc40003f86270 */
[----:B---3--:R-:W-:Y:S02]  /*2ec0*/  FSEL R13, R20, -INF , !P1 ;  /* 0xff800000140d7808 */ /* 0x008fe40004800000 */
[----:B------:R-:W-:Y:S02]  /*2ed0*/  FSEL R164, R164, -INF , !P3 ;  /* 0xff800000a4a47808 */ /* 0x000fe40005800000 */
[----:B------:R-:W-:Y:S01]  /*2ee0*/  PLOP3.LUT P0, PT, PT, PT, UP0, 0x80, 0x0 ;  /* 0x000000000000781c */ /* 0x000fe20003f0f008 */
[----:B------:R-:W1:Y:S01]  /*2ef0*/  MUFU.TANH R168, R86 ;  /* 0x0000005600a87308 */ /* 0x000e620000002400 */
[----:B------:R-:W-:Y:S02]  /*2f00*/  ISETP.GE.AND P1, PT, R16, R2, PT ;  /* 0x000000021000720c */ /* 0x000fe40003f26270 */
[----:B------:R-:W-:Y:S02]  /*2f10*/  ISETP.GE.AND P3, PT, R6, R133, PT ;  /* 0x000000850600720c */ /* 0x000fe40003f66270 */
[----:B------:R-:W-:-:S02]  /*2f20*/  FSEL R161, R161, -INF , !P4 ;  /* 0xff800000a1a17808 */ /* 0x000fc40006000000 */
[----:B------:R-:W-:Y:S01]  /*2f30*/  ISETP.GE.AND P4, PT, R6, R2, PT ;  /* 0x000000020600720c */ /* 0x000fe20003f86270 */
[----:B------:R-:W3:Y:S01]  /*2f40*/  MUFU.TANH R143, R24 ;  /* 0x00000018008f7308 */ /* 0x000ee20000002400 */
[----:B------:R-:W-:Y:S02]  /*2f50*/  FSEL R174, R174, -INF , !P1 ;  /* 0xff800000aeae7808 */ /* 0x000fe40004800000 */
[----:B----4-:R-:W-:Y:S02]  /*2f60*/  FSEL R172, R172, -INF , !P6 ;  /* 0xff800000acac7808 */ /* 0x010fe40007000000 */
[----:B--2---:R-:W-:Y:S02]  /*2f70*/  FSEL R171, R171, -INF , !P3 ;  /* 0xff800000abab7808 */ /* 0x004fe40005800000 */
[----:B------:R-:W-:Y:S01]  /*2f80*/  IADD3 R6, R22, 0x38, RZ ;  /* 0x0000003816067810 */ /* 0x000fe20007ffe0ff */
[----:B------:R-:W-:Y:S01]  /*2f90*/  MUFU.TANH R141, R25 ;  /* 0x00000019008d7308 */ /* 0x000fe20000002400 */
[----:B------:R-:W-:-:S02]  /*2fa0*/  ISETP.GE.AND P1, PT, R11, R133, PT ;  /* 0x000000850b00720c */ /* 0x000fc40003f26270 */
[C---:B------:R-:W-:Y:S02]  /*2fb0*/  ISETP.GE.AND P6, PT, R22.reuse, R133, PT ;  /* 0x000000851600720c */ /* 0x040fe40003fc6270 */
[C---:B------:R-:W-:Y:S02]  /*2fc0*/  ISETP.GE.AND P3, PT, R22.reuse, R2, PT ;  /* 0x000000021600720c */ /* 0x040fe40003f66270 */
[----:B------:R-:W-:Y:S01]  /*2fd0*/  IADD3 R22, R22, 0x39, RZ ;  /* 0x0000003916167810 */ /* 0x000fe20007ffe0ff */
[----:B------:R-:W2:Y:S01]  /*2fe0*/  MUFU.TANH R140, R26 ;  /* 0x0000001a008c7308 */ /* 0x000ea20000002400 */
[----:B------:R-:W-:Y:S02]  /*2ff0*/  FSEL R166, R166, -INF , !P5 ;  /* 0xff800000a6a67808 */ /* 0x000fe40006800000 */
[----:B------:R-:W-:Y:S02]  /*3000*/  FSEL R165, R165, -INF , !P2 ;  /* 0xff800000a5a57808 */ /* 0x000fe40005000000 */
[----:B-1----:R-:W-:-:S02]  /*3010*/  FSEL R168, R168, -INF , !P4 ;  /* 0xff800000a8a87808 */ /* 0x002fc40006000000 */
[----:B------:R-:W-:Y:S01]  /*3020*/  FSEL R169, R169, -INF , !P1 ;  /* 0xff800000a9a97808 */ /* 0x000fe20004800000 */
[----:B------:R-:W1:Y:S01]  /*3030*/  MUFU.TANH R162, R27 ;  /* 0x0000001b00a27308 */ /* 0x000e620000002400 */
[----:B------:R-:W-:Y:S01]  /*3040*/  BAR.SYNC.DEFER_BLOCKING 0x0 ;  /* 0x0000000000007b1d */ /* 0x000fe20000010000 */
[CC--:B------:R-:W-:Y:S02]  /*3050*/  ISETP.GE.AND P5, PT, R6.reuse, R133.reuse, PT ;  /* 0x000000850600720c */ /* 0x0c0fe40003fa6270 */
[-C--:B------:R-:W-:Y:S02]  /*3060*/  ISETP.GE.AND P2, PT, R6, R2.reuse, PT ;  /* 0x000000020600720c */ /* 0x080fe40003f46270 */
[C---:B------:R-:W-:Y:S02]  /*3070*/  ISETP.GE.AND P4, PT, R22.reuse, R133, PT ;  /* 0x000000851600720c */ /* 0x040fe40003f86270 */
[----:B------:R-:W-:Y:S02]  /*3080*/  ISETP.GE.AND P1, PT, R22, R2, PT ;  /* 0x000000021600720c */ /* 0x000fe40003f26270 */
[----:B---3--:R-:W-:-:S02]  /*3090*/  FSEL R143, R143, -INF , !P5 ;  /* 0xff8000008f8f7808 */ /* 0x008fc40006800000 */
[----:B--2---:R-:W-:Y:S02]  /*30a0*/  FSEL R140, R140, -INF , !P2 ;  /* 0xff8000008c8c7808 */ /* 0x004fe40005000000 */
[----:B------:R-:W-:Y:S02]  /*30b0*/  FSEL R28, R28, -INF , !P6 ;  /* 0xff8000001c1c7808 */ /* 0x000fe40007000000 */
[----:B------:R-:W-:Y:S02]  /*30c0*/  FSEL R29, R29, -INF , !P3 ;  /* 0xff8000001d1d7808 */ /* 0x000fe40005800000 */
[----:B------:R-:W-:Y:S02]  /*30d0*/  FSEL R141, R141, -INF , !P4 ;  /* 0xff8000008d8d7808 */ /* 0x000fe40006000000 */
[----:B-1----:R-:W-:Y:S01]  /*30e0*/  FSEL R162, R162, -INF , !P1 ;  /* 0xff800000a2a27808 */ /* 0x002fe20004800000 */
[----:B------:R-:W-:Y:S05]  /*30f0*/  @!P0 BRA `(.L_x_367) ;  /* 0x0000020000008947 */ /* 0x000fea0003800000 */
[----:B------:R-:W-:-:S04]  /*3100*/  UIADD3 UR12, UR8, -0x2, URZ ;  /* 0xfffffffe080c7890 */ /* 0x000fc8000fffe03f */
[----:B------:R-:W-:Y:S02]  /*3110*/  USHF.R.S32.HI UR11, URZ, 0x1f, UR12 ;  /* 0x0000001f3f0b7899 */ /* 0x000fe4000801140c */
[----:B------:R-:W-:Y:S01]  /*3120*/  UIMAD UR20, UR20, UR12, URZ ;  /* 0x0000000c141472a4 */ /* 0x000fe2000f8e023f */
[----:B------:R-:W-:Y:S01]  /*3130*/  IMAD.WIDE.U32 R18, R3, UR12, R214 ;  /* 0x0000000c03127c25 */ /* 0x000fe2000f8e00d6 */
[----:B------:R-:W-:Y:S02]  /*3140*/  USHF.L.U32 UR12, UR6, 0x5, URZ ;  /* 0x00000005060c7899 */ /* 0x000fe4000800063f */
[----:B------:R-:W-:Y:S02]  /*3150*/  UIMAD UR11, UR11, UR21, UR20 ;  /* 0x000000150b0b72a4 */ /* 0x000fe4000f8e0214 */
[----:B------:R-:W-:Y:S01]  /*3160*/  LEA R24, P2, R18, c[0x0][0x168], 0x1 ;  /* 0x00005a0012187a11 */ /* 0x000fe200078408ff */
[----:B------:R-:W-:-:S03]  /*3170*/  USHF.L.U64.HI UR6, UR6, 0x5, UR7 ;  /* 0x0000000506067899 */ /* 0x000fc60008010207 */
[----:B------:R-:W-:Y:S02]  /*3180*/  IADD3 R3, R19, UR11, RZ ;  /* 0x0000000b13037c10 */ /* 0x000fe4000fffe0ff */
        /* <DEDUP_REMOVED lines=8> */
[----:B------:R-:W-:-:S02]  /*3210*/  IADD3 R18, P1, R26, UR12, RZ ;  /* 0x0000000c1a127c10 */ /* 0x000fc4000ff3e0ff */
        /* <DEDUP_REMOVED lines=14> */
.L_x_367:
[----:B------:R-:W-:Y:S02]  /*3300*/  FMNMX.FTZ R16, R28, R23, !PT ;  /* 0x000000171c107209 */ /* 0x000fe40007810000 */
[----:B-1----:R-:W-:-:S02]  /*3310*/  FMNMX.FTZ R19, R29, R30, !PT ;  /* 0x0000001e1d137209 */ /* 0x002fc40007810000 */
        /* <DEDUP_REMOVED lines=72> */
[----:B------:R-:W4:Y:S01]  /*37a0*/  LDSM.16.MT88.4 R4, [R196+0x10000] ;  /* 0x01000000c404783b */ /* 0x000f220000004200 */
[--C-:B------:R-:W-:Y:S02]  /*37b0*/  FFMA.FTZ R135, R9, c[0x0][0x23c], -R170.reuse ;  /* 0x00008f0009877a23 */ /* 0x100fe400000108aa */
[--C-:B------:R-:W-:Y:S01]  /*37c0*/  FFMA.FTZ R145, R10, c[0x0][0x23c], -R163.reuse ;  /* 0x00008f000a917a23 */ /* 0x100fe200000108a3 */
[----:B------:R-:W-:Y:S01]  /*37d0*/  LDSM.16.MT88.4 R16, [R197+0xe800] ;  /* 0x00e80000c510783b */ /* 0x000fe20000004200 */
[----:B------:R-:W-:Y:S01]  /*37e0*/  FFMA.FTZ R0, R8, c[0x0][0x23c], -R163 ;  /* 0x00008f0008007a23 */ /* 0x000fe200000108a3 */
[----:B------:R-:W-:Y:S01]  /*37f0*/  MUFU.EX2 R151, R151 ;  /* 0x0000009700977308 */ /* 0x000fe20000000800 */
[--C-:B------:R-:W-:Y:S01]  /*3800*/  FFMA.FTZ R147, R15, c[0x0][0x23c], -R170.reuse ;  /* 0x00008f000f937a23 */ /* 0x100fe200000108aa */
[----:B------:R-:W5:Y:S01]  /*3810*/  LDSM.16.MT88.4 R8, [R200+0xe800] ;  /* 0x00e80000c808783b */ /* 0x000f620000004200 */
[----:B------:R-:W-:-:S02]  /*3820*/  FFMA.FTZ R146, R13, c[0x0][0x23c], -R170 ;  /* 0x00008f000d927a23 */ /* 0x000fc400000108aa */
[--C-:B------:R-:W-:Y:S01]  /*3830*/  FFMA.FTZ R149, R14, c[0x0][0x23c], -R163.reuse ;  /* 0x00008f000e957a23 */ /* 0x100fe200000108a3 */
[----:B------:R-:W-:Y:S01]  /*3840*/  LDSM.16.MT88.4 R28, [R196+0xc800] ;  /* 0x00c80000c41c783b */ /* 0x000fe20000004200 */
[----:B------:R-:W-:Y:S01]  /*3850*/  FFMA.FTZ R144, R12, c[0x0][0x23c], -R163 ;  /* 0x00008f000c907a23 */ /* 0x000fe200000108a3 */
[----:B------:R-:W3:Y:S01]  /*3860*/  MUFU.EX2 R148, R148 ;  /* 0x0000009400947308 */ /* 0x000ee20000000800 */
[----:B--2---:R-:W-:Y:S01]  /*3870*/  F2FP.BF16.PACK_AB R96, R153, R154 ;  /* 0x0000009a9960723e */ /* 0x004fe200000010ff */
[----:B------:R-:W2:Y:S01]  /*3880*/  LDSM.16.MT88.4 R12, [R196+0xe800] ;  /* 0x00e80000c40c783b */ /* 0x000ea20000004200 */
        /* <DEDUP_REMOVED lines=8> */
[----:B------:R-:W1:Y:S01]  /*3910*/  MUFU.EX2 R156, R156 ;  /* 0x0000009c009c7308 */ /* 0x000e620000000800 */
        /* <DEDUP_REMOVED lines=30> */
[----:B------:R-:W3:Y:S06]  /*3b00*/  MUFU.EX2 R144, R144 ;  /* 0x0000009000907308 */ /* 0x000eec0000000800 */
        /* <DEDUP_REMOVED lines=35> */
[----:B------:R-:W2:Y:S06]  /*3d40*/  MUFU.EX2 R221, R221 ;  /* 0x000000dd00dd7308 */ /* 0x000eac0000000800 */
[C---:B----4-:R-:W-:Y:S07]  /*3d50*/  HMMA.16816.F32.BF16 R92, R96.reuse, R4, RZ ;  /* 0x00000004605c723c */ /* 0x050fee00000418ff */
[----:B-1----:R-:W-:Y:S01]  /*3d60*/  F2FP.BF16.PACK_AB R4, R147, R152 ;  /* 0x000000989304723e */ /* 0x002fe200000010ff */
[----:B------:R-:W-:Y:S01]  /*3d70*/  HMMA.16816.F32.BF16 R96, R96, R6, RZ ;  /* 0x000000066060723c */ /* 0x000fe200000418ff */
[----:B---3--:R-:W-:Y:S01]  /*3d80*/  F2FP.BF16.PACK_AB R5, R144, R149 ;  /* 0x000000959005723e */ /* 0x008fe200000010ff */
        /* <DEDUP_REMOVED lines=9> */
[----:B-----5:R-:W-:Y:S01]  /*3e20*/  HMMA.16816.F32.BF16 R36, R4, R8, R36 ;  /* 0x000000080424723c */ /* 0x020fe20000041824 */
        /* <DEDUP_REMOVED lines=131> */
[----:B------:R-:W-:-:S02]  /*4660*/  USHF.L.U32 UR11, UR4, 0x5, URZ ;  /* 0x00000005040b7899 */ /* 0x000fc4000800063f */
[----:B------:R-:W-:Y:S01]  /*4670*/  UIADD3 UR6, UR21, UR6, URZ ;  /* 0x0000000615067290 */ /* 0x000fe2000fffe03f */
[----:B------:R-:W-:Y:S01]  /*4680*/  IMAD.U32 R6, RZ, RZ, UR20 ;  /* 0x00000014ff067e24 */ /* 0x000fe2000f8e00ff */
[----:B------:R-:W-:Y:S01]  /*4690*/  UISETP.NE.AND UP0, UPT, UR8, 0x2, UPT ;  /* 0x000000020800788c */ /* 0x000fe2000bf05270 */
[----:B------:R-:W-:-:S03]  /*46a0*/  IMAD.U32 R7, RZ, RZ, UR21 ;  /* 0x00000015ff077e24 */ /* 0x000fc6000f8e00ff */
[----:B------:R-:W-:Y:S01]  /*46b0*/  IMAD.U32 R5, RZ, RZ, UR6 ;  /* 0x00000006ff057e24 */ /* 0x000fe2000f8e00ff */
[----:B------:R-:W-:Y:S01]  /*46c0*/  BAR.SYNC.DEFER_BLOCKING 0x0 ;  /* 0x0000000000007b1d */ /* 0x000fe20000010000 */
[----:B------:R-:W-:Y:S01]  /*46d0*/  LEA R0, P0, R6, R232, 0x6 ;  /* 0x000000e806007211 */ /* 0x000fe200078030ff */
[----:B------:R-:W-:-:S03]  /*46e0*/  USHF.L.U64.HI UR6, UR4, 0x5, UR5 ;  /* 0x0000000504067899 */ /* 0x000fc60008010205 */
[----:B------:R-:W-:Y:S02]  /*46f0*/  LEA R4, P1, R0, c[0x0][0x170], 0x1 ;  /* 0x00005c0000047a11 */ /* 0x000fe400078208ff */
[----:B------:R-:W-:Y:S02]  /*4700*/  LEA.HI.X R5, R6, R213, R5, 0x6, P0 ;  /* 0x000000d506057211 */ /* 0x000fe400000f3405 */
[----:B------:R-:W-:Y:S02]  /*4710*/  IADD3 R6, P0, R4, UR11, RZ ;  /* 0x0000000b04067c10 */ /* 0x000fe4000ff1e0ff */
[----:B------:R-:W-:Y:S02]  /*4720*/  LEA.HI.X R5, R0, c[0x0][0x174], R5, 0x1, P1 ;  /* 0x00005d0000057a11 */ /* 0x000fe400008f0c05 */
[----:B------:R-:W-:Y:S02]  /*4730*/  IADD3 R10, P1, R6, UR11, RZ ;  /* 0x0000000b060a7c10 */ /* 0x000fe4000ff3e0ff */
[----:B------:R-:W-:-:S02]  /*4740*/  IADD3.X R7, R5, UR6, RZ, P0, !PT ;  /* 0x0000000605077c10 */ /* 0x000fc400087fe4ff */
[----:B------:R-:W-:Y:S02]  /*4750*/  IADD3 R8, P0, R10, UR11, RZ ;  /* 0x0000000b0a087c10 */ /* 0x000fe4000ff1e0ff */
[----:B------:R-:W-:-:S04]  /*4760*/  IADD3.X R11, R7, UR6, RZ, P1, !PT ;  /* 0x00000006070b7c10 */ /* 0x000fc80008ffe4ff */
[----:B------:R-:W-:Y:S01]  /*4770*/  IADD3.X R9, R11, UR6, RZ, P0, !PT ;  /* 0x000000060b097c10 */ /* 0x000fe200087fe4ff */
        /* <DEDUP_REMOVED lines=16> */
[----:B------:R-:W1:Y:S04]  /*4880*/  LDSM.16.M88.4 R16, [R205+0x6000] ;  /* 0x00600000cd10783b */ /* 0x000e680000000200 */
[----:B------:R-:W-:Y:S04]  /*4890*/  LDSM.16.M88.4 R32, [R204] ;  /* 0x00000000cc20783b */ /* 0x000fe80000000200 */
[----:B------:R-:W-:Y:S04]  /*48a0*/  LDSM.16.M88.4 R12, [R203] ;  /* 0x00000000cb0c783b */ /* 0x000fe80000000200 */
[----:B------:R-:W3:Y:S04]  /*48b0*/  LDSM.16.M88.4 R140, [R205+0x6800] ;  /* 0x00680000cd8c783b */ /* 0x000ee80000000200 */
[----:B------:R-:W4:Y:S04]  /*48c0*/  LDSM.16.M88.4 R152, [R205+0x7000] ;  /* 0x00700000cd98783b */ /* 0x000f280000000200 */
[----:B------:R-:W5:Y:S04]  /*48d0*/  LDSM.16.M88.4 R24, [R205+0x7800] ;  /* 0x00780000cd18783b */ /* 0x000f680000000200 */
[----:B--2---:R-:W-:Y:S04]  /*48e0*/  LDSM.16.M88.4 R8, [R202] ;  /* 0x00000000ca08783b */ /* 0x004fe80000000200 */
[----:B------:R-:W2:Y:S04]  /*48f0*/  LDSM.16.M88.4 R20, [R199+0x6000] ;  /* 0x00600000c714783b */ /* 0x000ea80000000200 */
[----:B------:R-:W2:Y:S04]  /*4900*/  LDSM.16.M88.4 R148, [R195] ;  /* 0x00000000c394783b */ /* 0x000ea80000000200 */
[----:B------:R-:W2:Y:S01]  /*4910*/  LDSM.16.M88.4 R144, [R194] ;  /* 0x00000000c290783b */ /* 0x000ea20000000200 */
[C---:B-1----:R-:W-:Y:S03]  /*4920*/  HMMA.16816.F32.BF16 R4, R168.reuse, R16, RZ ;  /* 0x00000010a804723c */ /* 0x042fe600000418ff */
[----:B------:R-:W1:Y:S04]  /*4930*/  LDSM.16.M88.4 R136, [R193] ;  /* 0x00000000c188783b */ /* 0x000e680000000200 */
[----:B------:R-:W-:Y:S01]  /*4940*/  LDSM.16.M88.4 R160, [R199+0x7800] ;  /* 0x00780000c7a0783b */ /* 0x000fe20000000200 */
[C---:B------:R-:W-:Y:S03]  /*4950*/  HMMA.16816.F32.BF16 R16, R168.reuse, R18, RZ ;  /* 0x00000012a810723c */ /* 0x040fe600000418ff */
[----:B------:R-:W-:Y:S04]  /*4960*/  LDSM.16.M88.4 R176, [R199+0x6800] ;  /* 0x00680000c7b0783b */ /* 0x000fe80000000200 */
[----:B------:R-:W-:Y:S01]  /*4970*/  LDSM.16.M88.4 R164, [R199+0x7000] ;  /* 0x00700000c7a4783b */ /* 0x000fe20000000200 */
[----:B---3--:R-:W-:Y:S03]  /*4980*/  HMMA.16816.F32.BF16 R28, R168, R140, RZ ;  /* 0x0000008ca81c723c */ /* 0x008fe600000418ff */
[----:B------:R-:W-:Y:S04]  /*4990*/  LDSM.16.M88.4 R180, [R202+0x2000] ;  /* 0x00200000cab4783b */ /* 0x000fe80000000200 */
[----:B------:R-:W-:Y:S01]  /*49a0*/  LDSM.16.M88.4 R228, [R205+0xa800] ;  /* 0x00a80000cde4783b */ /* 0x000fe20000000200 */
[----:B------:R-:W-:Y:S03]  /*49b0*/  HMMA.16816.F32.BF16 R4, R32, R12, R4 ;  /* 0x0000000c2004723c */ /* 0x000fe60000041804 */
[----:B------:R-:W-:Y:S04]  /*49c0*/  LDSM.16.M88.4 R224, [R199+0xa000] ;  /* 0x00a00000c7e0783b */ /* 0x000fe80000000200 */
[----:B------:R-:W0:Y:S01]  /*49d0*/  LDGDEPBAR ;  /* 0x00000000000079af */ /* 0x000e220000000000 */
[C---:B----4-:R-:W-:Y:S08]  /*49e0*/  HMMA.16816.F32.BF16 R156, R168.reuse, R152, RZ ;  /* 0x00000098a89c723c */ /* 0x050ff000000418ff */
[C---:B------:R-:W-:Y:S08]  /*49f0*/  HMMA.16816.F32.BF16 R140, R168.reuse, R142, RZ ;  /* 0x0000008ea88c723c */ /* 0x040ff000000418ff */
[C---:B------:R-:W-:Y:S08]  /*4a00*/  HMMA.16816.F32.BF16 R152, R168.reuse, R154, RZ ;  /* 0x0000009aa898723c */ /* 0x040ff000000418ff */
[C---:B-----5:R-:W-:Y:S08]  /*4a10*/  HMMA.16816.F32.BF16 R172, R168.reuse, R24, RZ ;  /* 0x00000018a8ac723c */ /* 0x060ff000000418ff */
[----:B------:R-:W-:Y:S01]  /*4a20*/  HMMA.16816.F32.BF16 R168, R168, R26, RZ ;  /* 0x0000001aa8a8723c */ /* 0x000fe200000418ff */
[----:B------:R-:W-:Y:S07]  /*4a30*/  LDSM.16.M88.4 R24, [R201] ;  /* 0x00000000c918783b */ /* 0x000fee0000000200 */
[----:B------:R-:W-:Y:S01]  /*4a40*/  HMMA.16816.F32.BF16 R16, R32, R14, R16 ;  /* 0x0000000e2010723c */ /* 0x000fe20000041810 */
[----:B------:R-:W3:Y:S07]  /*4a50*/  LDSM.16.M88.4 R12, [R192] ;  /* 0x00000000c00c783b */ /* 0x000eee0000000200 */
[----:B--2---:R-:W-:Y:S08]  /*4a60*/  HMMA.16816.F32.BF16 R4, R8, R20, R4 ;  /* 0x000000140804723c */ /* 0x004ff00000041804 */
        /* <DEDUP_REMOVED lines=8> */
[----:B------:R-:W-:Y:S04]  /*4af0*/  LDSM.16.M88.4 R32, [R206+0x2000] ;  /* 0x00200000ce20783b */ /* 0x000fe80000000200 */
[----:B------:R-:W-:Y:S03]  /*4b00*/  LDSM.16.M88.4 R136, [R192+0x1800] ;  /* 0x00180000c088783b */ /* 0x000fe60000000200 */
[----:B------:R-:W-:Y:S01]  /*4b10*/  HMMA.16816.F32.BF16 R16, R8, R22, R16 ;  /* 0x000000160810723c */ /* 0x000fe20000041810 */
[----:B------:R-:W1:Y:S07]  /*4b20*/  LDSM.16.M88.4 R20, [R205+0x8000] ;  /* 0x00800000cd14783b */ /* 0x000e6e0000000200 */
[----:B---3--:R-:W-:Y:S08]  /*4b30*/  HMMA.16816.F32.BF16 R4, R24, R12, R4 ;  /* 0x0000000c1804723c */ /* 0x008ff00000041804 */
[C---:B------:R-:W-:Y:S08]  /*4b40*/  HMMA.16816.F32.BF16 R172, R8.reuse, R160, R172 ;  /* 0x000000a008ac723c */ /* 0x040ff000000418ac */
[----:B------:R-:W-:Y:S01]  /*4b50*/  HMMA.16816.F32.BF16 R168, R8, R162, R168 ;  /* 0x000000a208a8723c */ /* 0x000fe200000418a8 */
[----:B------:R-:W-:Y:S07]  /*4b60*/  LDSM.16.M88.4 R160, [R191] ;  /* 0x00000000bfa0783b */ /* 0x000fee0000000200 */
[----:B------:R-:W-:Y:S01]  /*4b70*/  HMMA.16816.F32.BF16 R16, R24, R14, R16 ;  /* 0x0000000e1810723c */ /* 0x000fe20000041810 */
[----:B------:R-:W2:Y:S07]  /*4b80*/  LDSM.16.M88.4 R12, [R204+0x2000] ;  /* 0x00200000cc0c783b */ /* 0x000eae0000000200 */
        /* <DEDUP_REMOVED lines=16> */
[----:B--2---:R-:W-:Y:S08]  /*4c90*/  HMMA.16816.F32.BF16 R4, R12, R160, R4 ;  /* 0x000000a00c04723c */ /* 0x004ff00000041804 */
[C---:B------:R-:W-:Y:S08]  /*4ca0*/  HMMA.16816.F32.BF16 R172, R24.reuse, R136, R172 ;  /* 0x0000008818ac723c */ /* 0x040ff000000418ac */
[----:B------:R-:W-:Y:S01]  /*4cb0*/  HMMA.16816.F32.BF16 R168, R24, R138, R168 ;  /* 0x0000008a18a8723c */ /* 0x000fe200000418a8 */
[----:B------:R-:W2:Y:S04]  /*4cc0*/  LDSM.16.M88.4 R136, [R190] ;  /* 0x00000000be88783b */ /* 0x000ea80000000200 */
[----:B------:R-:W2:Y:S03]  /*4cd0*/  LDSM.16.M88.4 R24, [R192+0x2000] ;  /* 0x00200000c018783b */ /* 0x000ea60000000200 */
[C---:B---3--:R-:W-:Y:S08]  /*4ce0*/  HMMA.16816.F32.BF16 R28, R32.reuse, R8, R28 ;  /* 0x00000008201c723c */ /* 0x048ff0000004181c */
[----:B------:R-:W-:Y:S01]  /*4cf0*/  HMMA.16816.F32.BF16 R140, R32, R10, R140 ;  /* 0x0000000a208c723c */ /* 0x000fe2000004188c */
[----:B------:R-:W3:Y:S07]  /*4d00*/  LDSM.16.M88.4 R8, [R189] ;  /* 0x00000000bd08783b */ /* 0x000eee0000000200 */
[----:B------:R-:W-:Y:S01]  /*4d10*/  HMMA.16816.F32.BF16 R16, R12, R162, R16 ;  /* 0x000000a20c10723c */ /* 0x000fe20000041810 */
[----:B------:R-:W-:Y:S07]  /*4d20*/  LDSM.16.M88.4 R160, [R188] ;  /* 0x00000000bca0783b */ /* 0x000fee0000000200 */
[----:B-1----:R-:W-:Y:S08]  /*4d30*/  HMMA.16816.F32.BF16 R4, R180, R20, R4 ;  /* 0x00000014b404723c */ /* 0x002ff00000041804 */
        /* <DEDUP_REMOVED lines=10> */
[----:B------:R-:W-:Y:S01]  /*4de0*/  HMMA.16816.F32.BF16 R16, R180, R22, R16 ;  /* 0x00000016b410723c */ /* 0x000fe20000041810 */
[----:B------:R-:W-:Y:S07]  /*4df0*/  LDSM.16.M88.4 R20, [R199+0x9000] ;  /* 0x00900000c714783b */ /* 0x000fee0000000200 */
[----:B------:R-:W-:Y:S08]  /*4e00*/  HMMA.16816.F32.BF16 R4, R164, R24, R4 ;  /* 0x00000018a404723c */ /* 0x000ff00000041804 */
[C---:B---3--:R-:W-:Y:S08]  /*4e10*/  HMMA.16816.F32.BF16 R156, R12.reuse, R8, R156 ;  /* 0x000000080c9c723c */ /* 0x048ff0000004189c */
[----:B------:R-:W-:Y:S01]  /*4e20*/  HMMA.16816.F32.BF16 R152, R12, R10, R152 ;  /* 0x0000000a0c98723c */ /* 0x000fe20000041898 */
[----:B------:R-:W2:Y:S07]  /*4e30*/  LDSM.16.M88.4 R8, [R192+0x2800] ;  /* 0x00280000c008783b */ /* 0x000eae0000000200 */
[----:B------:R-:W-:Y:S08]  /*4e40*/  HMMA.16816.F32.BF16 R28, R180, R176, R28 ;  /* 0x000000b0b41c723c */ /* 0x000ff0000004181c */
[----:B------:R-:W-:Y:S01]  /*4e50*/  HMMA.16816.F32.BF16 R16, R164, R26, R16 ;  /* 0x0000001aa410723c */ /* 0x000fe20000041810 */
[----:B------:R-:W3:Y:S07]  /*4e60*/  LDSM.16.M88.4 R24, [R202+0x4000] ;  /* 0x00400000ca18783b */ /* 0x000eee0000000200 */
[----:B-1----:R-:W-:Y:S08]  /*4e70*/  HMMA.16816.F32.BF16 R4, R148, R32, R4 ;  /* 0x000000209404723c */ /* 0x002ff00000041804 */
[----:B------:R-:W-:Y:S01]  /*4e80*/  HMMA.16816.F32.BF16 R140, R180, R178, R140 ;  /* 0x000000b2b48c723c */ /* 0x000fe2000004188c */
[----:B------:R-:W-:Y:S07]  /*4e90*/  LDSM.16.M88.4 R176, [R199+0x9800] ;  /* 0x00980000c7b0783b */ /* 0x000fee0000000200 */
[----:B------:R-:W-:Y:S01]  /*4ea0*/  HMMA.16816.F32.BF16 R16, R148, R34, R16 ;  /* 0x000000229410723c */ /* 0x000fe20000041810 */
[----:B------:R-:W-:Y:S07]  /*4eb0*/  LDSM.16.M88.4 R32, [R186] ;  /* 0x00000000ba20783b */ /* 0x000fee0000000200 */
[----:B--2---:R-:W-:Y:S08]  /*4ec0*/  HMMA.16816.F32.BF16 R28, R164, R8, R28 ;  /* 0x00000008a41c723c */ /* 0x004ff0000004181c */
[----:B------:R-:W-:Y:S08]  /*4ed0*/  HMMA.16816.F32.BF16 R4, R136, R144, R4 ;  /* 0x000000908804723c */ /* 0x000ff00000041804 */
[----:B------:R-:W-:Y:S01]  /*4ee0*/  HMMA.16816.F32.BF16 R140, R164, R10, R140 ;  /* 0x0000000aa48c723c */ /* 0x000fe2000004188c */
[----:B------:R-:W-:Y:S07]  /*4ef0*/  LDSM.16.M88.4 R8, [R192+0x4000] ;  /* 0x00400000c008783b */ /* 0x000fee0000000200 */
[C---:B------:R-:W-:Y:S08]  /*4f00*/  HMMA.16816.F32.BF16 R172, R12.reuse, R160, R172 ;  /* 0x000000a00cac723c */ /* 0x040ff000000418ac */
[----:B------:R-:W-:Y:S01]  /*4f10*/  HMMA.16816.F32.BF16 R168, R12, R162, R168 ;  /* 0x000000a20ca8723c */ /* 0x000fe200000418a8 */
[----:B------:R-:W1:Y:S04]  /*4f20*/  LDSM.16.M88.4 R160, [R192+0x3000] ;  /* 0x00300000c0a0783b */ /* 0x000e680000000200 */
[----:B------:R-:W2:Y:S03]  /*4f30*/  LDSM.16.M88.4 R12, [R201+0x4000] ;  /* 0x00400000c90c783b */ /* 0x000ea60000000200 */
[----:B------:R-:W-:Y:S08]  /*4f40*/  HMMA.16816.F32.BF16 R156, R180, R20, R156 ;  /* 0x00000014b49c723c */ /* 0x000ff0000004189c */
[----:B------:R-:W-:Y:S08]  /*4f50*/  HMMA.16816.F32.BF16 R28, R148, R228, R28 ;  /* 0x000000e4941c723c */ /* 0x000ff0000004181c */
[----:B------:R-:W-:Y:S01]  /*4f60*/  HMMA.16816.F32.BF16 R16, R136, R146, R16 ;  /* 0x000000928810723c */ /* 0x000fe20000041810 */
[----:B------:R-:W4:Y:S07]  /*4f70*/  LDSM.16.M88.4 R144, [R205+0xb000] ;  /* 0x00b00000cd90783b */ /* 0x000f2e0000000200 */
[----:B---3--:R-:W-:Y:S08]  /*4f80*/  HMMA.16816.F32.BF16 R4, R24, R224, R4 ;  /* 0x000000e01804723c */ /* 0x008ff00000041804 */
[----:B------:R-:W-:Y:S08]  /*4f90*/  HMMA.16816.F32.BF16 R140, R148, R230, R140 ;  /* 0x000000e6948c723c */ /* 0x000ff0000004188c */
[----:B------:R-:W-:Y:S01]  /*4fa0*/  HMMA.16816.F32.BF16 R152, R180, R22, R152 ;  /* 0x00000016b498723c */ /* 0x000fe20000041898 */
[----:B------:R-:W3:Y:S07]  /*4fb0*/  LDSM.16.M88.4 R20, [R199+0xa800] ;  /* 0x00a80000c714783b */ /* 0x000eee0000000200 */
[----:B-1----:R-:W-:Y:S08]  /*4fc0*/  HMMA.16816.F32.BF16 R156, R164, R160, R156 ;  /* 0x000000a0a49c723c */ /* 0x002ff0000004189c */
[----:B------:R-:W-:Y:S08]  /*4fd0*/  HMMA.16816.F32.BF16 R28, R136, R32, R28 ;  /* 0x00000020881c723c */ /* 0x000ff0000004181c */
[----:B------:R-:W-:Y:S01]  /*4fe0*/  HMMA.16816.F32.BF16 R16, R24, R226, R16 ;  /* 0x000000e21810723c */ /* 0x000fe20000041810 */
[----:B------:R-:W-:Y:S07]  /*4ff0*/  LDSM.16.M88.4 R224, [R185] ;  /* 0x00000000b9e0783b */ /* 0x000fee0000000200 */
[----:B--2---:R-:W-:Y:S08]  /*5000*/  HMMA.16816.F32.BF16 R4, R12, R8, R4 ;  /* 0x000000080c04723c */ /* 0x004ff00000041804 */
[----:B------:R-:W-:Y:S01]  /*5010*/  HMMA.16816.F32.BF16 R140, R136, R34, R140 ;  /* 0x00000022888c723c */ /* 0x000fe2000004188c */
[----:B------:R-:W1:Y:S07]  /*5020*/  LDSM.16.M88.4 R32, [R192+0x3800] ;  /* 0x00380000c020783b */ /* 0x000e6e0000000200 */
[C---:B------:R-:W-:Y:S08]  /*5030*/  HMMA.16816.F32.BF16 R172, R180.reuse, R176, R172 ;  /* 0x000000b0b4ac723c */ /* 0x040ff000000418ac */
[----:B------:R-:W-:Y:S01]  /*5040*/  HMMA.16816.F32.BF16 R176, R180, R178, R168 ;  /* 0x000000b2b4b0723c */ /* 0x000fe200000418a8 */
[----:B------:R-:W2:Y:S01]  /*5050*/  LDSM.16.M88.4 R168, [R192+0x4800] ;  /* 0x00480000c0a8783b */ /* 0x000ea20000000200 */
[----:B------:R-:W-:-:S02]  /*5060*/  FMUL.FTZ R0, R4, c[0x0][0x2ec] ;  /* 0x0000bb0004007a20 */ /* 0x000fc40000410000 */
[----:B------:R-:W-:-:S04]  /*5070*/  FMUL.FTZ R135, R6, c[0x0][0x2ec] ;  /* 0x0000bb0006877a20 */ /* 0x000fc80000410000 */
[----:B----4-:R-:W-:Y:S01]  /*5080*/  HMMA.16816.F32.BF16 R156, R148, R144, R156 ;  /* 0x00000090949c723c */ /* 0x010fe2000004189c */
[----:B------:R-:W-:Y:S06]  /*5090*/  MUFU.TANH R0, R0 ;  /* 0x0000000000007308 */ /* 0x000fec0000002400 */
[----:B------:R-:W-:Y:S01]  /*50a0*/  FMUL.FTZ R144, R5, c[0x0][0x2ec] ;  /* 0x0000bb0005907a20 */ /* 0x000fe20000410000 */
[----:B------:R-:W-:Y:S01]  /*50b0*/  HMMA.16816.F32.BF16 R152, R164, R162, R152 ;  /* 0x000000a2a498723c */ /* 0x000fe20000041898 */
[----:B------:R-:W-:Y:S01]  /*50c0*/  FMUL.FTZ R145, R7, c[0x0][0x2ec] ;  /* 0x0000bb0007917a20 */ /* 0x000fe20000410000 */
[----:B------:R-:W-:Y:S01]  /*50d0*/  MUFU.TANH R135, R135 ;  /* 0x0000008700877308 */ /* 0x000fe20000002400 */
[----:B------:R-:W4:Y:S05]  /*50e0*/  LDSM.16.M88.4 R4, [R205+0xb800] ;  /* 0x00b80000cd04783b */ /* 0x000f2a0000000200 */
[----:B---3--:R-:W-:Y:S02]  /*50f0*/  HMMA.16816.F32.BF16 R28, R24, R20, R28 ;  /* 0x00000014181c723c */ /* 0x008fe4000004181c */
[----:B------:R-:W3:Y:S06]  /*5100*/  MUFU.TANH R144, R144 ;  /* 0x0000009000907308 */ /* 0x000eec0000002400 */
[----:B------:R-:W-:Y:S01]  /*5110*/  HMMA.16816.F32.BF16 R16, R12, R10, R16 ;  /* 0x0000000a0c10723c */ /* 0x000fe20000041810 */
[----:B------:R-:W-:Y:S01]  /*5120*/  LDSM.16.M88.4 R8, [R199+0xb000] ;  /* 0x00b00000c708783b */ /* 0x000fe20000000200 */
[----:B------:R-:W-:Y:S06]  /*5130*/  MUFU.TANH R145, R145 ;  /* 0x0000009100917308 */ /* 0x000fec0000002400 */
[----:B-1----:R-:W-:Y:S08]  /*5140*/  HMMA.16816.F32.BF16 R172, R164, R32, R172 ;  /* 0x00000020a4ac723c */ /* 0x002ff000000418ac */
[----:B------:R-:W-:Y:S08]  /*5150*/  HMMA.16816.F32.BF16 R152, R148, R146, R152 ;  /* 0x000000929498723c */ /* 0x000ff00000041898 */
[----:B--2---:R-:W-:Y:S01]  /*5160*/  HMMA.16816.F32.BF16 R28, R12, R168, R28 ;  /* 0x000000a80c1c723c */ /* 0x004fe2000004181c */
[----:B------:R-:W-:-:S02]  /*5170*/  FMUL.FTZ R160, R16, c[0x0][0x2ec] ;  /* 0x0000bb0010a07a20 */ /* 0x000fc40000410000 */
[----:B------:R-:W-:Y:S02]  /*5180*/  FMUL.FTZ R146, R17, c[0x0][0x2ec] ;  /* 0x0000bb0011927a20 */ /* 0x000fe40000410000 */
[----:B------:R-:W-:Y:S02]  /*5190*/  FMUL.FTZ R32, R18, c[0x0][0x2ec] ;  /* 0x0000bb0012207a20 */ /* 0x000fe40000410000 */
[----:B------:R-:W-:Y:S01]  /*51a0*/  FMUL.FTZ R33, R19, c[0x0][0x2ec] ;  /* 0x0000bb0013217a20 */ /* 0x000fe20000410000 */
[----:B------:R-:W-:Y:S01]  /*51b0*/  HMMA.16816.F32.BF16 R176, R164, R34, R176 ;  /* 0x00000022a4b0723c */ /* 0x000fe200000418b0 */
[----:B------:R-:W1:Y:S01]  /*51c0*/  LDSM.16.M88.4 R16, [R184] ;  /* 0x00000000b810783b */ /* 0x000e620000000200 */
[----:B------:R-:W2:Y:S06]  /*51d0*/  MUFU.TANH R160, R160 ;  /* 0x000000a000a07308 */ /* 0x000eac0000002400 */
[----:B----4-:R-:W-:Y:S02]  /*51e0*/  HMMA.16816.F32.BF16 R172, R148, R4, R172 ;  /* 0x0000000494ac723c */ /* 0x010fe400000418ac */
[----:B------:R-:W-:Y:S06]  /*51f0*/  MUFU.TANH R32, R32 ;  /* 0x0000002000207308 */ /* 0x000fec0000002400 */
[----:B------:R-:W-:Y:S01]  /*5200*/  HMMA.16816.F32.BF16 R156, R136, R224, R156 ;  /* 0x000000e0889c723c */ /* 0x000fe2000004189c */
[----:B------:R-:W-:Y:S01]  /*5210*/  FMUL.FTZ R147, R28, c[0x0][0x2ec] ;  /* 0x0000bb001c937a20 */ /* 0x000fe20000410000 */
[----:B------:R-:W-:Y:S01]  /*5220*/  MUFU.TANH R33, R33 ;  /* 0x0000002100217308 */ /* 0x000fe20000002400 */
[----:B------:R-:W-:-:S02]  /*5230*/  FMUL.FTZ R161, R29, c[0x0][0x2ec] ;  /* 0x0000bb001da17a20 */ /* 0x000fc40000410000 */
[----:B------:R-:W-:Y:S02]  /*5240*/  FMUL.FTZ R4, R30, c[0x0][0x2ec] ;  /* 0x0000bb001e047a20 */ /* 0x000fe40000410000 */
[----:B------:R-:W-:Y:S01]  /*5250*/  FMUL.FTZ R5, R31, c[0x0][0x2ec] ;  /* 0x0000bb001f057a20 */ /* 0x000fe20000410000 */
[----:B------:R-:W-:Y:S01]  /*5260*/  HMMA.16816.F32.BF16 R152, R136, R226, R152 ;  /* 0x000000e28898723c */ /* 0x000fe20000041898 */
[----:B------:R-:W4:Y:S01]  /*5270*/  LDSM.16.M88.4 R28, [R199+0xb800] ;  /* 0x00b80000c71c783b */ /* 0x000f220000000200 */
[----:B------:R-:W-:Y:S06]  /*5280*/  MUFU.TANH R146, R146 ;  /* 0x0000009200927308 */ /* 0x000fec0000002400 */
[----:B------:R-:W-:Y:S02]  /*5290*/  HMMA.16816.F32.BF16 R176, R148, R6, R176 ;  /* 0x0000000694b0723c */ /* 0x000fe400000418b0 */
[----:B------:R-:W5:Y:S05]  /*52a0*/  MUFU.TANH R147, R147 ;  /* 0x0000009300937308 */ /* 0x000f6a0000002400 */
[----:B------:R-:W-:Y:S01]  /*52b0*/  IMAD.U32 R7, RZ, RZ, UR18 ;  /* 0x00000012ff077e24 */ /* 0x000fe2000f8e00ff */
[----:B------:R-:W-:Y:S01]  /*52c0*/  HMMA.16816.F32.BF16 R140, R24, R22, R140 ;  /* 0x00000016188c723c */ /* 0x000fe2000004188c */
[----:B------:R-:W5:Y:S01]  /*52d0*/  LDSM.16.M88.4 R20, [R192+0x5000] ;  /* 0x00500000c014783b */ /* 0x000f620000000200 */
[----:B------:R-:W2:Y:S01]  /*52e0*/  MUFU.TANH R4, R4 ;  /* 0x0000000400047308 */ /* 0x000ea20000002400 */
[----:B------:R-:W-:-:S05]  /*52f0*/  IMAD R134, R7, 0x40, R134 ;  /* 0x0000004007867824 */ /* 0x000fca00078e0286 */
[----:B-1----:R-:W-:Y:S01]  /*5300*/  HMMA.16816.F32.BF16 R172, R136, R16, R172 ;  /* 0x0000001088ac723c */ /* 0x002fe200000418ac */
[C---:B------:R-:W-:Y:S01]  /*5310*/  IADD3 R7, R134.reuse, 0x1, RZ ;  /* 0x0000000186077810 */ /* 0x040fe20007ffe0ff */
[----:B------:R-:W1:Y:S03]  /*5320*/  MUFU.TANH R5, R5 ;  /* 0x0000000500057308 */ /* 0x000e660000002400 */
[C---:B------:R-:W-:Y:S02]  /*5330*/  ISETP.GE.AND P5, PT, R7.reuse, R133, PT ;  /* 0x000000850700720c */ /* 0x040fe40003fa6270 */
[----:B------:R-:W-:Y:S01]  /*5340*/  ISETP.GE.AND P2, PT, R7, R2, PT ;  /* 0x000000020700720c */ /* 0x000fe20003f46270 */
[----:B------:R-:W-:Y:S01]  /*5350*/  HMMA.16816.F32.BF16 R156, R24, R8, R156 ;  /* 0x00000008189c723c */ /* 0x000fe2000004189c */
[----:B------:R-:W-:Y:S01]  /*5360*/  IADD3 R7, R134, 0x8, RZ ;  /* 0x0000000886077810 */ /* 0x000fe20007ffe0ff */
[----:B------:R-:W-:Y:S01]  /*5370*/  MUFU.TANH R161, R161 ;  /* 0x000000a100a17308 */ /* 0x000fe20000002400 */
[----:B---3--:R-:W-:-:S02]  /*5380*/  FSEL R144, R144, -INF , !P5 ;  /* 0xff80000090907808 */ /* 0x008fc40006800000 */
[C---:B------:R-:W-:Y:S02]  /*5390*/  ISETP.GE.AND P4, PT, R7.reuse, R133, PT ;  /* 0x000000850700720c */ /* 0x040fe40003f86270 */
[----:B------:R-:W-:Y:S01]  /*53a0*/  ISETP.GE.AND P1, PT, R7, R2, PT ;  /* 0x000000020700720c */ /* 0x000fe20003f26270 */
[----:B------:R-:W-:Y:S01]  /*53b0*/  HMMA.16816.F32.BF16 R152, R24, R10, R152 ;  /* 0x0000000a1898723c */ /* 0x000fe20000041898 */
[----:B------:R-:W3:Y:S01]  /*53c0*/  LDSM.16.M88.4 R8, [R192+0x5800] ;  /* 0x00580000c008783b */ /* 0x000ee20000000200 */
[----:B------:R-:W-:Y:S01]  /*53d0*/  IADD3 R7, R134, 0x10, RZ ;  /* 0x0000001086077810 */ /* 0x000fe20007ffe0ff */
[----:B------:R-:W-:-:S04]  /*53e0*/  DEPBAR.LE SB0, 0x0 ;  /* 0x000080000000791a */ /* 0x000fc80000000000 */
[C---:B------:R-:W-:Y:S01]  /*53f0*/  ISETP.GE.AND P3, PT, R7.reuse, R133, PT ;  /* 0x000000850700720c */ /* 0x040fe20003f66270 */
[----:B------:R-:W-:Y:S01]  /*5400*/  HMMA.16816.F32.BF16 R176, R136, R18, R176 ;  /* 0x0000001288b0723c */ /* 0x000fe200000418b0 */
[----:B------:R-:W-:Y:S02]  /*5410*/  ISETP.GE.AND P5, PT, R7, R2, PT ;  /* 0x000000020700720c */ /* 0x000fe40003fa6270 */
[----:B--2---:R-:W-:Y:S02]  /*5420*/  FSEL R160, R160, -INF , !P4 ;  /* 0xff800000a0a07808 */ /* 0x004fe40006000000 */
[C---:B------:R-:W-:Y:S02]  /*5430*/  IADD3 R17, R134.reuse, 0x19, RZ ;  /* 0x0000001986117810 */ /* 0x040fe40007ffe0ff */
[----:B------:R-:W-:Y:S01]  /*5440*/  IADD3 R18, R134, 0x18, RZ ;  /* 0x0000001886127810 */ /* 0x000fe20007ffe0ff */
[----:B----4-:R-:W-:Y:S01]  /*5450*/  HMMA.16816.F32.BF16 R172, R24, R28, R172 ;  /* 0x0000001c18ac723c */ /* 0x010fe200000418ac */
[----:B------:R-:W-:-:S07]  /*5460*/  FSEL R7, R145, -INF , !P2 ;  /* 0xff80000091077808 */ /* 0x000fce0005000000 */
[C---:B------:R-:W-:Y:S08]  /*5470*/  HMMA.16816.F32.BF16 R140, R12.reuse, R170, R140 ;  /* 0x000000aa0c8c723c */ /* 0x040ff0000004188c */
[----:B-----5:R-:W-:Y:S08]  /*5480*/  HMMA.16816.F32.BF16 R156, R12, R20, R156 ;  /* 0x000000140c9c723c */ /* 0x020ff0000004189c */
[----:B------:R-:W-:Y:S07]  /*5490*/  HMMA.16816.F32.BF16 R176, R24, R30, R176 ;  /* 0x0000001e18b0723c */ /* 0x000fee00000418b0 */
[----:B------:R-:W-:Y:S01]  /*54a0*/  FSEL R24, R147, -INF , !P3 ;  /* 0xff80000093187808 */ /* 0x000fe20005800000 */
[C---:B------:R-:W-:Y:S01]  /*54b0*/  HMMA.16816.F32.BF16 R152, R12.reuse, R22, R152 ;  /* 0x000000160c98723c */ /* 0x040fe20000041898 */
[----:B------:R-:W-:Y:S01]  /*54c0*/  FMUL.FTZ R20, R140, c[0x0][0x2ec] ;  /* 0x0000bb008c147a20 */ /* 0x000fe20000410000 */
[----:B------:R-:W-:Y:S01]  /*54d0*/  FSEL R27, R4, -INF , !P5 ;  /* 0xff800000041b7808 */ /* 0x000fe20006800000 */
[----:B------:R-:W-:Y:S01]  /*54e0*/  FMUL.FTZ R21, R141, c[0x0][0x2ec] ;  /* 0x0000bb008d157a20 */ /* 0x000fe20000410000 */
[----:B------:R-:W-:Y:S01]  /*54f0*/  ISETP.GE.AND P3, PT, R17, R2, PT ;  /* 0x000000021100720c */ /* 0x000fe20003f66270 */
[----:B------:R-:W-:Y:S01]  /*5500*/  FMUL.FTZ R16, R142, c[0x0][0x2ec] ;  /* 0x0000bb008e107a20 */ /* 0x000fe20000410000 */
[----:B------:R-:W-:Y:S01]  /*5510*/  IADD3 R4, R134, 0x29, RZ ;  /* 0x0000002986047810 */ /* 0x000fe20007ffe0ff */
[----:B------:R-:W-:Y:S01]  /*5520*/  FMUL.FTZ R143, R143, c[0x0][0x2ec] ;  /* 0x0000bb008f8f7a20 */ /* 0x000fe20000410000 */
[----:B---3--:R-:W-:Y:S01]  /*5530*/  HMMA.16816.F32.BF16 R172, R12, R8, R172 ;  /* 0x000000080cac723c */ /* 0x008fe200000418ac */
[----:B------:R-:W-:Y:S01]  /*5540*/  FMUL.FTZ R156, R156, c[0x0][0x2ec] ;  /* 0x0000bb009c9c7a20 */ /* 0x000fe20000410000 */
[----:B------:R-:W2:Y:S01]  /*5550*/  MUFU.TANH R20, R20 ;  /* 0x0000001400147308 */ /* 0x000ea20000002400 */
[----:B------:R-:W-:-:S02]  /*5560*/  FMUL.FTZ R159, R159, c[0x0][0x2ec] ;  /* 0x0000bb009f9f7a20 */ /* 0x000fc40000410000 */
[----:B------:R-:W-:Y:S02]  /*5570*/  FMUL.FTZ R157, R157, c[0x0][0x2ec] ;  /* 0x0000bb009d9d7a20 */ /* 0x000fe40000410000 */
[----:B------:R-:W-:Y:S01]  /*5580*/  IADD3 R8, R134, 0x9, RZ ;  /* 0x0000000986087810 */ /* 0x000fe20007ffe0ff */
[----:B------:R-:W-:Y:S01]  /*5590*/  HMMA.16816.F32.BF16 R176, R12, R10, R176 ;  /* 0x0000000a0cb0723c */ /* 0x000fe200000418b0 */
[----:B------:R-:W-:Y:S01]  /*55a0*/  FSEL R9, R32, -INF , !P1 ;  /* 0xff80000020097808 */ /* 0x000fe20004800000 */
[----:B------:R-:W3:Y:S01]  /*55b0*/  MUFU.TANH R21, R21 ;  /* 0x0000001500157308 */ /* 0x000ee20000002400 */
[-C--:B------:R-:W-:Y:S01]  /*55c0*/  ISETP.GE.AND P0, PT, R8, R133.reuse, PT ;  /* 0x000000850800720c */ /* 0x080fe20003f06270 */
[----:B------:R-:W-:Y:S01]  /*55d0*/  FMUL.FTZ R158, R158, c[0x0][0x2ec] ;  /* 0x0000bb009e9e7a20 */ /* 0x000fe20000410000 */
[-C--:B------:R-:W-:Y:S02]  /*55e0*/  ISETP.GE.AND P6, PT, R8, R2.reuse, PT ;  /* 0x000000020800720c */ /* 0x080fe40003fc6270 */
[----:B------:R-:W-:Y:S01]  /*55f0*/  IADD3 R8, R134, 0x11, RZ ;  /* 0x0000001186087810 */ /* 0x000fe20007ffe0ff */
[----:B------:R-:W-:Y:S01]  /*5600*/  FMUL.FTZ R152, R152, c[0x0][0x2ec] ;  /* 0x0000bb0098987a20 */ /* 0x000fe20000410000 */
[----:B------:R-:W-:Y:S01]  /*5610*/  IADD3 R11, R134, 0x20, RZ ;  /* 0x00000020860b7810 */ /* 0x000fe20007ffe0ff */
[----:B------:R-:W4:Y:S01]  /*5620*/  MUFU.TANH R16, R16 ;  /* 0x0000001000107308 */ /* 0x000f220000002400 */
[-C--:B------:R-:W-:Y:S01]  /*5630*/  ISETP.GE.AND P4, PT, R8, R2.reuse, PT ;  /* 0x000000020800720c */ /* 0x080fe20003f86270 */
[----:B------:R-:W-:Y:S01]  /*5640*/  FMUL.FTZ R154, R154, c[0x0][0x2ec] ;  /* 0x0000bb009a9a7a20 */ /* 0x000fe20000410000 */
[-C--:B------:R-:W-:Y:S01]  /*5650*/  ISETP.GE.AND P2, PT, R8, R133.reuse, PT ;  /* 0x000000850800720c */ /* 0x080fe20003f46270 */
[----:B------:R-:W-:Y:S01]  /*5660*/  FMUL.FTZ R153, R153, c[0x0][0x2ec] ;  /* 0x0000bb0099997a20 */ /* 0x000fe20000410000 */
[-C--:B------:R-:W-:Y:S01]  /*5670*/  ISETP.GE.AND P1, PT, R18, R133.reuse, PT ;  /* 0x000000851200720c */ /* 0x080fe20003f26270 */
[----:B------:R-:W-:Y:S01]  /*5680*/  FMUL.FTZ R139, R175, c[0x0][0x2ec] ;  /* 0x0000bb00af8b7a20 */ /* 0x000fe20000410000 */
[----:B------:R-:W-:Y:S01]  /*5690*/  FSEL R33, R33, -INF , !P6 ;  /* 0xff80000021217808 */ /* 0x000fe20007000000 */
[----:B------:R-:W5:Y:S01]  /*56a0*/  MUFU.TANH R6, R143 ;  /* 0x0000008f00067308 */ /* 0x000f620000002400 */
[----:B------:R-:W-:Y:S01]  /*56b0*/  FSEL R8, R146, -INF , !P0 ;  /* 0xff80000092087808 */ /* 0x000fe20004000000 */
[----:B------:R-:W-:Y:S01]  /*56c0*/  FMUL.FTZ R151, R174, c[0x0][0x2ec] ;  /* 0x0000bb00ae977a20 */ /* 0x000fe20000410000 */
[-C--:B------:R-:W-:Y:S01]  /*56d0*/  ISETP.GE.AND P6, PT, R17, R133.reuse, PT ;  /* 0x000000851100720c */ /* 0x080fe20003fc6270 */
[----:B------:R-:W-:Y:S01]  /*56e0*/  FMUL.FTZ R155, R155, c[0x0][0x2ec] ;  /* 0x0000bb009b9b7a20 */ /* 0x000fe20000410000 */
[----:B------:R-:W-:Y:S01]  /*56f0*/  ISETP.GE.AND P0, PT, R18, R2, PT ;  /* 0x000000021200720c */ /* 0x000fe20003f06270 */
[----:B------:R-:W-:Y:S01]  /*5700*/  FMUL.FTZ R138, R176, c[0x0][0x2ec] ;  /* 0x0000bb00b08a7a20 */ /* 0x000fe20000410000 */
[----:B------:R-:W-:Y:S01]  /*5710*/  ISETP.GE.AND P5, PT, R11, R133, PT ;  /* 0x000000850b00720c */ /* 0x000fe20003fa6270 */
[----:B------:R-:W5:Y:S01]  /*5720*/  MUFU.TANH R168, R156 ;  /* 0x0000009c00a87308 */ /* 0x000f620000002400 */
[----:B-1----:R-:W-:Y:S01]  /*5730*/  FSEL R25, R5, -INF , !P4 ;  /* 0xff80000005197808 */ /* 0x002fe20006000000 */
[----:B------:R-:W-:Y:S01]  /*5740*/  FMUL.FTZ R136, R177, c[0x0][0x2ec] ;  /* 0x0000bb00b1887a20 */ /* 0x000fe20000410000 */
[----:B------:R-:W-:Y:S01]  /*5750*/  IADD3 R5, R134, 0x28, RZ ;  /* 0x0000002886057810 */ /* 0x000fe20007ffe0ff */
[----:B------:R-:W-:Y:S01]  /*5760*/  FMUL.FTZ R137, R178, c[0x0][0x2ec] ;  /* 0x0000bb00b2897a20 */ /* 0x000fe20000410000 */
[----:B--2---:R-:W-:Y:S01]  /*5770*/  FSEL R22, R20, -INF , !P1 ;  /* 0xff80000014167808 */ /* 0x004fe20004800000 */
[----:B------:R-:W-:Y:S01]  /*5780*/  FMUL.FTZ R149, R179, c[0x0][0x2ec] ;  /* 0x0000bb00b3957a20 */ /* 0x000fe20000410000 */
[----:B---3--:R-:W-:Y:S01]  /*5790*/  FSEL R20, R21, -INF , !P6 ;  /* 0xff80000015147808 */ /* 0x008fe20007000000 */
[----:B------:R1:W2:Y:S01]  /*57a0*/  MUFU.TANH R166, R152 ;  /* 0x0000009800a67308 */ /* 0x0002a20000002400 */
[----:B----4-:R-:W-:-:S02]  /*57b0*/  FSEL R23, R16, -INF , !P0 ;  /* 0xff80000010177808 */ /* 0x010fc40004000000 */
[----:B-----5:R-:W-:Y:S02]  /*57c0*/  FSEL R21, R6, -INF , !P3 ;  /* 0xff80000006157808 */ /* 0x020fe40005800000 */
[-C--:B------:R-:W-:Y:S02]  /*57d0*/  ISETP.GE.AND P0, PT, R5, R133.reuse, PT ;  /* 0x000000850500720c */ /* 0x080fe40003f06270 */
[----:B------:R-:W-:Y:S01]  /*57e0*/  ISETP.GE.AND P3, PT, R4, R133, PT ;  /* 0x000000850400720c */ /* 0x000fe20003f66270 */
[----:B------:R-:W3:Y:S01]  /*57f0*/  MUFU.TANH R139, R139 ;  /* 0x0000008b008b7308 */ /* 0x000ee20000002400 */
[----:B------:R-:W-:Y:S02]  /*5800*/  FSEL R168, R168, -INF , !P5 ;  /* 0xff800000a8a87808 */ /* 0x000fe40006800000 */
[----:B------:R-:W-:Y:S02]  /*5810*/  ISETP.GE.AND P5, PT, R4, R2, PT ;  /* 0x000000020400720c */ /* 0x000fe40003fa6270 */
[----:B------:R-:W-:-:S02]  /*5820*/  IADD3 R4, R134, 0x31, RZ ;  /* 0x0000003186047810 */ /* 0x000fc40007ffe0ff */
[----:B------:R-:W-:Y:S01]  /*5830*/  IADD3 R10, R134, 0x21, RZ ;  /* 0x00000021860a7810 */ /* 0x000fe20007ffe0ff */
[----:B------:R4:W-:Y:S01]  /*5840*/  MUFU.TANH R165, R154 ;  /* 0x0000009a00a57308 */ /* 0x0009e20000002400 */
[----:B-1----:R-:W-:Y:S01]  /*5850*/  FMUL.FTZ R152, R173, c[0x0][0x2ec] ;  /* 0x0000bb00ad987a20 */ /* 0x002fe20000410000 */
[----:B--2---:R-:W-:Y:S02]  /*5860*/  FSEL R166, R166, -INF , !P0 ;  /* 0xff800000a6a67808 */ /* 0x004fe40004000000 */
[----:B------:R-:W-:Y:S02]  /*5870*/  ISETP.GE.AND P0, PT, R4, R2, PT ;  /* 0x000000020400720c */ /* 0x000fe40003f06270 */
[----:B------:R-:W-:Y:S02]  /*5880*/  FSEL R26, R161, -INF , !P2 ;  /* 0xff800000a11a7808 */ /* 0x000fe40005000000 */
[----:B------:R-:W1:Y:S01]  /*5890*/  MUFU.TANH R167, R159 ;  /* 0x0000009f00a77308 */ /* 0x000e620000002400 */
[----:B---3--:R-:W-:-:S02]  /*58a0*/  FSEL R139, R139, -INF , !P0 ;  /* 0xff8000008b8b7808 */ /* 0x008fc40004000000 */
[-C--:B------:R-:W-:Y:S02]  /*58b0*/  ISETP.GE.AND P1, PT, R10, R2.reuse, PT ;  /* 0x000000020a00720c */ /* 0x080fe40003f26270 */
[----:B------:R-:W-:Y:S02]  /*58c0*/  PLOP3.LUT P0, PT, PT, PT, UP0, 0x80, 0x0 ;  /* 0x000000000000781c */ /* 0x000fe40003f0f008 */
[-C--:B------:R-:W-:Y:S01]  /*58d0*/  ISETP.GE.AND P2, PT, R11, R2.reuse, PT ;  /* 0x000000020b00720c */ /* 0x080fe20003f46270 */
[----:B----4-:R-:W-:Y:S01]  /*58e0*/  FMUL.FTZ R154, R172, c[0x0][0x2ec] ;  /* 0x0000bb00ac9a7a20 */ /* 0x010fe20000410000 */
[----:B------:R-:W2:Y:S01]  /*58f0*/  MUFU.TANH R170, R157 ;  /* 0x0000009d00aa7308 */ /* 0x000ea20000002400 */
[----:B------:R-:W-:Y:S02]  /*5900*/  ISETP.GE.AND P4, PT, R10, R133, PT ;  /* 0x000000850a00720c */ /* 0x000fe40003f86270 */
[----:B------:R-:W-:Y:S02]  /*5910*/  ISETP.GE.AND P6, PT, R5, R2, PT ;  /* 0x000000020500720c */ /* 0x000fe40003fc6270 */
[----:B------:R-:W-:-:S02]  /*5920*/  IADD3 R5, R134, 0x30, RZ ;  /* 0x0000003086057810 */ /* 0x000fc40007ffe0ff */
[----:B-1----:R-:W-:Y:S01]  /*5930*/  FSEL R167, R167, -INF , !P1 ;  /* 0xff800000a7a77808 */ /* 0x002fe20004800000 */
[----:B------:R-:W1:Y:S01]  /*5940*/  MUFU.TANH R169, R158 ;  /* 0x0000009e00a97308 */ /* 0x000e620000002400 */
[-C--:B------:R-:W-:Y:S02]  /*5950*/  ISETP.GE.AND P1, PT, R4, R133.reuse, PT ;  /* 0x000000850400720c */ /* 0x080fe40003f26270 */
[----:B------:R-:W-:Y:S02]  /*5960*/  FSEL R165, R165, -INF , !P6 ;  /* 0xff800000a5a57808 */ /* 0x000fe40007000000 */
[C---:B------:R-:W-:Y:S02]  /*5970*/  ISETP.GE.AND P6, PT, R134.reuse, R133, PT ;  /* 0x000000858600720c */ /* 0x040fe40003fc6270 */
[----:B------:R-:W-:Y:S01]  /*5980*/  IADD3 R4, R134, 0x38, RZ ;  /* 0x0000003886047810 */ /* 0x000fe20007ffe0ff */
[----:B------:R-:W3:Y:S01]  /*5990*/  MUFU.TANH R164, R153 ;  /* 0x0000009900a47308 */ /* 0x000ee20000002400 */
[----:B--2---:R-:W-:-:S02]  /*59a0*/  FSEL R170, R170, -INF , !P4 ;  /* 0xff800000aaaa7808 */ /* 0x004fc40006000000 */
[----:B------:R-:W-:Y:S02]  /*59b0*/  ISETP.GE.AND P4, PT, R5, R2, PT ;  /* 0x000000020500720c */ /* 0x000fe40003f86270 */
[----:B------:R-:W-:-:S03]  /*59c0*/  FSEL R0, R0, -INF , !P6 ;  /* 0xff80000000007808 */ /* 0x000fc60007000000 */
[----:B------:R-:W2:Y:S01]  /*59d0*/  MUFU.TANH R163, R155 ;  /* 0x0000009b00a37308 */ /* 0x000ea20000002400 */
[----:B-1----:R-:W-:Y:S02]  /*59e0*/  FSEL R169, R169, -INF , !P2 ;  /* 0xff800000a9a97808 */ /* 0x002fe40005000000 */
[----:B------:R-:W-:-:S05]  /*59f0*/  ISETP.GE.AND P2, PT, R5, R133, PT ;  /* 0x000000850500720c */ /* 0x000fca0003f46270 */
[----:B------:R-:W1:Y:S01]  /*5a00*/  MUFU.TANH R154, R154 ;  /* 0x0000009a009a7308 */ /* 0x000e620000002400 */
[----:B---3--:R-:W-:Y:S02]  /*5a10*/  FSEL R164, R164, -INF , !P3 ;  /* 0xff800000a4a47808 */ /* 0x008fe40005800000 */
[C---:B------:R-:W-:Y:S02]  /*5a20*/  ISETP.GE.AND P3, PT, R134.reuse, R2, PT ;  /* 0x000000028600720c */ /* 0x040fe40003f66270 */
[----:B------:R-:W-:Y:S02]  /*5a30*/  IADD3 R134, R134, 0x39, RZ ;  /* 0x0000003986867810 */ /* 0x000fe40007ffe0ff */
[----:B------:R-:W-:Y:S01]  /*5a40*/  FSEL R135, R135, -INF , !P3 ;  /* 0xff80000087877808 */ /* 0x000fe20005800000 */
[----:B------:R-:W3:Y:S01]  /*5a50*/  MUFU.TANH R152, R152 ;  /* 0x0000009800987308 */ /* 0x000ee20000002400 */
[----:B--2---:R-:W-:Y:S02]  /*5a60*/  FSEL R163, R163, -INF , !P5 ;  /* 0xff800000a3a37808 */ /* 0x004fe40006800000 */
[----:B------:R-:W-:-:S05]  /*5a70*/  ISETP.GE.AND P5, PT, R4, R133, PT ;  /* 0x000000850400720c */ /* 0x000fca0003fa6270 */
[----:B------:R-:W2:Y:S01]  /*5a80*/  MUFU.TANH R151, R151 ;  /* 0x0000009700977308 */ /* 0x000ea20000002400 */
[----:B-1----:R-:W-:Y:S01]  /*5a90*/  FSEL R154, R154, -INF , !P2 ;  /* 0xff8000009a9a7808 */ /* 0x002fe20005000000 */
[----:B------:R-:W-:Y:S01]  /*5aa0*/  BAR.SYNC.DEFER_BLOCKING 0x0 ;  /* 0x0000000000007b1d */ /* 0x000fe20000010000 */
[----:B------:R-:W-:-:S05]  /*5ab0*/  ISETP.GE.AND P2, PT, R4, R2, PT ;  /* 0x000000020400720c */ /* 0x000fca0003f46270 */
[----:B------:R-:W1:Y:S01]  /*5ac0*/  MUFU.TANH R138, R138 ;  /* 0x0000008a008a7308 */ /* 0x000e620000002400 */
[----:B---3--:R-:W-:Y:S02]  /*5ad0*/  FSEL R152, R152, -INF , !P1 ;  /* 0xff80000098987808 */ /* 0x008fe40004800000 */
[----:B------:R-:W-:-:S05]  /*5ae0*/  ISETP.GE.AND P1, PT, R134, R2, PT ;  /* 0x000000028600720c */ /* 0x000fca0003f26270 */
[----:B------:R-:W3:Y:S01]  /*5af0*/  MUFU.TANH R136, R136 ;  /* 0x0000008800887308 */ /* 0x000ee20000002400 */
[----:B--2---:R-:W-:Y:S02]  /*5b00*/  FSEL R151, R151, -INF , !P4 ;  /* 0xff80000097977808 */ /* 0x004fe40006000000 */
[----:B------:R-:W-:-:S05]  /*5b10*/  ISETP.GE.AND P4, PT, R134, R133, PT ;  /* 0x000000858600720c */ /* 0x000fca0003f86270 */
[----:B------:R-:W2:Y:S01]  /*5b20*/  MUFU.TANH R137, R137 ;  /* 0x0000008900897308 */ /* 0x000ea20000002400 */
[----:B-1----:R-:W-:-:S07]  /*5b30*/  FSEL R138, R138, -INF , !P5 ;  /* 0xff8000008a8a7808 */ /* 0x002fce0006800000 */
[----:B------:R-:W1:Y:S01]  /*5b40*/  MUFU.TANH R149, R149 ;  /* 0x0000009500957308 */ /* 0x000e620000002400 */
[----:B---3--:R-:W-:Y:S02]  /*5b50*/  FSEL R136, R136, -INF , !P4 ;  /* 0xff80000088887808 */ /* 0x008fe40006000000 */
[----:B--2---:R-:W-:Y:S02]  /*5b60*/  FSEL R137, R137, -INF , !P2 ;  /* 0xff80000089897808 */ /* 0x004fe40005000000 */
[----:B-1----:R-:W-:Y:S01]  /*5b70*/  FSEL R149, R149, -INF , !P1 ;  /* 0xff80000095957808 */ /* 0x002fe20004800000 */
[----:B------:R-:W-:Y:S05]  /*5b80*/  @!P0 BRA `(.L_x_369) ;  /* 0x0000026000008947 */ /* 0x000fea0003800000 */
[----:B------:R-:W-:Y:S02]  /*5b90*/  UIADD3 UR11, UR8, -0x3, URZ ;  /* 0xfffffffd080b7890 */ /* 0x000fe4000fffe03f */
[----:B------:R-:W-:Y:S02]  /*5ba0*/  ULDC.64 UR12, c[0x0][0x198] ;  /* 0x00006600000c7ab9 */ /* 0x000fe40000000a00 */
[----:B------:R-:W-:-:S02]  /*5bb0*/  USHF.R.S32.HI UR6, URZ, 0x1f, UR11 ;  /* 0x0000001f3f067899 */ /* 0x000fc4000801140b */
        /* <DEDUP_REMOVED lines=35> */
.L_x_369:
[----:B-1----:R-:W-:Y:S01]  /*5df0*/  FMNMX.FTZ R5, R132, R0, !PT ;  /* 0x0000000084057209 */ /* 0x002fe20007810000 */
        /* <DEDUP_REMOVED lines=9> */
[----:B------:R-:W-:Y:S02]  /*5e90*/  FMNMX.FTZ R5, R8, R5, !PT ;  /* 0x0000000508057209 */ /* 0x000fe40007810000 */
        /* <DEDUP_REMOVED lines=40> */
[----:B------:R-:W-:Y:S01]  /*6120*/  FFMA.FTZ R144, R160, c[0x0][0x23c], -R153 ;  /* 0x00008f00a0907a23 */ /* 0x000fe20000010899 */
[C---:B------:R-:W-:Y:S01]  /*6130*/  FSETP.NEU.FTZ.AND P0, PT, R0.reuse, -INF , PT ;  /* 0xff8000000000780b */ /* 0x040fe20003f1d000 */
[----:B------:R-:W-:Y:S01]  /*6140*/  FMUL.FTZ R150, R0, c[0x0][0x23c] ;  /* 0x00008f0000967a20 */ /* 0x000fe20000410000 */
[----:B------:R-:W-:Y:S01]  /*6150*/  MUFU.EX2 R146, R146 ;  /* 0x0000009200927308 */ /* 0x000fe20000000800 */
[----:B------:R-:W-:Y:S01]  /*6160*/  FADD.FTZ R4, R132, -R5 ;  /* 0x8000000584047221 */ /* 0x000fe20000010000 */
[----:B------:R-:W-:Y:S01]  /*6170*/  FSEL R6, R0, RZ, P0 ;  /* 0x000000ff00067208 */ /* 0x000fe20000000000 */
[----:B------:R-:W-:Y:S01]  /*6180*/  FFMA.FTZ R143, R8, c[0x0][0x23c], -R153 ;  /* 0x00008f00088f7a23 */ /* 0x000fe20000010899 */
[----:B------:R-:W-:Y:S01]  /*6190*/  FSEL R150, R150, RZ, P0 ;  /* 0x000000ff96967208 */ /* 0x000fe20000000000 */
[----:B------:R-:W-:Y:S01]  /*61a0*/  FMUL.FTZ R148, R4, c[0x0][0x23c] ;  /* 0x00008f0004947a20 */ /* 0x000fe20000410000 */
[----:B------:R-:W-:Y:S01]  /*61b0*/  PLOP3.LUT P0, PT, PT, PT, UP0, 0x80, 0x0 ;  /* 0x000000000000781c */ /* 0x000fe20003f0f008 */
[----:B------:R-:W-:Y:S01]  /*61c0*/  FADD.FTZ R6, R3, -R6 ;  /* 0x8000000603067221 */ /* 0x000fe20000010000 */
[----:B------:R-:W1:Y:S01]  /*61d0*/  MUFU.EX2 R145, R145 ;  /* 0x0000009100917308 */ /* 0x000e620000000800 */
[----:B------:R-:W-:-:S02]  /*61e0*/  FFMA.FTZ R142, R135, c[0x0][0x23c], -R150 ;  /* 0x00008f00878e7a23 */ /* 0x000fc40000010896 */
[--C-:B------:R-:W-:Y:S01]  /*61f0*/  FFMA.FTZ R141, R7, c[0x0][0x23c], -R150.reuse ;  /* 0x00008f00078d7a23 */ /* 0x100fe20000010896 */
[----:B------:R-:W-:Y:S01]  /*6200*/  LDSM.16.MT88.4 R132, [R198+0xc800] ;  /* 0x00c80000c684783b */ /* 0x000fe20000004200 */
[--C-:B------:R-:W-:Y:S02]  /*6210*/  FFMA.FTZ R140, R9, c[0x0][0x23c], -R150.reuse ;  /* 0x00008f00098c7a23 */ /* 0x100fe40000010896 */
[----:B------:R-:W-:Y:S01]  /*6220*/  FFMA.FTZ R147, R33, c[0x0][0x23c], -R150 ;  /* 0x00008f0021937a23 */ /* 0x000fe20000010896 */
[----:B------:R-:W-:Y:S01]  /*6230*/  MUFU.EX2 R144, R144 ;  /* 0x0000009000907308 */ /* 0x000fe20000000800 */
[----:B------:R-:W-:Y:S01]  /*6240*/  FMUL.FTZ R3, R6, c[0x0][0x23c] ;  /* 0x00008f0006037a20 */ /* 0x000fe20000410000 */
[----:B------:R-:W2:Y:S01]  /*6250*/  LDSM.16.MT88.4 R8, [R197+0xc000] ;  /* 0x00c00000c508783b */ /* 0x000ea20000004200 */
[--C-:B------:R-:W-:Y:S02]  /*6260*/  FFMA.FTZ R155, R24, c[0x0][0x23c], -R153.reuse ;  /* 0x00008f00189b7a23 */ /* 0x100fe40000010899 */
[--C-:B------:R-:W-:Y:S01]  /*6270*/  FFMA.FTZ R156, R26, c[0x0][0x23c], -R153.reuse ;  /* 0x00008f001a9c7a23 */ /* 0x100fe20000010899 */
[----:B------:R-:W-:Y:S01]  /*6280*/  LDSM.16.MT88.4 R32, [R197+0xc800] ;  /* 0x00c80000c520783b */ /* 0x000fe20000004200 */
[--C-:B------:R-:W-:Y:S01]  /*6290*/  FFMA.FTZ R157, R22, c[0x0][0x23c], -R153.reuse ;  /* 0x00008f00169d7a23 */ /* 0x100fe20000010899 */
[----:B------:R-:W3:Y:S01]  /*62a0*/  MUFU.EX2 R143, R143 ;  /* 0x0000008f008f7308 */ /* 0x000ee20000000800 */
[----:B-1----:R-:W-:Y:S01]  /*62b0*/  F2FP.BF16.PACK_AB R4, R145, R146 ;  /* 0x000000929104723e */ /* 0x002fe200000010ff */
[----:B------:R-:W-:-:S02]  /*62c0*/  FFMA.FTZ R158, R20, c[0x0][0x23c], -R153 ;  /* 0x00008f00149e7a23 */ /* 0x000fc40000010899 */
[--C-:B------:R-:W-:Y:S02]  /*62d0*/  FFMA.FTZ R159, R27, c[0x0][0x23c], -R150.reuse ;  /* 0x00008f001b9f7a23 */ /* 0x100fe40000010896 */
[--C-:B------:R-:W-:Y:S02]  /*62e0*/  FFMA.FTZ R160, R25, c[0x0][0x23c], -R150.reuse ;  /* 0x00008f0019a07a23 */ /* 0x100fe40000010896 */
[----:B------:R-:W-:Y:S01]  /*62f0*/  MUFU.EX2 R142, R142 ;  /* 0x0000008e008e7308 */ /* 0x000fe20000000800 */
[--C-:B------:R-:W-:Y:S01]  /*6300*/  FFMA.FTZ R161, R23, c[0x0][0x23c], -R150.reuse ;  /* 0x00008f0017a17a23 */ /* 0x100fe20000010896 */
[----:B------:R-:W-:Y:S01]  /*6310*/  LDSM.16.MT88.4 R24, [R200+0xe800] ;  /* 0x00e80000c818783b */ /* 0x000fe20000004200 */
[----:B------:R-:W-:Y:S02]  /*6320*/  FFMA.FTZ R162, R21, c[0x0][0x23c], -R150 ;  /* 0x00008f0015a27a23 */ /* 0x000fe40000010896 */
        /* <DEDUP_REMOVED lines=182> */
[----:B------:R-:W-:Y:S02]  /*6e90*/  FADD.FTZ R145, R145, R146 ;  /* 0x0000009291917221 */ /* 0x000fe40000010000 */
[----:B------:R-:W-:-:S03]  /*6ea0*/  FADD.FTZ R141, R141, R142 ;  /* 0x0000008e8d8d7221 */ /* 0x000fc60000010000 */
[----:B------:R-:W-:Y:S01]  /*6eb0*/  HMMA.16816.F32.BF16 R96, R4, R10, R96 ;  /* 0x0000000a0460723c */ /* 0x000fe20000041860 */
[----:B------:R-:W-:Y:S01]  /*6ec0*/  LDSM.16.MT88.4 R8, [R196+0xe800] ;  /* 0x00e80000c408783b */ /* 0x000fe20000004200 */
[----:B------:R-:W-:-:S04]  /*6ed0*/  FADD.FTZ R140, R140, R141 ;  /* 0x0000008d8c8c7221 */ /* 0x000fc80000010000 */
[----:B------:R-:W-:Y:S01]  /*6ee0*/  FADD.FTZ R140, R147, R140 ;  /* 0x0000008c938c7221 */ /* 0x000fe20000010000 */
[----:B-1----:R-:W-:Y:S02]  /*6ef0*/  F2FP.BF16.PACK_AB R4, R156, R155 ;  /* 0x0000009b9c04723e */ /* 0x002fe400000010ff */
[----:B-----5:R-:W-:Y:S01]  /*6f00*/  F2FP.BF16.PACK_AB R5, R160, R159 ;  /* 0x0000009fa005723e */ /* 0x020fe200000010ff */
[----:B------:R-:W-:Y:S01]  /*6f10*/  FADD.FTZ R159, R159, R140 ;  /* 0x0000008c9f9f7221 */ /* 0x000fe20000010000 */
[----:B------:R-:W-:Y:S02]  /*6f20*/  F2FP.BF16.PACK_AB R6, R158, R157 ;  /* 0x0000009d9e06723e */ /* 0x000fe400000010ff */
[----:B------:R-:W-:Y:S01]  /*6f30*/  F2FP.BF16.PACK_AB R7, R162, R161 ;  /* 0x000000a1a207723e */ /* 0x000fe200000010ff */
[----:B------:R-:W-:-:S04]  /*6f40*/  FADD.FTZ R160, R160, R159 ;  /* 0x0000009fa0a07221 */ /* 0x000fc80000010000 */
[----:B------:R-:W-:Y:S02]  /*6f50*/  FADD.FTZ R161, R161, R160 ;  /* 0x000000a0a1a17221 */ /* 0x000fe40000010000 */
[----:B---3--:R-:W-:Y:S02]  /*6f60*/  HMMA.16816.F32.BF16 R128, R4, R12, R128 ;  /* 0x0000000c0480723c */ /* 0x008fe40000041880 */
[----:B------:R-:W-:-:S06]  /*6f70*/  FADD.FTZ R161, R162, R161 ;  /* 0x000000a1a2a17221 */ /* 0x000fcc0000010000 */
        /* <DEDUP_REMOVED lines=36> */
[----:B------:R-:W-:Y:S01]  /*71c0*/  F2FP.BF16.PACK_AB R5, R167, R164 ;  /* 0x000000a4a705723e */ /* 0x000fe200000010ff */
[----:B------:R-:W-:Y:S01]  /*71d0*/  FADD.FTZ R164, R164, R161 ;  /* 0x000000a1a4a47221 */ /* 0x000fe20000010000 */
[----:B------:R-:W-:Y:S02]  /*71e0*/  F2FP.BF16.PACK_AB R6, R173, R166 ;  /* 0x000000a6ad06723e */ /* 0x000fe400000010ff */
[----:B------:R-:W-:Y:S01]  /*71f0*/  F2FP.BF16.PACK_AB R7, R170, R165 ;  /* 0x000000a5aa07723e */ /* 0x000fe200000010ff */
[----:B------:R-:W-:-:S04]  /*7200*/  FADD.FTZ R164, R167, R164 ;  /* 0x000000a4a7a47221 */ /* 0x000fc80000010000 */
[----:B------:R-:W-:Y:S02]  /*7210*/  FADD.FTZ R165, R165, R164 ;  /* 0x000000a4a5a57221 */ /* 0x000fe40000010000 */
[----:B-1----:R-:W-:Y:S02]  /*7220*/  HMMA.16816.F32.BF16 R128, R4, R12, R128 ;  /* 0x0000000c0480723c */ /* 0x002fe40000041880 */
[----:B------:R-:W-:-:S06]  /*7230*/  FADD.FTZ R170, R170, R165 ;  /* 0x000000a5aaaa7221 */ /* 0x000fcc0000010000 */
        /* <DEDUP_REMOVED lines=36> */
[----:B------:R-:W-:Y:S01]  /*7480*/  F2FP.BF16.PACK_AB R5, R172, R151 ;  /* 0x00000097ac05723e */ /* 0x000fe200000010ff */
[----:B------:R-:W-:Y:S01]  /*7490*/  FADD.FTZ R151, R151, R170 ;  /* 0x000000aa97977221 */ /* 0x000fe20000010000 */
[----:B------:R-:W-:Y:S02]  /*74a0*/  F2FP.BF16.PACK_AB R6, R153, R152 ;  /* 0x000000989906723e */ /* 0x000fe400000010ff */
[----:B------:R-:W-:Y:S01]  /*74b0*/  F2FP.BF16.PACK_AB R7, R150, R169 ;  /* 0x000000a99607723e */ /* 0x000fe200000010ff */
[----:B------:R-:W-:-:S04]  /*74c0*/  FADD.FTZ R172, R172, R151 ;  /* 0x00000097acac7221 */ /* 0x000fc80000010000 */
[----:B------:R-:W-:Y:S02]  /*74d0*/  FADD.FTZ R169, R169, R172 ;  /* 0x000000aca9a97221 */ /* 0x000fe40000010000 */
[----:B----4-:R-:W-:Y:S02]  /*74e0*/  HMMA.16816.F32.BF16 R128, R4, R8, R128 ;  /* 0x000000080480723c */ /* 0x010fe40000041880 */
[----:B------:R-:W-:-:S06]  /*74f0*/  FADD.FTZ R221, R150, R169 ;  /* 0x000000a996dd7221 */ /* 0x000fcc0000010000 */
        /* <DEDUP_REMOVED lines=18> */
[-C--:B------:R-:W-:Y:S02]  /*7620*/  MOV R132, R2.reuse ;  /* 0x0000000200847202 */ /* 0x080fe40000000f00 */
[----:B------:R-:W-:Y:S01]  /*7630*/  FADD.FTZ R3, R158, R3 ;  /* 0x000000039e037221 */ /* 0x000fe20000010000 */
[----:B------:R-:W-:-:S03]  /*7640*/  @P0 MOV R132, R2 ;  /* 0x0000000200840202 */ /* 0x000fc60000000f00 */
[----:B------:R-:W-:Y:S01]  /*7650*/  FADD.FTZ R168, R168, R3 ;  /* 0x00000003a8a87221 */ /* 0x000fe20000010000 */
[----:B------:R-:W-:Y:S01]  /*7660*/  HMMA.16816.F32.BF16 R104, R4, R32, R104 ;  /* 0x000000200468723c */ /* 0x000fe20000041868 */
[-C--:B------:R-:W-:Y:S02]  /*7670*/  MOV R3, R0.reuse ;  /* 0x0000000000037202 */ /* 0x080fe40000000f00 */
[----:B------:R-:W-:Y:S01]  /*7680*/  FADD.FTZ R171, R171, R168 ;  /* 0x000000a8abab7221 */ /* 0x000fe20000010000 */
[----:B------:R-:W-:-:S03]  /*7690*/  @P0 MOV R3, R0 ;  /* 0x0000000000030202 */ /* 0x000fc60000000f00 */
[----:B------:R-:W-:Y:S01]  /*76a0*/  FADD.FTZ R166, R166, R171 ;  /* 0x000000aba6a67221 */ /* 0x000fe20000010000 */
[----:B------:R-:W-:Y:S03]  /*76b0*/  HMMA.16816.F32.BF16 R100, R4, R34, R100 ;  /* 0x000000220464723c */ /* 0x000fe60000041864 */
[----:B------:R-:W-:-:S04]  /*76c0*/  FADD.FTZ R173, R173, R166 ;  /* 0x000000a6adad7221 */ /* 0x000fc80000010000 */
        /* <DEDUP_REMOVED lines=15> */
[----:B------:R-:W-:Y:S11]  /*77c0*/  @P0 BRA `(.L_x_370) ;  /* 0x0000001000000947 */ /* 0x000ff60003800000 */
.L_x_368:
[----:B------:R-:W-:-:S12]  /*77d0*/  UIADD3 UR11, UR18, -0x1, URZ ;  /* 0xffffffff120b7890 */ /* 0x000fd8000fffe03f */
.L_x_370:
[----:B------:R-:W-:-:S13]  /*77e0*/  ISETP.LE.AND P0, PT, RZ, UR11, PT ;  /* 0x0000000bff007c0c */ /* 0x000fda000bf03270 */
[----:B------:R-:W-:Y:S05]  /*77f0*/  @!P0 BRA `(.L_x_371) ;  /* 0x00002c8000008947 */ /* 0x000fea0003800000 */
[----:B------:R-:W-:Y:S01]  /*7800*/  USHF.L.U64.HI UR8, UR4, 0x5, UR5 ;  /* 0x0000000504087899 */ /* 0x000fe20008010205 */
[----:B------:R-:W-:Y:S01]  /*7810*/  MOV R0, R3 ;  /* 0x0000000300007202 */ /* 0x000fe20000000f00 */
[----:B------:R-:W-:Y:S01]  /*7820*/  USHF.L.U32 UR6, UR4, 0x5, URZ ;  /* 0x0000000504067899 */ /* 0x000fe2000800063f */
[----:B------:R-:W-:Y:S01]  /*7830*/  MOV R135, R132 ;  /* 0x0000008400877202 */ /* 0x000fe20000000f00 */
[----:B------:R-:W-:Y:S01]  /*7840*/  USHF.L.U64.HI UR12, UR4, 0x6, UR5 ;  /* 0x00000006040c7899 */ /* 0x000fe20008010205 */
[----:B------:R-:W-:Y:S01]  /*7850*/  MOV R212, R232 ;  /* 0x000000e800d47202 */ /* 0x000fe20000000f00 */
[----:B------:R-:W-:-:S03]  /*7860*/  USHF.L.U32 UR13, UR4, 0x6, URZ ;  /* 0x00000006040d7899 */ /* 0x000fc6000800063f */
[----:B------:R-:W-:Y:S02]  /*7870*/  ULDC UR4, c[0x0][0x198] ;  /* 0x0000660000047ab9 */ /* 0x000fe40000000800 */
[----:B------:R-:W-:Y:S02]  /*7880*/  USHF.L.U64.HI UR14, UR4, 0x5, UR7 ;  /* 0x00000005040e7899 */ /* 0x000fe40008010207 */
[----:B------:R-:W-:Y:S01]  /*7890*/  USHF.L.U32 UR7, UR4, 0x5, URZ ;  /* 0x0000000504077899 */ /* 0x000fe2000800063f */
[----:B------:R-:W-:Y:S05]  /*78a0*/  BRA `(.L_x_372) ;  /* 0x0000025000007947 */ /* 0x000fea0003800000 */
.L_x_374:
        /* <DEDUP_REMOVED lines=11> */
[----:B------:R-:W-:Y:S04]  /*7960*/  LEA R4, P2, R2, c[0x0][0x168], 0x1 ;  /* 0x00005a0002047a11 */ /* 0x000fe800078408ff */
        /* <DEDUP_REMOVED lines=25> */
.L_x_372:
[----:B------:R-:W-:Y:S04]  /*7b00*/  DEPBAR.LE SB0, 0x0 ;  /* 0x000080000000791a */ /* 0x000fe80000000000 */
[----:B------:R-:W-:Y:S01]  /*7b10*/  BAR.SYNC.DEFER_BLOCKING 0x0 ;  /* 0x0000000000007b1d */ /* 0x000fe20000010000 */
[----:B------:R-:W-:Y:S01]  /*7b20*/  MOV R3, UR11 ;  /* 0x0000000b00037c02 */ /* 0x000fe20008000f00 */
[----:B------:R-:W-:Y:S02]  /*7b30*/  USHF.R.S32.HI UR5, URZ, 0x1f, UR11 ;  /* 0x0000001f3f057899 */ /* 0x000fe4000801140b */
[----:B------:R-:W-:Y:S02]  /*7b40*/  UIMAD UR4, UR12, UR11, URZ ;  /* 0x0000000b0c0472a4 */ /* 0x000fe4000f8e023f */
[----:B------:R-:W-:Y:S02]  /*7b50*/  IMAD.WIDE.U32 R224, R3, UR13, R212 ;  /* 0x0000000d03e07c25 */ /* 0x000fe4000f8e00d4 */
[----:B------:R-:W-:Y:S03]  /*7b60*/  UIMAD UR4, UR5, UR13, UR4 ;  /* 0x0000000d050472a4 */ /* 0x000fe6000f8e0204 */
[C---:B------:R-:W-:Y:S03]  /*7b70*/  LEA R132, P0, R224.reuse, c[0x0][0x170], 0x1 ;  /* 0x00005c00e0847a11 */ /* 0x040fe600078008ff */
[----:B------:R-:W-:Y:S04]  /*7b80*/  IADD3 R2, R225, UR4, RZ ;  /* 0x00000004e1027c10 */ /* 0x000fe8000fffe0ff */
[----:B------:R-:W-:Y:S02]  /*7b90*/  LEA.HI.X R133, R224, c[0x0][0x174], R2, 0x1, P0 ;  /* 0x00005d00e0857a11 */ /* 0x000fe400000f0c02 */
[----:B------:R-:W-:Y:S03]  /*7ba0*/  IADD3 R226, P0, R132, UR6, RZ ;  /* 0x0000000684e27c10 */ /* 0x000fe6000ff1e0ff */
[----:B------:R-:W-:Y:S01]  /*7bb0*/  @!PT LDS RZ, [RZ] ;  /* 0x00000000fffff984 */ /* 0x000fe20000000800 */
[----:B------:R-:W-:Y:S01]  /*7bc0*/  @!PT LDS RZ, [RZ] ;  /* 0x00000000fffff984 */ /* 0x000fe20000000800 */
[----:B------:R-:W-:Y:S01]  /*7bd0*/  @!PT LDS RZ, [RZ] ;  /* 0x00000000fffff984 */ /* 0x000fe20000000800 */
[----:B------:R1:W-:Y:S01]  /*7be0*/  LDGSTS.E.BYPASS.LTC128B.128 [R208+0xc000], [R132.64] ;  /* 0x0c00000084d07fae */ /* 0x0003e2000b901d50 */
[----:B------:R-:W-:Y:S02]  /*7bf0*/  IADD3.X R227, R133, UR8, RZ, P0, !PT ;  /* 0x0000000885e37c10 */ /* 0x000fe400087fe4ff */
[----:B------:R-:W-:Y:S03]  /*7c00*/  IADD3 R224, P0, R226, UR6, RZ ;  /* 0x00000006e2e07c10 */ /* 0x000fe6000ff1e0ff */
[----:B------:R1:W-:Y:S01]  /*7c10*/  LDGSTS.E.BYPASS.LTC128B.128 [R208+0xe000], [R132.64+0x80] ;  /* 0x0e00008084d07fae */ /* 0x0003e2000b901d50 */
[----:B------:R-:W-:Y:S02]  /*7c20*/  IADD3.X R225, R227, UR8, RZ, P0, !PT ;  /* 0x00000008e3e17c10 */ /* 0x000fe400087fe4ff */
[----:B------:R-:W-:Y:S03]  /*7c30*/  IADD3 R2, P0, R224, UR6, RZ ;  /* 0x00000006e0027c10 */ /* 0x000fe6000ff1e0ff */
[----:B------:R1:W-:Y:S01]  /*7c40*/  LDGSTS.E.BYPASS.LTC128B.128 [R208+0x10000], [R132.64+0x100] ;  /* 0x1000010084d07fae */ /* 0x0003e2000b901d50 */
[----:B------:R-:W-:Y:S02]  /*7c50*/  IADD3.X R3, R225, UR8, RZ, P0, !PT ;  /* 0x00000008e1037c10 */ /* 0x000fe400087fe4ff */
[----:B------:R-:W-:Y:S03]  /*7c60*/  ISETP.LT.AND P0, PT, RZ, UR11, PT ;  /* 0x0000000bff007c0c */ /* 0x000fe6000bf01270 */
[----:B------:R2:W-:Y:S06]  /*7c70*/  LDGSTS.E.BYPASS.LTC128B.128 [R208+0xc800], [R226.64] ;  /* 0x0c800000e2d07fae */ /* 0x0005ec000b901d50 */
[----:B------:R2:W-:Y:S06]  /*7c80*/  LDGSTS.E.BYPASS.LTC128B.128 [R208+0xe800], [R226.64+0x80] ;  /* 0x0e800080e2d07fae */ /* 0x0005ec000b901d50 */
[----:B------:R2:W-:Y:S06]  /*7c90*/  LDGSTS.E.BYPASS.LTC128B.128 [R208+0x10800], [R226.64+0x100] ;  /* 0x10800100e2d07fae */ /* 0x0005ec000b901d50 */
[----:B------:R3:W-:Y:S06]  /*7ca0*/  LDGSTS.E.BYPASS.LTC128B.128 [R208+0xd000], [R224.64] ;  /* 0x0d000000e0d07fae */ /* 0x0007ec000b901d50 */
[----:B------:R3:W-:Y:S06]  /*7cb0*/  LDGSTS.E.BYPASS.LTC128B.128 [R208+0xf000], [R224.64+0x80] ;  /* 0x0f000080e0d07fae */ /* 0x0007ec000b901d50 */
[----:B------:R3:W-:Y:S06]  /*7cc0*/  LDGSTS.E.BYPASS.LTC128B.128 [R208+0x11000], [R224.64+0x100] ;  /* 0x11000100e0d07fae */ /* 0x0007ec000b901d50 */
[----:B------:R4:W-:Y:S06]  /*7cd0*/  LDGSTS.E.BYPASS.LTC128B.128 [R208+0xd800], [R2.64] ;  /* 0x0d80000002d07fae */ /* 0x0009ec000b901d50 */
[----:B------:R4:W-:Y:S06]  /*7ce0*/  LDGSTS.E.BYPASS.LTC128B.128 [R208+0xf800], [R2.64+0x80] ;  /* 0x0f80008002d07fae */ /* 0x0009ec000b901d50 */
[----:B------:R4:W-:Y:S06]  /*7cf0*/  LDGSTS.E.BYPASS.LTC128B.128 [R208+0x11800], [R2.64+0x100] ;  /* 0x1180010002d07fae */ /* 0x0009ec000b901d50 */
[----:B------:R-:W-:Y:S06]  /*7d00*/  LDSM.16.M88.4 R136, [R206] ;  /* 0x00000000ce88783b */ /* 0x000fec0000000200 */
[----:B------:R-:W5:Y:S06]  /*7d10*/  LDSM.16.M88.4 R140, [R205+0x6000] ;  /* 0x00600000cd8c783b */ /* 0x000f6c0000000200 */
[----:B------:R-:W1:Y:S06]  /*7d20*/  LDSM.16.M88.4 R144, [R205+0x6800] ;  /* 0x00680000cd90783b */ /* 0x000e6c0000000200 */
[----:B------:R-:W1:Y:S06]  /*7d30*/  LDSM.16.M88.4 R148, [R205+0x7000] ;  /* 0x00700000cd94783b */ /* 0x000e6c0000000200 */
[----:B------:R-:W0:Y:S06]  /*7d40*/  LDGDEPBAR ;  /* 0x00000000000079af */ /* 0x000e2c0000000000 */
[----:B------:R-:W2:Y:S06]  /*7d50*/  LDSM.16.M88.4 R152, [R205+0x7800] ;  /* 0x00780000cd98783b */ /* 0x000eac0000000200 */
[----:B------:R-:W-:Y:S06]  /*7d60*/  LDSM.16.M88.4 R156, [R204] ;  /* 0x00000000cc9c783b */ /* 0x000fec0000000200 */
[----:B------:R-:W2:Y:S01]  /*7d70*/  LDSM.16.M88.4 R160, [R203] ;  /* 0x00000000cba0783b */ /* 0x000ea20000000200 */
[C---:B-----5:R-:W-:Y:S05]  /*7d80*/  HMMA.16816.F32.BF16 R4, R136.reuse, R140, RZ ;  /* 0x0000008c8804723c */ /* 0x060fea00000418ff */
[----:B------:R-:W5:Y:S03]  /*7d90*/  LDSM.16.M88.4 R164, [R195] ;  /* 0x00000000c3a4783b */ /* 0x000f660000000200 */
[C---:B------:R-:W-:Y:S03]  /*7da0*/  HMMA.16816.F32.BF16 R8, R136.reuse, R142, RZ ;  /* 0x0000008e8808723c */ /* 0x040fe600000418ff */
[----:B------:R-:W3:Y:S06]  /*7db0*/  LDSM.16.M88.4 R168, [R194] ;  /* 0x00000000c2a8783b */ /* 0x000eec0000000200 */
[----:B------:R-:W3:Y:S01]  /*7dc0*/  LDSM.16.M88.4 R172, [R193] ;  /* 0x00000000c1ac783b */ /* 0x000ee20000000200 */
[C---:B-1----:R-:W-:Y:S05]  /*7dd0*/  HMMA.16816.F32.BF16 R12, R136.reuse, R144, RZ ;  /* 0x00000090880c723c */ /* 0x042fea00000418ff */
[----:B------:R-:W-:Y:S03]  /*7de0*/  LDSM.16.M88.4 R176, [R202] ;  /* 0x00000000cab0783b */ /* 0x000fe60000000200 */
[C---:B------:R-:W-:Y:S03]  /*7df0*/  HMMA.16816.F32.BF16 R16, R136.reuse, R146, RZ ;  /* 0x000000928810723c */ /* 0x040fe600000418ff */
[----:B------:R-:W1:Y:S05]  /*7e00*/  LDSM.16.M88.4 R180, [R199+0x6000] ;  /* 0x00600000c7b4783b */ /* 0x000e6a0000000200 */
[C---:B------:R-:W-:Y:S01]  /*7e10*/  HMMA.16816.F32.BF16 R20, R136.reuse, R148, RZ ;  /* 0x000000948814723c */ /* 0x040fe200000418ff */
[----:B------:R-:W-:Y:S06]  /*7e20*/  LDSM.16.M88.4 R140, [R199+0x7000] ;  /* 0x00700000c78c783b */ /* 0x000fec0000000200 */
[----:B------:R-:W-:Y:S01]  /*7e30*/  LDSM.16.M88.4 R144, [R199+0x7800] ;  /* 0x00780000c790783b */ /* 0x000fe20000000200 */
[C---:B------:R-:W-:Y:S05]  /*7e40*/  HMMA.16816.F32.BF16 R24, R136.reuse, R150, RZ ;  /* 0x000000968818723c */ /* 0x040fea00000418ff */
[----:B------:R-:W-:Y:S03]  /*7e50*/  LDSM.16.M88.4 R148, [R201] ;  /* 0x00000000c994783b */ /* 0x000fe60000000200 */
[C---:B--2---:R-:W-:Y:S08]  /*7e60*/  HMMA.16816.F32.BF16 R28, R136.reuse, R152, RZ ;  /* 0x00000098881c723c */ /* 0x044ff000000418ff */
[----:B------:R-:W-:Y:S01]  /*7e70*/  HMMA.16816.F32.BF16 R32, R136, R154, RZ ;  /* 0x0000009a8820723c */ /* 0x000fe200000418ff */
[----:B------:R-:W2:Y:S06]  /*7e80*/  LDSM.16.M88.4 R136, [R199+0x6800] ;  /* 0x00680000c788783b */ /* 0x000eac0000000200 */
[----:B------:R-:W1:Y:S01]  /*7e90*/  LDSM.16.M88.4 R152, [R192] ;  /* 0x00000000c098783b */ /* 0x000e620000000200 */
[C---:B------:R-:W-:Y:S08]  /*7ea0*/  HMMA.16816.F32.BF16 R4, R156.reuse, R160, R4 ;  /* 0x000000a09c04723c */ /* 0x040ff00000041804 */
[C---:B------:R-:W-:Y:S01]  /*7eb0*/  HMMA.16816.F32.BF16 R8, R156.reuse, R162, R8 ;  /* 0x000000a29c08723c */ /* 0x040fe20000041808 */
[----:B------:R-:W-:Y:S07]  /*7ec0*/  LDSM.16.M88.4 R160, [R192+0x1000] ;  /* 0x00100000c0a0783b */ /* 0x000fee0000000200 */
[C---:B-----5:R-:W-:Y:S08]  /*7ed0*/  HMMA.16816.F32.BF16 R12, R156.reuse, R164, R12 ;  /* 0x000000a49c0c723c */ /* 0x060ff0000004180c */
[C---:B------:R-:W-:Y:S01]  /*7ee0*/  HMMA.16816.F32.BF16 R16, R156.reuse, R166, R16 ;  /* 0x000000a69c10723c */ /* 0x040fe20000041810 */
[----:B------:R-:W-:Y:S07]  /*7ef0*/  LDSM.16.M88.4 R164, [R192+0x1800] ;  /* 0x00180000c0a4783b */ /* 0x000fee0000000200 */
[C---:B---3--:R-:W-:Y:S08]  /*7f00*/  HMMA.16816.F32.BF16 R20, R156.reuse, R168, R20 ;  /* 0x000000a89c14723c */ /* 0x048ff00000041814 */
[C---:B------:R-:W-:Y:S01]  /*7f10*/  HMMA.16816.F32.BF16 R24, R156.reuse, R170, R24 ;  /* 0x000000aa9c18723c */ /* 0x040fe20000041818 */
[----:B------:R-:W-:Y:S07]  /*7f20*/  LDSM.16.M88.4 R168, [R206+0x2000] ;  /* 0x00200000cea8783b */ /* 0x000fee0000000200 */
[C---:B------:R-:W-:Y:S08]  /*7f30*/  HMMA.16816.F32.BF16 R28, R156.reuse, R172, R28 ;  /* 0x000000ac9c1c723c */ /* 0x040ff0000004181c */
[----:B------:R-:W-:Y:S01]  /*7f40*/  HMMA.16816.F32.BF16 R32, R156, R174, R32 ;  /* 0x000000ae9c20723c */ /* 0x000fe20000041820 */
[----:B------:R-:W3:Y:S06]  /*7f50*/  LDSM.16.M88.4 R156, [R192+0x800] ;  /* 0x00080000c09c783b */ /* 0x000eec0000000200 */
[----:B------:R-:W5:Y:S01]  /*7f60*/  LDSM.16.M88.4 R172, [R205+0x8000] ;  /* 0x00800000cdac783b */ /* 0x000f620000000200 */
[C---:B-1----:R-:W-:Y:S08]  /*7f70*/  HMMA.16816.F32.BF16 R4, R176.reuse, R180, R4 ;  /* 0x000000b4b004723c */ /* 0x042ff00000041804 */
[C---:B------:R-:W-:Y:S01]  /*7f80*/  HMMA.16816.F32.BF16 R8, R176.reuse, R182, R8 ;  /* 0x000000b6b008723c */ /* 0x040fe20000041808 */
[----:B------:R-:W-:Y:S07]  /*7f90*/  LDSM.16.M88.4 R180, [R191] ;  /* 0x00000000bfb4783b */ /* 0x000fee0000000200 */
        /* <DEDUP_REMOVED lines=8> */
[----:B------:R-:W1:Y:S06]  /*8020*/  LDSM.16.M88.4 R144, [R205+0x9800] ;  /* 0x00980000cd90783b */ /* 0x000e6c0000000200 */
[----:B------:R-:W1:Y:S01]  /*8030*/  LDSM.16.M88.4 R176, [R204+0x2000] ;  /* 0x00200000ccb0783b */ /* 0x000e620000000200 */
[C---:B------:R-:W-:Y:S08]  /*8040*/  HMMA.16816.F32.BF16 R4, R148.reuse, R152, R4 ;  /* 0x000000989404723c */ /* 0x040ff00000041804 */
[C---:B------:R-:W-:Y:S01]  /*8050*/  HMMA.16816.F32.BF16 R8, R148.reuse, R154, R8 ;  /* 0x0000009a9408723c */ /* 0x040fe20000041808 */
[----:B------:R-:W-:Y:S07]  /*8060*/  LDSM.16.M88.4 R152, [R189] ;  /* 0x00000000bd98783b */ /* 0x000fee0000000200 */
[C---:B---3--:R-:W-:Y:S08]  /*8070*/  HMMA.16816.F32.BF16 R12, R148.reuse, R156, R12 ;  /* 0x0000009c940c723c */ /* 0x048ff0000004180c */
[C---:B------:R-:W-:Y:S01]  /*8080*/  HMMA.16816.F32.BF16 R16, R148.reuse, R158, R16 ;  /* 0x0000009e9410723c */ /* 0x040fe20000041810 */
[----:B------:R-:W-:Y:S07]  /*8090*/  LDSM.16.M88.4 R156, [R188] ;  /* 0x00000000bc9c783b */ /* 0x000fee0000000200 */
[C---:B------:R-:W-:Y:S08]  /*80a0*/  HMMA.16816.F32.BF16 R20, R148.reuse, R160, R20 ;  /* 0x000000a09414723c */ /* 0x040ff00000041814 */
[C---:B------:R-:W-:Y:S01]  /*80b0*/  HMMA.16816.F32.BF16 R24, R148.reuse, R162, R24 ;  /* 0x000000a29418723c */ /* 0x040fe20000041818 */
[----:B------:R-:W-:Y:S07]  /*80c0*/  LDSM.16.M88.4 R160, [R202+0x2000] ;  /* 0x00200000caa0783b */ /* 0x000fee0000000200 */
[C---:B------:R-:W-:Y:S08]  /*80d0*/  HMMA.16816.F32.BF16 R28, R148.reuse, R164, R28 ;  /* 0x000000a4941c723c */ /* 0x040ff0000004181c */
[----:B------:R-:W-:Y:S01]  /*80e0*/  HMMA.16816.F32.BF16 R32, R148, R166, R32 ;  /* 0x000000a69420723c */ /* 0x000fe20000041820 */
[----:B------:R-:W3:Y:S06]  /*80f0*/  LDSM.16.M88.4 R148, [R190] ;  /* 0x00000000be94783b */ /* 0x000eec0000000200 */
[----:B------:R-:W3:Y:S01]  /*8100*/  LDSM.16.M88.4 R164, [R199+0x8000] ;  /* 0x00800000c7a4783b */ /* 0x000ee20000000200 */
[C---:B-----5:R-:W-:Y:S08]  /*8110*/  HMMA.16816.F32.BF16 R4, R168.reuse, R172, R4 ;  /* 0x000000aca804723c */ /* 0x060ff00000041804 */
[C---:B------:R-:W-:Y:S01]  /*8120*/  HMMA.16816.F32.BF16 R8, R168.reuse, R174, R8 ;  /* 0x000000aea808723c */ /* 0x040fe20000041808 */
[----:B------:R-:W-:Y:S07]  /*8130*/  LDSM.16.M88.4 R172, [R192+0x2000] ;  /* 0x00200000c0ac783b */ /* 0x000fee0000000200 */
[C---:B-1----:R-:W-:Y:S08]  /*8140*/  HMMA.16816.F32.BF16 R12, R168.reuse, R136, R12 ;  /* 0x00000088a80c723c */ /* 0x042ff0000004180c */
[C---:B------:R-:W-:Y:S01]  /*8150*/  HMMA.16816.F32.BF16 R16, R168.reuse, R138, R16 ;  /* 0x0000008aa810723c */ /* 0x040fe20000041810 */
[----:B------:R-:W1:Y:S07]  /*8160*/  LDSM.16.M88.4 R136, [R199+0x8800] ;  /* 0x00880000c788783b */ /* 0x000e6e0000000200 */
[C---:B--2---:R-:W-:Y:S08]  /*8170*/  HMMA.16816.F32.BF16 R20, R168.reuse, R140, R20 ;  /* 0x0000008ca814723c */ /* 0x044ff00000041814 */
[C---:B------:R-:W-:Y:S01]  /*8180*/  HMMA.16816.F32.BF16 R24, R168.reuse, R142, R24 ;  /* 0x0000008ea818723c */ /* 0x040fe20000041818 */
[----:B------:R-:W2:Y:S07]  /*8190*/  LDSM.16.M88.4 R140, [R199+0x9000] ;  /* 0x00900000c78c783b */ /* 0x000eae0000000200 */
[C---:B------:R-:W-:Y:S08]  /*81a0*/  HMMA.16816.F32.BF16 R28, R168.reuse, R144, R28 ;  /* 0x00000090a81c723c */ /* 0x040ff0000004181c */
[----:B------:R-:W-:Y:S01]  /*81b0*/  HMMA.16816.F32.BF16 R32, R168, R146, R32 ;  /* 0x00000092a820723c */ /* 0x000fe20000041820 */
[----:B------:R-:W5:Y:S06]  /*81c0*/  LDSM.16.M88.4 R144, [R199+0x9800] ;  /* 0x00980000c790783b */ /* 0x000f6c0000000200 */
[----:B------:R-:W1:Y:S01]  /*81d0*/  LDSM.16.M88.4 R168, [R201+0x2000] ;  /* 0x00200000c9a8783b */ /* 0x000e620000000200 */
[C---:B------:R-:W-:Y:S08]  /*81e0*/  HMMA.16816.F32.BF16 R4, R176.reuse, R180, R4 ;  /* 0x000000b4b004723c */ /* 0x040ff00000041804 */
[C---:B------:R-:W-:Y:S01]  /*81f0*/  HMMA.16816.F32.BF16 R8, R176.reuse, R182, R8 ;  /* 0x000000b6b008723c */ /* 0x040fe20000041808 */
[----:B------:R-:W-:Y:S07]  /*8200*/  LDSM.16.M88.4 R180, [R205+0xa000] ;  /* 0x00a00000cdb4783b */ /* 0x000fee0000000200 */
[C---:B---3--:R-:W-:Y:S08]  /*8210*/  HMMA.16816.F32.BF16 R12, R176.reuse, R148, R12 ;  /* 0x00000094b00c723c */ /* 0x048ff0000004180c */
[C---:B------:R-:W-:Y:S01]  /*8220*/  HMMA.16816.F32.BF16 R16, R176.reuse, R150, R16 ;  /* 0x00000096b010723c */ /* 0x040fe20000041810 */
[----:B------:R-:W3:Y:S07]  /*8230*/  LDSM.16.M88.4 R148, [R192+0x2800] ;  /* 0x00280000c094783b */ /* 0x000eee0000000200 */
[C---:B------:R-:W-:Y:S08]  /*8240*/  HMMA.16816.F32.BF16 R20, R176.reuse, R152, R20 ;  /* 0x00000098b014723c */ /* 0x040ff00000041814 */
[C---:B------:R-:W-:Y:S01]  /*8250*/  HMMA.16816.F32.BF16 R24, R176.reuse, R154, R24 ;  /* 0x0000009ab018723c */ /* 0x040fe20000041818 */
[----:B------:R-:W2:Y:S07]  /*8260*/  LDSM.16.M88.4 R152, [R192+0x3000] ;  /* 0x00300000c098783b */ /* 0x000eae0000000200 */
[C---:B------:R-:W-:Y:S08]  /*8270*/  HMMA.16816.F32.BF16 R28, R176.reuse, R156, R28 ;  /* 0x0000009cb01c723c */ /* 0x040ff0000004181c */
[----:B------:R-:W-:Y:S01]  /*8280*/  HMMA.16816.F32.BF16 R32, R176, R158, R32 ;  /* 0x0000009eb020723c */ /* 0x000fe20000041820 */
[----:B------:R-:W3:Y:S06]  /*8290*/  LDSM.16.M88.4 R156, [R192+0x3800] ;  /* 0x00380000c09c783b */ /* 0x000eec0000000200 */
[----:B------:R-:W3:Y:S01]  /*82a0*/  LDSM.16.M88.4 R176, [R206+0x4000] ;  /* 0x00400000ceb0783b */ /* 0x000ee20000000200 */
[C---:B------:R-:W-:Y:S08]  /*82b0*/  HMMA.16816.F32.BF16 R4, R160.reuse, R164, R4 ;  /* 0x000000a4a004723c */ /* 0x040ff00000041804 */
[C---:B------:R-:W-:Y:S01]  /*82c0*/  HMMA.16816.F32.BF16 R8, R160.reuse, R166, R8 ;  /* 0x000000a6a008723c */ /* 0x040fe20000041808 */
[----:B------:R-:W-:Y:S07]  /*82d0*/  LDSM.16.M88.4 R164, [R187] ;  /* 0x00000000bba4783b */ /* 0x000fee0000000200 */
[C---:B-1----:R-:W-:Y:S08]  /*82e0*/  HMMA.16816.F32.BF16 R12, R160.reuse, R136, R12 ;  /* 0x00000088a00c723c */ /* 0x042ff0000004180c */
[C---:B------:R-:W-:Y:S01]  /*82f0*/  HMMA.16816.F32.BF16 R16, R160.reuse, R138, R16 ;  /* 0x0000008aa010723c */ /* 0x040fe20000041810 */
[----:B------:R-:W1:Y:S07]  /*8300*/  LDSM.16.M88.4 R136, [R205+0xa800] ;  /* 0x00a80000cd88783b */ /* 0x000e6e0000000200 */
[C---:B--2---:R-:W-:Y:S08]  /*8310*/  HMMA.16816.F32.BF16 R20, R160.reuse, R140, R20 ;  /* 0x0000008ca014723c */ /* 0x044ff00000041814 */
[C---:B------:R-:W-:Y:S01]  /*8320*/  HMMA.16816.F32.BF16 R24, R160.reuse, R142, R24 ;  /* 0x0000008ea018723c */ /* 0x040fe20000041818 */
[----:B------:R-:W2:Y:S07]  /*8330*/  LDSM.16.M88.4 R140, [R205+0xb000] ;  /* 0x00b00000cd8c783b */ /* 0x000eae0000000200 */
[C---:B-----5:R-:W-:Y:S08]  /*8340*/  HMMA.16816.F32.BF16 R28, R160.reuse, R144, R28 ;  /* 0x00000090a01c723c */ /* 0x060ff0000004181c */
        /* <DEDUP_REMOVED lines=8> */
[----:B------:R-:W3:Y:S07]  /*83d0*/  LDSM.16.M88.4 R148, [R186] ;  /* 0x00000000ba94783b */ /* 0x000eee0000000200 */
[C---:B------:R-:W-:Y:S08]  /*83e0*/  HMMA.16816.F32.BF16 R20, R168.reuse, R152, R20 ;  /* 0x00000098a814723c */ /* 0x040ff00000041814 */
[C---:B------:R-:W-:Y:S01]  /*83f0*/  HMMA.16816.F32.BF16 R24, R168.reuse, R154, R24 ;  /* 0x0000009aa818723c */ /* 0x040fe20000041818 */
[----:B------:R-:W2:Y:S07]  /*8400*/  LDSM.16.M88.4 R152, [R185] ;  /* 0x00000000b998783b */ /* 0x000eae0000000200 */
[C---:B------:R-:W-:Y:S08]  /*8410*/  HMMA.16816.F32.BF16 R28, R168.reuse, R156, R28 ;  /* 0x0000009ca81c723c */ /* 0x040ff0000004181c */
[----:B------:R-:W-:Y:S01]  /*8420*/  HMMA.16816.F32.BF16 R32, R168, R158, R32 ;  /* 0x0000009ea820723c */ /* 0x000fe20000041820 */
[----:B------:R-:W3:Y:S06]  /*8430*/  LDSM.16.M88.4 R156, [R184] ;  /* 0x00000000b89c783b */ /* 0x000eec0000000200 */
[----:B------:R-:W3:Y:S01]  /*8440*/  LDSM.16.M88.4 R168, [R202+0x4000] ;  /* 0x00400000caa8783b */ /* 0x000ee20000000200 */
        /* <DEDUP_REMOVED lines=14> */
[C---:B------:R-:W-:Y:S08]  /*8530*/  HMMA.16816.F32.BF16 R8, R160.reuse, R166, R8 ;  /* 0x000000a6a008723c */ /* 0x040ff00000041808 */
[C---:B---3--:R-:W-:Y:S08]  /*8540*/  HMMA.16816.F32.BF16 R12, R160.reuse, R148, R12 ;  /* 0x00000094a00c723c */ /* 0x048ff0000004180c */
        /* <DEDUP_REMOVED lines=10> */
[C---:B--2---:R-:W-:Y:S08]  /*85f0*/  HMMA.16816.F32.BF16 R20, R168.reuse, R140, R20 ;  /* 0x0000008ca814723c */ /* 0x044ff00000041814 */
[C---:B------:R-:W-:Y:S01]  /*8600*/  HMMA.16816.F32.BF16 R24, R168.reuse, R142, R24 ;  /* 0x0000008ea818723c */ /* 0x040fe20000041818 */
[----:B------:R-:W2:Y:S07]  /*8610*/  LDSM.16.M88.4 R140, [R192+0x5000] ;  /* 0x00500000c08c783b */ /* 0x000eae0000000200 */
[C---:B-----5:R-:W-:Y:S08]  /*8620*/  HMMA.16816.F32.BF16 R28, R168.reuse, R144, R28 ;  /* 0x00000090a81c723c */ /* 0x060ff0000004181c */
        /* <DEDUP_REMOVED lines=32> */
[----:B------:R-:W-:Y:S02]  /*8830*/  FMUL.FTZ R237, R19, c[0x0][0x2ec] ;  /* 0x0000bb0013ed7a20 */ /* 0x000fe40000410000 */
[----:B------:R-:W-:Y:S03]  /*8840*/  FMUL.FTZ R232, R20, c[0x0][0x2ec] ;  /* 0x0000bb0014e87a20 */ /* 0x000fe60000410000 */
[----:B------:R-:W-:Y:S02]  /*8850*/  FMUL.FTZ R234, R21, c[0x0][0x2ec] ;  /* 0x0000bb0015ea7a20 */ /* 0x000fe40000410000 */
        /* <DEDUP_REMOVED lines=42> */
.L_x_373:
[----:B------:R-:W-:Y:S01]  /*8b00*/  FMNMX.FTZ R11, R248, R135, !PT ;  /* 0x00000087f80b7209 */ /* 0x000fe20007810000 */
[----:B------:R-:W-:Y:S01]  /*8b10*/  LDSM.16.MT88.4 R12, [R200+0xc000] ;  /* 0x00c00000c80c783b */ /* 0x000fe20000004200 */
[----:B-1----:R-:W-:Y:S01]  /*8b20*/  FMNMX.FTZ R2, R247, R0, !PT ;  /* 0x00000000f7027209 */ /* 0x002fe20007810000 */
        /* <DEDUP_REMOVED lines=37> */
[----:B------:R-:W-:Y:S03]  /*8d80*/  FMNMX.FTZ R7, R133, R2, !PT ;  /* 0x0000000285077209 */ /* 0x000fe60007810000 */
[----:B------:R-:W1:Y:S08]  /*8d90*/  SHFL.BFLY PT, R6, R5, 0x2, 0x1f ;  /* 0x0c401f0005067f89 */ /* 0x000e7000000e0000 */
        /* <DEDUP_REMOVED lines=139> */
[--C-:B------:R-:W-:Y:S02]  /*9650*/  FFMA.FTZ R175, R241, c[0x0][0x23c], -R144.reuse ;  /* 0x00008f00f1af7a23 */ /* 0x100fe40000010890 */
[--C-:B------:R-:W-:Y:S02]  /*9660*/  FFMA.FTZ R177, R238, c[0x0][0x23c], -R145.reuse ;  /* 0x00008f00eeb17a23 */ /* 0x100fe40000010891 */
[C---:B---3--:R-:W-:Y:S02]  /*9670*/  HMMA.16816.F32.BF16 R36, R128.reuse, R112, R36 ;  /* 0x000000708024723c */ /* 0x048fe40000041824 */
[----:B------:R-:W2:Y:S02]  /*9680*/  MUFU.EX2 R175, R175 ;  /* 0x000000af00af7308 */ /* 0x000ea40000000800 */
[--C-:B------:R-:W-:Y:S02]  /*9690*/  FFMA.FTZ R176, R236, c[0x0][0x23c], -R145.reuse ;  /* 0x00008f00ecb07a23 */ /* 0x100fe40000010891 */
[--C-:B------:R-:W-:Y:S02]  /*96a0*/  FFMA.FTZ R178, R239, c[0x0][0x23c], -R144.reuse ;  /* 0x00008f00efb27a23 */ /* 0x100fe40000010890 */
[C---:B------:R-:W-:Y:S01]  /*96b0*/  HMMA.16816.F32.BF16 R40, R128.reuse, R114, R40 ;  /* 0x000000728028723c */ /* 0x040fe20000041828 */
[----:B------:R-:W-:Y:S03]  /*96c0*/  LDSM.16.MT88.4 R112, [R200+0xc800] ;  /* 0x00c80000c870783b */ /* 0x000fe60000004200 */
[--C-:B------:R-:W-:Y:S01]  /*96d0*/  FFMA.FTZ R179, R237, c[0x0][0x23c], -R144.reuse ;  /* 0x00008f00edb37a23 */ /* 0x100fe20000010890 */
[----:B------:R-:W-:Y:S01]  /*96e0*/  MUFU.EX2 R177, R177 ;  /* 0x000000b100b17308 */ /* 0x000fe20000000800 */
[C---:B------:R-:W-:Y:S02]  /*96f0*/  FMUL.FTZ R88, R2.reuse, R88 ;  /* 0x0000005802587220 */ /* 0x040fe40000410000 */
[----:B------:R-:W-:Y:S01]  /*9700*/  FMUL.FTZ R89, R2, R89 ;  /* 0x0000005902597220 */ /* 0x000fe20000410000 */
[C---:B----4-:R-:W-:Y:S03]  /*9710*/  HMMA.16816.F32.BF16 R44, R128.reuse, R104, R44 ;  /* 0x00000068802c723c */ /* 0x050fe6000004182c */
[C---:B------:R-:W-:Y:S03]  /*9720*/  FMUL.FTZ R90, R0.reuse, R90 ;  /* 0x0000005a005a7220 */ /* 0x040fe60000410000 */
[----:B------:R-:W3:Y:S01]  /*9730*/  MUFU.EX2 R176, R176 ;  /* 0x000000b000b07308 */ /* 0x000ee20000000800 */
[----:B------:R-:W-:Y:S02]  /*9740*/  FMUL.FTZ R91, R0, R91 ;  /* 0x0000005b005b7220 */ /* 0x000fe40000410000 */
[C---:B------:R-:W-:Y:S01]  /*9750*/  FMUL.FTZ R92, R2.reuse, R92 ;  /* 0x0000005c025c7220 */ /* 0x040fe20000410000 */
[C---:B------:R-:W-:Y:S01]  /*9760*/  HMMA.16816.F32.BF16 R48, R128.reuse, R106, R48 ;  /* 0x0000006a8030723c */ /* 0x040fe20000041830 */
[----:B------:R-:W4:Y:S02]  /*9770*/  LDSM.16.MT88.4 R104, [R200+0x10000] ;  /* 0x01000000c868783b */ /* 0x000f240000004200 */
[----:B------:R-:W-:Y:S02]  /*9780*/  FMUL.FTZ R93, R2, R93 ;  /* 0x0000005d025d7220 */ /* 0x000fe40000410000 */
[C---:B------:R-:W-:Y:S01]  /*9790*/  FMUL.FTZ R94, R0.reuse, R94 ;  /* 0x0000005e005e7220 */ /* 0x040fe20000410000 */
[----:B------:R-:W-:Y:S02]  /*97a0*/  MUFU.EX2 R178, R178 ;  /* 0x000000b200b27308 */ /* 0x000fe40000000800 */
[C---:B------:R-:W-:Y:S04]  /*97b0*/  HMMA.16816.F32.BF16 R52, R128.reuse, R100, R52 ;  /* 0x000000648034723c */ /* 0x040fe80000041834 */
[----:B------:R-:W-:Y:S02]  /*97c0*/  FMUL.FTZ R95, R0, R95 ;  /* 0x0000005f005f7220 */ /* 0x000fe40000410000 */
[C---:B------:R-:W-:Y:S02]  /*97d0*/  FMUL.FTZ R96, R2.reuse, R96 ;  /* 0x0000006002607220 */ /* 0x040fe40000410000 */
[C---:B------:R-:W-:Y:S01]  /*97e0*/  HMMA.16816.F32.BF16 R56, R128.reuse, R102, R56 ;  /* 0x000000668038723c */ /* 0x040fe20000041838 */
[----:B------:R-:W5:Y:S01]  /*97f0*/  LDSM.16.MT88.4 R100, [R198+0x10000] ;  /* 0x01000000c664783b */ /* 0x000f620000004200 */
[----:B------:R-:W1:Y:S02]  /*9800*/  MUFU.EX2 R179, R179 ;  /* 0x000000b300b37308 */ /* 0x000e640000000800 */
[----:B------:R-:W-:Y:S02]  /*9810*/  FMUL.FTZ R97, R2, R97 ;  /* 0x0000006102617220 */ /* 0x000fe40000410000 */
[C---:B------:R-:W-:Y:S02]  /*9820*/  FMUL.FTZ R98, R0.reuse, R98 ;  /* 0x0000006200627220 */ /* 0x040fe40000410000 */
[C---:B------:R-:W-:Y:S04]  /*9830*/  HMMA.16816.F32.BF16 R60, R128.reuse, R108, R60 ;  /* 0x0000006c803c723c */ /* 0x040fe8000004183c */
[----:B------:R-:W-:Y:S02]  /*9840*/  FMUL.FTZ R99, R0, R99 ;  /* 0x0000006300637220 */ /* 0x000fe40000410000 */
[--C-:B------:R-:W-:Y:S02]  /*9850*/  FFMA.FTZ R180, R232, c[0x0][0x23c], -R145.reuse ;  /* 0x00008f00e8b47a23 */ /* 0x100fe40000010891 */
[C---:B------:R-:W-:Y:S01]  /*9860*/  HMMA.16816.F32.BF16 R64, R128.reuse, R110, R64 ;  /* 0x0000006e8040723c */ /* 0x040fe20000041840 */
[----:B------:R-:W1:Y:S03]  /*9870*/  LDSM.16.MT88.4 R108, [R197+0x10000] ;  /* 0x01000000c56c783b */ /* 0x000e660000004200 */
[--C-:B------:R-:W-:Y:S01]  /*9880*/  FFMA.FTZ R181, R234, c[0x0][0x23c], -R145.reuse ;  /* 0x00008f00eab57a23 */ /* 0x100fe20000010891 */
[----:B------:R-:W-:Y:S01]  /*9890*/  MUFU.EX2 R180, R180 ;  /* 0x000000b400b47308 */ /* 0x000fe20000000800 */
[--C-:B------:R-:W-:Y:S02]  /*98a0*/  FFMA.FTZ R182, R235, c[0x0][0x23c], -R144.reuse ;  /* 0x00008f00ebb67a23 */ /* 0x100fe40000010890 */
[--C-:B------:R-:W-:Y:S01]  /*98b0*/  FFMA.FTZ R183, R233, c[0x0][0x23c], -R144.reuse ;  /* 0x00008f00e9b77a23 */ /* 0x100fe20000010890 */
[C---:B----4-:R-:W-:Y:S03]  /*98c0*/  HMMA.16816.F32.BF16 R68, R128.reuse, R104, R68 ;  /* 0x000000688044723c */ /* 0x050fe60000041844 */
[--C-:B------:R-:W-:Y:S02]  /*98d0*/  FFMA.FTZ R230, R230, c[0x0][0x23c], -R145.reuse ;  /* 0x00008f00e6e67a23 */ /* 0x100fe40000010891 */
[--C-:B------:R-:W-:Y:S01]  /*98e0*/  FFMA.FTZ R233, R228, c[0x0][0x23c], -R145.reuse ;  /* 0x00008f00e4e97a23 */ /* 0x100fe20000010891 */
[----:B------:R-:W-:Y:S01]  /*98f0*/  MUFU.EX2 R181, R181 ;  /* 0x000000b500b57308 */ /* 0x000fe20000000800 */
[--C-:B------:R-:W-:Y:S01]  /*9900*/  FFMA.FTZ R228, R231, c[0x0][0x23c], -R144.reuse ;  /* 0x00008f00e7e47a23 */ /* 0x100fe20000010890 */
[C---:B------:R-:W-:Y:S01]  /*9910*/  HMMA.16816.F32.BF16 R72, R128.reuse, R106, R72 ;  /* 0x0000006a8048723c */ /* 0x040fe20000041848 */
[----:B------:R-:W4:Y:S03]  /*9920*/  LDSM.16.MT88.4 R104, [R196+0x10000] ;  /* 0x01000000c468783b */ /* 0x000f260000004200 */
[C---:B------:R-:W-:Y:S02]  /*9930*/  FMUL.FTZ R76, R2.reuse, R76 ;  /* 0x0000004c024c7220 */ /* 0x040fe40000410000 */
[----:B------:R-:W-:Y:S02]  /*9940*/  FMUL.FTZ R77, R2, R77 ;  /* 0x0000004d024d7220 */ /* 0x000fe40000410000 */
[C---:B------:R-:W-:Y:S01]  /*9950*/  FMUL.FTZ R78, R0.reuse, R78 ;  /* 0x0000004e004e7220 */ /* 0x040fe20000410000 */
[----:B------:R-:W-:Y:S03]  /*9960*/  MUFU.EX2 R182, R182 ;  /* 0x000000b600b67308 */ /* 0x000fe60000000800 */
[----:B------:R-:W-:Y:S02]  /*9970*/  FMUL.FTZ R79, R0, R79 ;  /* 0x0000004f004f7220 */ /* 0x000fe40000410000 */
[--C-:B------:R-:W-:Y:S02]  /*9980*/  FFMA.FTZ R229, R229, c[0x0][0x23c], -R144.reuse ;  /* 0x00008f00e5e57a23 */ /* 0x100fe40000010890 */
[--C-:B------:R-:W-:Y:S02]  /*9990*/  FFMA.FTZ R224, R224, c[0x0][0x23c], -R145.reuse ;  /* 0x00008f00e0e07a23 */ /* 0x100fe40000010891 */
[--C-:B------:R-:W-:Y:S01]  /*99a0*/  FFMA.FTZ R231, R226, c[0x0][0x23c], -R145.reuse ;  /* 0x00008f00e2e77a23 */ /* 0x100fe20000010891 */
[C---:B-----5:R-:W-:Y:S01]  /*99b0*/  HMMA.16816.F32.BF16 R76, R128.reuse, R100, R76 ;  /* 0x00000064804c723c */ /* 0x060fe2000004184c */
[----:B------:R-:W-:Y:S02]  /*99c0*/  MUFU.EX2 R183, R183 ;  /* 0x000000b700b77308 */ /* 0x000fe40000000800 */
[C---:B------:R-:W-:Y:S02]  /*99d0*/  FMUL.FTZ R80, R2.reuse, R80 ;  /* 0x0000005002507220 */ /* 0x040fe40000410000 */
[----:B------:R-:W-:Y:S02]  /*99e0*/  FMUL.FTZ R81, R2, R81 ;  /* 0x0000005102517220 */ /* 0x000fe40000410000 */
[C---:B------:R-:W-:Y:S01]  /*99f0*/  FMUL.FTZ R82, R0.reuse, R82 ;  /* 0x0000005200527220 */ /* 0x040fe20000410000 */
[----:B-1----:R-:W-:Y:S01]  /*9a00*/  F2FP.BF16.PACK_AB R100, R173, R172 ;  /* 0x000000acad64723e */ /* 0x002fe200000010ff */
[----:B------:R-:W-:Y:S02]  /*9a10*/  FMUL.FTZ R83, R0, R83 ;  /* 0x0000005300537220 */ /* 0x000fe40000410000 */
[----:B------:R-:W-:Y:S01]  /*9a20*/  MUFU.EX2 R230, R230 ;  /* 0x000000e600e67308 */ /* 0x000fe20000000800 */
[----:B--2---:R-:W-:Y:S01]  /*9a30*/  F2FP.BF16.PACK_AB R101, R175, R174 ;  /* 0x000000aeaf65723e */ /* 0x004fe200000010ff */
[--C-:B------:R-:W-:Y:S02]  /*9a40*/  FFMA.FTZ R226, R227, c[0x0][0x23c], -R144.reuse ;  /* 0x00008f00e3e27a23 */ /* 0x100fe40000010890 */
[--C-:B------:R-:W-:Y:S01]  /*9a50*/  FFMA.FTZ R225, R225, c[0x0][0x23c], -R144.reuse ;  /* 0x00008f00e1e17a23 */ /* 0x100fe20000010890 */
[C---:B------:R-:W-:Y:S03]  /*9a60*/  HMMA.16816.F32.BF16 R80, R128.reuse, R102, R80 ;  /* 0x000000668050723c */ /* 0x040fe60000041850 */
[--C-:B------:R-:W-:Y:S02]  /*9a70*/  FFMA.FTZ R222, R222, c[0x0][0x23c], -R145.reuse ;  /* 0x00008f00dede7a23 */ /* 0x100fe40000010891 */
[----:B------:R-:W-:Y:S01]  /*9a80*/  FFMA.FTZ R145, R220, c[0x0][0x23c], -R145 ;  /* 0x00008f00dc917a23 */ /* 0x000fe20000010891 */
[----:B------:R-:W-:Y:S01]  /*9a90*/  MUFU.EX2 R233, R233 ;  /* 0x000000e900e97308 */ /* 0x000fe20000000800 */
[----:B---3--:R-:W-:Y:S01]  /*9aa0*/  F2FP.BF16.PACK_AB R102, R176, R177 ;  /* 0x000000b1b066723e */ /* 0x008fe200000010ff */
[C---:B------:R-:W-:Y:S04]  /*9ab0*/  HMMA.16816.F32.BF16 R84, R128.reuse, R108, R84 ;  /* 0x0000006c8054723c */ /* 0x040fe80000041854 */
[----:B------:R-:W-:Y:S01]  /*9ac0*/  F2FP.BF16.PACK_AB R103, R179, R178 ;  /* 0x000000b2b367723e */ /* 0x000fe200000010ff */
[--C-:B------:R-:W-:Y:S02]  /*9ad0*/  FFMA.FTZ R134, R134, c[0x0][0x23c], -R144.reuse ;  /* 0x00008f0086867a23 */ /* 0x100fe40000010890 */
[----:B------:R-:W-:Y:S01]  /*9ae0*/  FFMA.FTZ R144, R133, c[0x0][0x23c], -R144 ;  /* 0x00008f0085907a23 */ /* 0x000fe20000010890 */
[C---:B------:R-:W-:Y:S01]  /*9af0*/  HMMA.16816.F32.BF16 R88, R128.reuse, R110, R88 ;  /* 0x0000006e8058723c */ /* 0x040fe20000041858 */
[----:B------:R-:W1:Y:S01]  /*9b00*/  LDSM.16.MT88.4 R108, [R198+0xc800] ;  /* 0x00c80000c66c783b */ /* 0x000e620000004200 */
[----:B------:R-:W-:Y:S02]  /*9b10*/  MUFU.EX2 R227, R145 ;  /* 0x0000009100e37308 */ /* 0x000fe40000000800 */
[----:B------:R-:W-:Y:S02]  /*9b20*/  FFMA.FTZ R171, R2, R223, R171 ;  /* 0x000000df02ab7223 */ /* 0x000fe400000100ab */
[----:B------:R-:W-:Y:S02]  /*9b30*/  FFMA.FTZ R167, R0, R221, R167 ;  /* 0x000000dd00a77223 */ /* 0x000fe400000100a7 */
[C---:B----4-:R-:W-:Y:S04]  /*9b40*/  HMMA.16816.F32.BF16 R92, R128.reuse, R104, R92 ;  /* 0x00000068805c723c */ /* 0x050fe8000004185c */
[----:B------:R2:W-:Y:S01]  /*9b50*/  MUFU.EX2 R133, R144 ;  /* 0x0000009000857308 */ /* 0x0005e20000000800 */
[----:B------:R-:W-:Y:S02]  /*9b60*/  FADD.FTZ R170, R170, R171 ;  /* 0x000000abaaaa7221 */ /* 0x000fe40000010000 */
[----:B------:R-:W-:Y:S01]  /*9b70*/  FADD.FTZ R166, R166, R167 ;  /* 0x000000a7a6a67221 */ /* 0x000fe20000010000 */
[----:B------:R-:W-:Y:S01]  /*9b80*/  HMMA.16816.F32.BF16 R96, R128, R106, R96 ;  /* 0x0000006a8060723c */ /* 0x000fe20000041860 */
[----:B------:R-:W3:Y:S05]  /*9b90*/  LDSM.16.MT88.4 R104, [R196+0xe800] ;  /* 0x00e80000c468783b */ /* 0x000eea0000004200 */
[----:B------:R-:W-:Y:S02]  /*9ba0*/  MUFU.EX2 R228, R228 ;  /* 0x000000e400e47308 */ /* 0x000fe40000000800 */
[C---:B------:R-:W-:Y:S08]  /*9bb0*/  HMMA.16816.F32.BF16 R4, R100.reuse, R112, R4 ;  /* 0x000000706404723c */ /* 0x040ff00000041804 */
[C---:B------:R-:W-:Y:S01]  /*9bc0*/  HMMA.16816.F32.BF16 R8, R100.reuse, R114, R8 ;  /* 0x000000726408723c */ /* 0x040fe20000041808 */
[----:B------:R-:W-:Y:S01]  /*9bd0*/  LDSM.16.MT88.4 R112, [R198+0x10800] ;  /* 0x01080000c670783b */ /* 0x000fe20000004200 */
[----:B------:R-:W-:Y:S06]  /*9be0*/  MUFU.EX2 R229, R229 ;  /* 0x000000e500e57308 */ /* 0x000fec0000000800 */
[C---:B-1----:R-:W-:Y:S01]  /*9bf0*/  HMMA.16816.F32.BF16 R12, R100.reuse, R108, R12 ;  /* 0x0000006c640c723c */ /* 0x042fe2000004180c */
[----:B--2---:R-:W-:Y:S03]  /*9c00*/  LDSM.16.MT88.4 R144, [R200+0xf800] ;  /* 0x00f80000c890783b */ /* 0x004fe60000004200 */
[----:B------:R-:W-:Y:S04]  /*9c10*/  MUFU.EX2 R224, R224 ;  /* 0x000000e000e07308 */ /* 0x000fe80000000800 */
[C---:B------:R-:W-:Y:S01]  /*9c20*/  HMMA.16816.F32.BF16 R16, R100.reuse, R110, R16 ;  /* 0x0000006e6410723c */ /* 0x040fe20000041810 */
[----:B------:R-:W1:Y:S05]  /*9c30*/  LDSM.16.MT88.4 R108, [R200+0x10800] ;  /* 0x01080000c86c783b */ /* 0x000e6a0000004200 */
[----:B------:R-:W2:Y:S02]  /*9c40*/  MUFU.EX2 R231, R231 ;  /* 0x000000e700e77308 */ /* 0x000ea40000000800 */
[C---:B------:R-:W-:Y:S08]  /*9c50*/  HMMA.16816.F32.BF16 R20, R100.reuse, R116, R20 ;  /* 0x000000746414723c */ /* 0x040ff00000041814 */
[----:B------:R-:W-:Y:S01]  /*9c60*/  MUFU.EX2 R226, R226 ;  /* 0x000000e200e27308 */ /* 0x000fe20000000800 */
[C---:B------:R-:W-:Y:S01]  /*9c70*/  HMMA.16816.F32.BF16 R24, R100.reuse, R118, R24 ;  /* 0x000000766418723c */ /* 0x040fe20000041818 */
[----:B------:R-:W-:Y:S07]  /*9c80*/  LDSM.16.MT88.4 R116, [R196+0x10800] ;  /* 0x01080000c474783b */ /* 0x000fee0000004200 */
[C---:B------:R-:W-:Y:S01]  /*9c90*/  HMMA.16816.F32.BF16 R28, R100.reuse, R120, R28 ;  /* 0x00000078641c723c */ /* 0x040fe2000004181c */
[----:B------:R-:W4:Y:S07]  /*9ca0*/  MUFU.EX2 R225, R225 ;  /* 0x000000e100e17308 */ /* 0x000f2e0000000800 */
[C---:B------:R-:W-:Y:S01]  /*9cb0*/  HMMA.16816.F32.BF16 R32, R100.reuse, R122, R32 ;  /* 0x0000007a6420723c */ /* 0x040fe20000041820 */
[----:B------:R-:W-:Y:S02]  /*9cc0*/  LDSM.16.MT88.4 R120, [R198+0xd000] ;  /* 0x00d00000c678783b */ /* 0x000fe40000004200 */
[----:B------:R-:W5:Y:S05]  /*9cd0*/  MUFU.EX2 R222, R222 ;  /* 0x000000de00de7308 */ /* 0x000f6a0000000800 */
[C---:B------:R-:W-:Y:S05]  /*9ce0*/  HMMA.16816.F32.BF16 R36, R100.reuse, R124, R36 ;  /* 0x0000007c6424723c */ /* 0x040fea0000041824 */
[----:B------:R-:W1:Y:S03]  /*9cf0*/  MUFU.EX2 R134, R134 ;  /* 0x0000008600867308 */ /* 0x000e660000000800 */
[C---:B------:R-:W-:Y:S01]  /*9d00*/  HMMA.16816.F32.BF16 R40, R100.reuse, R126, R40 ;  /* 0x0000007e6428723c */ /* 0x040fe20000041828 */
[----:B------:R-:W-:Y:S07]  /*9d10*/  LDSM.16.MT88.4 R124, [R196+0xd000] ;  /* 0x00d00000c47c783b */ /* 0x000fee0000004200 */
[C---:B------:R-:W-:Y:S07]  /*9d20*/  HMMA.16816.F32.BF16 R44, R100.reuse, R136, R44 ;  /* 0x00000088642c723c */ /* 0x040fee000004182c */
[----:B--2---:R-:W-:Y:S01]  /*9d30*/  F2FP.BF16.PACK_AB R136, R231, R224 ;  /* 0x000000e0e788723e */ /* 0x004fe200000010ff */
[C---:B------:R-:W-:Y:S04]  /*9d40*/  HMMA.16816.F32.BF16 R48, R100.reuse, R138, R48 ;  /* 0x0000008a6430723c */ /* 0x040fe80000041830 */
[----:B----4-:R-:W-:Y:S03]  /*9d50*/  F2FP.BF16.PACK_AB R137, R225, R226 ;  /* 0x000000e2e189723e */ /* 0x010fe600000010ff */
[----:B-----5:R-:W-:Y:S01]  /*9d60*/  F2FP.BF16.PACK_AB R138, R227, R222 ;  /* 0x000000dee38a723e */ /* 0x020fe200000010ff */
[C---:B------:R-:W-:Y:S04]  /*9d70*/  HMMA.16816.F32.BF16 R52, R100.reuse, R140, R52 ;  /* 0x0000008c6434723c */ /* 0x040fe80000041834 */
[----:B-1----:R-:W-:Y:S04]  /*9d80*/  F2FP.BF16.PACK_AB R139, R133, R134 ;  /* 0x00000086858b723e */ /* 0x002fe800000010ff */
[C---:B------:R-:W-:Y:S01]  /*9d90*/  HMMA.16816.F32.BF16 R56, R100.reuse, R142, R56 ;  /* 0x0000008e6438723c */ /* 0x040fe20000041838 */
[----:B------:R-:W-:Y:S07]  /*9da0*/  LDSM.16.MT88.4 R140, [R196+0xd800] ;  /* 0x00d80000c48c783b */ /* 0x000fee0000004200 */
        /* <DEDUP_REMOVED lines=9> */
[C---:B-1----:R-:W-:Y:S08]  /*9e40*/  HMMA.16816.F32.BF16 R84, R100.reuse, R104, R84 ;  /* 0x000000686454723c */ /* 0x042ff00000041854 */
[C---:B------:R-:W-:Y:S01]  /*9e50*/  HMMA.16816.F32.BF16 R88, R100.reuse, R106, R88 ;  /* 0x0000006a6458723c */ /* 0x040fe20000041858 */
[----:B------:R-:W1:Y:S07]  /*9e60*/  LDSM.16.MT88.4 R104, [R200+0xf000] ;  /* 0x00f00000c868783b */ /* 0x000e6e0000004200 */
[C---:B------:R-:W-:Y:S08]  /*9e70*/  HMMA.16816.F32.BF16 R92, R100.reuse, R116, R92 ;  /* 0x00000074645c723c */ /* 0x040ff0000004185c */
[----:B------:R-:W-:Y:S01]  /*9e80*/  HMMA.16816.F32.BF16 R96, R100, R118, R96 ;  /* 0x000000766460723c */ /* 0x000fe20000041860 */
[----:B------:R-:W4:Y:S06]  /*9e90*/  LDSM.16.MT88.4 R116, [R198+0xf000] ;  /* 0x00f00000c674783b */ /* 0x000f2c0000004200 */
[----:B------:R-:W-:Y:S02]  /*9ea0*/  F2FP.BF16.PACK_AB R100, R181, R180 ;  /* 0x000000b4b564723e */ /* 0x000fe400000010ff */
[----:B------:R-:W-:Y:S03]  /*9eb0*/  F2FP.BF16.PACK_AB R101, R183, R182 ;  /* 0x000000b6b765723e */ /* 0x000fe600000010ff */
[----:B------:R-:W-:Y:S02]  /*9ec0*/  F2FP.BF16.PACK_AB R102, R233, R230 ;  /* 0x000000e6e966723e */ /* 0x000fe400000010ff */
[----:B------:R-:W-:Y:S07]  /*9ed0*/  F2FP.BF16.PACK_AB R103, R229, R228 ;  /* 0x000000e4e567723e */ /* 0x000fee00000010ff */
[C---:B--2---:R-:W-:Y:S08]  /*9ee0*/  HMMA.16816.F32.BF16 R4, R100.reuse, R108, R4 ;  /* 0x0000006c6404723c */ /* 0x044ff00000041804 */
[C---:B------:R-:W-:Y:S01]  /*9ef0*/  HMMA.16816.F32.BF16 R8, R100.reuse, R110, R8 ;  /* 0x0000006e6408723c */ /* 0x040fe20000041808 */
[----:B------:R-:W2:Y:S07]  /*9f00*/  LDSM.16.MT88.4 R108, [R197+0xf000] ;  /* 0x00f00000c56c783b */ /* 0x000eae0000004200 */
[C---:B------:R-:W-:Y:S08]  /*9f10*/  HMMA.16816.F32.BF16 R12, R100.reuse, R120, R12 ;  /* 0x00000078640c723c */ /* 0x040ff0000004180c */
[C---:B------:R-:W-:Y:S08]  /*9f20*/  HMMA.16816.F32.BF16 R16, R100.reuse, R122, R16 ;  /* 0x0000007a6410723c */ /* 0x040ff00000041810 */
[C---:B---3--:R-:W-:Y:S08]  /*9f30*/  HMMA.16816.F32.BF16 R20, R100.reuse, R112, R20 ;  /* 0x000000706414723c */ /* 0x048ff00000041814 */
[C---:B------:R-:W-:Y:S01]  /*9f40*/  HMMA.16816.F32.BF16 R24, R100.reuse, R114, R24 ;  /* 0x000000726418723c */ /* 0x040fe20000041818 */
[----:B------:R-:W3:Y:S07]  /*9f50*/  LDSM.16.MT88.4 R112, [R196+0xf000] ;  /* 0x00f00000c470783b */ /* 0x000eee0000004200 */
[C---:B------:R-:W-:Y:S08]  /*9f60*/  HMMA.16816.F32.BF16 R28, R100.reuse, R124, R28 ;  /* 0x0000007c641c723c */ /* 0x040ff0000004181c */
[C---:B------:R-:W-:Y:S01]  /*9f70*/  HMMA.16816.F32.BF16 R32, R100.reuse, R126, R32 ;  /* 0x0000007e6420723c */ /* 0x040fe20000041820 */
[----:B------:R-:W-:Y:S07]  /*9f80*/  LDSM.16.MT88.4 R124, [R200+0xd800] ;  /* 0x00d80000c87c783b */ /* 0x000fee0000004200 */
[C---:B-1----:R-:W-:Y:S08]  /*9f90*/  HMMA.16816.F32.BF16 R36, R100.reuse, R104, R36 ;  /* 0x000000686424723c */ /* 0x042ff00000041824 */
[C---:B------:R-:W-:Y:S01]  /*9fa0*/  HMMA.16816.F32.BF16 R40, R100.reuse, R106, R40 ;  /* 0x0000006a6428723c */ /* 0x040fe20000041828 */
[----:B------:R-:W1:Y:S07]  /*9fb0*/  LDSM.16.MT88.4 R104, [R200+0x11000] ;  /* 0x01100000c868783b */ /* 0x000e6e0000004200 */
[C---:B----4-:R-:W-:Y:S08]  /*9fc0*/  HMMA.16816.F32.BF16 R44, R100.reuse, R116, R44 ;  /* 0x00000074642c723c */ /* 0x050ff0000004182c */
        /* <DEDUP_REMOVED lines=10> */
[----:B------:R-:W-:Y:S07]  /*a070*/  LDSM.16.MT88.4 R104, [R197+0xd800] ;  /* 0x00d80000c568783b */ /* 0x000fee0000004200 */
[C---:B----4-:R-:W-:Y:S08]  /*a080*/  HMMA.16816.F32.BF16 R76, R100.reuse, R116, R76 ;  /* 0x00000074644c723c */ /* 0x050ff0000004184c */
[C---:B------:R-:W-:Y:S01]  /*a090*/  HMMA.16816.F32.BF16 R80, R100.reuse, R118, R80 ;  /* 0x000000766450723c */ /* 0x040fe20000041850 */
[----:B------:R-:W1:Y:S07]  /*a0a0*/  LDSM.16.MT88.4 R116, [R198+0xd800] ;  /* 0x00d80000c674783b */ /* 0x000e6e0000004200 */
[C---:B--2---:R-:W-:Y:S08]  /*a0b0*/  HMMA.16816.F32.BF16 R84, R100.reuse, R108, R84 ;  /* 0x0000006c6454723c */ /* 0x044ff00000041854 */
[C---:B------:R-:W-:Y:S08]  /*a0c0*/  HMMA.16816.F32.BF16 R88, R100.reuse, R110, R88 ;  /* 0x0000006e6458723c */ /* 0x040ff00000041858 */
[C---:B---3--:R-:W-:Y:S08]  /*a0d0*/  HMMA.16816.F32.BF16 R92, R100.reuse, R112, R92 ;  /* 0x00000070645c723c */ /* 0x048ff0000004185c */
[----:B------:R-:W-:Y:S08]  /*a0e0*/  HMMA.16816.F32.BF16 R96, R100, R114, R96 ;  /* 0x000000726460723c */ /* 0x000ff00000041860 */
[C---:B------:R-:W-:Y:S01]  /*a0f0*/  HMMA.16816.F32.BF16 R128, R136.reuse, R124, R4 ;  /* 0x0000007c8880723c */ /* 0x040fe20000041804 */
[----:B------:R-:W2:Y:S07]  /*a100*/  LDSM.16.MT88.4 R4, [R198+0x11800] ;  /* 0x01180000c604783b */ /* 0x000eae0000004200 */
[C---:B------:R-:W-:Y:S01]  /*a110*/  HMMA.16816.F32.BF16 R124, R136.reuse, R126, R8 ;  /* 0x0000007e887c723c */ /* 0x040fe20000041808 */
[----:B------:R-:W3:Y:S07]  /*a120*/  LDSM.16.MT88.4 R8, [R197+0x11800] ;  /* 0x01180000c508783b */ /* 0x000eee0000004200 */
[C---:B-1----:R-:W-:Y:S01]  /*a130*/  HMMA.16816.F32.BF16 R120, R136.reuse, R116, R12 ;  /* 0x000000748878723c */ /* 0x042fe2000004180c */
[----:B------:R-:W1:Y:S07]  /*a140*/  LDSM.16.MT88.4 R12, [R196+0x11800] ;  /* 0x01180000c40c783b */ /* 0x000e6e0000004200 */
[C---:B------:R-:W-:Y:S07]  /*a150*/  HMMA.16816.F32.BF16 R116, R136.reuse, R118, R16 ;  /* 0x000000768874723c */ /* 0x040fee0000041810 */
[----:B------:R-:W-:Y:S01]  /*a160*/  FADD.FTZ R17, R165, R166 ;  /* 0x000000a6a5117221 */ /* 0x000fe20000010000 */
[C---:B------:R-:W-:Y:S04]  /*a170*/  HMMA.16816.F32.BF16 R112, R136.reuse, R104, R20 ;  /* 0x000000688870723c */ /* 0x040fe80000041814 */
[----:B------:R-:W-:Y:S04]  /*a180*/  FADD.FTZ R17, R164, R17 ;  /* 0x00000011a4117221 */ /* 0x000fe80000010000 */
        /* <DEDUP_REMOVED lines=24> */
[C---:B------:R-:W-:Y:S08]  /*a310*/  HMMA.16816.F32.BF16 R72, R136.reuse, R162, R72 ;  /* 0x000000a28848723c */ /* 0x040ff00000041848 */
[C---:B--2---:R-:W-:Y:S07]  /*a320*/  HMMA.16816.F32.BF16 R76, R136.reuse, R4, R76 ;  /* 0x00000004884c723c */ /* 0x044fee000004184c */
        /* <DEDUP_REMOVED lines=8> */
[----:B------:R-:W-:Y:S01]  /*a3b0*/  MOV R0, R3 ;  /* 0x0000000300007202 */ /* 0x000fe20000000f00 */
[C---:B-1----:R-:W-:Y:S03]  /*a3c0*/  HMMA.16816.F32.BF16 R92, R136.reuse, R12, R92 ;  /* 0x0000000c885c723c */ /* 0x042fe6000004185c */
        /* <DEDUP_REMOVED lines=11> */
.L_x_371:
[----:B------:R-:W1:Y:S01]  /*a480*/  SHFL.BFLY PT, R2, R223, 0x2, 0x1f ;  /* 0x0c401f00df027f89 */ /* 0x000e6200000e0000 */
[----:B------:R-:W-:Y:S01]  /*a490*/  MOV R4, 0x3f800000 ;  /* 0x3f80000000047802 */ /* 0x000fe20000000f00 */
[----:B------:R-:W2:Y:S01]  /*a4a0*/  S2UR UR6, SR_CTAID.Y ;  /* 0x00000000000679c3 */ /* 0x000ea20000002600 */
[----:B------:R-:W-:Y:S01]  /*a4b0*/  MOV R5, 0x3f800000 ;  /* 0x3f80000000057802 */ /* 0x000fe20000000f00 */
[----:B------:R-:W3:Y:S01]  /*a4c0*/  SHFL.BFLY PT, R0, R221, 0x2, 0x1f ;  /* 0x0c401f00dd007f89 */ /* 0x000ee200000e0000 */
[----:B------:R-:W-:Y:S01]  /*a4d0*/  UISETP.NE.AND UP0, UPT, UR9, -0x1, UPT ;  /* 0xffffffff0900788c */ /* 0x000fe2000bf05270 */
[----:B------:R-:W-:Y:S01]  /*a4e0*/  BSSY B0, `(.L_x_375) ;  /* 0x0000144000007945 */ /* 0x000fe20003800000 */
[----:B------:R-:W-:-:S02]  /*a4f0*/  ULDC.64 UR4, c[0x0][0x1e8] ;  /* 0x00007a0000047ab9 */ /* 0x000fc40000000a00 */
[----:B------:R-:W-:Y:S01]  /*a500*/  ULDC UR8, c[0x0][0x214] ;  /* 0x0000850000087ab9 */ /* 0x000fe20000000800 */
[----:B------:R-:W4:Y:S01]  /*a510*/  S2UR UR11, SR_CTAID.X ;  /* 0x00000000000b79c3 */ /* 0x000f220000002500 */
[----:B------:R-:W-:Y:S02]  /*a520*/  UMOV UR24, URZ ;  /* 0x0000003f00187c82 */ /* 0x000fe40008000000 */
[----:B------:R-:W-:-:S03]  /*a530*/  UMOV UR25, URZ ;  /* 0x0000003f00197c82 */ /* 0x000fc60008000000 */
[----:B------:R-:W-:Y:S02]  /*a540*/  @UP0 UIMAD.WIDE.U32 UR18, UR9, UR4, URZ ;  /* 0x00000004091202a5 */ /* 0x000fe4000f8e003f */
[----:B------:R-:W5:Y:S02]  /*a550*/  S2UR UR12, SR_CTAID.Z ;  /* 0x00000000000c79c3 */ /* 0x000f640000002700 */
[----:B------:R-:W-:-:S03]  /*a560*/  @UP0 UIMAD UR7, UR9, UR5, UR19 ;  /* 0x00000005090702a4 */ /* 0x000fc6000f8e0213 */
[----:B------:R-:W-:Y:S01]  /*a570*/  ULDC.64 UR4, c[0x0][0x1e0] ;  /* 0x0000780000047ab9 */ /* 0x000fe20000000a00 */
[----:B-1----:R-:W-:Y:S01]  /*a580*/  FADD.FTZ R9, R2, R223 ;  /* 0x000000df02097221 */ /* 0x002fe20000010000 */
[----:B--2---:R-:W-:Y:S01]  /*a590*/  @!UP0 USHF.R.S32.HI UR13, URZ, 0x1f, UR6 ;  /* 0x0000001f3f0d8899 */ /* 0x004fe20008011406 */
[----:B---3--:R-:W-:-:S03]  /*a5a0*/  FADD.FTZ R7, R0, R221 ;  /* 0x000000dd00077221 */ /* 0x008fc60000010000 */
[----:B------:R-:W1:Y:S01]  /*a5b0*/  SHFL.BFLY PT, R2, R9, 0x1, 0x1f ;  /* 0x0c201f0009027f89 */ /* 0x000e6200000e0000 */
[----:B------:R-:W-:Y:S02]  /*a5c0*/  @!UP0 UIMAD UR13, UR13, UR4, URZ ;  /* 0x000000040d0d82a4 */ /* 0x000fe4000f8e023f */
[----:B------:R-:W-:Y:S01]  /*a5d0*/  @!UP0 UIMAD.WIDE.U32 UR22, UR6, UR4, URZ ;  /* 0x00000004061682a5 */ /* 0x000fe2000f8e003f */
[----:B------:R-:W2:Y:S01]  /*a5e0*/  SHFL.BFLY PT, R0, R7, 0x1, 0x1f ;  /* 0x0c201f0007007f89 */ /* 0x000ea200000e0000 */
[----:B------:R-:W-:Y:S02]  /*a5f0*/  @!UP0 UIMAD UR13, UR6, UR5, UR13 ;  /* 0x00000005060d82a4 */ /* 0x000fe4000f8e020d */
[----:B------:R-:W-:Y:S02]  /*a600*/  ULDC.U8 UR4, c[0x0][0x329] ;  /* 0x0000ca4000047ab9 */ /* 0x000fe40000000000 */
[----:B------:R-:W-:Y:S02]  /*a610*/  UISETP.NE.AND UP1, UPT, UR4, URZ, UPT ;  /* 0x0000003f0400728c */ /* 0x000fe4000bf25270 */
[----:B------:R-:W-:-:S02]  /*a620*/  ULDC.U8 UR5, c[0x0][0x328] ;  /* 0x0000ca0000057ab9 */ /* 0x000fc40000000000 */
[----:B------:R-:W-:Y:S02]  /*a630*/  UISETP.NE.AND UP2, UPT, UR5, URZ, UPT ;  /* 0x0000003f0500728c */ /* 0x000fe4000bf45270 */
[----:B------:R-:W-:Y:S02]  /*a640*/  @!UP0 UIADD3 UR7, UR23, UR13, URZ ;  /* 0x0000000d17078290 */ /* 0x000fe4000fffe03f */
[----:B------:R-:W-:Y:S02]  /*a650*/  UISETP.NE.OR UP3, UPT, UR4, URZ, !UP2 ;  /* 0x0000003f0400728c */ /* 0x000fe4000d765670 */
[----:B------:R-:W-:Y:S02]  /*a660*/  ULDC UR5, c[0x0][0x234] ;  /* 0x00008d0000057ab9 */ /* 0x000fe40000000800 */
[----:B------:R-:W-:Y:S02]  /*a670*/  @UP1 ULDC UR14, c[0x0][0x210] ;  /* 0x00008400000e1ab9 */ /* 0x000fe40000000800 */
[----:B------:R-:W-:Y:S01]  /*a680*/  @UP1 UIMAD UR14, UR14, UR8, URZ ;  /* 0x000000080e0e12a4 */ /* 0x000fe2000f8e023f */
[----:B-1----:R-:W-:Y:S01]  /*a690*/  FADD.FTZ R2, R9, R2 ;  /* 0x0000000209027221 */ /* 0x002fe20000010000 */
[----:B------:R-:W-:-:S02]  /*a6a0*/  @!UP1 USEL UR14, UR8, UR5, !UP2 ;  /* 0x00000005080e9287 */ /* 0x000fc4000d000000 */
[----:B------:R-:W-:Y:S01]  /*a6b0*/  ULDC UR4, c[0x0][0x1c0] ;  /* 0x0000700000047ab9 */ /* 0x000fe20000000800 */
[----:B--2---:R-:W-:Y:S01]  /*a6c0*/  FADD.FTZ R0, R7, R0 ;  /* 0x0000000007007221 */ /* 0x004fe20000010000 */
[----:B------:R-:W-:Y:S01]  /*a6d0*/  FSETP.NE.FTZ.AND P4, PT, R2, RZ, PT ;  /* 0x000000ff0200720b */ /* 0x000fe20003f95000 */
[----:B------:R-:W-:Y:S02]  /*a6e0*/  @UP1 UMOV UR19, 0x1 ;  /* 0x0000000100131882 */ /* 0x000fe40000000000 */
[----:B------:R-:W-:Y:S01]  /*a6f0*/  @!UP1 UIMAD UR19, UR14, UR4, URZ ;  /* 0x000000040e1392a4 */ /* 0x000fe2000f8e023f */
[----:B------:R-:W-:Y:S01]  /*a700*/  FSETP.NE.FTZ.AND P3, PT, R0, RZ, PT ;  /* 0x000000ff0000720b */ /* 0x000fe20003f75000 */
[----:B------:R-:W-:Y:S02]  /*a710*/  @!UP3 UIMAD UR21, UR6, UR8, URZ ;  /* 0x000000080615b2a4 */ /* 0x000fe4000f8e023f */
[----:B------:R-:W-:Y:S02]  /*a720*/  @UP1 ULDC UR20, c[0x0][0x210] ;  /* 0x0000840000141ab9 */ /* 0x000fe40000000800 */
[----:B------:R-:W-:-:S02]  /*a730*/  UIMAD UR5, UR6, UR19, URZ ;  /* 0x00000013060572a4 */ /* 0x000fc4000f8e023f */
[----:B------:R-:W-:Y:S02]  /*a740*/  @!UP1 UMOV UR20, 0x1 ;  /* 0x0000000100149882 */ /* 0x000fe40000000000 */
[----:B------:R-:W1:Y:S01]  /*a750*/  @P4 MUFU.RCP R4, R2 ;  /* 0x0000000200044308 */ /* 0x000e620000001000 */
[----:B------:R-:W-:Y:S02]  /*a760*/  @!UP3 USEL UR21, UR21, UR9, !UP0 ;  /* 0x000000091515b287 */ /* 0x000fe4000c000000 */
[----:B----4-:R-:W-:Y:S02]  /*a770*/  UIMAD UR4, UR11, UR20, URZ ;  /* 0x000000140b0472a4 */ /* 0x010fe4000f8e023f */
[----:B------:R-:W-:Y:S02]  /*a780*/  USEL UR5, UR5, URZ, UP3 ;  /* 0x0000003f05057287 */ /* 0x000fe40009800000 */
[----:B------:R-:W-:Y:S01]  /*a790*/  USHF.L.U32 UR4, UR4, 0x6, URZ ;  /* 0x0000000604047899 */ /* 0x000fe2000800063f */
[----:B------:R-:W2:Y:S01]  /*a7a0*/  @P3 MUFU.RCP R5, R0 ;  /* 0x0000000000053308 */ /* 0x000ea20000001000 */
[----:B-----5:R-:W-:-:S02]  /*a7b0*/  UIMAD UR14, UR12, UR14, UR5 ;  /* 0x0000000e0c0e72a4 */ /* 0x020fc4000f8e0205 */
[----:B------:R-:W-:Y:S02]  /*a7c0*/  @!UP3 UMOV UR24, UR21 ;  /* 0x000000150018bc82 */ /* 0x000fe40008000000 */
[----:B------:R-:W-:Y:S02]  /*a7d0*/  USHF.R.S32.HI UR5, URZ, 0x1f, UR4 ;  /* 0x0000001f3f057899 */ /* 0x000fe40008011404 */
[----:B------:R-:W-:Y:S01]  /*a7e0*/  @!UP3 USHF.R.S32.HI UR25, URZ, 0x1f, UR21 ;  /* 0x0000001f3f19b899 */ /* 0x000fe20008011415 */
[C---:B-1----:R-:W-:Y:S01]  /*a7f0*/  FMUL.FTZ R128, R4.reuse, R128 ;  /* 0x0000008004807220 */ /* 0x042fe20000410000 */
[----:B------:R-:W-:Y:S01]  /*a800*/  @P4 MUFU.LG2 R2, R2 ;  /* 0x0000000200024308 */ /* 0x000fe20000000c00 */
[C---:B------:R-:W-:Y:S01]  /*a810*/  FMUL.FTZ R129, R4.reuse, R129 ;  /* 0x0000008104817220 */ /* 0x040fe20000410000 */
[----:B------:R-:W-:Y:S01]  /*a820*/  USHF.R.S32.HI UR6, URZ, 0x1f, UR14 ;  /* 0x0000001f3f067899 */ /* 0x000fe2000801140e */
[C---:B------:R-:W-:Y:S01]  /*a830*/  FMUL.FTZ R124, R4.reuse, R124 ;  /* 0x0000007c047c7220 */ /* 0x040fe20000410000 */
[----:B------:R-:W-:Y:S01]  /*a840*/  UIADD3 UR4, UP2, UP1, UR4, UR24, UR14 ;  /* 0x0000001804047290 */ /* 0x000fe2000f95e00e */
[C---:B------:R-:W-:Y:S01]  /*a850*/  FMUL.FTZ R125, R4.reuse, R125 ;  /* 0x0000007d047d7220 */ /* 0x040fe20000410000 */
[----:B------:R-:W-:Y:S01]  /*a860*/  F2FP.BF16.PACK_AB R128, R129, R128 ;  /* 0x000000808180723e */ /* 0x000fe200000010ff */
[C---:B------:R-:W-:Y:S01]  /*a870*/  FMUL.FTZ R120, R4.reuse, R120 ;  /* 0x0000007804787220 */ /* 0x040fe20000410000 */
[----:B------:R-:W1:Y:S01]  /*a880*/  @P3 MUFU.LG2 R0, R0 ;  /* 0x0000000000003308 */ /* 0x000e620000000c00 */
[C---:B------:R-:W-:Y:S01]  /*a890*/  FMUL.FTZ R121, R4.reuse, R121 ;  /* 0x0000007904797220 */ /* 0x040fe20000410000 */
[----:B------:R-:W-:Y:S01]  /*a8a0*/  F2FP.BF16.PACK_AB R124, R125, R124 ;  /* 0x0000007c7d7c723e */ /* 0x000fe200000010ff */
[C---:B------:R-:W-:Y:S01]  /*a8b0*/  FMUL.FTZ R116, R4.reuse, R116 ;  /* 0x0000007404747220 */ /* 0x040fe20000410000 */
[----:B------:R-:W-:Y:S01]  /*a8c0*/  UIADD3.X UR5, UR5, UR25, UR6, UP2, UP1 ;  /* 0x0000001905057290 */ /* 0x000fe200097e2406 */
[C---:B------:R-:W-:Y:S01]  /*a8d0*/  FMUL.FTZ R117, R4.reuse, R117 ;  /* 0x0000007504757220 */ /* 0x040fe20000410000 */
[----:B------:R-:W-:Y:S01]  /*a8e0*/  F2FP.BF16.PACK_AB R120, R121, R120 ;  /* 0x000000787978723e */ /* 0x000fe200000010ff */
[C---:B------:R-:W-:Y:S01]  /*a8f0*/  FMUL.FTZ R112, R4.reuse, R112 ;  /* 0x0000007004707220 */ /* 0x040fe20000410000 */
[----:B------:R-:W-:Y:S01]  /*a900*/  @!UP0 UMOV UR18, UR22 ;  /* 0x0000001600128c82 */ /* 0x000fe20008000000 */
        /* <DEDUP_REMOVED lines=57> */
[----:B------:R-:W-:Y:S01]  /*aca0*/  FMUL.FTZ R97, R4, R97 ;  /* 0x0000006104617220 */ /* 0x000fe20000410000 */
[----:B------:R-:W-:Y:S01]  /*acb0*/  F2FP.BF16.PACK_AB R92, R93, R92 ;  /* 0x0000005c5d5c723e */ /* 0x000fe200000010ff */
[----:B------:R-:W3:Y:S01]  /*acc0*/  S2R R4, SR_TID.X ;  /* 0x0000000000047919 */ /* 0x000ee20000002100 */
[C---:B--2---:R-:W-:Y:S02]  /*acd0*/  FMUL.FTZ R131, R5.reuse, R131 ;  /* 0x0000008305837220 */ /* 0x044fe40000410000 */
        /* <DEDUP_REMOVED lines=15> */
[C---:B------:R-:W-:Y:S01]  /*add0*/  FMUL.FTZ R110, R5.reuse, R110 ;  /* 0x0000006e056e7220 */ /* 0x040fe20000410000 */
[----:B---3--:R-:W-:Y:S01]  /*ade0*/  SHF.R.S32.HI R7, RZ, 0x1f, R4 ;  /* 0x0000001fff077819 */ /* 0x008fe20000011404 */
        /* <DEDUP_REMOVED lines=36> */
[C---:B------:R-:W-:Y:S01]  /*b030*/  FMUL.FTZ R67, R5.reuse, R67 ;  /* 0x0000004305437220 */ /* 0x040fe20000410000 */
[----:B------:R-:W-:Y:S01]  /*b040*/  MOV R8, 0x20 ;  /* 0x0000002000087802 */ /* 0x000fe20000000f00 */
[C---:B------:R-:W-:Y:S01]  /*b050*/  FMUL.FTZ R66, R5.reuse, R66 ;  /* 0x0000004205427220 */ /* 0x040fe20000410000 */
[----:B------:R-:W-:Y:S01]  /*b060*/  MOV R10, 0x40 ;  /* 0x00000040000a7802 */ /* 0x000fe20000000f00 */
[C---:B------:R-:W-:Y:S01]  /*b070*/  FMUL.FTZ R71, R5.reuse, R71 ;  /* 0x0000004705477220 */ /* 0x040fe20000410000 */
[----:B------:R-:W-:Y:S01]  /*b080*/  SEL R8, R8, 0xffffffe0, !P1 ;  /* 0xffffffe008087807 */ /* 0x000fe20004800000 */
[C---:B------:R-:W-:Y:S01]  /*b090*/  FMUL.FTZ R70, R5.reuse, R70 ;  /* 0x0000004605467220 */ /* 0x040fe20000410000 */
[----:B------:R-:W-:Y:S01]  /*b0a0*/  SEL R10, R10, 0xffffffc0, !P2 ;  /* 0xffffffc00a0a7807 */ /* 0x000fe20005000000 */
        /* <DEDUP_REMOVED lines=27> */
[----:B------:R-:W-:Y:S01]  /*b260*/  LOP3.LUT R5, R6, 0x3ffffffc, RZ, 0xc0, !PT ;  /* 0x3ffffffc06057812 */ /* 0x000fe200078ec0ff */
[----:B-1----:R-:W-:Y:S01]  /*b270*/  @P3 FMUL.FTZ R0, R0, 0.69314718246459960938 ;  /* 0x3f31721800003820 */ /* 0x002fe20000410000 */
[----:B------:R-:W-:-:S02]  /*b280*/  SHF.R.S32.HI R6, RZ, 0x5, R7 ;  /* 0x00000005ff067819 */ /* 0x000fc40000011407 */
[----:B------:R-:W-:Y:S02]  /*b290*/  IADD3 R5, -R5, R4, RZ ;  /* 0x0000000405057210 */ /* 0x000fe40007ffe1ff */
[----:B------:R-:W-:Y:S02]  /*b2a0*/  F2FP.BF16.PACK_AB R94, R95, R94 ;  /* 0x0000005e5f5e723e */ /* 0x000fe400000010ff */
[----:B------:R-:W-:Y:S02]  /*b2b0*/  LEA R5, R6, R5, 0x9 ;  /* 0x0000000506057211 */ /* 0x000fe400078e48ff */
[----:B------:R-:W-:Y:S02]  /*b2c0*/  F2FP.BF16.PACK_AB R98, R99, R98 ;  /* 0x000000626362723e */ /* 0x000fe400000010ff */
[----:B------:R-:W-:Y:S02]  /*b2d0*/  LEA R5, R5, R12, 0x1 ;  /* 0x0000000c05057211 */ /* 0x000fe400078e08ff */
[----:B------:R-:W-:-:S02]  /*b2e0*/  LOP3.LUT R7, R7, 0xffffffe0, RZ, 0xc0, !PT ;  /* 0xffffffe007077812 */ /* 0x000fc400078ec0ff */
[----:B------:R-:W-:Y:S02]  /*b2f0*/  SHF.L.U32 R5, R5, 0x1, RZ ;  /* 0x0000000105057819 */ /* 0x000fe400000006ff */
[----:B------:R-:W-:Y:S02]  /*b300*/  IADD3 R7, R4, -R7, RZ ;  /* 0x8000000704077210 */ /* 0x000fe40007ffe0ff */
[C---:B------:R-:W-:Y:S01]  /*b310*/  IADD3 R9, R5.reuse, -0x10, RZ ;  /* 0xfffffff005097810 */ /* 0x040fe20007ffe0ff */
[----:B------:R-:W-:Y:S01]  /*b320*/  STS [R5], R128 ;  /* 0x0000008005007388 */ /* 0x000fe20000000800 */
[C---:B------:R-:W-:Y:S02]  /*b330*/  @P0 IADD3 R9, R5.reuse, 0x10, RZ ;  /* 0x0000001005090810 */ /* 0x040fe40007ffe0ff */
[----:B------:R-:W-:Y:S01]  /*b340*/  IADD3 R11, R5, R8, RZ ;  /* 0x00000008050b7210 */ /* 0x000fe20007ffe0ff */
[----:B------:R-:W-:Y:S01]  /*b350*/  STS [R5+0x400], R130 ;  /* 0x0004008205007388 */ /* 0x000fe20000000800 */
[----:B------:R-:W-:-:S02]  /*b360*/  IADD3 R13, R8, R9, RZ ;  /* 0x00000009080d7210 */ /* 0x000fc40007ffe0ff */
[-C--:B------:R-:W-:Y:S01]  /*b370*/  IADD3 R15, R5, R10.reuse, RZ ;  /* 0x0000000a050f7210 */ /* 0x080fe20007ffe0ff */
[----:B------:R-:W-:Y:S01]  /*b380*/  STS [R9], R124 ;  /* 0x0000007c09007388 */ /* 0x000fe20000000800 */
[----:B------:R-:W-:Y:S02]  /*b390*/  IADD3 R17, R10, R9, RZ ;  /* 0x000000090a117210 */ /* 0x000fe40007ffe0ff */
[-C--:B------:R-:W-:Y:S01]  /*b3a0*/  IADD3 R19, R11, R10.reuse, RZ ;  /* 0x0000000a0b137210 */ /* 0x080fe20007ffe0ff */
[----:B------:R-:W-:Y:S01]  /*b3b0*/  STS [R9+0x400], R126 ;  /* 0x0004007e09007388 */ /* 0x000fe20000000800 */
[----:B------:R-:W-:Y:S02]  /*b3c0*/  IADD3 R21, R13, R10, RZ ;  /* 0x0000000a0d157210 */ /* 0x000fe40007ffe0ff */
[----:B------:R-:W-:Y:S01]  /*b3d0*/  LOP3.LUT P0, RZ, R7, 0x3, RZ, 0xc0, !PT ;  /* 0x0000000307ff7812 */ /* 0x000fe2000780c0ff */
[----:B------:R-:W-:Y:S01]  /*b3e0*/  STS [R11], R120 ;  /* 0x000000780b007388 */ /* 0x000fe20000000800 */
[----:B------:R-:W-:Y:S01]  /*b3f0*/  @P4 FMUL.FTZ R7, R2, 0.69314718246459960938 ;  /* 0x3f31721802074820 */ /* 0x000fe20000410000 */
[----:B------:R-:W-:-:S02]  /*b400*/  MOV R4, 0x7f800000 ;  /* 0x7f80000000047802 */ /* 0x000fc40000000f00 */
[----:B------:R-:W-:Y:S01]  /*b410*/  STS [R11+0x400], R122 ;  /* 0x0004007a0b007388 */ /* 0x000fe20000000800 */
[----:B------:R-:W-:-:S03]  /*b420*/  @P4 FFMA.FTZ R4, R132, c[0x0][0x238], R7 ;  /* 0x00008e0084044a23 */ /* 0x000fc60000010007 */
[----:B------:R-:W-:Y:S04]  /*b430*/  STS [R13], R116 ;  /* 0x000000740d007388 */ /* 0x000fe80000000800 */
[----:B------:R-:W-:Y:S04]  /*b440*/  STS [R13+0x400], R118 ;  /* 0x000400760d007388 */ /* 0x000fe80000000800 */
        /* <DEDUP_REMOVED lines=32> */
[----:B-1----:R-:W-:-:S03]  /*b650*/  SHF.R.S32.HI R5, RZ, 0x1f, R6 ;  /* 0x0000001fff057819 */ /* 0x002fc60000011406 */
[----:B------:R2:W-:Y:S01]  /*b660*/  STS [R15+0x4000], R84 ;  /* 0x004000540f007388 */ /* 0x0005e20000000800 */
[----:B------:R-:W-:-:S03]  /*b670*/  LEA.HI R5, R5, R6, RZ, 0x2 ;  /* 0x0000000605057211 */ /* 0x000fc600078f10ff */
[----:B------:R2:W-:Y:S01]  /*b680*/  STS [R15+0x4400], R86 ;  /* 0x004400560f007388 */ /* 0x0005e20000000800 */
[----:B------:R-:W-:-:S03]  /*b690*/  LOP3.LUT R5, R5, 0xffffffc, RZ, 0xc0, !PT ;  /* 0x0ffffffc05057812 */ /* 0x000fc600078ec0ff */
[----:B------:R2:W-:Y:S01]  /*b6a0*/  STS [R17+0x4000], R88 ;  /* 0x0040005811007388 */ /* 0x0005e20000000800 */
[----:B------:R-:W-:Y:S02]  /*b6b0*/  IADD3 R6, R6, -R5, RZ ;  /* 0x8000000506067210 */ /* 0x000fe40007ffe0ff */
[----:B------:R-:W-:Y:S01]  /*b6c0*/  MOV R5, 0x7f800000 ;  /* 0x7f80000000057802 */ /* 0x000fe20000000f00 */
[----:B------:R2:W-:Y:S01]  /*b6d0*/  STS [R17+0x4400], R90 ;  /* 0x0044005a11007388 */ /* 0x0005e20000000800 */
[----:B------:R-:W-:Y:S01]  /*b6e0*/  @P3 FFMA.FTZ R5, R3, c[0x0][0x238], R0 ;  /* 0x00008e0003053a23 */ /* 0x000fe20000010000 */
[----:B------:R-:W-:Y:S02]  /*b6f0*/  LEA R6, R6, R209, 0x4 ;  /* 0x000000d106067211 */ /* 0x000fe400078e20ff */
[----:B------:R2:W-:Y:S04]  /*b700*/  STS [R19+0x4000], R92 ;  /* 0x0040005c13007388 */ /* 0x0005e80000000800 */
[----:B------:R2:W-:Y:S04]  /*b710*/  STS [R19+0x4400], R94 ;  /* 0x0044005e13007388 */ /* 0x0005e80000000800 */
[----:B------:R2:W-:Y:S04]  /*b720*/  STS [R21+0x4000], R96 ;  /* 0x0040006015007388 */ /* 0x0005e80000000800 */
[----:B------:R2:W-:Y:S04]  /*b730*/  STS [R21+0x4400], R98 ;  /* 0x0044006215007388 */ /* 0x0005e80000000800 */
[----:B------:R-:W-:Y:S06]  /*b740*/  BAR.SYNC.DEFER_BLOCKING 0x0 ;  /* 0x0000000000007b1d */ /* 0x000fec0000010000 */
[----:B------:R2:W1:Y:S04]  /*b750*/  LDS.128 R48, [R208] ;  /* 0x00000000d0307984 */ /* 0x0004680000000c00 */
        /* <DEDUP_REMOVED lines=12> */
[----:B---3--:R-:W-:Y:S01]  /*b820*/  UIMAD UR6, UR11, -0x40, UR15 ;  /* 0xffffffc00b0678a4 */ /* 0x008fe2000f8e020f */
        /* <DEDUP_REMOVED lines=15> */
.L_x_376:
[----:B---3--:R-:W-:Y:S05]  /*b920*/  BSYNC B0 ;  /* 0x0000000000007941 */ /* 0x008fea0003800000 */
.L_x_375:
[----:B------:R-:W3:Y:S01]  /*b930*/  S2R R3, SR_TID.X ;  /* 0x0000000000037919 */ /* 0x000ee20000002100 */
[----:B------:R-:W-:Y:S01]  /*b940*/  IADD3 R4, P0, R216, UR18, RZ ;  /* 0x00000012d8047c10 */ /* 0x000fe2000ff1e0ff */
[----:B------:R-:W-:Y:S01]  /*b950*/  USHF.R.S32.HI UR6, URZ, 0x1f, UR12 ;  /* 0x0000001f3f067899 */ /* 0x000fe2000801140c */
[----:B------:R-:W-:Y:S01]  /*b960*/  BSSY B0, `(.L_x_377) ;  /* 0x0000017000007945 */ /* 0x000fe20003800000 */
[----:B------:R-:W5:Y:S01]  /*b970*/  S2R R0, SR_CTAID.Z ;  /* 0x0000000000007919 */ /* 0x000f620000002700 */
[----:B------:R-:W-:Y:S01]  /*b980*/  IADD3.X R5, R217, UR7, RZ, P0, !PT ;  /* 0x00000007d9057c10 */ /* 0x000fe200087fe4ff */
[----:B------:R-:W-:-:S02]  /*b990*/  ULDC.64 UR4, c[0x0][0x1f0] ;  /* 0x00007c0000047ab9 */ /* 0x000fc40000000a00 */
[----:B------:R-:W-:-:S04]  /*b9a0*/  UIMAD UR4, UR6, UR4, URZ ;  /* 0x00000004060472a4 */ /* 0x000fc8000f8e023f */
[----:B------:R-:W-:Y:S01]  /*b9b0*/  UIMAD UR4, UR12, UR5, UR4 ;  /* 0x000000050c0472a4 */ /* 0x000fe2000f8e0204 */
[----:B---3--:R-:W-:-:S04]  /*b9c0*/  SHF.R.S32.HI R2, RZ, 0x1f, R3 ;  /* 0x0000001fff027819 */ /* 0x008fc80000011403 */
[----:B------:R-:W-:Y:S01]  /*b9d0*/  LEA.HI R2, R2, R3, RZ, 0x3 ;  /* 0x0000000302027211 */ /* 0x000fe200078f18ff */
[----:B-----5:R-:W-:-:S03]  /*b9e0*/  IMAD.WIDE.U32 R4, R0, c[0x0][0x1f0], R4 ;  /* 0x00007c0000047a25 */ /* 0x020fc600078e0004 */
        /* <DEDUP_REMOVED lines=11> */
[----:B-1----:R1:W-:Y:S04]  /*baa0*/  STG.E.128 [R58.64], R48 ;  /* 0x000000303a007986 */ /* 0x0023e8000c101d10 */
[----:B------:R1:W-:Y:S04]  /*bab0*/  STG.E.128 [R58.64+0x80], R32 ;  /* 0x000080203a007986 */ /* 0x0003e8000c101d10 */
[----:B------:R1:W-:Y:S02]  /*bac0*/  STG.E.128 [R58.64+0x100], R16 ;  /* 0x000100103a007986 */ /* 0x0003e4000c101d10 */
.L_x_378:
[----:B------:R-:W-:Y:S05]  /*bad0*/  BSYNC B0 ;  /* 0x0000000000007941 */ /* 0x000fea0003800000 */
.L_x_377:
[----:B------:R-:W-:Y:S01]  /*bae0*/  IADD3 R0, R2, 0x10, RZ ;  /* 0x0000001002007810 */ /* 0x000fe20007ffe0ff */
[----:B------:R-:W-:Y:S03]  /*baf0*/  BSSY B0, `(.L_x_379) ;  /* 0x0000010000007945 */ /* 0x000fe60003800000 */
[----:B------:R-:W-:-:S13]  /*bb00*/  ISETP.GE.AND P0, PT, R0, UR10, PT ;  /* 0x0000000a00007c0c */ /* 0x000fda000bf06270 */
[----:B------:R-:W-:Y:S05]  /*bb10*/  @P0 BRA `(.L_x_380) ;  /* 0x000000d000000947 */ /* 0x000fea0003800000 */
[----:B------:R-:W-:Y:S01]  /*bb20*/  IADD3 R3, P0, R218, 0x10, RZ ;  /* 0x00000010da037810 */ /* 0x000fe20007f1e0ff */
[----:B-1----:R-:W-:Y:S01]  /*bb30*/  IMAD.MOV.U32 R16, RZ, RZ, R4 ;  /* 0x000000ffff107224 */ /* 0x002fe200078e0004 */
[----:B--2---:R-:W-:-:S03]  /*bb40*/  MOV R17, R7 ;  /* 0x0000000700117202 */ /* 0x004fc60000000f00 */
[----:B------:R-:W-:Y:S02]  /*bb50*/  IMAD.X R0, RZ, RZ, R219, P0 ;  /* 0x000000ffff007224 */ /* 0x000fe400000e06db */
[----:B------:R-:W-:-:S04]  /*bb60*/  IMAD.WIDE.U32 R16, R3, c[0x0][0x1e8], R16 ;  /* 0x00007a0003107a25 */ /* 0x000fc800078e0010 */
[----:B------:R-:W-:Y:S01]  /*bb70*/  IMAD R0, R0, c[0x0][0x1e8], RZ ;  /* 0x00007a0000007a24 */ /* 0x000fe200078e02ff */
[----:B------:R-:W-:-:S03]  /*bb80*/  LEA R18, P0, R16, c[0x0][0x1d0], 0x1 ;  /* 0x0000740010127a11 */ /* 0x000fc600078008ff */
[----:B------:R-:W-:-:S05]  /*bb90*/  IMAD R0, R3, c[0x0][0x1ec], R0 ;  /* 0x00007b0003007a24 */ /* 0x000fca00078e0200 */
[----:B------:R-:W-:-:S04]  /*bba0*/  IADD3 R0, R17, R0, RZ ;  /* 0x0000000011007210 */ /* 0x000fc80007ffe0ff */
[----:B------:R-:W-:-:S05]  /*bbb0*/  LEA.HI.X R19, R16, c[0x0][0x1d4], R0, 0x1, P0 ;  /* 0x0000750010137a11 */ /* 0x000fca00000f0c00 */
[----:B------:R1:W-:Y:S04]  /*bbc0*/  STG.E.128 [R18.64], R44 ;  /* 0x0000002c12007986 */ /* 0x0003e8000c101d10 */
[----:B------:R1:W-:Y:S04]  /*bbd0*/  STG.E.128 [R18.64+0x80], R28 ;  /* 0x0000801c12007986 */ /* 0x0003e8000c101d10 */
[----:B------:R1:W-:Y:S02]  /*bbe0*/  STG.E.128 [R18.64+0x100], R12 ;  /* 0x0001000c12007986 */ /* 0x0003e4000c101d10 */
.L_x_380:
[----:B------:R-:W-:Y:S05]  /*bbf0*/  BSYNC B0 ;  /* 0x0000000000007941 */ /* 0x000fea0003800000 */
.L_x_379:
        /* <DEDUP_REMOVED lines=17> */
.L_x_382:
[----:B------:R-:W-:Y:S05]  /*bd10*/  BSYNC B0 ;  /* 0x0000000000007941 */ /* 0x000fea0003800000 */
.L_x_381:
[----:B------:R-:W-:-:S13]  /*bd20*/  ISETP.GE.AND P0, PT, R207, UR10, PT ;  /* 0x0000000acf007c0c */ /* 0x000fda000bf06270 */
        /* <DEDUP_REMOVED lines=14> */
.L_x_364:
[----:B------:R-:W-:Y:S01]  /*be10*/  UISETP.NE.AND UP4, UPT, UR9, -0x1, UPT ;  /* 0xffffffff0900788c */ /* 0x000fe2000bf85270 */
[----:B------:R-:W-:Y:S01]  /*be20*/  SHF.R.S32.HI R3, RZ, 0x1f, R4 ;  /* 0x0000001fff037819 */ /* 0x000fe20000011404 */
[----:B------:R-:W-:Y:S01]  /*be30*/  ULDC.64 UR6, c[0x0][0x1e8] ;  /* 0x00007a0000067ab9 */ /* 0x000fe20000000a00 */
[----:B------:R-:W1:Y:S01]  /*be40*/  S2R R10, SR_CTAID.Z ;  /* 0x00000000000a7919 */ /* 0x000e620000002700 */
[----:B------:R-:W-:Y:S01]  /*be50*/  ULDC.64 UR4, c[0x0][0x1e0] ;  /* 0x0000780000047ab9 */ /* 0x000fe20000000a00 */
[----:B------:R-:W-:Y:S01]  /*be60*/  LEA.HI R8, R3, R4, RZ, 0x3 ;  /* 0x0000000403087211 */ /* 0x000fe200078f18ff */
[----:B------:R-:W-:Y:S01]  /*be70*/  ULDC.U8 UR20, c[0x0][0x328] ;  /* 0x0000ca0000147ab9 */ /* 0x000fe20000000000 */
[----:B------:R-:W2:Y:S01]  /*be80*/  S2R R15, SR_CTAID.X ;  /* 0x00000000000f7919 */ /* 0x000ea20000002500 */
[----:B------:R-:W-:Y:S01]  /*be90*/  USHF.R.S32.HI UR14, URZ, 0x1f, UR11 ;  /* 0x0000001f3f0e7899 */ /* 0x000fe2000801140b */
[----:B------:R-:W-:Y:S01]  /*bea0*/  LOP3.LUT R3, R8, 0x1ffffff8, RZ, 0xc0, !PT ;  /* 0x1ffffff808037812 */ /* 0x000fe200078ec0ff */
[----:B------:R-:W-:Y:S01]  /*beb0*/  UISETP.NE.AND UP3, UPT, UR20, URZ, UPT ;  /* 0x0000003f1400728c */ /* 0x000fe2000bf65270 */
[----:B------:R-:W-:Y:S01]  /*bec0*/  SHF.R.S32.HI R8, RZ, 0x3, R8 ;  /* 0x00000003ff087819 */ /* 0x000fe20000011408 */
[----:B------:R-:W-:Y:S01]  /*bed0*/  @UP4 UIMAD.WIDE.U32 UR18, UR9, UR6, URZ ;  /* 0x00000006091242a5 */ /* 0x000fe2000f8e003f */
[----:B------:R-:W-:Y:S01]  /*bee0*/  BSSY B0, `(.L_x_383) ;  /* 0x000003b000007945 */ /* 0x000fe20003800000 */
[----:B------:R-:W-:Y:S01]  /*bef0*/  @!UP4 USHF.R.S32.HI UR21, URZ, 0x1f, UR10 ;  /* 0x0000001f3f15c899 */ /* 0x000fe2000801140a */
[----:B------:R-:W-:Y:S01]  /*bf00*/  IMAD.IADD R0, R4, 0x1, -R3 ;  /* 0x0000000104007824 */ /* 0x000fe200078e0a03 */
[----:B------:R-:W-:Y:S01]  /*bf10*/  @UP4 UIMAD UR7, UR9, UR7, UR19 ;  /* 0x00000007090742a4 */ /* 0x000fe2000f8e0213 */
[----:B------:R-:W-:Y:S01]  /*bf20*/  SHF.R.S32.HI R9, RZ, 0x1f, R8 ;  /* 0x0000001fff097819 */ /* 0x000fe20000011408 */
[----:B------:R-:W-:Y:S01]  /*bf30*/  @!UP4 UIMAD UR21, UR21, UR4, URZ ;  /* 0x000000041515c2a4 */ /* 0x000fe2000f8e023f */
[----:B------:R-:W-:Y:S01]  /*bf40*/  IMAD.SHL.U32 R0, R0, 0x8, RZ ;  /* 0x0000000800007824 */ /* 0x000fe200078e00ff */
[----:B------:R-:W-:-:S02]  /*bf50*/  ULDC.U8 UR19, c[0x0][0x329] ;  /* 0x0000ca4000137ab9 */ /* 0x000fc40000000000 */
[----:B------:R-:W-:Y:S02]  /*bf60*/  UISETP.NE.AND UP1, UPT, UR19, URZ, UPT ;  /* 0x0000003f1300728c */ /* 0x000fe4000bf25270 */
[----:B------:R-:W-:Y:S02]  /*bf70*/  @!UP4 UIMAD.WIDE.U32 UR22, UR10, UR4, URZ ;  /* 0x000000040a16c2a5 */ /* 0x000fe4000f8e003f */
[----:B------:R-:W-:Y:S02]  /*bf80*/  @!UP4 UIMAD UR21, UR10, UR5, UR21 ;  /* 0x000000050a15c2a4 */ /* 0x000fe4000f8e0215 */
[----:B------:R-:W-:Y:S02]  /*bf90*/  UISETP.NE.OR UP2, UPT, UR19, URZ, !UP3 ;  /* 0x0000003f1300728c */ /* 0x000fe4000df45670 */
[----:B------:R-:W-:Y:S01]  /*bfa0*/  ULDC.64 UR4, c[0x0][0x1f0] ;  /* 0x00007c0000047ab9 */ /* 0x000fe20000000a00 */
[----:B--2---:R-:W-:Y:S01]  /*bfb0*/  IMAD.WIDE R14, R15, 0x40, R8 ;  /* 0x000000400f0e7825 */ /* 0x004fe200078e0208 */
[----:B------:R-:W-:-:S02]  /*bfc0*/  UIMAD UR4, UR14, UR4, URZ ;  /* 0x000000040e0472a4 */ /* 0x000fc4000f8e023f */
[----:B------:R-:W-:Y:S02]  /*bfd0*/  ULDC UR13, c[0x0][0x214] ;  /* 0x00008500000d7ab9 */ /* 0x000fe40000000800 */
[----:B------:R-:W-:Y:S02]  /*bfe0*/  @UP1 ULDC UR14, c[0x0][0x210] ;  /* 0x00008400000e1ab9 */ /* 0x000fe40000000800 */
[----:B------:R-:W-:Y:S02]  /*bff0*/  ULDC UR8, c[0x0][0x234] ;  /* 0x00008d0000087ab9 */ /* 0x000fe40000000800 */
[----:B------:R-:W-:Y:S02]  /*c000*/  @UP1 UIMAD UR14, UR14, UR13, URZ ;  /* 0x0000000d0e0e12a4 */ /* 0x000fe4000f8e023f */
[----:B------:R-:W-:Y:S02]  /*c010*/  UISETP.NE.OR UP0, UPT, UR9, -0x1, UP2 ;  /* 0xffffffff0900788c */ /* 0x000fe40009705670 */
[----:B------:R-:W-:-:S02]  /*c020*/  @!UP1 USEL UR14, UR13, UR8, !UP3 ;  /* 0x000000080d0e9287 */ /* 0x000fc4000d800000 */
[----:B------:R-:W-:Y:S02]  /*c030*/  ULDC UR6, c[0x0][0x1c0] ;  /* 0x0000700000067ab9 */ /* 0x000fe40000000800 */
[----:B------:R-:W-:Y:S02]  /*c040*/  @UP1 UMOV UR19, 0x1 ;  /* 0x0000000100131882 */ /* 0x000fe40000000000 */
[----:B------:R-:W-:Y:S02]  /*c050*/  @!UP1 UIMAD UR19, UR14, UR6, URZ ;  /* 0x000000060e1392a4 */ /* 0x000fe4000f8e023f */
[----:B------:R-:W-:Y:S02]  /*c060*/  @!UP4 UMOV UR18, UR22 ;  /* 0x000000160012cc82 */ /* 0x000fe40008000000 */
[----:B------:R-:W-:Y:S01]  /*c070*/  @!UP4 UIADD3 UR7, UR23, UR21, URZ ;  /* 0x000000151707c290 */ /* 0x000fe2000fffe03f */
[----:B------:R-:W-:Y:S01]  /*c080*/  IADD3 R2, P0, R0, UR18, RZ ;  /* 0x0000001200027c10 */ /* 0x000fe2000ff1e0ff */
[----:B------:R-:W-:-:S02]  /*c090*/  UIADD3 UR15, -UR12, UR15, URZ ;  /* 0x0000000f0c0f7290 */ /* 0x000fc4000fffe13f */
[----:B------:R-:W-:Y:S02]  /*c0a0*/  UIMAD UR19, UR10, UR19, URZ ;  /* 0x000000130a1372a4 */ /* 0x000fe4000f8e023f */
[----:B------:R-:W-:Y:S01]  /*c0b0*/  @!UP0 UIMAD UR9, UR10, UR13, URZ ;  /* 0x0000000d0a0982a4 */ /* 0x000fe2000f8e023f */
[----:B------:R-:W-:Y:S01]  /*c0c0*/  LEA.HI.X.SX32 R3, R0, UR7, 0x1, P0 ;  /* 0x0000000700037c11 */ /* 0x000fe200080f0eff */
[----:B------:R-:W-:Y:S01]  /*c0d0*/  @UP1 ULDC UR20, c[0x0][0x210] ;  /* 0x0000840000141ab9 */ /* 0x000fe20000000800 */
[----:B------:R-:W-:Y:S01]  /*c0e0*/  ISETP.GE.AND P0, PT, R8, UR15, PT ;  /* 0x0000000f08007c0c */ /* 0x000fe2000bf06270 */
[----:B------:R-:W-:Y:S02]  /*c0f0*/  USEL UR19, UR19, URZ, UP2 ;  /* 0x0000003f13137287 */ /* 0x000fe40009000000 */
[----:B------:R-:W-:Y:S01]  /*c100*/  @!UP1 UMOV UR20, 0x1 ;  /* 0x0000000100149882 */ /* 0x000fe20000000000 */
[----:B-1----:R-:W-:Y:S01]  /*c110*/  IMAD.WIDE.U32 R10, R10, c[0x0][0x1f0], R2 ;  /* 0x00007c000a0a7a25 */ /* 0x002fe200078e0002 */
[----:B------:R-:W-:-:S02]  /*c120*/  UIMAD UR12, UR12, UR20, URZ ;  /* 0x000000140c0c72a4 */ /* 0x000fc4000f8e023f */
[----:B------:R-:W-:Y:S02]  /*c130*/  UIMAD UR19, UR11, UR14, UR19 ;  /* 0x0000000e0b1372a4 */ /* 0x000fe4000f8e0213 */
[----:B------:R-:W-:Y:S02]  /*c140*/  UMOV UR24, URZ ;  /* 0x0000003f00187c82 */ /* 0x000fe40008000000 */
[----:B------:R-:W-:Y:S02]  /*c150*/  @!UP2 UMOV UR24, UR9 ;  /* 0x000000090018ac82 */ /* 0x000fe40008000000 */
[----:B------:R-:W-:Y:S02]  /*c160*/  UIMAD UR4, UR11, UR5, UR4 ;  /* 0x000000050b0472a4 */ /* 0x000fe4000f8e0204 */
[----:B------:R-:W-:Y:S02]  /*c170*/  UMOV UR25, URZ ;  /* 0x0000003f00197c82 */ /* 0x000fe40008000000 */
[----:B------:R-:W-:-:S02]  /*c180*/  USHF.R.S32.HI UR6, URZ, 0x1f, UR12 ;  /* 0x0000001f3f067899 */ /* 0x000fc4000801140c */
[----:B------:R-:W-:Y:S01]  /*c190*/  @!UP2 USHF.R.S32.HI UR25, URZ, 0x1f, UR9 ;  /* 0x0000001f3f19a899 */ /* 0x000fe20008011409 */
        /* <DEDUP_REMOVED lines=15> */
.L_x_384:
[----:B------:R-:W-:Y:S05]  /*c290*/  BSYNC B0 ;  /* 0x0000000000007941 */ /* 0x000fea0003800000 */
.L_x_383:
        /* <DEDUP_REMOVED lines=17> */
.L_x_386:
[----:B------:R-:W-:Y:S05]  /*c3b0*/  BSYNC B0 ;  /* 0x0000000000007941 */ /* 0x000fea0003800000 */
.L_x_385:
        /* <DEDUP_REMOVED lines=17> */
.L_x_388:
[----:B------:R-:W-:Y:S05]  /*c4d0*/  BSYNC B0 ;  /* 0x0000000000007941 */ /* 0x000fea0003800000 */
.L_x_387:
        /* <DEDUP_REMOVED lines=16> */
.L_x_390:
[----:B------:R-:W-:Y:S05]  /*c5e0*/  BSYNC B0 ;  /* 0x0000000000007941 */ /* 0x000fea0003800000 */
.L_x_389:
        /* <DEDUP_REMOVED lines=27> */
[----:B--2---:R-:W-:Y:S02]  /*c7a0*/  IMAD R0, R2, UR20, RZ ;  /* 0x0000001402007c24 */ /* 0x004fe4000f8e02ff */
[----:B------:R-:W-:-:S03]  /*c7b0*/  IMAD.MOV.U32 R5, RZ, RZ, 0x7f800000 ;  /* 0x7f800000ff057424 */ /* 0x000fc600078e00ff */
[----:B------:R-:W-:-:S04]  /*c7c0*/  IADD3 R3, P0, R0, UR12, RZ ;  /* 0x0000000c00037c10 */ /* 0x000fc8000ff1e0ff */
[----:B------:R-:W-:Y:S02]  /*c7d0*/  LEA.HI.X.SX32 R0, R0, UR6, 0x1, P0 ;  /* 0x0000000600007c11 */ /* 0x000fe400080f0eff */
[----:B------:R-:W-:-:S04]  /*c7e0*/  LEA R2, P0, R3, c[0x0][0x200], 0x2 ;  /* 0x0000800003027a11 */ /* 0x000fc800078010ff */
[----:B------:R-:W-:-:S05]  /*c7f0*/  LEA.HI.X R3, R3, c[0x0][0x204], R0, 0x2, P0 ;  /* 0x0000810003037a11 */ /* 0x000fca00000f1400 */
[----:B------:R-:W-:Y:S01]  /*c800*/  STG.E [R2.64], R5 ;  /* 0x0000000502007986 */ /* 0x000fe2000c101910 */
[----:B------:R-:W-:Y:S05]  /*c810*/  EXIT ;  /* 0x000000000000794d */ /* 0x000fea0003800000 */
.L_x_391:
        /* <DEDUP_REMOVED lines=14> */
.L_x_690:


//--------------------- .text._ZN5flash16flash_fwd_kernelI23Flash_fwd_kernel_traitsILi192ELi64ELi64ELi4ELb0ELb0EN7cutlass10bfloat16_tE19Flash_kernel_traitsILi192ELi64ELi64ELi4ES3_EELb1ELb1ELb0ELb1ELb0ELb0ELb0ELb0EEEvNS_16Flash_fwd_paramsE --------------------------
	.section	.text._ZN5flash16flash_fwd_kernelI23Flash_fwd_kernel_traitsILi192ELi64ELi64ELi4ELb0ELb0EN7cutlass10bfloat16_tE19Flash_kernel_traitsILi192ELi64ELi64ELi4ES3_EELb1ELb1ELb0ELb1ELb0ELb0ELb0ELb0EEEvNS_16Flash_fwd_paramsE,"ax",@progbits
	.sectioninfo	@"SHI_REGISTERS=254"
	.align	128
        .global         _ZN5flash16flash_fwd_kernelI23Flash_fwd_kernel_traitsILi192ELi64ELi64ELi4ELb0ELb0EN7cutlass10bfloat16_tE19Flash_kernel_traitsILi192ELi64ELi64ELi4ES3_EELb1ELb1ELb0ELb1ELb0ELb0ELb0ELb0EEEvNS_16Flash_fwd_paramsE
        .type           _ZN5flash16flash_fwd_kernelI23Flash_fwd_kernel_traitsILi192ELi64ELi64ELi4ELb0ELb0EN7cutlass10bfloat16_tE19Flash_kernel_traitsILi192ELi64ELi64ELi4ES3_EELb1ELb1ELb0ELb1ELb0ELb0ELb0ELb0EEEvNS_16Flash_fwd_paramsE,@function
        .size           _ZN5flash16flash_fwd_kernelI23Flash_fwd_kernel_traitsILi192ELi64ELi64ELi4ELb0ELb0EN7cutlass10bfloat16_tE19Flash_kernel_traitsILi192ELi64ELi64ELi4ES3_EELb1ELb1ELb0ELb1ELb0ELb0ELb0ELb0EEEvNS_16Flash_fwd_paramsE,(.L_x_691 - _ZN5flash16flash_fwd_kernelI23Flash_fwd_kernel_traitsILi192ELi64ELi64ELi4ELb0ELb0EN7cutlass10bfloat16_tE19Flash_kernel_traitsILi192ELi64ELi64ELi4ES3_EELb1ELb1ELb0ELb1ELb0ELb0ELb0ELb0EEEvNS_16Flash_fwd_paramsE)
        .other          _ZN5flash16flash_fwd_kernelI23Flash_fwd_kernel_traitsILi192ELi64ELi64ELi4ELb0ELb0EN7cutlass10bfloat16_tE19Flash_kernel_traitsILi192ELi64ELi64ELi4ES3_EELb1ELb1ELb0ELb1ELb0ELb0ELb0ELb0EEEvNS_16Flash_fwd_paramsE,@"STO_CUDA_ENTRY STV_DEFAULT"
_ZN5flash16flash_fwd_kernelI23Flash_fwd_kernel_traitsILi192ELi64ELi64ELi4ELb0ELb0EN7cutlass10bfloat16_tE19Flash_kernel_traitsILi192ELi64ELi64ELi4ES3_EELb1ELb1ELb0ELb1ELb0ELb0ELb0ELb0EEEvNS_16Flash_fwd_paramsE:
.text._ZN5flash16flash_fwd_kernelI23Flash_fwd_kernel_traitsILi192ELi64ELi64ELi4ELb0ELb0EN7cutlass10bfloat16_tE19Flash_kernel_traitsILi192ELi64ELi64ELi4ES3_EELb1ELb1ELb0ELb1ELb0ELb0ELb0ELb0EEEvNS_16Flash_fwd_paramsE:
        /* <DEDUP_REMOVED lines=92> */
.L_x_392:
[----:B------:R-:W-:Y:S02]  /*05c0*/  ULDC UR6, c[0x0][0x218] ;  /* 0x0000860000067ab9 */ /* 0x000fe40000000800 */
.L_x_393:
        /* <DEDUP_REMOVED lines=48> */
[----:B------:R-:W-:Y:S02]  /*08d0*/  @UP0 UIMAD.WIDE.U32 UR28, UR25, UR4, URZ ;  /* 0x00000004191c02a5 */ /* 0x000fe4000f8e003f */
[----:B------:R-:W-:Y:S02]  /*08e0*/  @!UP1 UIMAD.WIDE.U32 UR30, UR15, UR6, URZ ;  /* 0x000000060f1e92a5 */ /* 0x000fe4000f8e003f */
[----:B------:R-:W-:Y:S02]  /*08f0*/  @!UP1 UIMAD UR4, UR15, UR7, UR17 ;  /* 0x000000070f0492a4 */ /* 0x000fe4000f8e0211 */
[----:B------:R-:W-:Y:S02]  /*0900*/  @UP1 UMOV UR6, UR26 ;  /* 0x0000001a00061c82 */ /* 0x000fe40008000000 */
[----:B------:R-:W-:Y:S02]  /*0910*/  @UP0 UIMAD UR7, UR25, UR5, UR29 ;  /* 0x00000005190702a4 */ /* 0x000fe4000f8e021d */
[----:B------:R-:W-:-:S02]  /*0920*/  USHF.R.S32.HI UR17, URZ, 0x1f, UR16 ;  /* 0x0000001f3f117899 */ /* 0x000fc40008011410 */
[----:B------:R-:W-:Y:S02]  /*0930*/  @!UP1 UIADD3 UR22, UR31, UR4, URZ ;  /* 0x000000041f169290 */ /* 0x000fe4000fffe03f */
[----:B------:R-:W-:Y:S02]  /*0940*/  @!UP1 UMOV UR6, UR30 ;  /* 0x0000001e00069c82 */ /* 0x000fe40008000000 */
[----:B------:R-:W-:Y:S01]  /*0950*/  @UP0 UMOV UR26, UR28 ;  /* 0x0000001c001a0c82 */ /* 0x000fe20008000000 */
[----:B------:R-:W-:Y:S05]  /*0960*/  @P0 BRA `(.L_x_395) ;  /* 0x000000c000000947 */ /* 0x000fea0003800000 */
[----:B-1----:R-:W-:Y:S02]  /*0970*/  USHF.R.S32.HI UR25, URZ, 0x1f, UR23 ;  /* 0x0000001f3f197899 */ /* 0x002fe40008011417 */
[----:B------:R-:W-:Y:S02]  /*0980*/  ULDC.64 UR4, c[0x0][0x198] ;  /* 0x0000660000047ab9 */ /* 0x000fe40000000a00 */
[----:B------:R-:W-:Y:S02]  /*0990*/  UIMAD UR25, UR25, UR4, URZ ;  /* 0x00000004191972a4 */ /* 0x000fe4000f8e023f */
[----:B------:R-:W-:-:S02]  /*09a0*/  UIMAD.WIDE.U32 UR26, UR23, UR4, URZ ;  /* 0x00000004171a72a5 */ /* 0x000fc4000f8e003f */
[----:B------:R-:W-:Y:S02]  /*09b0*/  UIMAD UR25, UR23, UR5, UR25 ;  /* 0x00000005171972a4 */ /* 0x000fe4000f8e0219 */
[----:B------:R-:W-:Y:S02]  /*09c0*/  USHF.R.S32.HI UR7, URZ, 0x1f, UR15 ;  /* 0x0000001f3f077899 */ /* 0x000fe4000801140f */
[----:B------:R-:W-:Y:S02]  /*09d0*/  ULDC.64 UR4, c[0x0][0x180] ;  /* 0x0000600000047ab9 */ /* 0x000fe40000000a00 */
[----:B------:R-:W-:Y:S02]  /*09e0*/  UIADD3 UR27, UR27, UR25, URZ ;  /* 0x000000191b1b7290 */ /* 0x000fe4000fffe03f */
[----:B------:R-:W-:Y:S02]  /*09f0*/  UIMAD UR7, UR7, UR4, URZ ;  /* 0x00000004070772a4 */ /* 0x000fe4000f8e023f */
[----:B------:R-:W-:-:S02]  /*0a00*/  UIMAD.WIDE.U32 UR26, UR15, UR4, UR26 ;  /* 0x000000040f1a72a5 */ /* 0x000fc4000f8e001a */
[----:B------:R-:W-:-:S04]  /*0a10*/  UIMAD UR7, UR15, UR5, UR7 ;  /* 0x000000050f0772a4 */ /* 0x000fc8000f8e0207 */
[----:B------:R-:W-:Y:S02]  /*0a20*/  UIADD3 UR7, UR27, UR7, URZ ;  /* 0x000000071b077290 */ /* 0x000fe4000fffe03f */
.L_x_395:
        /* <DEDUP_REMOVED lines=44> */
.L_x_396:
        /* <DEDUP_REMOVED lines=17> */
[----:B------:R-:W-:Y:S01]  /*0e00*/  LOP3.LUT R0, R196, 0x38, R204, 0xf8, !PT ;  /* 0x00000038c4007812 */ /* 0x000fe200078ef8cc */
[----:B------:R-:W-:Y:S01]  /*0e10*/  IMAD.IADD R6, R8, 0x1, -R6 ;  /* 0x0000000108067824 */ /* 0x000fe200078e0a06 */
[----:B------:R-:W-:Y:S01]  /*0e20*/  SHF.R.U32.HI R196, RZ, 0x3, R196 ;  /* 0x00000003ffc47819 */ /* 0x000fe200000116c4 */
[----:B------:R-:W-:Y:S01]  /*0e30*/  IMAD.IADD R193, R4, 0x1, -R193 ;  /* 0x0000000104c17824 */ /* 0x000fe200078e0ac1 */
[----:B------:R-:W-:-:S02]  /*0e40*/  SHF.R.S32.HI R205, RZ, 0x1f, R204 ;  /* 0x0000001fffcd7819 */ /* 0x000fc400000114cc */
[----:B------:R-:W-:Y:S02]  /*0e50*/  LOP3.LUT R196, R0, R196, RZ, 0x3c, !PT ;  /* 0x000000c400c47212 */ /* 0x000fe400078e3cff */
[----:B------:R-:W-:Y:S01]  /*0e60*/  SHF.R.S32.HI R0, RZ, 0x1f, R6 ;  /* 0x0000001fff007819 */ /* 0x000fe20000011406 */
[----:B------:R-:W-:Y:S01]  /*0e70*/  IMAD.WIDE.U32 R18, R16, c[0x0][0x198], R204 ;  /* 0x0000660010127a25 */ /* 0x000fe200078e00cc */
[----:B------:R-:W-:Y:S01]  /*0e80*/  IADD3 R10, P0, R204, UR6, RZ ;  /* 0x00000006cc0a7c10 */ /* 0x000fe2000ff1e0ff */
[----:B------:R-:W-:Y:S01]  /*0e90*/  UIADD3 UR6, -UR12, UR14, URZ ;  /* 0x0000000e0c067290 */ /* 0x000fe2000fffe13f */
[----:B------:R-:W-:Y:S02]  /*0ea0*/  LEA.HI R0, R0, R6, RZ, 0x3 ;  /* 0x0000000600007211 */ /* 0x000fe400078f18ff */
[----:B------:R-:W-:Y:S02]  /*0eb0*/  IADD3.X R11, R205, UR22, RZ, P0, !PT ;  /* 0x00000016cd0b7c10 */ /* 0x000fe400087fe4ff */
[C---:B------:R-:W-:Y:S01]  /*0ec0*/  LOP3.LUT R4, R0.reuse, 0xfffffff8, RZ, 0xc0, !PT ;  /* 0xfffffff800047812 */ /* 0x040fe200078ec0ff */
[----:B------:R-:W-:Y:S01]  /*0ed0*/  IMAD.SHL.U32 R0, R0, 0x40, RZ ;  /* 0x0000004000007824 */ /* 0x000fe200078e00ff */
[----:B------:R-:W-:Y:S01]  /*0ee0*/  SHF.R.S32.HI R17, RZ, 0x1f, R16 ;  /* 0x0000001fff117819 */ /* 0x000fe20000011410 */
[----:B-1----:R-:W-:Y:S01]  /*0ef0*/  IMAD.WIDE.U32 R14, R14, c[0x0][0x1a8], R10 ;  /* 0x00006a000e0e7a25 */ /* 0x002fe200078e000a */
[----:B------:R-:W-:-:S02]  /*0f00*/  LOP3.LUT R196, R196, 0xfffffe00, R2, 0xf8, !PT ;  /* 0xfffffe00c4c47812 */ /* 0x000fc400078ef802 */
[----:B------:R-:W-:Y:S01]  /*0f10*/  SHF.R.S32.HI R218, RZ, 0x1f, R216 ;  /* 0x0000001fffda7819 */ /* 0x000fe200000114d8 */
[----:B------:R-:W-:Y:S01]  /*0f20*/  IMAD.IADD R4, R6, 0x1, -R4 ;  /* 0x0000000106047824 */ /* 0x000fe200078e0a04 */
[----:B------:R-:W-:Y:S01]  /*0f30*/  IADD3 R200, P1, R18, UR26, RZ ;  /* 0x0000001a12c87c10 */ /* 0x000fe2000ff3e0ff */
[----:B------:R-:W-:Y:S01]  /*0f40*/  IMAD R2, R17, c[0x0][0x1a0], RZ ;  /* 0x0000680011027a24 */ /* 0x000fe200078e02ff */
[----:B------:R-:W-:Y:S01]  /*0f50*/  SHF.R.S32.HI R194, RZ, 0x5, R194 ;  /* 0x00000005ffc27819 */ /* 0x000fe200000114c2 */
[----:B------:R-:W-:Y:S01]  /*0f60*/  IMAD.WIDE.U32 R10, R16, c[0x0][0x1a0], R204 ;  /* 0x00006800100a7a25 */ /* 0x000fe200078e00cc */
[C---:B------:R-:W-:Y:S02]  /*0f70*/  LOP3.LUT P3, RZ, R4.reuse, 0x4, RZ, 0xc0, !PT ;  /* 0x0000000404ff7812 */ /* 0x040fe4000786c0ff */
[C---:B------:R-:W-:Y:S01]  /*0f80*/  LOP3.LUT P2, RZ, R4.reuse, 0x2, RZ, 0xc0, !PT ;  /* 0x0000000204ff7812 */ /* 0x040fe2000784c0ff */
[----:B------:R-:W-:Y:S01]  /*0f90*/  IMAD.SHL.U32 R4, R4, 0x40, RZ ;  /* 0x0000004004047824 */ /* 0x000fe200078e00ff */
[----:B------:R-:W-:Y:S01]  /*0fa0*/  IADD3 R10, P0, R10, UR28, RZ ;  /* 0x0000001c0a0a7c10 */ /* 0x000fe2000ff1e0ff */
[----:B------:R-:W-:Y:S01]  /*0fb0*/  IMAD R2, R16, c[0x0][0x1a4], R2 ;  /* 0x0000690010027a24 */ /* 0x000fe200078e0202 */
[----:B------:R-:W-:Y:S01]  /*0fc0*/  IADD3 R198, R204, 0x40, RZ ;  /* 0x00000040ccc67810 */ /* 0x000fe20007ffe0ff */
[----:B------:R-:W-:Y:S01]  /*0fd0*/  IMAD.SHL.U32 R6, R193, 0x8, RZ ;  /* 0x00000008c1067824 */ /* 0x000fe200078e00ff */
[----:B------:R-:W-:Y:S01]  /*0fe0*/  LOP3.LUT R4, R4, 0x1c0, RZ, 0xc0, !PT ;  /* 0x000001c004047812 */ /* 0x000fe200078ec0ff */
[----:B------:R-:W-:Y:S01]  /*0ff0*/  IMAD R9, R17, c[0x0][0x198], RZ ;  /* 0x0000660011097a24 */ /* 0x000fe200078e02ff */
[----:B------:R-:W-:Y:S01]  /*1000*/  IADD3.X R11, R11, UR5, R2, P0, !PT ;  /* 0x000000050b0b7c10 */ /* 0x000fe200087fe402 */
[----:B------:R-:W-:Y:S01]  /*1010*/  ULDC.64 UR4, c[0x0][0x1a8] ;  /* 0x00006a0000047ab9 */ /* 0x000fe20000000a00 */
[----:B------:R-:W-:Y:S01]  /*1020*/  LOP3.LUT R2, R4, 0x8, R6, 0xf8, !PT ;  /* 0x0000000804027812 */ /* 0x000fe200078ef806 */
[C---:B------:R-:W-:Y:S01]  /*1030*/  IMAD R9, R16.reuse, c[0x0][0x19c], R9 ;  /* 0x0000670010097a24 */ /* 0x040fe200078e0209 */
[----:B------:R-:W-:Y:S01]  /*1040*/  ISETP.GE.AND P0, PT, R16, UR6, PT ;  /* 0x0000000610007c0c */ /* 0x000fe2000bf06270 */
[----:B------:R-:W-:Y:S01]  /*1050*/  UIMAD UR4, UR17, UR4, URZ ;  /* 0x00000004110472a4 */ /* 0x000fe2000f8e023f */
[----:B------:R-:W-:Y:S01]  /*1060*/  SHF.R.U32.HI R4, RZ, 0x3, R4 ;  /* 0x00000003ff047819 */ /* 0x000fe20000011604 */
[C---:B------:R-:W-:Y:S01]  /*1070*/  IMAD R202, R218.reuse, c[0x0][0x1b0], RZ ;  /* 0x00006c00daca7a24 */ /* 0x040fe200078e02ff */
[----:B------:R-:W-:Y:S01]  /*1080*/  IADD3.X R201, R19, UR7, R9, P1, !PT ;  /* 0x0000000713c97c10 */ /* 0x000fe20008ffe409 */
[----:B------:R-:W-:Y:S01]  /*1090*/  IMAD R218, R218, c[0x0][0x1b8], RZ ;  /* 0x00006e00dada7a24 */ /* 0x000fe200078e02ff */
[----:B------:R-:W-:Y:S01]  /*10a0*/  LOP3.LUT R4, R2, R4, RZ, 0x3c, !PT ;  /* 0x0000000402047212 */ /* 0x000fe200078e3cff */
[----:B------:R-:W-:Y:S01]  /*10b0*/  UIMAD UR4, UR16, UR5, UR4 ;  /* 0x00000005100472a4 */ /* 0x000fe2000f8e0204 */
[----:B------:R-:W-:Y:S01]  /*10c0*/  IMAD R202, R216, c[0x0][0x1b4], R202 ;  /* 0x00006d00d8ca7a24 */ /* 0x000fe200078e02ca */
[----:B------:R-:W-:Y:S01]  /*10d0*/  IADD3 R197, R204, 0x80, RZ ;  /* 0x00000080ccc57810 */ /* 0x000fe20007ffe0ff */
[----:B------:R-:W-:Y:S01]  /*10e0*/  IMAD R218, R216, c[0x0][0x1bc], R218 ;  /* 0x00006f00d8da7a24 */ /* 0x000fe200078e02da */
[----:B------:R-:W-:Y:S01]  /*10f0*/  LOP3.LUT R4, R4, 0xfffffe00, R0, 0xf8, !PT ;  /* 0xfffffe0004047812 */ /* 0x000fe200078ef800 */
[----:B------:R-:W-:Y:S01]  /*1100*/  IMAD.WIDE.U32 R200, R216, c[0x0][0x1b0], R200 ;  /* 0x00006c00d8c87a25 */ /* 0x000fe200078e00c8 */
[----:B------:R-:W-:-:S03]  /*1110*/  IADD3 R19, R15, UR4, RZ ;  /* 0x000000040f137c10 */ /* 0x000fc6000fffe0ff */
        /* <DEDUP_REMOVED lines=40> */
.L_x_398:
[----:B------:R-:W-:Y:S05]  /*13a0*/  BSYNC B0 ;  /* 0x0000000000007941 */ /* 0x000fea0003800000 */
.L_x_397:
        /* <DEDUP_REMOVED lines=37> */
.L_x_400:
[----:B------:R-:W-:Y:S05]  /*1600*/  BSYNC B0 ;  /* 0x0000000000007941 */ /* 0x000fea0003800000 */
.L_x_399:
        /* <DEDUP_REMOVED lines=37> */
.L_x_402:
[----:B------:R-:W-:Y:S05]  /*1860*/  BSYNC B0 ;  /* 0x0000000000007941 */ /* 0x000fea0003800000 */
.L_x_401:
        /* <DEDUP_REMOVED lines=40> */
.L_x_404:
[----:B------:R-:W-:Y:S05]  /*1af0*/  BSYNC B0 ;  /* 0x0000000000007941 */ /* 0x000fea0003800000 */
.L_x_403:
        /* <DEDUP_REMOVED lines=37> */
.L_x_406:
[----:B------:R-:W-:Y:S05]  /*1d50*/  BSYNC B0 ;  /* 0x0000000000007941 */ /* 0x000fea0003800000 */
.L_x_405:
        /* <DEDUP_REMOVED lines=33> */
.L_x_408:
[----:B------:R-:W-:Y:S05]  /*1f70*/  BSYNC B0 ;  /* 0x0000000000007941 */ /* 0x000fea0003800000 */
.L_x_407:
        /* <DEDUP_REMOVED lines=32> */
.L_x_410:
[----:B------:R-:W-:Y:S05]  /*2180*/  BSYNC B0 ;  /* 0x0000000000007941 */ /* 0x000fea0003800000 */
.L_x_409:
[----:B------:R-:W-:Y:S01]  /*2190*/  ISETP.GE.AND P0, PT, R11, UR22, PT ;  /* 0x000000160b007c0c */ /* 0x000fe2000bf06270 */
[----:B------:R-:W-:-:S12]  /*21a0*/  BSSY B0, `(.L_x_411) ;  /* 0x0000021000007945 */ /* 0x000fd80003800000 */
        /* <DEDUP_REMOVED lines=32> */
.L_x_412:
[----:B------:R-:W-:Y:S05]  /*23b0*/  BSYNC B0 ;  /* 0x0000000000007941 */ /* 0x000fea0003800000 */
.L_x_411:
[----:B------:R-:W-:Y:S01]  /*23c0*/  ULDC.64 UR4, c[0x0][0x318] ;  /* 0x0000c60000047ab9 */ /* 0x000fe20000000a00 */
[----:B------:R-:W0:Y:S01]  /*23d0*/  LDGDEPBAR ;  /* 0x00000000000079af */ /* 0x000e220000000000 */
[----:B------:R-:W-:-:S04]  /*23e0*/  UISETP.NE.U32.AND UP1, UPT, URZ, UR4, UPT ;  /* 0x000000043f00728c */ /* 0x000fc8000bf25070 */
[----:B------:R-:W-:-:S03]  /*23f0*/  UISETP.NE.AND.EX UP1, UPT, URZ, UR5, UPT, UP1 ;  /* 0x000000053f00728c */ /* 0x000fc6000bf25310 */
[----:B------:R-:W-:-:S03]  /*2400*/  ULDC.64 UR4, c[0x0][0x320] ;  /* 0x0000c80000047ab9 */ /* 0x000fc60000000a00 */
[----:B------:R-:W-:-:S05]  /*2410*/  PLOP3.LUT P0, PT, PT, PT, UP1, 0x80, 0x0 ;  /* 0x000000000000781c */ /* 0x000fca0003f0f018 */
[----:B------:R-:W-:Y:S02]  /*2420*/  @UP1 USHF.R.S32.HI UR6, URZ, 0x1f, UR15 ;  /* 0x0000001f3f061899 */ /* 0x000fe4000801140f */
[----:B------:R-:W-:Y:S02]  /*2430*/  @UP1 UIMAD.WIDE.U32 UR16, UR15, UR4, UR16 ;  /* 0x000000040f1012a5 */ /* 0x000fe4000f8e0010 */
[----:B------:R-:W-:-:S03]  /*2440*/  @UP1 UIMAD UR6, UR6, UR4, URZ ;  /* 0x00000004060612a4 */ /* 0x000fc6000f8e023f */
[----:B------:R-:W-:Y:S01]  /*2450*/  ULDC UR4, c[0x0][0x318] ;  /* 0x0000c60000047ab9 */ /* 0x000fe20000000800 */
[----:B------:R-:W-:-:S04]  /*2460*/  DEPBAR.LE SB0, 0x0 ;  /* 0x000080000000791a */ /* 0x000fc80000000000 */
[----:B------:R-:W-:Y:S02]  /*2470*/  @UP1 UIMAD UR5, UR15, UR5, UR6 ;  /* 0x000000050f0512a4 */ /* 0x000fe4000f8e0206 */
[----:B------:R-:W-:Y:S02]  /*2480*/  @UP1 ULEA UR6, UP0, UR16, UR4, 0x2 ;  /* 0x0000000410061291 */ /* 0x000fe4000f80103f */
[----:B------:R-:W-:Y:S02]  /*2490*/  @UP1 UIADD3 UR5, UR17, UR5, URZ ;  /* 0x0000000511051290 */ /* 0x000fe4000fffe03f */
[----:B------:R-:W-:Y:S02]  /*24a0*/  ULDC UR4, c[0x0][0x31c] ;  /* 0x0000c70000047ab9 */ /* 0x000fe40000000800 */
[----:B------:R-:W-:Y:S01]  /*24b0*/  @UP1 ULEA.HI.X UR7, UR16, UR4, UR5, 0x2, UP0 ;  /* 0x0000000410071291 */ /* 0x000fe200080f1405 */
[----:B--23--:R-:W-:-:S05]  /*24c0*/  IMAD.U32 R14, RZ, RZ, UR6 ;  /* 0x00000006ff0e7e24 */ /* 0x00cfca000f8e00ff */
[----:B------:R-:W-:Y:S01]  /*24d0*/  IMAD.U32 R15, RZ, RZ, UR7 ;  /* 0x00000007ff0f7e24 */ /* 0x000fe2000f8e00ff */
[----:B------:R-:W2:Y:S01]  /*24e0*/  @P0 MUFU.RCP R13, c[0x0][0x238] ;  /* 0x00008e00000d0b08 */ /* 0x000ea20000001000 */
[----:B------:R-:W-:Y:S01]  /*24f0*/  ISETP.GE.AND P1, PT, R16, UR22, PT ;  /* 0x0000001610007c0c */ /* 0x000fe2000bf26270 */
[----:B------:R-:W-:Y:S02]  /*2500*/  ULDC.64 UR6, c[0x0][0x1a0] ;  /* 0x0000680000067ab9 */ /* 0x000fe40000000a00 */
[----:B------:R-:W2:Y:S01]  /*2510*/  @P0 LDG.E R14, [R14.64] ;  /* 0x000000120e0e0981 */ /* 0x000ea2000c1e1900 */
[----:B------:R-:W-:Y:S01]  /*2520*/  USHF.L.U64.HI UR24, UR6, UR24, UR7 ;  /* 0x0000001806187299 */ /* 0x000fe20008010207 */
[----:B------:R-:W-:Y:S01]  /*2530*/  IMAD.MOV.U32 R218, RZ, RZ, R216 ;  /* 0x000000ffffda7224 */ /* 0x000fe200078e00d8 */
[----:B------:R-:W-:Y:S01]  /*2540*/  USHF.L.U32 UR5, UR6, 0x6, URZ ;  /* 0x0000000606057899 */ /* 0x000fe2000800063f */
[----:B------:R-:W-:Y:S01]  /*2550*/  BAR.SYNC.DEFER_BLOCKING 0x0 ;  /* 0x0000000000007b1d */ /* 0x000fe20000010000 */
[----:B------:R-:W-:Y:S01]  /*2560*/  UIMAD UR4, UR24, UR23, URZ ;  /* 0x00000017180472a4 */ /* 0x000fe2000f8e023f */
[----:B------:R-:W-:Y:S01]  /*2570*/  IMAD.U32 R213, RZ, RZ, UR11 ;  /* 0x0000000bffd57e24 */ /* 0x000fe2000f8e00ff */
[----:B------:R-:W-:-:S02]  /*2580*/  SHF.L.U32 R195, R8, 0x1, RZ ;  /* 0x0000000108c37819 */ /* 0x000fc400000006ff */
[----:B------:R-:W-:Y:S01]  /*2590*/  UIMAD UR28, UR28, UR5, UR4 ;  /* 0x000000051c1c72a4 */ /* 0x000fe2000f8e0204 */
[----:B------:R-:W-:Y:S01]  /*25a0*/  BSSY B0, `(.L_x_413) ;  /* 0x000002a000007945 */ /* 0x000fe20003800000 */
[----:B------:R-:W-:Y:S01]  /*25b0*/  LOP3.LUT R195, R195, 0x6, RZ, 0xc0, !PT ;  /* 0x00000006c3c37812 */ /* 0x000fe200078ec0ff */
[----:B------:R-:W-:Y:S01]  /*25c0*/  UMOV UR4, URZ ;  /* 0x0000003f00047c82 */ /* 0x000fe20008000000 */
[----:B------:R-:W-:Y:S01]  /*25d0*/  LEA R213, R213, R194, 0x2 ;  /* 0x000000c2d5d57211 */ /* 0x000fe200078e10ff */
[----:B------:R3:W-:Y:S04]  /*25e0*/  @P1 STS.128 [R196+0xc000], RZ ;  /* 0x00c000ffc4001388 */ /* 0x0007e80000000c00 */
[----:B------:R3:W-:Y:S04]  /*25f0*/  @P1 STS.128 [R196+0xe000], RZ ;  /* 0x00e000ffc4001388 */ /* 0x0007e80000000c00 */
[----:B------:R3:W-:Y:S01]  /*2600*/  @P1 STS.128 [R196+0x10000], RZ ;  /* 0x010000ffc4001388 */ /* 0x0007e20000000c00 */
[----:B--2---:R-:W-:Y:S01]  /*2610*/  @P0 FMUL.FTZ R13, R14, R13 ;  /* 0x0000000d0e0d0220 */ /* 0x004fe20000410000 */
[----:B------:R-:W-:-:S03]  /*2620*/  SHF.R.S32.HI R14, RZ, 0x1f, R12 ;  /* 0x0000001fff0e7819 */ /* 0x000fc6000001140c */
[----:B------:R2:W4:Y:S01]  /*2630*/  @P0 R2UR UR15, R13 ;  /* 0x000000000d0f03c2 */ /* 0x00052200000e0000 */
[----:B------:R-:W-:Y:S01]  /*2640*/  LEA.HI R14, R14, R12, RZ, 0x2 ;  /* 0x0000000c0e0e7211 */ /* 0x000fe200078f10ff */
[----:B------:R-:W-:-:S03]  /*2650*/  IMAD.U32 R12, RZ, RZ, UR23 ;  /* 0x00000017ff0c7e24 */ /* 0x000fc6000f8e00ff */
[----:B------:R-:W-:Y:S01]  /*2660*/  SHF.R.S32.HI R8, RZ, 0x2, R14 ;  /* 0x00000002ff087819 */ /* 0x000fe2000001140e */
[----:B--2---:R-:W-:Y:S01]  /*2670*/  IMAD.WIDE.U32 R12, R12, UR5, R218 ;  /* 0x000000050c0c7c25 */ /* 0x004fe2000f8e00da */
[----:B----4-:R-:W-:-:S04]  /*2680*/  @UP1 UMOV UR4, UR15 ;  /* 0x0000000f00041c82 */ /* 0x010fc80008000000 */
[----:B------:R-:W-:Y:S01]  /*2690*/  IADD3 R15, R13, UR28, RZ ;  /* 0x0000001c0d0f7c10 */ /* 0x000fe2000fffe0ff */
[----:B------:R-:W-:Y:S05]  /*26a0*/  @P1 BRA `(.L_x_414) ;  /* 0x0000019000001947 */ /* 0x000fea0003800000 */
[----:B---3--:R-:W-:Y:S02]  /*26b0*/  ISETP.GE.AND P3, PT, R204, c[0x0][0x220], PT ;  /* 0x00008800cc007a0c */ /* 0x008fe40003f66270 */
        /* <DEDUP_REMOVED lines=24> */
.L_x_414:
[----:B---3--:R-:W-:Y:S05]  /*2840*/  BSYNC B0 ;  /* 0x0000000000007941 */ /* 0x008fea0003800000 */
.L_x_413:
        /* <DEDUP_REMOVED lines=41> */
.L_x_416:
[----:B------:R-:W-:Y:S05]  /*2ae0*/  BSYNC B0 ;  /* 0x0000000000007941 */ /* 0x000fea0003800000 */
.L_x_415:
        /* <DEDUP_REMOVED lines=14> */
[C---:B--2---:R-:W-:Y:S02]  /*2bd0*/  @!P3 LEA R20, P4, R9.reuse, c[0x0][0x170], 0x1 ;  /* 0x00005c000914ba11 */ /* 0x044fe400078808ff */
        /* <DEDUP_REMOVED lines=20> */
.L_x_418:
[----:B------:R-:W-:Y:S05]  /*2d20*/  BSYNC B0 ;  /* 0x0000000000007941 */ /* 0x000fea0003800000 */
.L_x_417:
[----:B------:R-:W-:Y:S01]  /*2d30*/  ISETP.GE.AND P0, PT, R11, UR22, PT ;  /* 0x000000160b007c0c */ /* 0x000fe2000bf06270 */
[----:B------:R-:W-:-:S12]  /*2d40*/  BSSY B0, `(.L_x_419) ;  /* 0x0000024000007945 */ /* 0x000fd80003800000 */
[----:B------:R1:W-:Y:S04]  /*2d50*/  @P0 STS.128 [R196+0xd800], RZ ;  /* 0x00d800ffc4000388 */ /* 0x0003e80000000c00 */
[----:B------:R1:W-:Y:S04]  /*2d60*/  @P0 STS.128 [R196+0xf800], RZ ;  /* 0x00f800ffc4000388 */ /* 0x0003e80000000c00 */
[----:B------:R1:W-:Y:S01]  /*2d70*/  @P0 STS.128 [R196+0x11800], RZ ;  /* 0x011800ffc4000388 */ /* 0x0003e20000000c00 */
[----:B------:R-:W-:Y:S05]  /*2d80*/  @P0 BRA `(.L_x_420) ;  /* 0x000001f000000947 */ /* 0x000fea0003800000 */
[----:B------:R-:W-:Y:S01]  /*2d90*/  ISETP.GE.AND P3, PT, R204, c[0x0][0x220], PT ;  /* 0x00008800cc007a0c */ /* 0x000fe20003f66270 */
[----:B--2---:R-:W-:Y:S01]  /*2da0*/  IMAD.MOV.U32 R8, RZ, RZ, c[0x0][0x1a0] ;  /* 0x00006800ff087624 */ /* 0x004fe200078e00ff */
        /* <DEDUP_REMOVED lines=29> */
.L_x_420:
[----:B------:R-:W-:Y:S05]  /*2f80*/  BSYNC B0 ;  /* 0x0000000000007941 */ /* 0x000fea0003800000 */
.L_x_419:
[C---:B--2---:R-:W-:Y:S01]  /*2f90*/  IMAD.SHL.U32 R8, R3.reuse, 0x40, RZ ;  /* 0x0000004003087824 */ /* 0x044fe200078e00ff */
[----:B------:R-:W-:Y:S01]  /*2fa0*/  R2P PR, R3, 0x6 ;  /* 0x0000000603007804 */ /* 0x000fe20000000000 */
[----:B------:R-:W-:Y:S01]  /*2fb0*/  IMAD.SHL.U32 R16, R16, 0x8, RZ ;  /* 0x0000000810107824 */ /* 0x000fe200078e00ff */
[----:B------:R-:W-:Y:S01]  /*2fc0*/  IMNMX R134, R88, UR13, PT ;  /* 0x0000000d58867c17 */ /* 0x000fe2000b800200 */
[----:B------:R-:W-:Y:S01]  /*2fd0*/  IMAD R194, R194, 0x400, R4 ;  /* 0x00000400c2c27824 */ /* 0x000fe200078e0204 */
[----:B------:R-:W-:Y:S01]  /*2fe0*/  LOP3.LUT R8, R8, 0x1c0, RZ, 0xc0, !PT ;  /* 0x000001c008087812 */ /* 0x000fe200078ec0ff */
[----:B------:R-:W0:Y:S01]  /*2ff0*/  LDGDEPBAR ;  /* 0x00000000000079af */ /* 0x000e220000000000 */
[----:B------:R-:W-:Y:S01]  /*3000*/  IADD3 R133, R88, 0x8, RZ ;  /* 0x0000000858857810 */ /* 0x000fe20007ffe0ff */
[----:B------:R-:W-:Y:S01]  /*3010*/  IMAD.SHL.U32 R194, R194, 0x2, RZ ;  /* 0x00000002c2c27824 */ /* 0x000fe200078e00ff */
[----:B------:R-:W-:Y:S01]  /*3020*/  LOP3.LUT R16, R8, 0x8, R16, 0xf8, !PT ;  /* 0x0000000808107812 */ /* 0x000fe200078ef810 */
[----:B------:R-:W-:Y:S01]  /*3030*/  UISETP.GE.AND UP0, UPT, UR8, 0x2, UPT ;  /* 0x000000020800788c */ /* 0x000fe2000bf06270 */
[----:B------:R-:W-:Y:S01]  /*3040*/  SHF.R.U32.HI R8, RZ, 0x3, R8 ;  /* 0x00000003ff087819 */ /* 0x000fe20000011608 */
[--C-:B------:R-:W-:Y:S01]  /*3050*/  IMAD R192, R2, 0x2, R194.reuse ;  /* 0x0000000202c07824 */ /* 0x100fe200078e02c2 */
[----:B------:R-:W-:Y:S01]  /*3060*/  IMNMX R133, R133, UR13, PT ;  /* 0x0000000d85857c17 */ /* 0x000fe2000b800200 */
[----:B------:R-:W-:Y:S01]  /*3070*/  IMAD R190, R0, 0x2, R194 ;  /* 0x0000000200be7824 */ /* 0x000fe200078e02c2 */
[----:B------:R-:W-:Y:S01]  /*3080*/  LOP3.LUT R8, R16, R8, RZ, 0x3c, !PT ;  /* 0x0000000810087212 */ /* 0x000fe200078e3cff */
[----:B------:R-:W-:Y:S01]  /*3090*/  IMAD R189, R0, 0x2, R192 ;  /* 0x0000000200bd7824 */ /* 0x000fe200078e02c0 */
[----:B-1----:R-:W-:Y:S01]  /*30a0*/  LDSM.16.M88.4 R20, [R192] ;  /* 0x00000000c014783b */ /* 0x002fe20000000200 */
[----:B------:R-:W-:-:S02]  /*30b0*/  UIADD3 UR6, UR21, 0x646e171e, URZ ;  /* 0x646e171e15067890 */ /* 0x000fc4000fffe03f */
[----:B------:R-:W-:Y:S01]  /*30c0*/  IMAD R193, R193, 0x200, R8 ;  /* 0x00000200c1c17824 */ /* 0x000fe200078e0208 */
[----:B------:R-:W-:Y:S03]  /*30d0*/  LDSM.16.M88.4 R40, [R190] ;  /* 0x00000000be28783b */ /* 0x000fe60000000200 */
[----:B------:R-:W-:Y:S01]  /*30e0*/  IMAD.SHL.U32 R193, R193, 0x2, RZ ;  /* 0x00000002c1c17824 */ /* 0x000fe200078e00ff */
[----:B------:R-:W-:Y:S04]  /*30f0*/  LDSM.16.M88.4 R8, [R194] ;  /* 0x00000000c208783b */ /* 0x000fe80000000200 */
[----:B------:R-:W1:Y:S01]  /*3100*/  LDSM.16.M88.4 R64, [R193+0x6000] ;  /* 0x00600000c140783b */ /* 0x000e620000000200 */
[----:B------:R-:W-:-:S02]  /*3110*/  IADD3 R3, R193, 0x6000, RZ ;  /* 0x00006000c1037810 */ /* 0x000fc40007ffe0ff */
[----:B------:R-:W-:Y:S01]  /*3120*/  IADD3 R191, R193, 0x6020, RZ ;  /* 0x00006020c1bf7810 */ /* 0x000fe20007ffe0ff */
[----:B------:R-:W2:Y:S01]  /*3130*/  LDSM.16.M88.4 R56, [R193+0x6800] ;  /* 0x00680000c138783b */ /* 0x000ea20000000200 */
[----:B------:R-:W-:Y:S01]  /*3140*/  @P1 IADD3 R191, R3, -0x20, RZ ;  /* 0xffffffe003bf1810 */ /* 0x000fe20007ffe0ff */
[----:B------:R-:W-:Y:S02]  /*3150*/  IMAD.MOV.U32 R3, RZ, RZ, 0x40 ;  /* 0x00000040ff037424 */ /* 0x000fe400078e00ff */
[----:B------:R-:W5:Y:S01]  /*3160*/  LDSM.16.M88.4 R48, [R193+0x7000] ;  /* 0x00700000c130783b */ /* 0x000f620000000200 */
[----:B------:R-:W-:Y:S02]  /*3170*/  IADD3 R183, R191, 0x800, RZ ;  /* 0x00000800bfb77810 */ /* 0x000fe40007ffe0ff */
[----:B------:R-:W-:Y:S01]  /*3180*/  SEL R3, R3, 0xffffffc0, !P2 ;  /* 0xffffffc003037807 */ /* 0x000fe20005000000 */
[----:B------:R-:W3:Y:S01]  /*3190*/  LDSM.16.M88.4 R12, [R193+0x7800] ;  /* 0x00780000c10c783b */ /* 0x000ee20000000200 */
[----:B------:R-:W-:-:S02]  /*31a0*/  IADD3 R182, R191, 0x1000, RZ ;  /* 0x00001000bfb67810 */ /* 0x000fc40007ffe0ff */
[----:B------:R-:W-:Y:S01]  /*31b0*/  IADD3 R181, R191, 0x1800, RZ ;  /* 0x00001800bfb57810 */ /* 0x000fe20007ffe0ff */
[----:B------:R-:W4:Y:S01]  /*31c0*/  LDSM.16.M88.4 R80, [R191] ;  /* 0x00000000bf50783b */ /* 0x000f220000000200 */
[----:B------:R-:W-:Y:S01]  /*31d0*/  IMAD.IADD R187, R193, 0x1, R3 ;  /* 0x00000001c1bb7824 */ /* 0x000fe200078e0203 */
[----:B------:R-:W-:Y:S01]  /*31e0*/  IADD3 R179, R191, 0x2000, RZ ;  /* 0x00002000bfb37810 */ /* 0x000fe20007ffe0ff */
[----:B------:R-:W-:Y:S01]  /*31f0*/  IMAD.IADD R180, R3, 0x1, R191 ;  /* 0x0000000103b47824 */ /* 0x000fe200078e02bf */
[----:B------:R-:W3:Y:S01]  /*3200*/  LDSM.16.M88.4 R76, [R191+0x800] ;  /* 0x00080000bf4c783b */ /* 0x000ee20000000200 */
[C---:B------:R-:W-:Y:S02]  /*3210*/  IADD3 R178, R191.reuse, 0x2800, RZ ;  /* 0x00002800bfb27810 */ /* 0x040fe40007ffe0ff */
[C---:B------:R-:W-:Y:S01]  /*3220*/  IADD3 R177, R191.reuse, 0x3000, RZ ;  /* 0x00003000bfb17810 */ /* 0x040fe20007ffe0ff */
[----:B------:R-:W3:Y:S01]  /*3230*/  LDSM.16.M88.4 R32, [R191+0x1000] ;  /* 0x00100000bf20783b */ /* 0x000ee20000000200 */
[----:B------:R-:W-:-:S02]  /*3240*/  IADD3 R176, R191, 0x3800, RZ ;  /* 0x00003800bfb07810 */ /* 0x000fc40007ffe0ff */
[C---:B------:R-:W-:Y:S01]  /*3250*/  IADD3 R175, R191.reuse, 0x4000, RZ ;  /* 0x00004000bfaf7810 */ /* 0x040fe20007ffe0ff */
[----:B------:R-:W3:Y:S01]  /*3260*/  LDSM.16.M88.4 R24, [R191+0x1800] ;  /* 0x00180000bf18783b */ /* 0x000ee20000000200 */
[C---:B------:R-:W-:Y:S02]  /*3270*/  IADD3 R174, R191.reuse, 0x4800, RZ ;  /* 0x00004800bfae7810 */ /* 0x040fe40007ffe0ff */
[C---:B------:R-:W-:Y:S01]  /*3280*/  IADD3 R173, R191.reuse, 0x5000, RZ ;  /* 0x00005000bfad7810 */ /* 0x040fe20007ffe0ff */
[----:B------:R-:W3:Y:S01]  /*3290*/  LDSM.16.M88.4 R72, [R187+0x6000] ;  /* 0x00600000bb48783b */ /* 0x000ee20000000200 */
[----:B------:R-:W-:-:S03]  /*32a0*/  IADD3 R172, R191, 0x5800, RZ ;  /* 0x00005800bfac7810 */ /* 0x000fc60007ffe0ff */
[----:B------:R-:W3:Y:S01]  /*32b0*/  LDSM.16.M88.4 R68, [R187+0x6800] ;  /* 0x00680000bb44783b */ /* 0x000ee20000000200 */
[C---:B-1----:R-:W-:Y:S03]  /*32c0*/  HMMA.16816.F32.BF16 R16, R8.reuse, R64, RZ ;  /* 0x000000400810723c */ /* 0x042fe600000418ff */
[----:B------:R-:W1:Y:S04]  /*32d0*/  LDSM.16.M88.4 R36, [R187+0x7000] ;  /* 0x00700000bb24783b */ /* 0x000e680000000200 */
[----:B------:R-:W1:Y:S01]  /*32e0*/  LDSM.16.M88.4 R28, [R187+0x7800] ;  /* 0x00780000bb1c783b */ /* 0x000e620000000200 */
[C---:B------:R-:W-:Y:S03]  /*32f0*/  HMMA.16816.F32.BF16 R64, R8.reuse, R66, RZ ;  /* 0x000000420840723c */ /* 0x040fe600000418ff */
[----:B------:R-:W-:Y:S05]  /*3300*/  LDSM.16.M88.4 R84, [R180] ;  /* 0x00000000b454783b */ /* 0x000fea0000000200 */
[C---:B--2---:R-:W-:Y:S08]  /*3310*/  HMMA.16816.F32.BF16 R60, R8.reuse, R56, RZ ;  /* 0x00000038083c723c */ /* 0x044ff000000418ff */
[C---:B-----5:R-:W-:Y:S08]  /*3320*/  HMMA.16816.F32.BF16 R52, R8.reuse, R48, RZ ;  /* 0x000000300834723c */ /* 0x060ff000000418ff */
[C---:B------:R-:W-:Y:S08]  /*3330*/  HMMA.16816.F32.BF16 R56, R8.reuse, R58, RZ ;  /* 0x0000003a0838723c */ /* 0x040ff000000418ff */
[C---:B------:R-:W-:Y:S08]  /*3340*/  HMMA.16816.F32.BF16 R48, R8.reuse, R50, RZ ;  /* 0x000000320830723c */ /* 0x040ff000000418ff */
[C---:B---3--:R-:W-:Y:S08]  /*3350*/  HMMA.16816.F32.BF16 R44, R8.reuse, R12, RZ ;  /* 0x0000000c082c723c */ /* 0x048ff000000418ff */
[----:B------:R-:W-:Y:S01]  /*3360*/  HMMA.16816.F32.BF16 R8, R8, R14, RZ ;  /* 0x0000000e0808723c */ /* 0x000fe200000418ff */
[----:B------:R-:W2:Y:S07]  /*3370*/  LDSM.16.M88.4 R12, [R189] ;  /* 0x00000000bd0c783b */ /* 0x000eae0000000200 */
[C---:B----4-:R-:W-:Y:S08]  /*3380*/  HMMA.16816.F32.BF16 R16, R20.reuse, R80, R16 ;  /* 0x000000501410723c */ /* 0x050ff00000041810 */
[C---:B------:R-:W-:Y:S01]  /*3390*/  HMMA.16816.F32.BF16 R64, R20.reuse, R82, R64 ;  /* 0x000000521440723c */ /* 0x040fe20000041840 */
[----:B------:R-:W3:Y:S07]  /*33a0*/  LDSM.16.M88.4 R80, [R180+0x800] ;  /* 0x00080000b450783b */ /* 0x000eee0000000200 */
        /* <DEDUP_REMOVED lines=8> */
[----:B------:R-:W4:Y:S04]  /*3430*/  LDSM.16.M88.4 R24, [R180+0x1000] ;  /* 0x00100000b418783b */ /* 0x000f280000000200 */
[----:B------:R-:W5:Y:S03]  /*3440*/  LDSM.16.M88.4 R20, [R180+0x1800] ;  /* 0x00180000b414783b */ /* 0x000f660000000200 */
[C---:B------:R-:W-:Y:S08]  /*3450*/  HMMA.16816.F32.BF16 R16, R40.reuse, R72, R16 ;  /* 0x000000482810723c */ /* 0x040ff00000041810 */
[C---:B------:R-:W-:Y:S01]  /*3460*/  HMMA.16816.F32.BF16 R64, R40.reuse, R74, R64 ;  /* 0x0000004a2840723c */ /* 0x040fe20000041840 */
[----:B------:R-:W2:Y:S07]  /*3470*/  LDSM.16.M88.4 R72, [R193+0x8800] ;  /* 0x00880000c148783b */ /* 0x000eae0000000200 */
[C---:B------:R-:W-:Y:S08]  /*3480*/  HMMA.16816.F32.BF16 R60, R40.reuse, R68, R60 ;  /* 0x00000044283c723c */ /* 0x040ff0000004183c */
[C---:B------:R-:W-:Y:S01]  /*3490*/  HMMA.16816.F32.BF16 R56, R40.reuse, R70, R56 ;  /* 0x000000462838723c */ /* 0x040fe20000041838 */
[----:B------:R-:W3:Y:S07]  /*34a0*/  LDSM.16.M88.4 R68, [R193+0x9000] ;  /* 0x00900000c144783b */ /* 0x000eee0000000200 */
[C---:B-1----:R-:W-:Y:S08]  /*34b0*/  HMMA.16816.F32.BF16 R52, R40.reuse, R36, R52 ;  /* 0x000000242834723c */ /* 0x042ff00000041834 */
[C---:B------:R-:W-:Y:S01]  /*34c0*/  HMMA.16816.F32.BF16 R48, R40.reuse, R38, R48 ;  /* 0x000000262830723c */ /* 0x040fe20000041830 */
[----:B------:R-:W1:Y:S07]  /*34d0*/  LDSM.16.M88.4 R36, [R193+0x9800] ;  /* 0x00980000c124783b */ /* 0x000e6e0000000200 */
[C---:B------:R-:W-:Y:S08]  /*34e0*/  HMMA.16816.F32.BF16 R44, R40.reuse, R28, R44 ;  /* 0x0000001c282c723c */ /* 0x040ff0000004182c */
[----:B------:R-:W-:Y:S01]  /*34f0*/  HMMA.16816.F32.BF16 R40, R40, R30, R8 ;  /* 0x0000001e2828723c */ /* 0x000fe20000041808 */
[----:B------:R-:W-:Y:S04]  /*3500*/  LDSM.16.M88.4 R8, [R192+0x2000] ;  /* 0x00200000c008783b */ /* 0x000fe80000000200 */
        /* <DEDUP_REMOVED lines=14> */
[C---:B------:R-:W-:Y:S08]  /*35f0*/  HMMA.16816.F32.BF16 R16, R32.reuse, R76, R16 ;  /* 0x0000004c2010723c */ /* 0x040ff00000041810 */
[C---:B------:R-:W-:Y:S01]  /*3600*/  HMMA.16816.F32.BF16 R64, R32.reuse, R78, R64 ;  /* 0x0000004e2040723c */ /* 0x040fe20000041840 */
[----:B------:R-:W5:Y:S07]  /*3610*/  LDSM.16.M88.4 R76, [R187+0x8800] ;  /* 0x00880000bb4c783b */ /* 0x000f6e0000000200 */
[C---:B------:R-:W-:Y:S08]  /*3620*/  HMMA.16816.F32.BF16 R60, R32.reuse, R72, R60 ;  /* 0x00000048203c723c */ /* 0x040ff0000004183c */
[C---:B------:R-:W-:Y:S01]  /*3630*/  HMMA.16816.F32.BF16 R56, R32.reuse, R74, R56 ;  /* 0x0000004a2038723c */ /* 0x040fe20000041838 */
[----:B------:R-:W2:Y:S07]  /*3640*/  LDSM.16.M88.4 R72, [R187+0x9000] ;  /* 0x00900000bb48783b */ /* 0x000eae0000000200 */
[C---:B------:R-:W-:Y:S08]  /*3650*/  HMMA.16816.F32.BF16 R52, R32.reuse, R68, R52 ;  /* 0x000000442034723c */ /* 0x040ff00000041834 */
[C---:B------:R-:W-:Y:S01]  /*3660*/  HMMA.16816.F32.BF16 R48, R32.reuse, R70, R48 ;  /* 0x000000462030723c */ /* 0x040fe20000041830 */
[----:B------:R-:W3:Y:S07]  /*3670*/  LDSM.16.M88.4 R68, [R187+0x9800] ;  /* 0x00980000bb44783b */ /* 0x000eee0000000200 */
[----:B-1----:R-:W-:Y:S08]  /*3680*/  HMMA.16816.F32.BF16 R44, R32, R36, R44 ;  /* 0x00000024202c723c */ /* 0x002ff0000004182c */
[C---:B------:R-:W-:Y:S08]  /*3690*/  HMMA.16816.F32.BF16 R16, R8.reuse, R28, R16 ;  /* 0x0000001c0810723c */ /* 0x040ff00000041810 */
[----:B------:R-:W-:Y:S01]  /*36a0*/  HMMA.16816.F32.BF16 R64, R8, R30, R64 ;  /* 0x0000001e0840723c */ /* 0x000fe20000041840 */
[----:B------:R-:W-:Y:S07]  /*36b0*/  LDSM.16.M88.4 R28, [R180+0x2800] ;  /* 0x00280000b41c783b */ /* 0x000fee0000000200 */
[----:B------:R-:W-:Y:S01]  /*36c0*/  HMMA.16816.F32.BF16 R40, R32, R38, R40 ;  /* 0x000000262028723c */ /* 0x000fe20000041828 */
[----:B------:R-:W-:Y:S04]  /*36d0*/  LDSM.16.M88.4 R36, [R189+0x2000] ;  /* 0x00200000bd24783b */ /* 0x000fe80000000200 */
[----:B------:R-:W1:Y:S03]  /*36e0*/  LDSM.16.M88.4 R32, [R180+0x2000] ;  /* 0x00200000b420783b */ /* 0x000e660000000200 */
[C---:B--2---:R-:W-:Y:S08]  /*36f0*/  HMMA.16816.F32.BF16 R60, R8.reuse, R24, R60 ;  /* 0x00000018083c723c */ /* 0x044ff0000004183c */
[C---:B------:R-:W-:Y:S01]  /*3700*/  HMMA.16816.F32.BF16 R56, R8.reuse, R26, R56 ;  /* 0x0000001a0838723c */ /* 0x040fe20000041838 */
[----:B------:R-:W2:Y:S07]  /*3710*/  LDSM.16.M88.4 R24, [R180+0x3000] ;  /* 0x00300000b418783b */ /* 0x000eae0000000200 */
[C---:B---3--:R-:W-:Y:S08]  /*3720*/  HMMA.16816.F32.BF16 R52, R8.reuse, R20, R52 ;  /* 0x000000140834723c */ /* 0x048ff00000041834 */
[C---:B------:R-:W-:Y:S01]  /*3730*/  HMMA.16816.F32.BF16 R48, R8.reuse, R22, R48 ;  /* 0x000000160830723c */ /* 0x040fe20000041830 */
[----:B------:R-:W3:Y:S07]  /*3740*/  LDSM.16.M88.4 R20, [R180+0x3800] ;  /* 0x00380000b414783b */ /* 0x000eee0000000200 */
[----:B----4-:R-:W-:Y:S08]  /*3750*/  HMMA.16816.F32.BF16 R44, R8, R12, R44 ;  /* 0x0000000c082c723c */ /* 0x010ff0000004182c */
[C---:B------:R-:W-:Y:S08]  /*3760*/  HMMA.16816.F32.BF16 R16, R80.reuse, R84, R16 ;  /* 0x000000545010723c */ /* 0x040ff00000041810 */
[----:B------:R-:W-:Y:S08]  /*3770*/  HMMA.16816.F32.BF16 R64, R80, R86, R64 ;  /* 0x000000565040723c */ /* 0x000ff00000041840 */
[----:B------:R-:W-:Y:S01]  /*3780*/  HMMA.16816.F32.BF16 R40, R8, R14, R40 ;  /* 0x0000000e0828723c */ /* 0x000fe20000041828 */
[----:B------:R-:W-:Y:S04]  /*3790*/  LDSM.16.M88.4 R12, [R194+0x4000] ;  /* 0x00400000c20c783b */ /* 0x000fe80000000200 */
[----:B------:R-:W4:Y:S03]  /*37a0*/  LDSM.16.M88.4 R8, [R193+0xa000] ;  /* 0x00a00000c108783b */ /* 0x000f260000000200 */
[C---:B-----5:R-:W-:Y:S08]  /*37b0*/  HMMA.16816.F32.BF16 R60, R80.reuse, R76, R60 ;  /* 0x0000004c503c723c */ /* 0x060ff0000004183c */
[C---:B------:R-:W-:Y:S08]  /*37c0*/  HMMA.16816.F32.BF16 R56, R80.reuse, R78, R56 ;  /* 0x0000004e5038723c */ /* 0x040ff00000041838 */
[C---:B------:R-:W-:Y:S08]  /*37d0*/  HMMA.16816.F32.BF16 R52, R80.reuse, R72, R52 ;  /* 0x000000485034723c */ /* 0x040ff00000041834 */
[C---:B------:R-:W-:Y:S01]  /*37e0*/  HMMA.16816.F32.BF16 R48, R80.reuse, R74, R48 ;  /* 0x0000004a5030723c */ /* 0x040fe20000041830 */
[----:B------:R-:W5:Y:S07]  /*37f0*/  LDSM.16.M88.4 R72, [R193+0xa800] ;  /* 0x00a80000c148783b */ /* 0x000f6e0000000200 */
[----:B------:R-:W-:Y:S08]  /*3800*/  HMMA.16816.F32.BF16 R44, R80, R68, R44 ;  /* 0x00000044502c723c */ /* 0x000ff0000004182c */
[C---:B-1----:R-:W-:Y:S08]  /*3810*/  HMMA.16816.F32.BF16 R16, R36.reuse, R32, R16 ;  /* 0x000000202410723c */ /* 0x042ff00000041810 */
[----:B------:R-:W-:Y:S01]  /*3820*/  HMMA.16816.F32.BF16 R64, R36, R34, R64 ;  /* 0x000000222440723c */ /* 0x000fe20000041840 */
[----:B------:R-:W1:Y:S07]  /*3830*/  LDSM.16.M88.4 R32, [R193+0xb800] ;  /* 0x00b80000c120783b */ /* 0x000e6e0000000200 */
[----:B------:R-:W-:Y:S01]  /*3840*/  HMMA.16816.F32.BF16 R40, R80, R70, R40 ;  /* 0x000000465028723c */ /* 0x000fe20000041828 */
[----:B------:R-:W-:Y:S07]  /*3850*/  LDSM.16.M88.4 R68, [R193+0xb000] ;  /* 0x00b00000c144783b */ /* 0x000fee0000000200 */
[C---:B------:R-:W-:Y:S08]  /*3860*/  HMMA.16816.F32.BF16 R60, R36.reuse, R28, R60 ;  /* 0x0000001c243c723c */ /* 0x040ff0000004183c */
[C---:B------:R-:W-:Y:S01]  /*3870*/  HMMA.16816.F32.BF16 R56, R36.reuse, R30, R56 ;  /* 0x0000001e2438723c */ /* 0x040fe20000041838 */
[----:B------:R-:W-:Y:S07]  /*3880*/  LDSM.16.M88.4 R28, [R192+0x4000] ;  /* 0x00400000c01c783b */ /* 0x000fee0000000200 */
[C---:B--2---:R-:W-:Y:S08]  /*3890*/  HMMA.16816.F32.BF16 R52, R36.reuse, R24, R52 ;  /* 0x000000182434723c */ /* 0x044ff00000041834 */
[C---:B------:R-:W-:Y:S01]  /*38a0*/  HMMA.16816.F32.BF16 R48, R36.reuse, R26, R48 ;  /* 0x0000001a2430723c */ /* 0x040fe20000041830 */
[----:B------:R-:W2:Y:S07]  /*38b0*/  LDSM.16.M88.4 R24, [R191+0x4000] ;  /* 0x00400000bf18783b */ /* 0x000eae0000000200 */
[C---:B---3--:R-:W-:Y:S08]  /*38c0*/  HMMA.16816.F32.BF16 R44, R36.reuse, R20, R44 ;  /* 0x00000014242c723c */ /* 0x048ff0000004182c */
[----:B------:R-:W-:Y:S01]  /*38d0*/  HMMA.16816.F32.BF16 R40, R36, R22, R40 ;  /* 0x000000162428723c */ /* 0x000fe20000041828 */
[----:B------:R-:W3:Y:S04]  /*38e0*/  LDSM.16.M88.4 R20, [R191+0x4800] ;  /* 0x00480000bf14783b */ /* 0x000ee80000000200 */
[----:B------:R-:W-:Y:S03]  /*38f0*/  LDSM.16.M88.4 R36, [R191+0x5800] ;  /* 0x00580000bf24783b */ /* 0x000fe60000000200 */
[C---:B----4-:R-:W-:Y:S08]  /*3900*/  HMMA.16816.F32.BF16 R16, R12.reuse, R8, R16 ;  /* 0x000000080c10723c */ /* 0x050ff00000041810 */
[C---:B------:R-:W-:Y:S01]  /*3910*/  HMMA.16816.F32.BF16 R64, R12.reuse, R10, R64 ;  /* 0x0000000a0c40723c */ /* 0x040fe20000041840 */
[----:B------:R-:W-:Y:S07]  /*3920*/  LDSM.16.M88.4 R8, [R191+0x5000] ;  /* 0x00500000bf08783b */ /* 0x000fee0000000200 */
[C---:B-----5:R-:W-:Y:S08]  /*3930*/  HMMA.16816.F32.BF16 R60, R12.reuse, R72, R60 ;  /* 0x000000480c3c723c */ /* 0x060ff0000004183c */
[C---:B------:R-:W-:Y:S01]  /*3940*/  HMMA.16816.F32.BF16 R56, R12.reuse, R74, R56 ;  /* 0x0000004a0c38723c */ /* 0x040fe20000041838 */
[----:B------:R-:W-:Y:S07]  /*3950*/  LDSM.16.M88.4 R72, [R187+0xa000] ;  /* 0x00a00000bb48783b */ /* 0x000fee0000000200 */
[----:B-1----:R-:W-:Y:S01]  /*3960*/  HMMA.16816.F32.BF16 R76, R12, R32, R44 ;  /* 0x000000200c4c723c */ /* 0x002fe2000004182c */
[----:B------:R-:W1:Y:S07]  /*3970*/  LDSM.16.M88.4 R44, [R190+0x4000] ;  /* 0x00400000be2c783b */ /* 0x000e6e0000000200 */
[----:B--2---:R-:W-:Y:S08]  /*3980*/  HMMA.16816.F32.BF16 R16, R28, R24, R16 ;  /* 0x000000181c10723c */ /* 0x004ff00000041810 */
[C---:B------:R-:W-:Y:S08]  /*3990*/  HMMA.16816.F32.BF16 R52, R12.reuse, R68, R52 ;  /* 0x000000440c34723c */ /* 0x040ff00000041834 */
[C---:B------:R-:W-:Y:S01]  /*39a0*/  HMMA.16816.F32.BF16 R48, R12.reuse, R70, R48 ;  /* 0x000000460c30723c */ /* 0x040fe20000041830 */
[----:B------:R-:W2:Y:S07]  /*39b0*/  LDSM.16.M88.4 R68, [R187+0xa800] ;  /* 0x00a80000bb44783b */ /* 0x000eae0000000200 */
[----:B------:R-:W-:Y:S01]  /*39c0*/  HMMA.16816.F32.BF16 R40, R12, R34, R40 ;  /* 0x000000220c28723c */ /* 0x000fe20000041828 */
[----:B------:R-:W-:Y:S04]  /*39d0*/  LDSM.16.M88.4 R32, [R180+0x4000] ;  /* 0x00400000b420783b */ /* 0x000fe80000000200 */
[----:B------:R-:W-:Y:S03]  /*39e0*/  LDSM.16.M88.4 R12, [R187+0xb000] ;  /* 0x00b00000bb0c783b */ /* 0x000fe60000000200 */
[C---:B------:R-:W-:Y:S01]  /*39f0*/  HMMA.16816.F32.BF16 R64, R28.reuse, R26, R64 ;  /* 0x0000001a1c40723c */ /* 0x040fe20000041840 */
[----:B------:R-:W4:Y:S07]  /*3a00*/  LDSM.16.M88.4 R24, [R189+0x4000] ;  /* 0x00400000bd18783b */ /* 0x000f2e0000000200 */
[C---:B---3--:R-:W-:Y:S08]  /*3a10*/  HMMA.16816.F32.BF16 R60, R28.reuse, R20, R60 ;  /* 0x000000141c3c723c */ /* 0x048ff0000004183c */
[----:B------:R-:W-:Y:S01]  /*3a20*/  HMMA.16816.F32.BF16 R56, R28, R22, R56 ;  /* 0x000000161c38723c */ /* 0x000fe20000041838 */
[----:B------:R-:W3:Y:S07]  /*3a30*/  LDSM.16.M88.4 R20, [R187+0xb800] ;  /* 0x00b80000bb14783b */ /* 0x000eee0000000200 */
[----:B-1----:R-:W-:Y:S08]  /*3a40*/  HMMA.16816.F32.BF16 R16, R44, R72, R16 ;  /* 0x000000482c10723c */ /* 0x002ff00000041810 */
[C---:B------:R-:W-:Y:S07]  /*3a50*/  HMMA.16816.F32.BF16 R76, R28.reuse, R36, R76 ;  /* 0x000000241c4c723c */ /* 0x040fee000004184c */
[----:B------:R-:W-:Y:S01]  /*3a60*/  IMAD.U32 R36, RZ, RZ, UR23 ;  /* 0x00000017ff247e24 */ /* 0x000fe2000f8e00ff */
[----:B------:R-:W-:Y:S03]  /*3a70*/  HMMA.16816.F32.BF16 R52, R28, R8, R52 ;  /* 0x000000081c34723c */ /* 0x000fe60000041834 */
[----:B------:R-:W-:-:S04]  /*3a80*/  IMAD R36, R36, 0x40, R195 ;  /* 0x0000004024247824 */ /* 0x000fc800078e02c3 */
[----:B------:R-:W-:Y:S01]  /*3a90*/  I2F R3, R36 ;  /* 0x0000002400037306 */ /* 0x000fe20000201400 */
[----:B------:R-:W-:Y:S01]  /*3aa0*/  HMMA.16816.F32.BF16 R48, R28, R10, R48 ;  /* 0x0000000a1c30723c */ /* 0x000fe20000041830 */
[----:B------:R-:W1:Y:S07]  /*3ab0*/  LDSM.16.M88.4 R8, [R180+0x4800] ;  /* 0x00480000b408783b */ /* 0x000e6e0000000200 */
[C---:B------:R-:W-:Y:S08]  /*3ac0*/  HMMA.16816.F32.BF16 R64, R44.reuse, R74, R64 ;  /* 0x0000004a2c40723c */ /* 0x040ff00000041840 */
[----:B--2---:R-:W-:Y:S08]  /*3ad0*/  HMMA.16816.F32.BF16 R60, R44, R68, R60 ;  /* 0x000000442c3c723c */ /* 0x004ff0000004183c */
[----:B----4-:R-:W-:Y:S08]  /*3ae0*/  HMMA.16816.F32.BF16 R16, R24, R32, R16 ;  /* 0x000000201810723c */ /* 0x010ff00000041810 */
[C---:B---3--:R-:W-:Y:S07]  /*3af0*/  HMMA.16816.F32.BF16 R76, R44.reuse, R20, R76 ;  /* 0x000000142c4c723c */ /* 0x048fee000004184c */
[----:B------:R-:W-:Y:S01]  /*3b00*/  IADD3 R20, R36, 0x1, RZ ;  /* 0x0000000124147810 */ /* 0x000fe20007ffe0ff */
[----:B------:R-:W-:Y:S03]  /*3b10*/  HMMA.16816.F32.BF16 R56, R44, R70, R56 ;  /* 0x000000462c38723c */ /* 0x000fe60000041838 */
[----:B------:R-:W2:Y:S01]  /*3b20*/  I2F R21, R20 ;  /* 0x0000001400157306 */ /* 0x000ea20000201400 */
[----:B------:R-:W-:-:S02]  /*3b30*/  ISETP.GE.AND P5, PT, R20, R134, PT ;  /* 0x000000861400720c */ /* 0x000fc40003fa6270 */
[----:B------:R-:W-:Y:S02]  /*3b40*/  ISETP.GE.AND P2, PT, R20, R133, PT ;  /* 0x000000851400720c */ /* 0x000fe40003f46270 */
[----:B------:R-:W-:Y:S07]  /*3b50*/  HMMA.16816.F32.BF16 R40, R28, R38, R40 ;  /* 0x000000261c28723c */ /* 0x000fee0000041828 */
[----:B------:R-:W-:Y:S01]  /*3b60*/  IADD3 R29, R36, 0x8, RZ ;  /* 0x00000008241d7810 */ /* 0x000fe20007ffe0ff */
[----:B------:R-:W-:Y:S01]  /*3b70*/  HMMA.16816.F32.BF16 R52, R44, R12, R52 ;  /* 0x0000000c2c34723c */ /* 0x000fe20000041834 */
[----:B--2---:R-:W-:-:S02]  /*3b80*/  FFMA.FTZ R31, R21, UR4, R17 ;  /* 0x00000004151f7c23 */ /* 0x004fc40008010011 */
[----:B------:R-:W2:Y:S01]  /*3b90*/  I2F R28, R29 ;  /* 0x0000001d001c7306 */ /* 0x000ea20000201400 */
[----:B------:R-:W-:Y:S01]  /*3ba0*/  FFMA.FTZ R21, R21, UR4, R19 ;  /* 0x0000000415157c23 */ /* 0x000fe20008010013 */
[----:B------:R-:W-:-:S03]  /*3bb0*/  ISETP.GE.AND P4, PT, R29, R134, PT ;  /* 0x000000861d00720c */ /* 0x000fc60003f86270 */
[----:B------:R-:W-:Y:S01]  /*3bc0*/  HMMA.16816.F32.BF16 R48, R44, R14, R48 ;  /* 0x0000000e2c30723c */ /* 0x000fe20000041830 */
[----:B------:R-:W3:Y:S01]  /*3bd0*/  LDSM.16.M88.4 R12, [R180+0x5000] ;  /* 0x00500000b40c783b */ /* 0x000ee20000000200 */
[----:B------:R-:W-:Y:S02]  /*3be0*/  FSEL R31, R31, -INF , !P5 ;  /* 0xff8000001f1f7808 */ /* 0x000fe40006800000 */
[----:B------:R-:W-:Y:S02]  /*3bf0*/  ISETP.GE.AND P1, PT, R29, R133, PT ;  /* 0x000000851d00720c */ /* 0x000fe40003f26270 */
[----:B------:R-:W-:Y:S02]  /*3c00*/  IADD3 R17, R36, 0x11, RZ ;  /* 0x0000001124117810 */ /* 0x000fe40007ffe0ff */
[----:B------:R-:W-:Y:S01]  /*3c10*/  HMMA.16816.F32.BF16 R64, R24, R34, R64 ;  /* 0x000000221840723c */ /* 0x000fe20000041840 */
[----:B------:R-:W-:Y:S02]  /*3c20*/  FSEL R21, R21, -INF , !P2 ;  /* 0xff80000015157808 */ /* 0x000fe40005000000 */
[----:B------:R-:W-:-:S04]  /*3c30*/  ISETP.GE.AND P2, PT, R17, R134, PT ;  /* 0x000000861100720c */ /* 0x000fc80003f46270 */
[C---:B------:R-:W-:Y:S01]  /*3c40*/  IADD3 R35, R36.reuse, 0x28, RZ ;  /* 0x0000002824237810 */ /* 0x040fe20007ffe0ff */
[C---:B-1----:R-:W-:Y:S03]  /*3c50*/  HMMA.16816.F32.BF16 R60, R24.reuse, R8, R60 ;  /* 0x00000008183c723c */ /* 0x042fe6000004183c */
[----:B------:R-:W-:Y:S04]  /*3c60*/  I2F R34, R35 ;  /* 0x0000002300227306 */ /* 0x000fe80000201400 */
[----:B------:R-:W-:Y:S01]  /*3c70*/  IADD3 R8, R36, 0x10, RZ ;  /* 0x0000001024087810 */ /* 0x000fe20007ffe0ff */
[----:B------:R-:W-:Y:S03]  /*3c80*/  HMMA.16816.F32.BF16 R56, R24, R10, R56 ;  /* 0x0000000a1838723c */ /* 0x000fe60000041838 */
[C---:B------:R-:W-:Y:S01]  /*3c90*/  ISETP.GE.AND P3, PT, R8.reuse, R134, PT ;  /* 0x000000860800720c */ /* 0x040fe20003f66270 */
[----:B------:R1:W4:Y:S01]  /*3ca0*/  I2F R19, R8 ;  /* 0x0000000800137306 */ /* 0x0003220000201400 */
[----:B------:R-:W-:-:S03]  /*3cb0*/  ISETP.GE.AND P5, PT, R8, R133, PT ;  /* 0x000000850800720c */ /* 0x000fc60003fa6270 */
[----:B------:R-:W-:Y:S01]  /*3cc0*/  HMMA.16816.F32.BF16 R40, R44, R22, R40 ;  /* 0x000000162c28723c */ /* 0x000fe20000041828 */
[C---:B--2---:R-:W-:Y:S02]  /*3cd0*/  FFMA.FTZ R29, R28.reuse, UR4, R64 ;  /* 0x000000041c1d7c23 */ /* 0x044fe40008010040 */
[----:B------:R-:W-:-:S03]  /*3ce0*/  FFMA.FTZ R30, R28, UR4, R66 ;  /* 0x000000041c1e7c23 */ /* 0x000fc60008010042 */
[----:B------:R-:W-:Y:S02]  /*3cf0*/  FSEL R29, R29, -INF , !P4 ;  /* 0xff8000001d1d7808 */ /* 0x000fe40006000000 */
[----:B------:R-:W-:Y:S01]  /*3d00*/  IADD3 R22, R36, 0x9, RZ ;  /* 0x0000000924167810 */ /* 0x000fe20007ffe0ff */
[C---:B---3--:R-:W-:Y:S01]  /*3d10*/  HMMA.16816.F32.BF16 R52, R24.reuse, R12, R52 ;  /* 0x0000000c1834723c */ /* 0x048fe20000041834 */
[----:B------:R-:W-:Y:S01]  /*3d20*/  ISETP.GE.AND P4, PT, R17, R133, PT ;  /* 0x000000851100720c */ /* 0x000fe20003f86270 */
[----:B-1----:R-:W1:Y:S01]  /*3d30*/  LDSM.16.M88.4 R8, [R180+0x5800] ;  /* 0x00580000b408783b */ /* 0x002e620000000200 */
[----:B------:R-:W2:Y:S01]  /*3d40*/  I2F R20, R22 ;  /* 0x0000001600147306 */ /* 0x000ea20000201400 */
[----:B------:R-:W-:Y:S01]  /*3d50*/  ISETP.GE.AND P0, PT, R22, R134, PT ;  /* 0x000000861600720c */ /* 0x000fe20003f06270 */
[----:B----4-:R-:W-:Y:S01]  /*3d60*/  FFMA.FTZ R62, R19, UR4, R62 ;  /* 0x00000004133e7c23 */ /* 0x010fe2000801003e */
[C---:B------:R-:W-:Y:S02]  /*3d70*/  IADD3 R23, R36.reuse, 0x18, RZ ;  /* 0x0000001824177810 */ /* 0x040fe40007ffe0ff */
[----:B------:R-:W-:Y:S01]  /*3d80*/  HMMA.16816.F32.BF16 R48, R24, R14, R48 ;  /* 0x0000000e1830723c */ /* 0x000fe20000041830 */
[----:B------:R-:W-:Y:S01]  /*3d90*/  IADD3 R12, R36, 0x19, RZ ;  /* 0x00000019240c7810 */ /* 0x000fe20007ffe0ff */
[----:B------:R-:W-:-:S04]  /*3da0*/  DEPBAR.LE SB0, 0x0 ;  /* 0x000080000000791a */ /* 0x000fc80000000000 */
[----:B------:R-:W3:Y:S01]  /*3db0*/  I2F R17, R17 ;  /* 0x0000001100117306 */ /* 0x000ee20000201400 */
[-C--:B------:R-:W-:Y:S02]  /*3dc0*/  ISETP.GE.AND P6, PT, R22, R133.reuse, PT ;  /* 0x000000851600720c */ /* 0x080fe40003fc6270 */
[----:B------:R-:W-:Y:S02]  /*3dd0*/  FSEL R30, R30, -INF , !P1 ;  /* 0xff8000001e1e7808 */ /* 0x000fe40004800000 */
[----:B------:R-:W-:Y:S01]  /*3de0*/  ISETP.GE.AND P1, PT, R23, R134, PT ;  /* 0x000000861700720c */ /* 0x000fe20003f26270 */
[----:B--2---:R-:W-:Y:S01]  /*3df0*/  FFMA.FTZ R32, R20, UR4, R65 ;  /* 0x0000000414207c23 */ /* 0x004fe20008010041 */
[----:B------:R-:W-:Y:S01]  /*3e00*/  IADD3 R13, R36, 0x20, RZ ;  /* 0x00000020240d7810 */ /* 0x000fe20007ffe0ff */
[----:B------:R-:W2:Y:S01]  /*3e10*/  I2F R22, R23 ;  /* 0x0000001700167306 */ /* 0x000ea20000201400 */
[----:B------:R-:W-:Y:S02]  /*3e20*/  FFMA.FTZ R28, R20, UR4, R67 ;  /* 0x00000004141c7c23 */ /* 0x000fe40008010043 */
[----:B------:R-:W-:Y:S01]  /*3e30*/  FSEL R32, R32, -INF , !P0 ;  /* 0xff80000020207808 */ /* 0x000fe20004000000 */
[----:B------:R-:W-:Y:S01]  /*3e40*/  FFMA.FTZ R20, R19, UR4, R60 ;  /* 0x0000000413147c23 */ /* 0x000fe2000801003c */
[----:B------:R-:W-:-:S02]  /*3e50*/  ISETP.GE.AND P0, PT, R23, R133, PT ;  /* 0x000000851700720c */ /* 0x000fc40003f06270 */
[----:B------:R-:W-:Y:S01]  /*3e60*/  FSEL R28, R28, -INF , !P6 ;  /* 0xff8000001c1c7808 */ /* 0x000fe20007000000 */
[----:B------:R4:W5:Y:S01]  /*3e70*/  I2F R23, R12 ;  /* 0x0000000c00177306 */ /* 0x0009620000201400 */
[C---:B---3--:R-:W-:Y:S01]  /*3e80*/  FFMA.FTZ R19, R17.reuse, UR4, R61 ;  /* 0x0000000411137c23 */ /* 0x048fe2000801003d */
[----:B------:R-:W-:Y:S01]  /*3e90*/  FSEL R20, R20, -INF , !P3 ;  /* 0xff80000014147808 */ /* 0x000fe20005800000 */
[----:B------:R-:W-:Y:S01]  /*3ea0*/  FFMA.FTZ R17, R17, UR4, R63 ;  /* 0x0000000411117c23 */ /* 0x000fe2000801003f */
[-C--:B------:R-:W-:Y:S01]  /*3eb0*/  ISETP.GE.AND P6, PT, R12, R134.reuse, PT ;  /* 0x000000860c00720c */ /* 0x080fe20003fc6270 */
[----:B------:R-:W-:Y:S01]  /*3ec0*/  FFMA.FTZ R50, R34, UR4, R50 ;  /* 0x0000000422327c23 */ /* 0x000fe20008010032 */
[-C--:B------:R-:W-:Y:S01]  /*3ed0*/  ISETP.GE.AND P3, PT, R12, R133.reuse, PT ;  /* 0x000000850c00720c */ /* 0x080fe20003f66270 */
[----:B------:R-:W-:Y:S01]  /*3ee0*/  FFMA.FTZ R48, R34, UR4, R48 ;  /* 0x0000000422307c23 */ /* 0x000fe20008010030 */
[----:B------:R-:W-:Y:S01]  /*3ef0*/  FSEL R19, R19, -INF , !P2 ;  /* 0xff80000013137808 */ /* 0x000fe20005000000 */
[----:B------:R3:W3:Y:S01]  /*3f00*/  I2F R33, R13 ;  /* 0x0000000d00217306 */ /* 0x0006e20000201400 */
[----:B------:R-:W-:Y:S01]  /*3f10*/  ISETP.GE.AND P2, PT, R13, R133, PT ;  /* 0x000000850d00720c */ /* 0x000fe20003f46270 */
[C---:B--2---:R-:W-:Y:S01]  /*3f20*/  FFMA.FTZ R15, R22.reuse, UR4, R56 ;  /* 0x00000004160f7c23 */ /* 0x044fe20008010038 */
[----:B------:R-:W-:Y:S01]  /*3f30*/  FSEL R17, R17, -INF , !P4 ;  /* 0xff80000011117808 */ /* 0x000fe20006000000 */
[----:B-1----:R-:W-:Y:S01]  /*3f40*/  HMMA.16816.F32.BF16 R76, R24, R8, R76 ;  /* 0x00000008184c723c */ /* 0x002fe2000004184c */
[----:B------:R-:W-:Y:S01]  /*3f50*/  FFMA.FTZ R58, R22, UR4, R58 ;  /* 0x00000004163a7c23 */ /* 0x000fe2000801003a */
[----:B----4-:R-:W-:Y:S01]  /*3f60*/  FSEL R12, R62, -INF , !P5 ;  /* 0xff8000003e0c7808 */ /* 0x010fe20006800000 */
[----:B-----5:R-:W-:Y:S01]  /*3f70*/  FFMA.FTZ R14, R23, UR4, R57 ;  /* 0x00000004170e7c23 */ /* 0x020fe20008010039 */
[----:B------:R-:W-:-:S03]  /*3f80*/  ISETP.GE.AND P5, PT, R13, R134, PT ;  /* 0x000000860d00720c */ /* 0x000fc60003fa6270 */
[----:B------:R-:W-:Y:S01]  /*3f90*/  IADD3 R9, R36, 0x29, RZ ;  /* 0x0000002924097810 */ /* 0x000fe20007ffe0ff */
[----:B------:R-:W-:Y:S01]  /*3fa0*/  FFMA.FTZ R8, R23, UR4, R59 ;  /* 0x0000000417087c23 */ /* 0x000fe2000801003b */
[----:B------:R-:W-:Y:S01]  /*3fb0*/  HMMA.16816.F32.BF16 R40, R24, R10, R40 ;  /* 0x0000000a1828723c */ /* 0x000fe20000041828 */
[----:B------:R-:W-:Y:S01]  /*3fc0*/  FSEL R14, R14, -INF , !P6 ;  /* 0xff8000000e0e7808 */ /* 0x000fe20007000000 */
[----:B------:R-:W1:Y:S01]  /*3fd0*/  I2F R23, R9 ;  /* 0x0000000900177306 */ /* 0x000e620000201400 */
[----:B---3--:R-:W-:Y:S01]  /*3fe0*/  IADD3 R13, R36, 0x21, RZ ;  /* 0x00000021240d7810 */ /* 0x008fe20007ffe0ff */
[C---:B------:R-:W-:Y:S01]  /*3ff0*/  FFMA.FTZ R52, R33.reuse, UR4, R52 ;  /* 0x0000000421347c23 */ /* 0x040fe20008010034 */
[----:B------:R-:W-:Y:S01]  /*4000*/  FSEL R8, R8, -INF , !P3 ;  /* 0xff80000008087808 */ /* 0x000fe20005800000 */
[----:B------:R-:W-:Y:S01]  /*4010*/  FFMA.FTZ R54, R33, UR4, R54 ;  /* 0x0000000421367c23 */ /* 0x000fe20008010036 */
[----:B------:R-:W-:Y:S02]  /*4020*/  IADD3 R11, R36, 0x31, RZ ;  /* 0x00000031240b7810 */ /* 0x000fe40007ffe0ff */
[----:B------:R-:W-:Y:S01]  /*4030*/  ISETP.GE.AND P6, PT, R35, R133, PT ;  /* 0x000000852300720c */ /* 0x000fe20003fc6270 */
[----:B------:R2:W3:Y:S01]  /*4040*/  I2F R22, R13 ;  /* 0x0000000d00167306 */ /* 0x0004e20000201400 */
[----:B------:R-:W-:-:S02]  /*4050*/  ISETP.GE.AND P3, PT, R9, R134, PT ;  /* 0x000000860900720c */ /* 0x000fc40003f66270 */
[----:B------:R-:W-:Y:S02]  /*4060*/  FSEL R15, R15, -INF , !P1 ;  /* 0xff8000000f0f7808 */ /* 0x000fe40004800000 */
[----:B------:R-:W-:Y:S02]  /*4070*/  IADD3 R33, R36, 0x30, RZ ;  /* 0x0000003024217810 */ /* 0x000fe40007ffe0ff */
[----:B------:R-:W-:Y:S01]  /*4080*/  ISETP.GE.AND P4, PT, R13, R134, PT ;  /* 0x000000860d00720c */ /* 0x000fe20003f86270 */
[----:B------:R-:W4:Y:S01]  /*4090*/  I2F R10, R11 ;  /* 0x0000000b000a7306 */ /* 0x000f220000201400 */
[----:B-1----:R-:W-:Y:S01]  /*40a0*/  FFMA.FTZ R49, R23, UR4, R49 ;  /* 0x0000000417317c23 */ /* 0x002fe20008010031 */
[-C--:B------:R-:W-:Y:S01]  /*40b0*/  ISETP.GE.AND P1, PT, R13, R133.reuse, PT ;  /* 0x000000850d00720c */ /* 0x080fe20003f26270 */
[----:B------:R-:W-:Y:S01]  /*40c0*/  FFMA.FTZ R51, R23, UR4, R51 ;  /* 0x0000000417337c23 */ /* 0x000fe20008010033 */
[----:B------:R-:W-:Y:S02]  /*40d0*/  FSEL R146, R52, -INF , !P5 ;  /* 0xff80000034927808 */ /* 0x000fe40006800000 */
[----:B------:R-:W-:-:S02]  /*40e0*/  ISETP.GE.AND P5, PT, R9, R133, PT ;  /* 0x000000850900720c */ /* 0x000fc40003fa6270 */
[----:B--2---:R-:W-:Y:S01]  /*40f0*/  FSEL R13, R58, -INF , !P0 ;  /* 0xff8000003a0d7808 */ /* 0x004fe20004000000 */
[----:B---3--:R-:W-:Y:S01]  /*4100*/  FFMA.FTZ R55, R22, UR4, R55 ;  /* 0x0000000416377c23 */ /* 0x008fe20008010037 */
[-C--:B------:R-:W-:Y:S01]  /*4110*/  ISETP.GE.AND P0, PT, R35, R134.reuse, PT ;  /* 0x000000862300720c */ /* 0x080fe20003f06270 */
[----:B------:R-:W1:Y:S01]  /*4120*/  I2F R9, R33 ;  /* 0x0000002100097306 */ /* 0x000e620000201400 */
[----:B------:R-:W-:Y:S01]  /*4130*/  FSEL R136, R50, -INF , !P6 ;  /* 0xff80000032887808 */ /* 0x000fe20007000000 */
[----:B------:R-:W-:Y:S01]  /*4140*/  FFMA.FTZ R53, R22, UR4, R53 ;  /* 0x0000000416357c23 */ /* 0x000fe20008010035 */
[----:B------:R-:W-:Y:S02]  /*4150*/  FSEL R139, R49, -INF , !P3 ;  /* 0xff800000318b7808 */ /* 0x000fe40005800000 */
[----:B------:R-:W-:Y:S01]  /*4160*/  IADD3 R24, R36, 0x38, RZ ;  /* 0x0000003824187810 */ /* 0x000fe20007ffe0ff */
[----:B----4-:R-:W-:Y:S01]  /*4170*/  FFMA.FTZ R79, R10, UR4, R79 ;  /* 0x000000040a4f7c23 */ /* 0x010fe2000801004f */
[----:B------:R-:W-:Y:S01]  /*4180*/  ISETP.GE.AND P6, PT, R36, R134, PT ;  /* 0x000000862400720c */ /* 0x000fe20003fc6270 */
[----:B------:R-:W-:Y:S01]  /*4190*/  FFMA.FTZ R77, R10, UR4, R77 ;  /* 0x000000040a4d7c23 */ /* 0x000fe2000801004d */
[C---:B------:R-:W-:Y:S01]  /*41a0*/  ISETP.GE.AND P3, PT, R36.reuse, R133, PT ;  /* 0x000000852400720c */ /* 0x040fe20003f66270 */
[----:B------:R-:W2:Y:S01]  /*41b0*/  I2F R22, R24 ;  /* 0x0000001800167306 */ /* 0x000ea20000201400 */
[----:B------:R-:W-:Y:S01]  /*41c0*/  IADD3 R36, R36, 0x39, RZ ;  /* 0x0000003924247810 */ /* 0x000fe20007ffe0ff */
[----:B------:R-:W-:Y:S01]  /*41d0*/  FFMA.FTZ R10, R3, UR4, R16 ;  /* 0x00000004030a7c23 */ /* 0x000fe20008010010 */
[----:B------:R-:W-:-:S02]  /*41e0*/  FSEL R137, R55, -INF , !P1 ;  /* 0xff80000037897808 */ /* 0x000fc40004800000 */
[----:B------:R-:W-:Y:S01]  /*41f0*/  FSEL R144, R48, -INF , !P0 ;  /* 0xff80000030907808 */ /* 0x000fe20004000000 */
[----:B-1----:R-:W-:Y:S01]  /*4200*/  FFMA.FTZ R76, R9, UR4, R76 ;  /* 0x00000004094c7c23 */ /* 0x002fe2000801004c */
[-C--:B------:R-:W-:Y:S01]  /*4210*/  ISETP.GE.AND P1, PT, R11, R134.reuse, PT ;  /* 0x000000860b00720c */ /* 0x080fe20003f26270 */
[----:B------:R-:W-:Y:S01]  /*4220*/  FFMA.FTZ R78, R9, UR4, R78 ;  /* 0x00000004094e7c23 */ /* 0x000fe2000801004e */
[----:B------:R-:W-:Y:S01]  /*4230*/  ISETP.GE.AND P0, PT, R11, R133, PT ;  /* 0x000000850b00720c */ /* 0x000fe20003f06270 */
[----:B------:R-:W-:Y:S01]  /*4240*/  FFMA.FTZ R9, R3, UR4, R18 ;  /* 0x0000000403097c23 */ /* 0x000fe20008010012 */
[----:B------:R-:W1:Y:S01]  /*4250*/  I2F R11, R36 ;  /* 0x00000024000b7306 */ /* 0x000e620000201400 */
[----:B------:R-:W-:Y:S02]  /*4260*/  FSEL R138, R54, -INF , !P2 ;  /* 0xff800000368a7808 */ /* 0x000fe40005000000 */
[----:B------:R-:W-:Y:S02]  /*4270*/  FSEL R168, R79, -INF , !P0 ;  /* 0xff8000004fa87808 */ /* 0x000fe40004000000 */
[----:B------:R-:W-:Y:S01]  /*4280*/  PLOP3.LUT P0, PT, PT, PT, UP0, 0x80, 0x0 ;  /* 0x000000000000781c */ /* 0x000fe20003f0f008 */
[C---:B--2---:R-:W-:Y:S01]  /*4290*/  FFMA.FTZ R40, R22.reuse, UR4, R40 ;  /* 0x0000000416287c23 */ /* 0x044fe20008010028 */
[----:B------:R-:W-:Y:S01]  /*42a0*/  FSEL R145, R53, -INF , !P4 ;  /* 0xff80000035917808 */ /* 0x000fe20006000000 */
[----:B------:R-:W-:Y:S01]  /*42b0*/  FFMA.FTZ R42, R22, UR4, R42 ;  /* 0x00000004162a7c23 */ /* 0x000fe2000801002a */
[----:B------:R-:W-:-:S02]  /*42c0*/  ISETP.GE.AND P2, PT, R33, R134, PT ;  /* 0x000000862100720c */ /* 0x000fc40003f46270 */
[----:B------:R-:W-:Y:S02]  /*42d0*/  ISETP.GE.AND P4, PT, R33, R133, PT ;  /* 0x000000852100720c */ /* 0x000fe40003f86270 */
[----:B------:R-:W-:Y:S02]  /*42e0*/  FSEL R199, R51, -INF , !P5 ;  /* 0xff80000033c77808 */ /* 0x000fe40006800000 */
[----:B------:R-:W-:Y:S01]  /*42f0*/  FSEL R215, R76, -INF , !P2 ;  /* 0xff8000004cd77808 */ /* 0x000fe20005000000 */
[C---:B-1----:R-:W-:Y:S01]  /*4300*/  FFMA.FTZ R41, R11.reuse, UR4, R41 ;  /* 0x000000040b297c23 */ /* 0x042fe20008010029 */
[----:B------:R-:W-:Y:S01]  /*4310*/  FSEL R206, R78, -INF , !P4 ;  /* 0xff8000004ece7808 */ /* 0x000fe20006000000 */
[----:B------:R-:W-:Y:S01]  /*4320*/  FFMA.FTZ R43, R11, UR4, R43 ;  /* 0x000000040b2b7c23 */ /* 0x000fe2000801002b */
[----:B------:R-:W-:Y:S01]  /*4330*/  FSEL R211, R77, -INF , !P1 ;  /* 0xff8000004dd37808 */ /* 0x000fe20004800000 */
[----:B------:R-:W-:Y:S01]  /*4340*/  BAR.SYNC.DEFER_BLOCKING 0x0 ;  /* 0x0000000000007b1d */ /* 0x000fe20000010000 */
[----:B------:R-:W-:-:S02]  /*4350*/  ISETP.GE.AND P5, PT, R24, R134, PT ;  /* 0x000000861800720c */ /* 0x000fc40003fa6270 */
[-C--:B------:R-:W-:Y:S02]  /*4360*/  ISETP.GE.AND P2, PT, R24, R133.reuse, PT ;  /* 0x000000851800720c */ /* 0x080fe40003f46270 */
        /* <DEDUP_REMOVED lines=34> */
[C---:B------:R-:W-:Y:S01]  /*4590*/  IADD3 R11, P5, R3.reuse, UR27, RZ ;  /* 0x0000001b030b7c10 */ /* 0x040fe2000ffbe0ff */
        /* <DEDUP_REMOVED lines=15> */
[----:B------:R1:W-:Y:S01]  /*4690*/  @P3 STS.128 [R196+0x8800], RZ ;  /* 0x008800ffc4003388 */ /* 0x0003e20000000c00 */
[----:B---3--:R-:W-:-:S04]  /*46a0*/  @!P3 LEA R26, P6, R3, c[0x0][0x168], 0x1 ;  /* 0x00005a00031aba11 */ /* 0x008fc800078c08ff */
[C---:B------:R-:W-:Y:S02]  /*46b0*/  @!P3 LEA.HI.X R27, R3.reuse, c[0x0][0x16c], R6, 0x1, P6 ;  /* 0x00005b00031bba11 */ /* 0x040fe400030f0c06 */
        /* <DEDUP_REMOVED lines=8> */
[C---:B-----5:R-:W-:Y:S01]  /*4740*/  @!P4 LEA R22, P6, R11.reuse, c[0x0][0x168], 0x1 ;  /* 0x00005a000b16ca11 */ /* 0x060fe200078c08ff */
[----:B------:R-:W-:Y:S01]  /*4750*/  @!PT LDS RZ, [RZ] ;  /* 0x00000000fffff984 */ /* 0x000fe20000000800 */
[----:B------:R-:W-:Y:S01]  /*4760*/  @!PT LDS RZ, [RZ] ;  /* 0x00000000fffff984 */ /* 0x000fe20000000800 */
[----:B------:R-:W-:Y:S01]  /*4770*/  @!PT LDS RZ, [RZ] ;  /* 0x00000000fffff984 */ /* 0x000fe20000000800 */
[----:B------:R4:W-:Y:S01]  /*4780*/  @!P2 LDGSTS.E.BYPASS.LTC128B.128 [R196+0xa800], [R24.64+0x100] ;  /* 0x0a80010018c4afae */ /* 0x0009e2000b901d52 */
[C---:B--2---:R-:W-:Y:S02]  /*4790*/  @!P3 LEA R34, P5, R11.reuse, c[0x0][0x168], 0x1 ;  /* 0x00005a000b22ba11 */ /* 0x044fe400078a08ff */
[C-C-:B------:R-:W-:Y:S01]  /*47a0*/  @!P4 LEA.HI.X R23, R11.reuse, c[0x0][0x16c], R6.reuse, 0x1, P6 ;  /* 0x00005b000b17ca11 */ /* 0x140fe200030f0c06 */
[----:B------:R1:W-:Y:S01]  /*47b0*/  @P4 STS.128 [R196+0x7000], RZ ;  /* 0x007000ffc4004388 */ /* 0x0003e20000000c00 */
[C---:B------:R-:W-:Y:S02]  /*47c0*/  IADD3 R3, P6, R11.reuse, UR27, RZ ;  /* 0x0000001b0b037c10 */ /* 0x040fe4000ffde0ff */
[C---:B------:R-:W-:Y:S01]  /*47d0*/  @!P3 LEA.HI.X R35, R11.reuse, c[0x0][0x16c], R6, 0x1, P5 ;  /* 0x00005b000b23ba11 */ /* 0x040fe200028f0c06 */
        /* <DEDUP_REMOVED lines=8> */
[----:B------:R1:W-:Y:S01]  /*4860*/  @!P3 LDGSTS.E.BYPASS.LTC128B.128 [R196+0x9000], [R34.64+0x80] ;  /* 0x0900008022c4bfae */ /* 0x0003e2000b901d52 */
[----:B---3--:R-:W-:-:S03]  /*4870*/  @!P2 LEA R26, P1, R11, c[0x0][0x168], 0x1 ;  /* 0x00005a000b1aaa11 */ /* 0x008fc600078208ff */
[----:B------:R1:W-:Y:S01]  /*4880*/  @P2 STS.128 [R196+0xb000], RZ ;  /* 0x00b000ffc4002388 */ /* 0x0003e20000000c00 */
[----:B------:R-:W-:Y:S02]  /*4890*/  @!P2 LEA.HI.X R27, R11, c[0x0][0x16c], R6, 0x1, P1 ;  /* 0x00005b000b1baa11 */ /* 0x000fe400008f0c06 */
[----:B------:R-:W-:Y:S02]  /*48a0*/  IADD3.X R6, R6, UR29, RZ, P6, !PT ;  /* 0x0000001d06067c10 */ /* 0x000fe4000b7fe4ff */
        /* <DEDUP_REMOVED lines=26> */
.L_x_423:
[----:B------:R-:W-:Y:S05]  /*4a50*/  BSYNC B0 ;  /* 0x0000000000007941 */ /* 0x000fea0003800000 */
.L_x_422:
[----:B------:R-:W0:Y:S02]  /*4a60*/  LDGDEPBAR ;  /* 0x00000000000079af */ /* 0x000e240000000000 */
.L_x_421:
[----:B------:R-:W-:Y:S01]  /*4a70*/  FMNMX.FTZ R3, R10, R31, !PT ;  /* 0x0000001f0a037209 */ /* 0x000fe20007810000 */
[----:B------:R-:W-:Y:S01]  /*4a80*/  IMAD.WIDE.U32 R170, R213, -0x326172a9, RZ ;  /* 0xcd9e8d57d5aa7825 */ /* 0x000fe200078e00ff */
[----:B------:R-:W-:Y:S01]  /*4a90*/  FMNMX.FTZ R6, R9, R21, !PT ;  /* 0x0000001509067209 */ /* 0x000fe20007810000 */
[----:B------:R-:W-:Y:S01]  /*4aa0*/  USHF.L.U32 UR31, UR23, 0x1, URZ ;  /* 0x00000001171f7899 */ /* 0x000fe2000800063f */
        /* <DEDUP_REMOVED lines=23> */
[----:B------:R-:W-:Y:S01]  /*4c20*/  IMAD R161, R5, 0x10000, R5 ;  /* 0x0001000005a17824 */ /* 0x000fe200078e0205 */
[----:B------:R-:W-:Y:S01]  /*4c30*/  FMNMX.FTZ R3, R146, R3, !PT ;  /* 0x0000000392037209 */ /* 0x000fe20007810000 */
[--C-:B------:R-:W-:Y:S01]  /*4c40*/  IMAD R186, R2, 0x2, R188.reuse ;  /* 0x0000000202ba7824 */ /* 0x100fe200078e02bc */
[----:B------:R-:W-:Y:S01]  /*4c50*/  FMNMX.FTZ R6, R138, R6, !PT ;  /* 0x000000068a067209 */ /* 0x000fe20007810000 */
[----:B------:R-:W-:Y:S01]  /*4c60*/  UIADD3 UR15, UR20, 0x1715609d, URZ ;  /* 0x1715609d140f7890 */ /* 0x000fe2000fffe03f */
[----:B------:R-:W-:Y:S01]  /*4c70*/  FMNMX.FTZ R3, R145, R3, !PT ;  /* 0x0000000391037209 */ /* 0x000fe20007810000 */
[----:B------:R-:W-:Y:S01]  /*4c80*/  LDSM.16.MT88.4 R124, [R188+0xc000] ;  /* 0x00c00000bc7c783b */ /* 0x000fe20000004200 */
[----:B------:R-:W-:Y:S01]  /*4c90*/  FMNMX.FTZ R6, R137, R6, !PT ;  /* 0x0000000689067209 */ /* 0x000fe20007810000 */
[----:B------:R-:W-:Y:S01]  /*4ca0*/  IMAD R185, R0, 0x2, R188 ;  /* 0x0000000200b97824 */ /* 0x000fe200078e02bc */
        /* <DEDUP_REMOVED lines=19> */
[----:B------:R-:W-:-:S03]  /*4de0*/  LOP3.LUT R214, R7, UR20, RZ, 0x3c, !PT ;  /* 0x0000001407d67c12 */ /* 0x000fc6000f8e3cff */
[----:B------:R-:W2:Y:S01]  /*4df0*/  SHFL.BFLY PT, R132, R3, 0x2, 0x1f ;  /* 0x0c401f0003847f89 */ /* 0x000ea200000e0000 */
[----:B------:R-:W-:-:S03]  /*4e00*/  LOP3.LUT R162, R171, R214, RZ, 0x3c, !PT ;  /* 0x000000d6aba27212 */ /* 0x000fc600078e3cff */
[----:B------:R-:W3:Y:S02]  /*4e10*/  SHFL.BFLY PT, R11, R6, 0x2, 0x1f ;  /* 0x0c401f00060b7f89 */ /* 0x000ee400000e0000 */
[----:B------:R-:W-:Y:S02]  /*4e20*/  IMAD.WIDE.U32 R162, R162, -0x2daee0ad, RZ ;  /* 0xd2511f53a2a27825 */ /* 0x000fe400078e00ff */
[----:B------:R-:W-:Y:S03]  /*4e30*/  LDSM.16.MT88.4 R96, [R188+0x10000] ;  /* 0x01000000bc60783b */ /* 0x000fe60000004200 */
[----:B------:R-:W-:Y:S01]  /*4e40*/  LOP3.LUT R164, R163, UR7, R220, 0x96, !PT ;  /* 0x00000007a3a47c12 */ /* 0x000fe2000f8e96dc */
[----:B------:R-:W-:Y:S01]  /*4e50*/  UIADD3 UR7, UR20, -0x61c88647, URZ ;  /* 0x9e3779b914077890 */ /* 0x000fe2000fffe03f */
[----:B------:R-:W-:Y:S03]  /*4e60*/  LDSM.16.MT88.4 R56, [R184+0xc000] ;  /* 0x00c00000b838783b */ /* 0x000fe60000004200 */
[----:B------:R-:W-:Y:S01]  /*4e70*/  IMAD.WIDE.U32 R164, R164, -0x326172a9, RZ ;  /* 0xcd9e8d57a4a47825 */ /* 0x000fe200078e00ff */
[----:B------:R-:W-:Y:S04]  /*4e80*/  LDSM.16.MT88.4 R40, [R186+0xc000] ;  /* 0x00c00000ba28783b */ /* 0x000fe80000004200 */
[----:B------:R-:W-:Y:S01]  /*4e90*/  LDSM.16.MT88.4 R48, [R185+0xc000] ;  /* 0x00c00000b930783b */ /* 0x000fe20000004200 */
[----:B--2---:R-:W-:Y:S01]  /*4ea0*/  FMNMX.FTZ R132, R3, R132, !PT ;  /* 0x0000008403847209 */ /* 0x004fe20007810000 */
[----:B------:R-:W-:Y:S01]  /*4eb0*/  IMAD.U32 R3, RZ, RZ, UR31 ;  /* 0x0000001fff037e24 */ /* 0x000fe2000f8e00ff */
[----:B------:R-:W-:Y:S01]  /*4ec0*/  UIADD3 UR31, UR31, 0x1, URZ ;  /* 0x000000011f1f7890 */ /* 0x000fe2000fffe03f */
[----:B---3--:R-:W-:-:S02]  /*4ed0*/  FMNMX.FTZ R6, R6, R11, !PT ;  /* 0x0000000b06067209 */ /* 0x008fc40007810000 */
[----:B------:R-:W2:Y:S01]  /*4ee0*/  SHFL.BFLY PT, R7, R132, 0x1, 0x1f ;  /* 0x0c201f0084077f89 */ /* 0x000ea200000e0000 */
[----:B------:R-:W-:Y:S02]  /*4ef0*/  LOP3.LUT R3, R221, UR21, R3, 0x96, !PT ;  /* 0x00000015dd037c12 */ /* 0x000fe4000f8e9603 */
[----:B------:R-:W-:-:S03]  /*4f00*/  IMAD.U32 R220, RZ, RZ, UR31 ;  /* 0x0000001fffdc7e24 */ /* 0x000fc6000f8e00ff */
[----:B-1----:R-:W-:Y:S02]  /*4f10*/  IMAD.WIDE.U32 R24, R3, -0x326172a9, RZ ;  /* 0xcd9e8d5703187825 */ /* 0x002fe400078e00ff */
[----:B------:R-:W-:-:S03]  /*4f20*/  LOP3.LUT R220, R221, UR21, R220, 0x96, !PT ;  /* 0x00000015dddc7c12 */ /* 0x000fc6000f8e96dc */
[----:B------:R-:W-:Y:S02]  /*4f30*/  LOP3.LUT R3, R25, UR7, R170, 0x96, !PT ;  /* 0x0000000719037c12 */ /* 0x000fe4000f8e96aa */
[----:B------:R-:W-:Y:S01]  /*4f40*/  LOP3.LUT R24, R165, UR28, R24, 0x96, !PT ;  /* 0x0000001ca5187c12 */ /* 0x000fe2000f8e9618 */
[----:B------:R-:W-:-:S04]  /*4f50*/  IMAD.WIDE.U32 R220, R220, -0x326172a9, RZ ;  /* 0xcd9e8d57dcdc7825 */ /* 0x000fc800078e00ff */
[----:B------:R-:W-:Y:S01]  /*4f60*/  IMAD.WIDE.U32 R22, R3, -0x2daee0ad, RZ ;  /* 0xd2511f5303167825 */ /* 0x000fe200078e00ff */
[----:B------:R-:W-:Y:S01]  /*4f70*/  LOP3.LUT R170, R221, UR7, R170, 0x96, !PT ;  /* 0x00000007ddaa7c12 */ /* 0x000fe2000f8e96aa */
[----:B------:R-:W1:Y:S02]  /*4f80*/  SHFL.BFLY PT, R3, R6, 0x1, 0x1f ;  /* 0x0c201f0006037f89 */ /* 0x000e6400000e0000 */
[----:B------:R-:W-:Y:S01]  /*4f90*/  IMAD.WIDE.U32 R24, R24, -0x2daee0ad, RZ ;  /* 0xd2511f5318187825 */ /* 0x000fe200078e00ff */
[----:B--2---:R-:W-:Y:S02]  /*4fa0*/  FMNMX.FTZ R132, R132, R7, !PT ;  /* 0x0000000784847209 */ /* 0x004fe40007810000 */
[----:B------:R-:W-:Y:S01]  /*4fb0*/  LOP3.LUT R7, R23, UR26, R162, 0x96, !PT ;  /* 0x0000001a17077c12 */ /* 0x000fe2000f8e96a2 */
[----:B------:R-:W-:Y:S01]  /*4fc0*/  IMAD.WIDE.U32 R170, R170, -0x2daee0ad, RZ ;  /* 0xd2511f53aaaa7825 */ /* 0x000fe200078e00ff */
[C---:B------:R-:W-:Y:S02]  /*4fd0*/  FSETP.NEU.FTZ.AND P1, PT, R132.reuse, -INF , PT ;  /* 0xff8000008400780b */ /* 0x040fe40003f3d000 */
[----:B------:R-:W-:Y:S01]  /*4fe0*/  LOP3.LUT R22, R25, UR22, R22, 0x96, !PT ;  /* 0x0000001619167c12 */ /* 0x000fe2000f8e9616 */
[----:B------:R-:W-:Y:S01]  /*4ff0*/  FMUL.FTZ R209, R132, c[0x0][0x23c] ;  /* 0x00008f0084d17a20 */ /* 0x000fe20000410000 */
[----:B------:R-:W-:Y:S01]  /*5000*/  LOP3.LUT R163, R171, UR26, R162, 0x96, !PT ;  /* 0x0000001aaba37c12 */ /* 0x000fe2000f8e96a2 */
[----:B------:R-:W-:-:S03]  /*5010*/  IMAD.WIDE.U32 R26, R7, -0x326172a9, RZ ;  /* 0xcd9e8d57071a7825 */ /* 0x000fc600078e00ff */
[----:B------:R-:W-:Y:S01]  /*5020*/  FSEL R209, R209, RZ, P1 ;  /* 0x000000ffd1d17208 */ /* 0x000fe20000800000 */
[----:B------:R-:W-:Y:S01]  /*5030*/  IMAD.WIDE.U32 R22, R22, -0x326172a9, RZ ;  /* 0xcd9e8d5716167825 */ /* 0x000fe200078e00ff */
[----:B------:R-:W-:-:S03]  /*5040*/  LOP3.LUT R7, R27, UR25, R164, 0x96, !PT ;  /* 0x000000191b077c12 */ /* 0x000fc6000f8e96a4 */
[----:B------:R-:W-:Y:S01]  /*5050*/  FFMA.FTZ R157, R10, c[0x0][0x23c], -R209 ;  /* 0x00008f000a9d7a23 */ /* 0x000fe200000108d1 */
[----:B------:R-:W-:Y:S01]  /*5060*/  LOP3.LUT R10, R23, UR17, R26, 0x96, !PT ;  /* 0x00000011170a7c12 */ /* 0x000fe2000f8e961a */
[----:B------:R-:W-:Y:S01]  /*5070*/  IMAD.WIDE.U32 R26, R7, -0x2daee0ad, RZ ;  /* 0xd2511f53071a7825 */ /* 0x000fe200078e00ff */
[----:B-1----:R-:W-:-:S03]  /*5080*/  FMNMX.FTZ R3, R6, R3, !PT ;  /* 0x0000000306037209 */ /* 0x002fc60007810000 */
[----:B------:R-:W-:Y:S01]  /*5090*/  IMAD.WIDE.U32 R10, R10, -0x2daee0ad, RZ ;  /* 0xd2511f530a0a7825 */ /* 0x000fe200078e00ff */
[----:B------:R-:W-:Y:S01]  /*50a0*/  FSETP.NEU.FTZ.AND P1, PT, R3, -INF , PT ;  /* 0xff8000000300780b */ /* 0x000fe20003f3d000 */
[----:B------:R-:W-:Y:S01]  /*50b0*/  MUFU.EX2 R157, R157 ;  /* 0x0000009d009d7308 */ /* 0x000fe20000000800 */
[----:B------:R-:W-:Y:S01]  /*50c0*/  LOP3.LUT R6, R27, UR16, R24, 0x96, !PT ;  /* 0x000000101b067c12 */ /* 0x000fe2000f8e9618 */
[----:B------:R-:W-:Y:S01]  /*50d0*/  FMUL.FTZ R169, R3, c[0x0][0x23c] ;  /* 0x00008f0003a97a20 */ /* 0x000fe20000410000 */
[----:B------:R-:W-:Y:S01]  /*50e0*/  LOP3.LUT R24, R11, UR13, R26, 0x96, !PT ;  /* 0x0000000d0b187c12 */ /* 0x000fe2000f8e961a */
[--C-:B------:R-:W-:Y:S02]  /*50f0*/  FFMA.FTZ R155, R29, c[0x0][0x23c], -R209.reuse ;  /* 0x00008f001d9b7a23 */ /* 0x100fe400000108d1 */
[----:B------:R-:W-:Y:S01]  /*5100*/  FFMA.FTZ R150, R32, c[0x0][0x23c], -R209 ;  /* 0x00008f0020967a23 */ /* 0x000fe200000108d1 */
[----:B------:R-:W-:Y:S01]  /*5110*/  FSEL R169, R169, RZ, P1 ;  /* 0x000000ffa9a97208 */ /* 0x000fe20000800000 */
[----:B------:R-:W-:Y:S01]  /*5120*/  IMAD.WIDE.U32 R24, R24, -0x326172a9, RZ ;  /* 0xcd9e8d5718187825 */ /* 0x000fe200078e00ff */
[----:B------:R-:W1:Y:S01]  /*5130*/  LDSM.16.MT88.4 R32, [R184+0x10000] ;  /* 0x01000000b820783b */ /* 0x000e620000004200 */
[----:B------:R-:W-:Y:S02]  /*5140*/  MUFU.EX2 R155, R155 ;  /* 0x0000009b009b7308 */ /* 0x000fe40000000800 */
[--C-:B------:R-:W-:Y:S01]  /*5150*/  FFMA.FTZ R159, R30, c[0x0][0x23c], -R169.reuse ;  /* 0x00008f001e9f7a23 */ /* 0x100fe200000108a9 */
[----:B------:R-:W-:Y:S01]  /*5160*/  LOP3.LUT R18, R24, 0xffff, RZ, 0xc0, !PT ;  /* 0x0000ffff18127812 */ /* 0x000fe200078ec0ff */
[----:B------:R-:W-:Y:S01]  /*5170*/  FFMA.FTZ R152, R28, c[0x0][0x23c], -R169 ;  /* 0x00008f001c987a23 */ /* 0x000fe200000108a9 */
[----:B------:R-:W-:Y:S01]  /*5180*/  SHF.R.U32.HI R11, RZ, 0x10, R24 ;  /* 0x00000010ff0b7819 */ /* 0x000fe20000011618 */
[----:B------:R-:W-:Y:S01]  /*5190*/  IMAD.WIDE.U32 R6, R6, -0x326172a9, RZ ;  /* 0xcd9e8d5706067825 */ /* 0x000fe200078e00ff */
[----:B------:R-:W-:Y:S01]  /*51a0*/  LOP3.LUT R16, R24, 0xff, RZ, 0xc0, !PT ;  /* 0x000000ff18107812 */ /* 0x000fe200078ec0ff */
[----:B------:R-:W2:Y:S01]  /*51b0*/  MUFU.EX2 R150, R150 ;  /* 0x0000009600967308 */ /* 0x000ea20000000800 */
[----:B------:R-:W-:Y:S01]  /*51c0*/  SHF.R.U32.HI R18, RZ, 0x8, R18 ;  /* 0x00000008ff127819 */ /* 0x000fe20000011612 */
[----:B------:R-:W-:Y:S01]  /*51d0*/  FFMA.FTZ R156, R31, c[0x0][0x23c], -R209 ;  /* 0x00008f001f9c7a23 */ /* 0x000fe200000108d1 */
[----:B------:R-:W-:Y:S01]  /*51e0*/  LOP3.LUT R11, R11, 0xff, RZ, 0xc0, !PT ;  /* 0x000000ff0b0b7812 */ /* 0x000fe200078ec0ff */
[--C-:B------:R-:W-:Y:S01]  /*51f0*/  FFMA.FTZ R154, R9, c[0x0][0x23c], -R169.reuse ;  /* 0x00008f00099a7a23 */ /* 0x100fe200000108a9 */
[----:B------:R-:W-:Y:S01]  /*5200*/  LOP3.LUT R9, R25, UR30, R6, 0x96, !PT ;  /* 0x0000001e19097c12 */ /* 0x000fe2000f8e9606 */
[----:B------:R-:W-:Y:S01]  /*5210*/  FFMA.FTZ R160, R21, c[0x0][0x23c], -R169 ;  /* 0x00008f0015a07a23 */ /* 0x000fe200000108a9 */
[----:B------:R-:W-:Y:S01]  /*5220*/  SHF.R.U32.HI R6, RZ, 0x18, R24 ;  /* 0x00000018ff067819 */ /* 0x000fe20000011618 */
[----:B------:R-:W-:Y:S01]  /*5230*/  MUFU.EX2 R159, R159 ;  /* 0x0000009f009f7308 */ /* 0x000fe20000000800 */
[----:B------:R-:W-:Y:S01]  /*5240*/  PRMT R4, R16, 0x5410, R18 ;  /* 0x0000541010047816 */ /* 0x000fe20000000012 */
[--C-:B------:R-:W-:Y:S01]  /*5250*/  FFMA.FTZ R148, R15, c[0x0][0x23c], -R209.reuse ;  /* 0x00008f000f947a23 */ /* 0x100fe200000108d1 */
[----:B------:R-:W-:Y:S01]  /*5260*/  PRMT R6, R11, 0x5410, R6 ;  /* 0x000054100b067816 */ /* 0x000fe20000000006 */
[----:B------:R-:W-:Y:S01]  /*5270*/  FFMA.FTZ R153, R20, c[0x0][0x23c], -R209 ;  /* 0x00008f0014997a23 */ /* 0x000fe200000108d1 */
[C---:B------:R-:W-:Y:S01]  /*5280*/  LOP3.LUT R5, R9.reuse, 0xffff, RZ, 0xc0, !PT ;  /* 0x0000ffff09057812 */ /* 0x040fe200078ec0ff */
[--C-:B------:R-:W-:Y:S01]  /*5290*/  HSET2.LE.AND R4, R4, R161.reuse, PT ;  /* 0x000000a104047233 */ /* 0x100fe20003803000 */
[--C-:B------:R-:W-:Y:S01]  /*52a0*/  SHF.R.U32.HI R2, RZ, 0x10, R9.reuse ;  /* 0x00000010ff027819 */ /* 0x100fe20000011609 */
[----:B------:R-:W3:Y:S01]  /*52b0*/  MUFU.EX2 R152, R152 ;  /* 0x0000009800987308 */ /* 0x000ee20000000800 */
[----:B------:R-:W-:Y:S01]  /*52c0*/  LOP3.LUT R0, R9, 0xff, RZ, 0xc0, !PT ;  /* 0x000000ff09007812 */ /* 0x000fe200078ec0ff */
[--C-:B------:R-:W-:Y:S01]  /*52d0*/  HSET2.LE.AND R115, R6, R161.reuse, PT ;  /* 0x000000a106737233 */ /* 0x100fe20003803000 */
[----:B------:R-:W-:Y:S01]  /*52e0*/  SHF.R.U32.HI R9, RZ, 0x18, R9 ;  /* 0x00000018ff097819 */ /* 0x000fe20000011609 */
[----:B------:R-:W-:Y:S01]  /*52f0*/  FFMA.FTZ R149, R19, c[0x0][0x23c], -R209 ;  /* 0x00008f0013957a23 */ /* 0x000fe200000108d1 */
[----:B------:R-:W-:Y:S01]  /*5300*/  SHF.R.U32.HI R5, RZ, 0x8, R5 ;  /* 0x00000008ff057819 */ /* 0x000fe20000011605 */
[--C-:B------:R-:W-:Y:S01]  /*5310*/  FFMA.FTZ R151, R12, c[0x0][0x23c], -R169.reuse ;  /* 0x00008f000c977a23 */ /* 0x100fe200000108a9 */
[----:B------:R-:W-:Y:S01]  /*5320*/  LOP3.LUT R2, R2, 0xff, RZ, 0xc0, !PT ;  /* 0x000000ff02027812 */ /* 0x000fe200078ec0ff */
[----:B------:R-:W4:Y:S01]  /*5330*/  MUFU.EX2 R156, R156 ;  /* 0x0000009c009c7308 */ /* 0x000f220000000800 */
[----:B--2---:R-:W-:Y:S01]  /*5340*/  F2FP.BF16.PACK_AB R114, R150, R155 ;  /* 0x0000009b9672723e */ /* 0x004fe200000010ff */
[--C-:B------:R-:W-:Y:S01]  /*5350*/  FFMA.FTZ R135, R13, c[0x0][0x23c], -R169.reuse ;  /* 0x00008f000d877a23 */ /* 0x100fe200000108a9 */
[----:B------:R-:W-:Y:S01]  /*5360*/  LOP3.LUT R6, R7, UR15, R22, 0x96, !PT ;  /* 0x0000000f07067c12 */ /* 0x000fe2000f8e9616 */
[----:B------:R-:W-:Y:S01]  /*5370*/  FFMA.FTZ R158, R17, c[0x0][0x23c], -R169 ;  /* 0x00008f00119e7a23 */ /* 0x000fe200000108a9 */
[----:B------:R-:W-:Y:S01]  /*5380*/  PRMT R0, R0, 0x5410, R5 ;  /* 0x0000541000007816 */ /* 0x000fe20000000005 */
[----:B------:R-:W-:Y:S01]  /*5390*/  LDSM.16.MT88.4 R16, [R186+0xe800] ;  /* 0x00e80000ba10783b */ /* 0x000fe20000004200 */
[----:B------:R-:W-:Y:S01]  /*53a0*/  PRMT R2, R2, 0x5410, R9 ;  /* 0x0000541002027816 */ /* 0x000fe20000000009 */
[----:B------:R-:W-:Y:S01]  /*53b0*/  MUFU.EX2 R154, R154 ;  /* 0x0000009a009a7308 */ /* 0x000fe20000000800 */
[----:B------:R-:W-:Y:S01]  /*53c0*/  LOP3.LUT R114, R4, R114, RZ, 0xc0, !PT ;  /* 0x0000007204727212 */ /* 0x000fe200078ec0ff */
[----:B------:R-:W-:Y:S01]  /*53d0*/  IMAD.WIDE.U32 R6, R6, -0x2daee0ad, RZ ;  /* 0xd2511f5306067825 */ /* 0x000fe200078e00ff */
[----:B---3--:R-:W-:Y:S01]  /*53e0*/  F2FP.BF16.PACK_AB R4, R152, R159 ;  /* 0x0000009f9804723e */ /* 0x008fe200000010ff */
[--C-:B------:R-:W-:Y:S01]  /*53f0*/  HSET2.LE.AND R112, R0, R161.reuse, PT ;  /* 0x000000a100707233 */ /* 0x100fe20003803000 */
[----:B------:R-:W-:Y:S01]  /*5400*/  LDSM.16.MT88.4 R20, [R184+0xc800] ;  /* 0x00c80000b814783b */ /* 0x000fe20000004200 */
[--C-:B------:R-:W-:Y:S01]  /*5410*/  HSET2.LE.AND R113, R2, R161.reuse, PT ;  /* 0x000000a102717233 */ /* 0x100fe20003803000 */
[----:B------:R-:W-:Y:S01]  /*5420*/  LOP3.LUT R115, R115, R4, RZ, 0xc0, !PT ;  /* 0x0000000473737212 */ /* 0x000fe200078ec0ff */
[----:B------:R-:W2:Y:S01]  /*5430*/  MUFU.EX2 R160, R160 ;  /* 0x000000a000a07308 */ /* 0x000ea20000000800 */
[----:B----4-:R-:W-:Y:S01]  /*5440*/  F2FP.BF16.PACK_AB R2, R156, R157 ;  /* 0x0000009d9c02723e */ /* 0x010fe200000010ff */
[----:B------:R-:W-:Y:S01]  /*5450*/  FFMA.FTZ R9, R8, c[0x0][0x23c], -R169 ;  /* 0x00008f0008097a23 */ /* 0x000fe200000108a9 */
[----:B------:R-:W-:Y:S01]  /*5460*/  LOP3.LUT R4, R6, 0xffff, RZ, 0xc0, !PT ;  /* 0x0000ffff06047812 */ /* 0x000fe200078ec0ff */
[--C-:B------:R-:W-:Y:S01]  /*5470*/  FFMA.FTZ R162, R146, c[0x0][0x23c], -R209.reuse ;  /* 0x00008f0092a27a23 */ /* 0x100fe200000108d1 */
[----:B------:R-:W-:Y:S01]  /*5480*/  LOP3.LUT R112, R112, R2, RZ, 0xc0, !PT ;  /* 0x0000000270707212 */ /* 0x000fe200078ec0ff */
[----:B------:R-:W-:Y:S01]  /*5490*/  FFMA.FTZ R2, R14, c[0x0][0x23c], -R209 ;  /* 0x00008f000e027a23 */ /* 0x000fe200000108d1 */
[----:B------:R-:W-:Y:S01]  /*54a0*/  SHF.R.U32.HI R4, RZ, 0x8, R4 ;  /* 0x00000008ff047819 */ /* 0x000fe20000011604 */
[----:B------:R-:W-:Y:S01]  /*54b0*/  MUFU.EX2 R148, R148 ;  /* 0x0000009400947308 */ /* 0x000fe20000000800 */
[----:B------:R-:W-:Y:S01]  /*54c0*/  LOP3.LUT R142, R6, 0xff, RZ, 0xc0, !PT ;  /* 0x000000ff068e7812 */ /* 0x000fe200078ec0ff */
[----:B------:R-:W-:Y:S01]  /*54d0*/  LDSM.16.MT88.4 R12, [R188+0xe800] ;  /* 0x00e80000bc0c783b */ /* 0x000fe20000004200 */
[----:B------:R-:W-:Y:S01]  /*54e0*/  LOP3.LUT R10, R7, UR6, R10, 0x96, !PT ;  /* 0x00000006070a7c12 */ /* 0x000fe2000f8e960a */
[--C-:B------:R-:W-:Y:S01]  /*54f0*/  FFMA.FTZ R207, R138, c[0x0][0x23c], -R169.reuse ;  /* 0x00008f008acf7a23 */ /* 0x100fe200000108a9 */
[----:B------:R-:W-:Y:S01]  /*5500*/  SHF.R.U32.HI R143, RZ, 0x18, R6 ;  /* 0x00000018ff8f7819 */ /* 0x000fe20000011606 */
[--C-:B------:R-:W-:Y:S01]  /*5510*/  FFMA.FTZ R171, R137, c[0x0][0x23c], -R169.reuse ;  /* 0x00008f0089ab7a23 */ /* 0x100fe200000108a9 */
[----:B------:R-:W-:Y:S01]  /*5520*/  PRMT R142, R142, 0x5410, R4 ;  /* 0x000054108e8e7816 */ /* 0x000fe20000000004 */
[----:B------:R-:W-:Y:S01]  /*5530*/  MUFU.EX2 R2, R2 ;  /* 0x0000000200027308 */ /* 0x000fe20000000800 */
[----:B--2---:R-:W-:Y:S01]  /*5540*/  F2FP.BF16.PACK_AB R0, R160, R154 ;  /* 0x0000009aa000723e */ /* 0x004fe200000010ff */
[----:B------:R-:W-:Y:S01]  /*5550*/  FFMA.FTZ R199, R199, c[0x0][0x23c], -R169 ;  /* 0x00008f00c7c77a23 */ /* 0x000fe200000108a9 */
[----:B------:R-:W-:Y:S01]  /*5560*/  LOP3.LUT R11, R10, 0xffff, RZ, 0xc0, !PT ;  /* 0x0000ffff0a0b7812 */ /* 0x000fe200078ec0ff */
[--C-:B------:R-:W-:Y:S01]  /*5570*/  HSET2.LE.AND R142, R142, R161.reuse, PT ;  /* 0x000000a18e8e7233 */ /* 0x100fe20003803000 */
[----:B------:R-:W-:Y:S01]  /*5580*/  LOP3.LUT R113, R113, R0, RZ, 0xc0, !PT ;  /* 0x0000000071717212 */ /* 0x000fe200078ec0ff */
[----:B------:R-:W-:Y:S01]  /*5590*/  LDSM.16.MT88.4 R28, [R186+0xc800] ;  /* 0x00c80000ba1c783b */ /* 0x000fe20000004200 */
[----:B------:R-:W-:Y:S01]  /*55a0*/  SHF.R.U32.HI R0, RZ, 0x10, R6 ;  /* 0x00000010ff007819 */ /* 0x000fe20000011606 */
[----:B------:R-:W-:Y:S01]  /*55b0*/  MUFU.EX2 R153, R153 ;  /* 0x0000009900997308 */ /* 0x000fe20000000800 */
[--C-:B------:R-:W-:Y:S01]  /*55c0*/  SHF.R.U32.HI R141, RZ, 0x10, R10.reuse ;  /* 0x00000010ff8d7819 */ /* 0x100fe2000001160a */
[----:B------:R-:W2:Y:S01]  /*55d0*/  LDSM.16.MT88.4 R4, [R188+0xc800] ;  /* 0x00c80000bc04783b */ /* 0x000ea20000004200 */
[----:B------:R-:W-:Y:S01]  /*55e0*/  LOP3.LUT R8, R0, 0xff, RZ, 0xc0, !PT ;  /* 0x000000ff00087812 */ /* 0x000fe200078ec0ff */
[C---:B------:R-:W-:Y:S01]  /*55f0*/  HMMA.16816.F32.BF16 R128, R112.reuse, R124, RZ ;  /* 0x0000007c7080723c */ /* 0x040fe200000418ff */
[----:B------:R-:W-:Y:S01]  /*5600*/  LOP3.LUT R140, R10, 0xff, RZ, 0xc0, !PT ;  /* 0x000000ff0a8c7812 */ /* 0x000fe200078ec0ff */
[----:B------:R-:W-:Y:S01]  /*5610*/  LDSM.16.MT88.4 R24, [R185+0xc800] ;  /* 0x00c80000b918783b */ /* 0x000fe20000004200 */
[----:B------:R-:W-:Y:S01]  /*5620*/  SHF.R.U32.HI R10, RZ, 0x18, R10 ;  /* 0x00000018ff0a7819 */ /* 0x000fe2000001160a */
[----:B------:R-:W3:Y:S01]  /*5630*/  MUFU.EX2 R149, R149 ;  /* 0x0000009500957308 */ /* 0x000ee20000000800 */
[----:B------:R-:W-:Y:S01]  /*5640*/  SHF.R.U32.HI R11, RZ, 0x8, R11 ;  /* 0x00000008ff0b7819 */ /* 0x000fe2000001160b */
[----:B------:R-:W-:Y:S01]  /*5650*/  FFMA.FTZ R215, R215, c[0x0][0x23c], -R209 ;  /* 0x00008f00d7d77a23 */ /* 0x000fe200000108d1 */
[----:B------:R-:W-:Y:S01]  /*5660*/  LOP3.LUT R141, R141, 0xff, RZ, 0xc0, !PT ;  /* 0x000000ff8d8d7812 */ /* 0x000fe200078ec0ff */
[C---:B------:R-:W-:Y:S01]  /*5670*/  HMMA.16816.F32.BF16 R124, R112.reuse, R126, RZ ;  /* 0x0000007e707c723c */ /* 0x040fe200000418ff */
[----:B------:R-:W-:Y:S01]  /*5680*/  PRMT R143, R8, 0x5410, R143 ;  /* 0x00005410088f7816 */ /* 0x000fe2000000008f */
[----:B------:R-:W-:Y:S01]  /*5690*/  FFMA.FTZ R211, R211, c[0x0][0x23c], -R209 ;  /* 0x00008f00d3d37a23 */ /* 0x000fe200000108d1 */
[----:B------:R-:W-:Y:S01]  /*56a0*/  PRMT R140, R140, 0x5410, R11 ;  /* 0x000054108c8c7816 */ /* 0x000fe2000000000b */
[----:B------:R-:W-:Y:S01]  /*56b0*/  MUFU.EX2 R151, R151 ;  /* 0x0000009700977308 */ /* 0x000fe20000000800 */
[----:B------:R-:W-:Y:S01]  /*56c0*/  PRMT R141, R141, 0x5410, R10 ;  /* 0x000054108d8d7816 */ /* 0x000fe2000000000a */
[--C-:B------:R-:W-:Y:S01]  /*56d0*/  HSET2.LE.AND R143, R143, R161.reuse, PT ;  /* 0x000000a18f8f7233 */ /* 0x100fe20003803000 */
[--C-:B------:R-:W-:Y:S01]  /*56e0*/  FFMA.FTZ R210, R210, c[0x0][0x23c], -R209.reuse ;  /* 0x00008f00d2d27a23 */ /* 0x100fe200000108d1 */
[----:B-1----:R-:W-:Y:S01]  /*56f0*/  HMMA.16816.F32.BF16 R116, R112, R32, RZ ;  /* 0x000000207074723c */ /* 0x002fe200000418ff */
[--C-:B------:R-:W-:Y:S01]  /*5700*/  HSET2.LE.AND R140, R140, R161.reuse, PT ;  /* 0x000000a18c8c7233 */ /* 0x100fe20003803000 */
[----:B------:R-:W-:Y:S01]  /*5710*/  FFMA.FTZ R208, R208, c[0x0][0x23c], -R209 ;  /* 0x00008f00d0d07a23 */ /* 0x000fe200000108d1 */
[----:B------:R-:W-:Y:S01]  /*5720*/  HSET2.LE.AND R141, R141, R161, PT ;  /* 0x000000a18d8d7233 */ /* 0x000fe20003803000 */
[----:B------:R-:W-:Y:S01]  /*5730*/  MUFU.EX2 R135, R135 ;  /* 0x0000008700877308 */ /* 0x000fe20000000800 */
[----:B------:R-:W-:-:S02]  /*5740*/  FFMA.FTZ R206, R206, c[0x0][0x23c], -R169 ;  /* 0x00008f00cece7a23 */ /* 0x000fc400000108a9 */
[----:B---3--:R-:W-:Y:S01]  /*5750*/  F2FP.BF16.PACK_AB R33, R149, R153 ;  /* 0x000000999521723e */ /* 0x008fe200000010ff */
[C---:B------:R-:W-:Y:S01]  /*5760*/  HMMA.16816.F32.BF16 R76, R112.reuse, R80, RZ ;  /* 0x00000050704c723c */ /* 0x040fe200000418ff */
[--C-:B------:R-:W-:Y:S02]  /*5770*/  FFMA.FTZ R168, R168, c[0x0][0x23c], -R169.reuse ;  /* 0x00008f00a8a87a23 */ /* 0x100fe400000108a9 */
[----:B------:R-:W-:Y:S01]  /*5780*/  LOP3.LUT R140, R140, R33, RZ, 0xc0, !PT ;  /* 0x000000218c8c7212 */ /* 0x000fe200078ec0ff */
[----:B------:R1:W3:Y:S01]  /*5790*/  MUFU.EX2 R0, R9 ;  /* 0x0000000900007308 */ /* 0x0002e20000000800 */
[--C-:B------:R-:W-:Y:S02]  /*57a0*/  FFMA.FTZ R167, R167, c[0x0][0x23c], -R169.reuse ;  /* 0x00008f00a7a77a23 */ /* 0x100fe400000108a9 */
[----:B------:R-:W-:Y:S01]  /*57b0*/  FFMA.FTZ R166, R166, c[0x0][0x23c], -R169 ;  /* 0x00008f00a6a67a23 */ /* 0x000fe200000108a9 */
[----:B------:R-:W-:Y:S01]  /*57c0*/  HMMA.16816.F32.BF16 R80, R112, R82, RZ ;  /* 0x000000527050723c */ /* 0x000fe200000418ff */
[----:B------:R-:W-:-:S02]  /*57d0*/  FADD.FTZ R156, R157, R156 ;  /* 0x0000009c9d9c7221 */ /* 0x000fc40000010000 */
[----:B------:R-:W-:Y:S01]  /*57e0*/  FADD.FTZ R154, R154, R160 ;  /* 0x000000a09a9a7221 */ /* 0x000fe20000010000 */
[----:B------:R-:W4:Y:S01]  /*57f0*/  MUFU.EX2 R158, R158 ;  /* 0x0000009e009e7308 */ /* 0x000f220000000800 */
[----:B------:R-:W-:Y:S02]  /*5800*/  FADD.FTZ R155, R155, R156 ;  /* 0x0000009c9b9b7221 */ /* 0x000fe40000010000 */
[----:B------:R-:W-:Y:S01]  /*5810*/  FADD.FTZ R159, R159, R154 ;  /* 0x0000009a9f9f7221 */ /* 0x000fe20000010000 */
[C---:B------:R-:W-:Y:S01]  /*5820*/  HMMA.16816.F32.BF16 R68, R112.reuse, R72, RZ ;  /* 0x000000487044723c */ /* 0x040fe200000418ff */
[----:B------:R-:W-:Y:S02]  /*5830*/  FADD.FTZ R155, R150, R155 ;  /* 0x0000009b969b7221 */ /* 0x000fe40000010000 */
[----:B------:R-:W-:Y:S01]  /*5840*/  FADD.FTZ R159, R152, R159 ;  /* 0x0000009f989f7221 */ /* 0x000fe20000010000 */
[----:B-1----:R-:W-:Y:S01]  /*5850*/  F2FP.BF16.PACK_AB R9, R2, R148 ;  /* 0x000000940209723e */ /* 0x002fe200000010ff */
[----:B------:R-:W-:Y:S01]  /*5860*/  MUFU.EX2 R162, R162 ;  /* 0x000000a200a27308 */ /* 0x000fe20000000800 */
[----:B---3--:R-:W-:Y:S01]  /*5870*/  F2FP.BF16.PACK_AB R147, R0, R135 ;  /* 0x000000870093723e */ /* 0x008fe200000010ff */
[----:B------:R-:W-:Y:S01]  /*5880*/  FADD.FTZ R153, R153, R155 ;  /* 0x0000009b99997221 */ /* 0x000fe20000010000 */
[----:B------:R-:W-:Y:S01]  /*5890*/  LOP3.LUT R142, R142, R9, RZ, 0xc0, !PT ;  /* 0x000000098e8e7212 */ /* 0x000fe200078ec0ff */
[----:B------:R-:W-:Y:S01]  /*58a0*/  HMMA.16816.F32.BF16 R84, R112, R88, RZ ;  /* 0x000000587054723c */ /* 0x000fe200000418ff */
[----:B------:R-:W1:Y:S01]  /*58b0*/  LDSM.16.MT88.4 R8, [R185+0xe800] ;  /* 0x00e80000b908783b */ /* 0x000e620000004200 */
[----:B------:R-:W-:Y:S01]  /*58c0*/  LOP3.LUT R143, R143, R147, RZ, 0xc0, !PT ;  /* 0x000000938f8f7212 */ /* 0x000fe200078ec0ff */
[----:B------:R-:W-:Y:S01]  /*58d0*/  FADD.FTZ R153, R149, R153 ;  /* 0x0000009995997221 */ /* 0x000fe20000010000 */
[----:B----4-:R-:W-:Y:S01]  /*58e0*/  F2FP.BF16.PACK_AB R32, R158, R151 ;  /* 0x000000979e20723e */ /* 0x010fe200000010ff */
[----:B------:R-:W-:Y:S01]  /*58f0*/  MUFU.EX2 R207, R207 ;  /* 0x000000cf00cf7308 */ /* 0x000fe20000000800 */
[----:B------:R-:W-:-:S02]  /*5900*/  FADD.FTZ R151, R151, R159 ;  /* 0x0000009f97977221 */ /* 0x000fc40000010000 */
[----:B------:R-:W-:Y:S01]  /*5910*/  LOP3.LUT R141, R141, R32, RZ, 0xc0, !PT ;  /* 0x000000208d8d7212 */ /* 0x000fe200078ec0ff */
[----:B------:R-:W-:Y:S01]  /*5920*/  HMMA.16816.F32.BF16 R88, R112, R90, RZ ;  /* 0x0000005a7058723c */ /* 0x000fe200000418ff */
[----:B------:R-:W-:Y:S02]  /*5930*/  FADD.FTZ R151, R158, R151 ;  /* 0x000000979e977221 */ /* 0x000fe40000010000 */
[----:B------:R-:W-:Y:S01]  /*5940*/  FADD.FTZ R148, R148, R153 ;  /* 0x0000009994947221 */ /* 0x000fe20000010000 */
[----:B------:R-:W-:Y:S01]  /*5950*/  MUFU.EX2 R171, R171 ;  /* 0x000000ab00ab7308 */ /* 0x000fe20000000800 */
[----:B------:R-:W-:Y:S02]  /*5960*/  FADD.FTZ R135, R135, R151 ;  /* 0x0000009787877221 */ /* 0x000fe40000010000 */
[----:B------:R-:W-:Y:S01]  /*5970*/  FADD.FTZ R148, R2, R148 ;  /* 0x0000009402947221 */ /* 0x000fe20000010000 */
[----:B--2---:R-:W-:Y:S01]  /*5980*/  HMMA.16816.F32.BF16 R128, R140, R4, R128 ;  /* 0x000000048c80723c */ /* 0x004fe20000041880 */
[----:B------:R-:W-:-:S03]  /*5990*/  FADD.FTZ R135, R0, R135 ;  /* 0x0000008700877221 */ /* 0x000fc60000010000 */
[----:B------:R-:W-:Y:S04]  /*59a0*/  MUFU.EX2 R199, R199 ;  /* 0x000000c700c77308 */ /* 0x000fe80000000800 */
[C---:B------:R-:W-:Y:S01]  /*59b0*/  HMMA.16816.F32.BF16 R124, R140.reuse, R6, R124 ;  /* 0x000000068c7c723c */ /* 0x040fe2000004187c */
[----:B------:R-:W2:Y:S03]  /*59c0*/  LDSM.16.MT88.4 R4, [R184+0xe800] ;  /* 0x00e80000b804783b */ /* 0x000ea60000004200 */
[----:B------:R-:W-:Y:S04]  /*59d0*/  MUFU.EX2 R215, R215 ;  /* 0x000000d700d77308 */ /* 0x000fe80000000800 */
[C---:B------:R-:W-:Y:S04]  /*59e0*/  HMMA.16816.F32.BF16 R68, R140.reuse, R16, R68 ;  /* 0x000000108c44723c */ /* 0x040fe80000041844 */
[----:B------:R-:W-:Y:S03]  /*59f0*/  MUFU.EX2 R211, R211 ;  /* 0x000000d300d37308 */ /* 0x000fe60000000800 */
[----:B------:R-:W-:Y:S01]  /*5a00*/  LOP3.LUT R16, R165, UR28, R220, 0x96, !PT ;  /* 0x0000001ca5107c12 */ /* 0x000fe2000f8e96dc */
[----:B-1----:R-:W-:Y:S01]  /*5a10*/  HMMA.16816.F32.BF16 R76, R140, R8, R76 ;  /* 0x000000088c4c723c */ /* 0x002fe2000004184c */
[----:B------:R-:W-:-:S03]  /*5a20*/  IMAD.WIDE.U32 R220, R163, -0x326172a9, RZ ;  /* 0xcd9e8d57a3dc7825 */ /* 0x000fc600078e00ff */
[----:B------:R-:W-:Y:S01]  /*5a30*/  MUFU.EX2 R210, R210 ;  /* 0x000000d200d27308 */ /* 0x000fe20000000800 */
[----:B------:R-:W-:Y:S01]  /*5a40*/  IMAD.WIDE.U32 R16, R16, -0x2daee0ad, RZ ;  /* 0xd2511f5310107825 */ /* 0x000fe200078e00ff */
[----:B------:R-:W-:Y:S02]  /*5a50*/  LOP3.LUT R164, R221, UR25, R164, 0x96, !PT ;  /* 0x00000019dda47c12 */ /* 0x000fe4000f8e96a4 */
[----:B------:R-:W-:Y:S01]  /*5a60*/  HMMA.16816.F32.BF16 R80, R140, R10, R80 ;  /* 0x0000000a8c50723c */ /* 0x000fe20000041850 */
[----:B------:R-:W1:Y:S01]  /*5a70*/  LDSM.16.MT88.4 R8, [R186+0x10800] ;  /* 0x01080000ba08783b */ /* 0x000e620000004200 */
[----:B------:R-:W-:Y:S01]  /*5a80*/  LOP3.LUT R222, R17, UR22, R170, 0x96, !PT ;  /* 0x0000001611de7c12 */ /* 0x000fe2000f8e96aa */
[--C-:B------:R-:W-:Y:S01]  /*5a90*/  FFMA.FTZ R163, R145, c[0x0][0x23c], -R209.reuse ;  /* 0x00008f0091a37a23 */ /* 0x100fe200000108d1 */
[----:B------:R-:W-:Y:S01]  /*5aa0*/  MUFU.EX2 R208, R208 ;  /* 0x000000d000d07308 */ /* 0x000fe20000000800 */
[----:B------:R-:W-:Y:S02]  /*5ab0*/  FFMA.FTZ R165, R139, c[0x0][0x23c], -R209 ;  /* 0x00008f008ba57a23 */ /* 0x000fe400000108d1 */
[----:B------:R-:W-:Y:S01]  /*5ac0*/  IMAD.WIDE.U32 R222, R222, -0x326172a9, RZ ;  /* 0xcd9e8d57dede7825 */ /* 0x000fe200078e00ff */
[C---:B------:R-:W-:Y:S03]  /*5ad0*/  HMMA.16816.F32.BF16 R100, R112.reuse, R104, RZ ;  /* 0x000000687064723c */ /* 0x040fe600000418ff */
[----:B------:R-:W-:Y:S01]  /*5ae0*/  FFMA.FTZ R170, R136, c[0x0][0x23c], -R169 ;  /* 0x00008f0088aa7a23 */ /* 0x000fe200000108a9 */
[----:B------:R-:W-:Y:S01]  /*5af0*/  LOP3.LUT R220, R223, UR17, R220, 0x96, !PT ;  /* 0x00000011dfdc7c12 */ /* 0x000fe2000f8e96dc */
[----:B------:R-:W3:Y:S01]  /*5b00*/  MUFU.EX2 R163, R163 ;  /* 0x000000a300a37308 */ /* 0x000ee20000000800 */
[----:B------:R-:W-:Y:S02]  /*5b10*/  LDSM.16.MT88.4 R136, [R186+0xd000] ;  /* 0x00d00000ba88783b */ /* 0x000fe40000004200 */
[----:B------:R-:W-:Y:S01]  /*5b20*/  HMMA.16816.F32.BF16 R60, R112, R64, RZ ;  /* 0x00000040703c723c */ /* 0x000fe200000418ff */
[----:B------:R-:W-:-:S04]  /*5b30*/  IMAD.WIDE.U32 R220, R220, -0x2daee0ad, RZ ;  /* 0xd2511f53dcdc7825 */ /* 0x000fc800078e00ff */
[----:B------:R-:W-:Y:S03]  /*5b40*/  MUFU.EX2 R165, R165 ;  /* 0x000000a500a57308 */ /* 0x000fe60000000800 */
[----:B------:R-:W-:Y:S05]  /*5b50*/  HMMA.16816.F32.BF16 R64, R112, R66, RZ ;  /* 0x000000427040723c */ /* 0x000fea00000418ff */
[----:B------:R-:W-:Y:S03]  /*5b60*/  MUFU.EX2 R170, R170 ;  /* 0x000000aa00aa7308 */ /* 0x000fe60000000800 */
[C---:B--2---:R-:W-:Y:S05]  /*5b70*/  HMMA.16816.F32.BF16 R84, R140.reuse, R4, R84 ;  /* 0x000000048c54723c */ /* 0x044fea0000041854 */
[----:B------:R-:W-:Y:S03]  /*5b80*/  MUFU.EX2 R206, R206 ;  /* 0x000000ce00ce7308 */ /* 0x000fe60000000800 */
[----:B------:R-:W-:Y:S01]  /*5b90*/  HMMA.16816.F32.BF16 R88, R140, R6, R88 ;  /* 0x000000068c58723c */ /* 0x000fe20000041858 */
[----:B------:R-:W2:Y:S04]  /*5ba0*/  LDSM.16.MT88.4 R4, [R185+0x10800] ;  /* 0x01080000b904783b */ /* 0x000ea80000004200 */
[----:B------:R-:W-:Y:S03]  /*5bb0*/  MUFU.EX2 R168, R168 ;  /* 0x000000a800a87308 */ /* 0x000fe60000000800 */
[C---:B------:R-:W-:Y:S05]  /*5bc0*/  HMMA.16816.F32.BF16 R104, R112.reuse, R106, RZ ;  /* 0x0000006a7068723c */ /* 0x040fea00000418ff */
[----:B------:R-:W-:Y:S03]  /*5bd0*/  MUFU.EX2 R167, R167 ;  /* 0x000000a700a77308 */ /* 0x000fe60000000800 */
[----:B------:R-:W-:Y:S05]  /*5be0*/  HMMA.16816.F32.BF16 R120, R112, R108, RZ ;  /* 0x0000006c7078723c */ /* 0x000fea00000418ff */
[----:B------:R-:W-:Y:S03]  /*5bf0*/  MUFU.EX2 R166, R166 ;  /* 0x000000a600a67308 */ /* 0x000fe60000000800 */
[C---:B-1----:R-:W-:Y:S07]  /*5c00*/  HMMA.16816.F32.BF16 R100, R140.reuse, R8, R100 ;  /* 0x000000088c64723c */ /* 0x042fee0000041864 */
[----:B------:R-:W-:Y:S01]  /*5c10*/  IMAD.WIDE.U32 R8, R164, -0x2daee0ad, RZ ;  /* 0xd2511f53a4087825 */ /* 0x000fe200078e00ff */
[----:B------:R-:W-:Y:S03]  /*5c20*/  HMMA.16816.F32.BF16 R60, R140, R12, R60 ;  /* 0x0000000c8c3c723c */ /* 0x000fe6000004183c */
[----:B------:R-:W-:Y:S01]  /*5c30*/  FFMA.FTZ R164, R144, c[0x0][0x23c], -R209 ;  /* 0x00008f0090a47a23 */ /* 0x000fe200000108d1 */
[----:B------:R-:W-:Y:S01]  /*5c40*/  LOP3.LUT R224, R9, UR16, R16, 0x96, !PT ;  /* 0x0000001009e07c12 */ /* 0x000fe2000f8e9610 */
[----:B------:R-:W-:Y:S01]  /*5c50*/  LDSM.16.MT88.4 R144, [R184+0x10800] ;  /* 0x01080000b890783b */ /* 0x000fe20000004200 */
[----:B------:R-:W-:-:S02]  /*5c60*/  LOP3.LUT R8, R221, UR13, R8, 0x96, !PT ;  /* 0x0000000ddd087c12 */ /* 0x000fc4000f8e9608 */
[----:B------:R-:W-:Y:S01]  /*5c70*/  HMMA.16816.F32.BF16 R64, R140, R14, R64 ;  /* 0x0000000e8c40723c */ /* 0x000fe20000041840 */
[----:B------:R-:W1:Y:S01]  /*5c80*/  LDSM.16.MT88.4 R12, [R188+0x10800] ;  /* 0x01080000bc0c783b */ /* 0x000e620000004200 */
[----:B------:R-:W-:Y:S01]  /*5c90*/  IMAD.WIDE.U32 R224, R224, -0x326172a9, RZ ;  /* 0xcd9e8d57e0e07825 */ /* 0x000fe200078e00ff */
[----:B------:R-:W4:Y:S05]  /*5ca0*/  MUFU.EX2 R164, R164 ;  /* 0x000000a400a47308 */ /* 0x000f2a0000000800 */
[C---:B------:R-:W-:Y:S08]  /*5cb0*/  HMMA.16816.F32.BF16 R72, R112.reuse, R74, RZ ;  /* 0x0000004a7048723c */ /* 0x040ff000000418ff */
        /* <DEDUP_REMOVED lines=46> */
[----:B------:R-:W5:Y:S07]  /*5fa0*/  LDSM.16.MT88.4 R20, [R184+0xf000] ;  /* 0x00f00000b814783b */ /* 0x000f6e0000004200 */
        /* <DEDUP_REMOVED lines=27> */
[----:B------:R-:W-:-:S06]  /*6160*/  FADD.FTZ R207, R208, R164 ;  /* 0x000000a4d0cf7221 */ /* 0x000fcc0000010000 */
        /* <DEDUP_REMOVED lines=12> */
[C---:B-----5:R-:W-:Y:S07]  /*6230*/  HMMA.16816.F32.BF16 R84, R16.reuse, R20, R84 ;  /* 0x000000141054723c */ /* 0x060fee0000041854 */
        /* <DEDUP_REMOVED lines=165> */
[----:B------:R5:W-:Y:S02]  /*6c90*/  @!P4 LDGSTS.E.BYPASS.LTC128B.128 [R196+0xd000], [R22.64] ;  /* 0x0d00000016c4cfae */ /* 0x000be4000b901d52 */
[----:B------:R-:W-:Y:S02]  /*6ca0*/  IMAD R0, R0, 0x40, R195 ;  /* 0x0000004000007824 */ /* 0x000fe400078e02c3 */
[----:B------:R-:W-:Y:S03]  /*6cb0*/  @P3 STS.128 [R196+0xf000], RZ ;  /* 0x00f000ffc4003388 */ /* 0x000fe60000000c00 */
[----:B------:R-:W-:Y:S01]  /*6cc0*/  IADD3 R135, R0, 0x8, RZ ;  /* 0x0000000800877810 */ /* 0x000fe20007ffe0ff */
[----:B------:R-:W-:Y:S01]  /*6cd0*/  @!PT LDS RZ, [RZ] ;  /* 0x00000000fffff984 */ /* 0x000fe20000000800 */
[----:B------:R-:W-:Y:S01]  /*6ce0*/  @!PT LDS RZ, [RZ] ;  /* 0x00000000fffff984 */ /* 0x000fe20000000800 */
[----:B------:R-:W-:Y:S01]  /*6cf0*/  @!PT LDS RZ, [RZ] ;  /* 0x00000000fffff984 */ /* 0x000fe20000000800 */
[----:B------:R5:W-:Y:S03]  /*6d00*/  @!P3 LDGSTS.E.BYPASS.LTC128B.128 [R196+0xf000], [R20.64+0x80] ;  /* 0x0f00008014c4bfae */ /* 0x000be6000b901d52 */
[----:B------:R-:W-:Y:S01]  /*6d10*/  I2F R2, R135 ;  /* 0x0000008700027306 */ /* 0x000fe20000201400 */
[----:B------:R-:W-:Y:S01]  /*6d20*/  @P2 STS.128 [R196+0x11000], RZ ;  /* 0x011000ffc4002388 */ /* 0x000fe20000000c00 */
[----:B------:R-:W-:-:S02]  /*6d30*/  ISETP.GE.AND P0, PT, R135, R134, PT ;  /* 0x000000868700720c */ /* 0x000fc40003f06270 */
        /* <DEDUP_REMOVED lines=21> */
[----:B-----5:R-:W1:Y:S04]  /*6e90*/  LDSM.16.M88.4 R20, [R193+0x6000] ;  /* 0x00600000c114783b */ /* 0x020e680000000200 */
[----:B------:R-:W5:Y:S04]  /*6ea0*/  LDSM.16.M88.4 R156, [R193+0x7000] ;  /* 0x00700000c19c783b */ /* 0x000f680000000200 */
[----:B---3--:R-:W-:Y:S04]  /*6eb0*/  LDSM.16.M88.4 R8, [R192] ;  /* 0x00000000c008783b */ /* 0x008fe80000000200 */
[----:B------:R-:W3:Y:S04]  /*6ec0*/  LDSM.16.M88.4 R140, [R191] ;  /* 0x00000000bf8c783b */ /* 0x000ee80000000200 */
[----:B--2---:R-:W2:Y:S04]  /*6ed0*/  LDSM.16.M88.4 R12, [R193+0x6800] ;  /* 0x00680000c10c783b */ /* 0x004ea80000000200 */
[----:B------:R-:W2:Y:S04]  /*6ee0*/  LDSM.16.M88.4 R144, [R193+0x7800] ;  /* 0x00780000c190783b */ /* 0x000ea80000000200 */
[----:B------:R-:W2:Y:S04]  /*6ef0*/  LDSM.16.M88.4 R32, [R182] ;  /* 0x00000000b620783b */ /* 0x000ea80000000200 */
[----:B------:R-:W-:Y:S04]  /*6f00*/  LDSM.16.M88.4 R208, [R190] ;  /* 0x00000000bed0783b */ /* 0x000fe80000000200 */
[----:B----4-:R-:W4:Y:S04]  /*6f10*/  LDSM.16.M88.4 R4, [R187+0x6000] ;  /* 0x00600000bb04783b */ /* 0x010f280000000200 */
[----:B------:R-:W2:Y:S01]  /*6f20*/  LDSM.16.M88.4 R136, [R183] ;  /* 0x00000000b788783b */ /* 0x000ea20000000200 */
[C---:B-1----:R-:W-:Y:S03]  /*6f30*/  HMMA.16816.F32.BF16 R24, R148.reuse, R20, RZ ;  /* 0x000000149418723c */ /* 0x042fe600000418ff */
[----:B------:R-:W1:Y:S04]  /*6f40*/  LDSM.16.M88.4 R28, [R181] ;  /* 0x00000000b51c783b */ /* 0x000e680000000200 */
[----:B------:R-:W1:Y:S01]  /*6f50*/  LDSM.16.M88.4 R168, [R187+0x7000] ;  /* 0x00700000bba8783b */ /* 0x000e620000000200 */
[C---:B------:R-:W-:Y:S03]  /*6f60*/  HMMA.16816.F32.BF16 R20, R148.reuse, R22, RZ ;  /* 0x000000169414723c */ /* 0x040fe600000418ff */
[----:B------:R-:W-:Y:S04]  /*6f70*/  LDSM.16.M88.4 R220, [R187+0x6800] ;  /* 0x00680000bbdc783b */ /* 0x000fe80000000200 */
[----:B------:R-:W-:Y:S01]  /*6f80*/  LDSM.16.M88.4 R164, [R187+0x7800] ;  /* 0x00780000bba4783b */ /* 0x000fe20000000200 */
[C---:B-----5:R-:W-:Y:S03]  /*6f90*/  HMMA.16816.F32.BF16 R160, R148.reuse, R156, RZ ;  /* 0x0000009c94a0723c */ /* 0x060fe600000418ff */
[----:B------:R-:W0:Y:S05]  /*6fa0*/  LDGDEPBAR ;  /* 0x00000000000079af */ /* 0x000e2a0000000000 */
[----:B------:R-:W-:Y:S08]  /*6fb0*/  HMMA.16816.F32.BF16 R156, R148, R158, RZ ;  /* 0x0000009e949c723c */ /* 0x000ff000000418ff */
[C---:B---3--:R-:W-:Y:S08]  /*6fc0*/  HMMA.16816.F32.BF16 R24, R8.reuse, R140, R24 ;  /* 0x0000008c0818723c */ /* 0x048ff00000041818 */
[----:B------:R-:W-:Y:S01]  /*6fd0*/  HMMA.16816.F32.BF16 R20, R8, R142, R20 ;  /* 0x0000008e0814723c */ /* 0x000fe20000041814 */
[----:B------:R-:W-:Y:S07]  /*6fe0*/  LDSM.16.M88.4 R140, [R180] ;  /* 0x00000000b48c783b */ /* 0x000fee0000000200 */
[C---:B--2---:R-:W-:Y:S08]  /*6ff0*/  HMMA.16816.F32.BF16 R16, R148.reuse, R12, RZ ;  /* 0x0000000c9410723c */ /* 0x044ff000000418ff */
[C---:B------:R-:W-:Y:S08]  /*7000*/  HMMA.16816.F32.BF16 R12, R148.reuse, R14, RZ ;  /* 0x0000000e940c723c */ /* 0x040ff000000418ff */
[C---:B------:R-:W-:Y:S08]  /*7010*/  HMMA.16816.F32.BF16 R152, R148.reuse, R144, RZ ;  /* 0x000000909498723c */ /* 0x040ff000000418ff */
[----:B------:R-:W-:Y:S01]  /*7020*/  HMMA.16816.F32.BF16 R148, R148, R146, RZ ;  /* 0x000000929494723c */ /* 0x000fe200000418ff */
[----:B------:R-:W2:Y:S07]  /*7030*/  LDSM.16.M88.4 R144, [R189] ;  /* 0x00000000bd90783b */ /* 0x000eae0000000200 */
[C---:B------:R-:W-:Y:S08]  /*7040*/  HMMA.16816.F32.BF16 R160, R8.reuse, R32, R160 ;  /* 0x0000002008a0723c */ /* 0x040ff000000418a0 */
[----:B------:R-:W-:Y:S01]  /*7050*/  HMMA.16816.F32.BF16 R156, R8, R34, R156 ;  /* 0x00000022089c723c */ /* 0x000fe2000004189c */
[----:B------:R-:W3:Y:S07]  /*7060*/  LDSM.16.M88.4 R32, [R180+0x1000] ;  /* 0x00100000b420783b */ /* 0x000eee0000000200 */
[C---:B----4-:R-:W-:Y:S08]  /*7070*/  HMMA.16816.F32.BF16 R24, R208.reuse, R4, R24 ;  /* 0x00000004d018723c */ /* 0x050ff00000041818 */
[----:B------:R-:W-:Y:S01]  /*7080*/  HMMA.16816.F32.BF16 R20, R208, R6, R20 ;  /* 0x00000006d014723c */ /* 0x000fe20000041814 */
[----:B------:R-:W-:Y:S07]  /*7090*/  LDSM.16.M88.4 R4, [R193+0x8000] ;  /* 0x00800000c104783b */ /* 0x000fee0000000200 */
[C---:B------:R-:W-:Y:S08]  /*70a0*/  HMMA.16816.F32.BF16 R16, R8.reuse, R136, R16 ;  /* 0x000000880810723c */ /* 0x040ff00000041810 */
[C---:B------:R-:W-:Y:S01]  /*70b0*/  HMMA.16816.F32.BF16 R12, R8.reuse, R138, R12 ;  /* 0x0000008a080c723c */ /* 0x040fe2000004180c */
[----:B------:R-:W4:Y:S07]  /*70c0*/  LDSM.16.M88.4 R136, [R180+0x800] ;  /* 0x00080000b488783b */ /* 0x000f2e0000000200 */
[C---:B-1----:R-:W-:Y:S08]  /*70d0*/  HMMA.16816.F32.BF16 R152, R8.reuse, R28, R152 ;  /* 0x0000001c0898723c */ /* 0x042ff00000041898 */
[----:B------:R-:W-:Y:S01]  /*70e0*/  HMMA.16816.F32.BF16 R148, R8, R30, R148 ;  /* 0x0000001e0894723c */ /* 0x000fe20000041894 */
[----:B------:R-:W1:Y:S04]  /*70f0*/  LDSM.16.M88.4 R28, [R180+0x1800] ;  /* 0x00180000b41c783b */ /* 0x000e680000000200 */
[----:B------:R-:W5:Y:S03]  /*7100*/  LDSM.16.M88.4 R8, [R194+0x2000] ;  /* 0x00200000c208783b */ /* 0x000f660000000200 */
        /* <DEDUP_REMOVED lines=10> */
[----:B------:R-:W2:Y:S07]  /*71b0*/  LDSM.16.M88.4 R164, [R193+0x8800] ;  /* 0x00880000c1a4783b */ /* 0x000eae0000000200 */
[C---:B---3--:R-:W-:Y:S08]  /*71c0*/  HMMA.16816.F32.BF16 R160, R144.reuse, R32, R160 ;  /* 0x0000002090a0723c */ /* 0x048ff000000418a0 */
[C---:B------:R-:W-:Y:S01]  /*71d0*/  HMMA.16816.F32.BF16 R156, R144.reuse, R34, R156 ;  /* 0x00000022909c723c */ /* 0x040fe2000004189c */
[----:B------:R-:W-:Y:S07]  /*71e0*/  LDSM.16.M88.4 R32, [R179] ;  /* 0x00000000b320783b */ /* 0x000fee0000000200 */
[C---:B----4-:R-:W-:Y:S08]  /*71f0*/  HMMA.16816.F32.BF16 R16, R144.reuse, R136, R16 ;  /* 0x000000889010723c */ /* 0x050ff00000041810 */
[C---:B------:R-:W-:Y:S01]  /*7200*/  HMMA.16816.F32.BF16 R12, R144.reuse, R138, R12 ;  /* 0x0000008a900c723c */ /* 0x040fe2000004180c */
[----:B------:R-:W-:Y:S07]  /*7210*/  LDSM.16.M88.4 R136, [R192+0x2000] ;  /* 0x00200000c088783b */ /* 0x000fee0000000200 */
[C---:B-1----:R-:W-:Y:S08]  /*7220*/  HMMA.16816.F32.BF16 R152, R144.reuse, R28, R152 ;  /* 0x0000001c9098723c */ /* 0x042ff00000041898 */
[----:B------:R-:W-:Y:S01]  /*7230*/  HMMA.16816.F32.BF16 R148, R144, R30, R148 ;  /* 0x0000001e9094723c */ /* 0x000fe20000041894 */
[----:B------:R-:W-:Y:S04]  /*7240*/  LDSM.16.M88.4 R28, [R178] ;  /* 0x00000000b21c783b */ /* 0x000fe80000000200 */
[----:B------:R-:W-:Y:S03]  /*7250*/  LDSM.16.M88.4 R144, [R187+0x8800] ;  /* 0x00880000bb90783b */ /* 0x000fe60000000200 */
[C---:B-----5:R-:W-:Y:S08]  /*7260*/  HMMA.16816.F32.BF16 R24, R8.reuse, R4, R24 ;  /* 0x000000040818723c */ /* 0x060ff00000041818 */
[C---:B------:R-:W-:Y:S01]  /*7270*/  HMMA.16816.F32.BF16 R20, R8.reuse, R6, R20 ;  /* 0x000000060814723c */ /* 0x040fe20000041814 */
[----:B------:R-:W1:Y:S07]  /*7280*/  LDSM.16.M88.4 R4, [R177] ;  /* 0x00000000b104783b */ /* 0x000e6e0000000200 */
[C---:B--2---:R-:W-:Y:S08]  /*7290*/  HMMA.16816.F32.BF16 R160, R8.reuse, R140, R160 ;  /* 0x0000008c08a0723c */ /* 0x044ff000000418a0 */
[C---:B------:R-:W-:Y:S01]  /*72a0*/  HMMA.16816.F32.BF16 R156, R8.reuse, R142, R156 ;  /* 0x0000008e089c723c */ /* 0x040fe2000004189c */
[----:B------:R-:W2:Y:S07]  /*72b0*/  LDSM.16.M88.4 R140, [R176] ;  /* 0x00000000b08c783b */ /* 0x000eae0000000200 */
[C---:B------:R-:W-:Y:S08]  /*72c0*/  HMMA.16816.F32.BF16 R16, R8.reuse, R164, R16 ;  /* 0x000000a40810723c */ /* 0x040ff00000041810 */
[C---:B------:R-:W-:Y:S01]  /*72d0*/  HMMA.16816.F32.BF16 R12, R8.reuse, R166, R12 ;  /* 0x000000a6080c723c */ /* 0x040fe2000004180c */
[----:B------:R-:W-:Y:S07]  /*72e0*/  LDSM.16.M88.4 R164, [R190+0x2000] ;  /* 0x00200000bea4783b */ /* 0x000fee0000000200 */
[C---:B------:R-:W-:Y:S01]  /*72f0*/  HMMA.16816.F32.BF16 R208, R8.reuse, R168, R152 ;  /* 0x000000a808d0723c */ /* 0x040fe20000041898 */
[----:B------:R-:W-:Y:S07]  /*7300*/  LDSM.16.M88.4 R152, [R187+0x8000] ;  /* 0x00800000bb98783b */ /* 0x000fee0000000200 */
        /* <DEDUP_REMOVED lines=11> */
[----:B------:R-:W1:Y:S07]  /*73c0*/  LDSM.16.M88.4 R32, [R189+0x2000] ;  /* 0x00200000bd20783b */ /* 0x000e6e0000000200 */
[C---:B--2---:R-:W-:Y:S08]  /*73d0*/  HMMA.16816.F32.BF16 R208, R136.reuse, R140, R208 ;  /* 0x0000008c88d0723c */ /* 0x044ff000000418d0 */
[----:B------:R-:W-:Y:S01]  /*73e0*/  HMMA.16816.F32.BF16 R148, R136, R142, R148 ;  /* 0x0000008e8894723c */ /* 0x000fe20000041894 */
[----:B------:R-:W2:Y:S04]  /*73f0*/  LDSM.16.M88.4 R136, [R180+0x2800] ;  /* 0x00280000b488783b */ /* 0x000ea80000000200 */
[----:B------:R-:W5:Y:S03]  /*7400*/  LDSM.16.M88.4 R140, [R180+0x3800] ;  /* 0x00380000b48c783b */ /* 0x000f660000000200 */
[C---:B---3--:R-:W-:Y:S08]  /*7410*/  HMMA.16816.F32.BF16 R160, R164.reuse, R8, R160 ;  /* 0x00000008a4a0723c */ /* 0x048ff000000418a0 */
[C---:B------:R-:W-:Y:S01]  /*7420*/  HMMA.16816.F32.BF16 R156, R164.reuse, R10, R156 ;  /* 0x0000000aa49c723c */ /* 0x040fe2000004189c */
[----:B------:R-:W-:Y:S07]  /*7430*/  LDSM.16.M88.4 R8, [R193+0xa000] ;  /* 0x00a00000c108783b */ /* 0x000fee0000000200 */
[C---:B------:R-:W-:Y:S08]  /*7440*/  HMMA.16816.F32.BF16 R16, R164.reuse, R144, R16 ;  /* 0x00000090a410723c */ /* 0x040ff00000041810 */
[C---:B------:R-:W-:Y:S01]  /*7450*/  HMMA.16816.F32.BF16 R12, R164.reuse, R146, R12 ;  /* 0x00000092a40c723c */ /* 0x040fe2000004180c */
[----:B------:R-:W3:Y:S07]  /*7460*/  LDSM.16.M88.4 R144, [R194+0x4000] ;  /* 0x00400000c290783b */ /* 0x000eee0000000200 */
[C---:B------:R-:W-:Y:S08]  /*7470*/  HMMA.16816.F32.BF16 R24, R164.reuse, R152, R24 ;  /* 0x00000098a418723c */ /* 0x040ff00000041818 */
[C---:B------:R-:W-:Y:S01]  /*7480*/  HMMA.16816.F32.BF16 R20, R164.reuse, R154, R20 ;  /* 0x0000009aa414723c */ /* 0x040fe20000041814 */
[----:B------:R-:W-:Y:S07]  /*7490*/  LDSM.16.M88.4 R152, [R175] ;  /* 0x00000000af98783b */ /* 0x000fee0000000200 */
[C---:B----4-:R-:W-:Y:S08]  /*74a0*/  HMMA.16816.F32.BF16 R208, R164.reuse, R168, R208 ;  /* 0x000000a8a4d0723c */ /* 0x050ff000000418d0 */
[----:B------:R-:W-:Y:S01]  /*74b0*/  HMMA.16816.F32.BF16 R148, R164, R170, R148 ;  /* 0x000000aaa494723c */ /* 0x000fe20000041894 */
        /* <DEDUP_REMOVED lines=8> */
[C---:B------:R-:W-:Y:S01]  /*7540*/  HMMA.16816.F32.BF16 R20, R32.reuse, R30, R20 ;  /* 0x0000001e2014723c */ /* 0x040fe20000041814 */
[----:B------:R-:W4:Y:S07]  /*7550*/  LDSM.16.M88.4 R28, [R193+0xb000] ;  /* 0x00b00000c11c783b */ /* 0x000f2e0000000200 */
[C---:B-----5:R-:W-:Y:S08]  /*7560*/  HMMA.16816.F32.BF16 R208, R32.reuse, R140, R208 ;  /* 0x0000008c20d0723c */ /* 0x060ff000000418d0 */
[----:B------:R-:W-:Y:S01]  /*7570*/  HMMA.16816.F32.BF16 R148, R32, R142, R148 ;  /* 0x0000008e2094723c */ /* 0x000fe20000041894 */
[----:B------:R-:W5:Y:S04]  /*7580*/  LDSM.16.M88.4 R32, [R174] ;  /* 0x00000000ae20783b */ /* 0x000f680000000200 */
[----:B------:R-:W-:Y:S03]  /*7590*/  LDSM.16.M88.4 R140, [R187+0xa800] ;  /* 0x00a80000bb8c783b */ /* 0x000fe60000000200 */
[C---:B---3--:R-:W-:Y:S08]  /*75a0*/  HMMA.16816.F32.BF16 R24, R144.reuse, R8, R24 ;  /* 0x000000089018723c */ /* 0x048ff00000041818 */
[C---:B------:R-:W-:Y:S01]  /*75b0*/  HMMA.16816.F32.BF16 R20, R144.reuse, R10, R20 ;  /* 0x0000000a9014723c */ /* 0x040fe20000041814 */
[----:B------:R-:W-:Y:S07]  /*75c0*/  LDSM.16.M88.4 R8, [R190+0x4000] ;  /* 0x00400000be08783b */ /* 0x000fee0000000200 */
[C---:B-1----:R-:W-:Y:S08]  /*75d0*/  HMMA.16816.F32.BF16 R208, R144.reuse, R4, R208 ;  /* 0x0000000490d0723c */ /* 0x042ff000000418d0 */
[C---:B------:R-:W-:Y:S01]  /*75e0*/  HMMA.16816.F32.BF16 R148, R144.reuse, R6, R148 ;  /* 0x000000069094723c */ /* 0x040fe20000041894 */
[----:B------:R-:W1:Y:S07]  /*75f0*/  LDSM.16.M88.4 R4, [R187+0xa000] ;  /* 0x00a00000bb04783b */ /* 0x000e6e0000000200 */
[C---:B--2---:R-:W-:Y:S08]  /*7600*/  HMMA.16816.F32.BF16 R16, R144.reuse, R136, R16 ;  /* 0x000000889010723c */ /* 0x044ff00000041810 */
[----:B------:R-:W-:Y:S01]  /*7610*/  HMMA.16816.F32.BF16 R12, R144, R138, R12 ;  /* 0x0000008a900c723c */ /* 0x000fe2000004180c */
[----:B------:R-:W2:Y:S07]  /*7620*/  LDSM.16.M88.4 R136, [R173] ;  /* 0x00000000ad88783b */ /* 0x000eae0000000200 */
[C---:B------:R-:W-:Y:S08]  /*7630*/  HMMA.16816.F32.BF16 R24, R164.reuse, R152, R24 ;  /* 0x00000098a418723c */ /* 0x040ff00000041818 */
[----:B------:R-:W-:Y:S08]  /*7640*/  HMMA.16816.F32.BF16 R20, R164, R154, R20 ;  /* 0x0000009aa414723c */ /* 0x000ff00000041814 */
[C---:B----4-:R-:W-:Y:S08]  /*7650*/  HMMA.16816.F32.BF16 R160, R144.reuse, R28, R160 ;  /* 0x0000001c90a0723c */ /* 0x050ff000000418a0 */
[----:B------:R-:W-:Y:S01]  /*7660*/  HMMA.16816.F32.BF16 R156, R144, R30, R156 ;  /* 0x0000001e909c723c */ /* 0x000fe2000004189c */
[----:B------:R-:W-:Y:S04]  /*7670*/  LDSM.16.M88.4 R144, [R189+0x4000] ;  /* 0x00400000bd90783b */ /* 0x000fe80000000200 */
[----:B------:R-:W-:Y:S03]  /*7680*/  LDSM.16.M88.4 R28, [R172] ;  /* 0x00000000ac1c783b */ /* 0x000fe60000000200 */
[C---:B-----5:R-:W-:Y:S01]  /*7690*/  HMMA.16816.F32.BF16 R152, R164.reuse, R32, R16 ;  /* 0x00000020a498723c */ /* 0x060fe20000041810 */
[----:B------:R-:W3:Y:S07]  /*76a0*/  LDSM.16.M88.4 R16, [R180+0x4000] ;  /* 0x00400000b410783b */ /* 0x000eee0000000200 */
[----:B------:R-:W-:Y:S01]  /*76b0*/  HMMA.16816.F32.BF16 R12, R164, R34, R12 ;  /* 0x00000022a40c723c */ /* 0x000fe2000004180c */
[----:B------:R-:W4:Y:S07]  /*76c0*/  LDSM.16.M88.4 R32, [R187+0xb000] ;  /* 0x00b00000bb20783b */ /* 0x000f2e0000000200 */
[C---:B-1----:R-:W-:Y:S08]  /*76d0*/  HMMA.16816.F32.BF16 R24, R8.reuse, R4, R24 ;  /* 0x000000040818723c */ /* 0x042ff00000041818 */
[----:B------:R-:W-:Y:S01]  /*76e0*/  HMMA.16816.F32.BF16 R20, R8, R6, R20 ;  /* 0x000000060814723c */ /* 0x000fe20000041814 */
[----:B------:R-:W1:Y:S07]  /*76f0*/  LDSM.16.M88.4 R4, [R180+0x4800] ;  /* 0x00480000b404783b */ /* 0x000e6e0000000200 */
[C---:B--2---:R-:W-:Y:S08]  /*7700*/  HMMA.16816.F32.BF16 R160, R164.reuse, R136, R160 ;  /* 0x00000088a4a0723c */ /* 0x044ff000000418a0 */
[----:B------:R-:W-:Y:S08]  /*7710*/  HMMA.16816.F32.BF16 R156, R164, R138, R156 ;  /* 0x0000008aa49c723c */ /* 0x000ff0000004189c */
[----:B------:R-:W-:Y:S08]  /*7720*/  HMMA.16816.F32.BF16 R152, R8, R140, R152 ;  /* 0x0000008c0898723c */ /* 0x000ff00000041898 */
[----:B---3--:R-:W-:Y:S08]  /*7730*/  HMMA.16816.F32.BF16 R24, R144, R16, R24 ;  /* 0x000000109018723c */ /* 0x008ff00000041818 */
[----:B----4-:R-:W-:Y:S07]  /*7740*/  HMMA.16816.F32.BF16 R160, R8, R32, R160 ;  /* 0x0000002008a0723c */ /* 0x010fee00000418a0 */
[----:B------:R-:W-:Y:S01]  /*7750*/  IADD3 R32, R0, 0x1, RZ ;  /* 0x0000000100207810 */ /* 0x000fe20007ffe0ff */
[----:B------:R-:W-:Y:S03]  /*7760*/  HMMA.16816.F32.BF16 R208, R164, R28, R208 ;  /* 0x0000001ca4d0723c */ /* 0x000fe600000418d0 */
[----:B------:R-:W2:Y:S01]  /*7770*/  I2F R33, R32 ;  /* 0x0000002000217306 */ /* 0x000ea20000201400 */
[----:B------:R-:W-:-:S02]  /*7780*/  ISETP.GE.AND P6, PT, R32, R134, PT ;  /* 0x000000862000720c */ /* 0x000fc40003fc6270 */
[----:B------:R-:W-:Y:S02]  /*7790*/  ISETP.GE.AND P1, PT, R32, R133, PT ;  /* 0x000000852000720c */ /* 0x000fe40003f26270 */
[----:B------:R-:W-:Y:S01]  /*77a0*/  HMMA.16816.F32.BF16 R148, R164, R30, R148 ;  /* 0x0000001ea494723c */ /* 0x000fe20000041894 */
[----:B------:R-:W3:Y:S07]  /*77b0*/  LDSM.16.M88.4 R28, [R187+0xb800] ;  /* 0x00b80000bb1c783b */ /* 0x000eee0000000200 */
[----:B------:R-:W-:Y:S01]  /*77c0*/  HMMA.16816.F32.BF16 R20, R144, R18, R20 ;  /* 0x000000129014723c */ /* 0x000fe20000041814 */
[----:B------:R-:W4:Y:S01]  /*77d0*/  LDSM.16.M88.4 R16, [R180+0x5000] ;  /* 0x00500000b410783b */ /* 0x000f220000000200 */
[----:B--2---:R-:W-:-:S02]  /*77e0*/  FFMA.FTZ R25, R33, UR4, R25 ;  /* 0x0000000421197c23 */ /* 0x004fc40008010019 */
[----:B------:R-:W-:-:S04]  /*77f0*/  FFMA.FTZ R33, R33, UR4, R27 ;  /* 0x0000000421217c23 */ /* 0x000fc8000801001b */
[----:B------:R-:W-:Y:S01]  /*7800*/  HMMA.16816.F32.BF16 R12, R8, R142, R12 ;  /* 0x0000008e080c723c */ /* 0x000fe2000004180c */
[----:B------:R-:W-:Y:S02]  /*7810*/  FSEL R27, R25, -INF , !P6 ;  /* 0xff800000191b7808 */ /* 0x000fe40007000000 */
[----:B------:R-:W-:Y:S02]  /*7820*/  FSEL R25, R33, -INF , !P1 ;  /* 0xff80000021197808 */ /* 0x000fe40004800000 */
[----:B------:R-:W-:-:S03]  /*7830*/  IADD3 R33, R0, 0x18, RZ ;  /* 0x0000001800217810 */ /* 0x000fc60007ffe0ff */
[----:B------:R-:W-:Y:S07]  /*7840*/  HMMA.16816.F32.BF16 R156, R8, R34, R156 ;  /* 0x00000022089c723c */ /* 0x000fee000004189c */
[C---:B------:R-:W-:Y:S01]  /*7850*/  IADD3 R35, R0.reuse, 0x9, RZ ;  /* 0x0000000900237810 */ /* 0x040fe20007ffe0ff */
[----:B-1----:R-:W-:Y:S01]  /*7860*/  HMMA.16816.F32.BF16 R152, R144, R4, R152 ;  /* 0x000000049098723c */ /* 0x002fe20000041898 */
[----:B------:R-:W-:Y:S01]  /*7870*/  IADD3 R34, R0, 0x10, RZ ;  /* 0x0000001000227810 */ /* 0x000fe20007ffe0ff */
[----:B------:R-:W-:Y:S01]  /*7880*/  FFMA.FTZ R20, R2, UR4, R20 ;  /* 0x0000000402147c23 */ /* 0x000fe20008010014 */
[----:B------:R-:W1:Y:S01]  /*7890*/  I2F R32, R35 ;  /* 0x0000002300207306 */ /* 0x000e620000201400 */
[----:B------:R-:W-:-:S02]  /*78a0*/  ISETP.GE.AND P6, PT, R35, R134, PT ;  /* 0x000000862300720c */ /* 0x000fc40003fc6270 */
[----:B------:R-:W-:Y:S02]  /*78b0*/  ISETP.GE.AND P1, PT, R35, R133, PT ;  /* 0x000000852300720c */ /* 0x000fe40003f26270 */
[----:B------:R-:W-:Y:S01]  /*78c0*/  HMMA.16816.F32.BF16 R12, R144, R6, R12 ;  /* 0x00000006900c723c */ /* 0x000fe2000004180c */
[----:B------:R-:W-:Y:S02]  /*78d0*/  IADD3 R5, R0, 0x11, RZ ;  /* 0x0000001100057810 */ /* 0x000fe40007ffe0ff */
[----:B------:R-:W2:Y:S04]  /*78e0*/  I2F R4, R34 ;  /* 0x0000002200047306 */ /* 0x000ea80000201400 */
[----:B------:R-:W-:Y:S01]  /*78f0*/  FFMA.FTZ R6, R2, UR4, R22 ;  /* 0x0000000402067c23 */ /* 0x000fe20008010016 */
[----:B------:R-:W-:Y:S01]  /*7900*/  FSEL R22, R20, -INF , !P0 ;  /* 0xff80000014167808 */ /* 0x000fe20004000000 */
[----:B---3--:R-:W-:Y:S01]  /*7910*/  HMMA.16816.F32.BF16 R208, R8, R28, R208 ;  /* 0x0000001c08d0723c */ /* 0x008fe200000418d0 */
[----:B------:R-:W-:Y:S01]  /*7920*/  ISETP.GE.AND P0, PT, R34, R134, PT ;  /* 0x000000862200720c */ /* 0x000fe20003f06270 */
[C---:B-1----:R-:W-:Y:S01]  /*7930*/  FFMA.FTZ R21, R32.reuse, UR4, R21 ;  /* 0x0000000420157c23 */ /* 0x042fe20008010015 */
[----:B------:R1:W3:Y:S01]  /*7940*/  I2F R2, R5 ;  /* 0x0000000500027306 */ /* 0x0002e20000201400 */
[----:B------:R-:W-:Y:S01]  /*7950*/  FFMA.FTZ R32, R32, UR4, R23 ;  /* 0x0000000420207c23 */ /* 0x000fe20008010017 */
[----:B------:R-:W-:-:S02]  /*7960*/  FSEL R20, R6, -INF , !P5 ;  /* 0xff80000006147808 */ /* 0x000fc40006800000 */
[----:B------:R-:W-:Y:S01]  /*7970*/  FSEL R23, R21, -INF , !P6 ;  /* 0xff80000015177808 */ /* 0x000fe20007000000 */
[C---:B----4-:R-:W-:Y:S01]  /*7980*/  HMMA.16816.F32.BF16 R160, R144.reuse, R16, R160 ;  /* 0x0000001090a0723c */ /* 0x050fe200000418a0 */
[----:B------:R-:W-:Y:S01]  /*7990*/  FSEL R21, R32, -INF , !P1 ;  /* 0xff80000020157808 */ /* 0x000fe20004800000 */
[C---:B--2---:R-:W-:Y:S01]  /*79a0*/  FFMA.FTZ R136, R4.reuse, UR4, R152 ;  /* 0x0000000404887c23 */ /* 0x044fe20008010098 */
[CC--:B------:R-:W-:Y:S01]  /*79b0*/  ISETP.GE.AND P6, PT, R5.reuse, R134.reuse, PT ;  /* 0x000000860500720c */ /* 0x0c0fe20003fc6270 */
[----:B------:R-:W-:Y:S01]  /*79c0*/  FFMA.FTZ R135, R4, UR4, R154 ;  /* 0x0000000404877c23 */ /* 0x000fe2000801009a */
[-C--:B------:R-:W-:Y:S01]  /*79d0*/  ISETP.GE.AND P1, PT, R5, R133.reuse, PT ;  /* 0x000000850500720c */ /* 0x080fe20003f26270 */
[----:B------:R-:W2:Y:S01]  /*79e0*/  I2F R29, R33 ;  /* 0x00000021001d7306 */ /* 0x000ea20000201400 */
[----:B------:R-:W-:Y:S01]  /*79f0*/  IADD3 R28, R0, 0x19, RZ ;  /* 0x00000019001c7810 */ /* 0x000fe20007ffe0ff */
[----:B------:R-:W-:Y:S01]  /*7a00*/  HMMA.16816.F32.BF16 R156, R144, R18, R156 ;  /* 0x00000012909c723c */ /* 0x000fe2000004189c */
[----:B------:R-:W-:Y:S01]  /*7a10*/  FSEL R136, R136, -INF , !P0 ;  /* 0xff80000088887808 */ /* 0x000fe20004000000 */
[----:B-1----:R-:W1:Y:S01]  /*7a20*/  LDSM.16.M88.4 R4, [R180+0x5800] ;  /* 0x00580000b404783b */ /* 0x002e620000000200 */
[C---:B---3--:R-:W-:Y:S01]  /*7a30*/  FFMA.FTZ R137, R2.reuse, UR4, R153 ;  /* 0x0000000402897c23 */ /* 0x048fe20008010099 */
[----:B------:R-:W-:Y:S01]  /*7a40*/  ISETP.GE.AND P0, PT, R33, R134, PT ;  /* 0x000000862100720c */ /* 0x000fe20003f06270 */
[----:B------:R-:W-:Y:S01]  /*7a50*/  FFMA.FTZ R155, R2, UR4, R155 ;  /* 0x00000004029b7c23 */ /* 0x000fe2000801009b */
[----:B------:R-:W-:Y:S01]  /*7a60*/  IADD3 R17, R0, 0x20, RZ ;  /* 0x0000002000117810 */ /* 0x000fe20007ffe0ff */
[----:B------:R-:W3:Y:S01]  /*7a70*/  I2F R16, R28 ;  /* 0x0000001c00107306 */ /* 0x000ee20000201400 */
[----:B------:R-:W-:Y:S01]  /*7a80*/  HMMA.16816.F32.BF16 R148, R8, R30, R148 ;  /* 0x0000001e0894723c */ /* 0x000fe20000041894 */
[----:B------:R-:W-:Y:S01]  /*7a90*/  ISETP.GE.AND P5, PT, R34, R133, PT ;  /* 0x000000852200720c */ /* 0x000fe20003fa6270 */
[----:B------:R-:W-:-:S04]  /*7aa0*/  DEPBAR.LE SB0, 0x0 ;  /* 0x000080000000791a */ /* 0x000fc80000000000 */
[C---:B--2---:R-:W-:Y:S01]  /*7ab0*/  FFMA.FTZ R164, R29.reuse, UR4, R14 ;  /* 0x000000041da47c23 */ /* 0x044fe2000801000e */
[C---:B------:R-:W-:Y:S01]  /*7ac0*/  IADD3 R14, R0.reuse, 0x21, RZ ;  /* 0x00000021000e7810 */ /* 0x040fe20007ffe0ff */
[----:B------:R-:W-:Y:S01]  /*7ad0*/  FFMA.FTZ R12, R29, UR4, R12 ;  /* 0x000000041d0c7c23 */ /* 0x000fe2000801000c */
[----:B------:R-:W2:Y:S01]  /*7ae0*/  I2F R18, R17 ;  /* 0x0000001100127306 */ /* 0x000ea20000201400 */
[C---:B------:R-:W-:Y:S02]  /*7af0*/  IADD3 R10, R0.reuse, 0x30, RZ ;  /* 0x00000030000a7810 */ /* 0x040fe40007ffe0ff */
[----:B------:R-:W-:Y:S02]  /*7b00*/  IADD3 R11, R0, 0x29, RZ ;  /* 0x00000029000b7810 */ /* 0x000fe40007ffe0ff */
[----:B------:R-:W-:Y:S01]  /*7b10*/  FSEL R166, R12, -INF , !P0 ;  /* 0xff8000000ca67808 */ /* 0x000fe20004000000 */
[----:B---3--:R-:W-:Y:S01]  /*7b20*/  FFMA.FTZ R13, R16, UR4, R13 ;  /* 0x00000004100d7c23 */ /* 0x008fe2000801000d */
[----:B------:R-:W-:Y:S01]  /*7b30*/  IADD3 R12, R0, 0x28, RZ ;  /* 0x00000028000c7810 */ /* 0x000fe20007ffe0ff */
[----:B------:R-:W3:Y:S01]  /*7b40*/  I2F R2, R14 ;  /* 0x0000000e00027306 */ /* 0x000ee20000201400 */
[----:B------:R-:W-:Y:S01]  /*7b50*/  FSEL R135, R135, -INF , !P5 ;  /* 0xff80000087877808 */ /* 0x000fe20006800000 */
[----:B------:R-:W-:Y:S01]  /*7b60*/  FFMA.FTZ R15, R16, UR4, R15 ;  /* 0x00000004100f7c23 */ /* 0x000fe2000801000f */
[----:B------:R-:W-:-:S02]  /*7b70*/  ISETP.GE.AND P5, PT, R33, R133, PT ;  /* 0x000000852100720c */ /* 0x000fc40003fa6270 */
[----:B------:R-:W-:Y:S02]  /*7b80*/  FSEL R137, R137, -INF , !P6 ;  /* 0xff80000089897808 */ /* 0x000fe40007000000 */
[----:B------:R-:W-:Y:S01]  /*7b90*/  FSEL R165, R155, -INF , !P1 ;  /* 0xff8000009ba57808 */ /* 0x000fe20004800000 */
[----:B------:R-:W4:Y:S01]  /*7ba0*/  I2F R9, R12 ;  /* 0x0000000c00097306 */ /* 0x000f220000201400 */
[-C--:B------:R-:W-:Y:S01]  /*7bb0*/  ISETP.GE.AND P6, PT, R28, R134.reuse, PT ;  /* 0x000000861c00720c */ /* 0x080fe20003fc6270 */
[----:B--2---:R-:W-:Y:S01]  /*7bc0*/  FFMA.FTZ R143, R18, UR4, R160 ;  /* 0x00000004128f7c23 */ /* 0x004fe200080100a0 */
[-C--:B------:R-:W-:Y:S01]  /*7bd0*/  ISETP.GE.AND P1, PT, R28, R133.reuse, PT ;  /* 0x000000851c00720c */ /* 0x080fe20003f26270 */
[----:B------:R-:W-:Y:S01]  /*7be0*/  FFMA.FTZ R141, R18, UR4, R162 ;  /* 0x00000004128d7c23 */ /* 0x000fe200080100a2 */
[----:B------:R-:W-:Y:S02]  /*7bf0*/  FSEL R164, R164, -INF , !P5 ;  /* 0xff800000a4a47808 */ /* 0x000fe40006800000 */
[C---:B------:R-:W-:Y:S01]  /*7c00*/  ISETP.GE.AND P0, PT, R17.reuse, R134, PT ;  /* 0x000000861100720c */ /* 0x040fe20003f06270 */
[C---:B---3--:R-:W-:Y:S01]  /*7c10*/  FFMA.FTZ R153, R2.reuse, UR4, R161 ;  /* 0x0000000402997c23 */ /* 0x048fe200080100a1 */
[----:B-1----:R-:W-:Y:S01]  /*7c20*/  HMMA.16816.F32.BF16 R208, R144, R4, R208 ;  /* 0x0000000490d0723c */ /* 0x002fe200000418d0 */
[----:B------:R-:W-:Y:S01]  /*7c30*/  FFMA.FTZ R140, R2, UR4, R163 ;  /* 0x00000004028c7c23 */ /* 0x000fe200080100a3 */
[----:B------:R-:W1:Y:S01]  /*7c40*/  I2F R8, R11 ;  /* 0x0000000b00087306 */ /* 0x000e620000201400 */
[----:B------:R-:W-:-:S02]  /*7c50*/  ISETP.GE.AND P5, PT, R17, R133, PT ;  /* 0x000000851100720c */ /* 0x000fc40003fa6270 */
[----:B------:R-:W-:Y:S02]  /*7c60*/  FSEL R162, R13, -INF , !P6 ;  /* 0xff8000000da27808 */ /* 0x000fe40007000000 */
[----:B------:R-:W-:Y:S01]  /*7c70*/  IADD3 R4, R0, 0x31, RZ ;  /* 0x0000003100047810 */ /* 0x000fe20007ffe0ff */
[----:B----4-:R-:W-:Y:S01]  /*7c80*/  FFMA.FTZ R152, R9, UR4, R156 ;  /* 0x0000000409987c23 */ /* 0x010fe2000801009c */
[----:B------:R-:W-:Y:S01]  /*7c90*/  FSEL R160, R15, -INF , !P1 ;  /* 0xff8000000fa07808 */ /* 0x000fe20004800000 */
[----:B------:R-:W2:Y:S01]  /*7ca0*/  I2F R2, R10 ;  /* 0x0000000a00027306 */ /* 0x000ea20000201400 */
[C---:B------:R-:W-:Y:S01]  /*7cb0*/  ISETP.GE.AND P6, PT, R14.reuse, R134, PT ;  /* 0x000000860e00720c */ /* 0x040fe20003fc6270 */
[----:B------:R-:W-:Y:S01]  /*7cc0*/  FFMA.FTZ R142, R9, UR4, R158 ;  /* 0x00000004098e7c23 */ /* 0x000fe2000801009e */
[----:B------:R-:W-:Y:S01]  /*7cd0*/  ISETP.GE.AND P1, PT, R14, R133, PT ;  /* 0x000000850e00720c */ /* 0x000fe20003f26270 */
[----:B------:R-:W-:Y:S01]  /*7ce0*/  HMMA.16816.F32.BF16 R148, R144, R6, R148 ;  /* 0x000000069094723c */ /* 0x000fe20000041894 */
[----:B------:R-:W-:-:S02]  /*7cf0*/  FSEL R143, R143, -INF , !P0 ;  /* 0xff8000008f8f7808 */ /* 0x000fc40004000000 */
[----:B------:R-:W-:Y:S01]  /*7d00*/  FSEL R141, R141, -INF , !P5 ;  /* 0xff8000008d8d7808 */ /* 0x000fe20006800000 */
[----:B------:R-:W3:Y:S01]  /*7d10*/  I2F R5, R4 ;  /* 0x0000000400057306 */ /* 0x000ee20000201400 */
[-C--:B------:R-:W-:Y:S01]  /*7d20*/  ISETP.GE.AND P0, PT, R12, R134.reuse, PT ;  /* 0x000000860c00720c */ /* 0x080fe20003f06270 */
[----:B-1----:R-:W-:Y:S01]  /*7d30*/  FFMA.FTZ R157, R8, UR4, R157 ;  /* 0x00000004089d7c23 */ /* 0x002fe2000801009d */
[-C--:B------:R-:W-:Y:S01]  /*7d40*/  ISETP.GE.AND P5, PT, R12, R133.reuse, PT ;  /* 0x000000850c00720c */ /* 0x080fe20003fa6270 */
[----:B------:R-:W-:Y:S01]  /*7d50*/  FFMA.FTZ R144, R8, UR4, R159 ;  /* 0x0000000408907c23 */ /* 0x000fe2000801009f */
[----:B------:R-:W-:Y:S02]  /*7d60*/  FSEL R153, R153, -INF , !P6 ;  /* 0xff80000099997808 */ /* 0x000fe40007000000 */
[----:B------:R-:W-:Y:S01]  /*7d70*/  FSEL R140, R140, -INF , !P1 ;  /* 0xff8000008c8c7808 */ /* 0x000fe20004800000 */
[C---:B--2---:R-:W-:Y:S01]  /*7d80*/  FFMA.FTZ R208, R2.reuse, UR4, R208 ;  /* 0x0000000402d07c23 */ /* 0x044fe200080100d0 */
[C---:B------:R-:W-:Y:S01]  /*7d90*/  ISETP.GE.AND P6, PT, R11.reuse, R134, PT ;  /* 0x000000860b00720c */ /* 0x040fe20003fc6270 */
[----:B------:R-:W-:Y:S01]  /*7da0*/  FFMA.FTZ R210, R2, UR4, R210 ;  /* 0x0000000402d27c23 */ /* 0x000fe200080100d2 */
[----:B------:R-:W-:Y:S01]  /*7db0*/  ISETP.GE.AND P1, PT, R11, R133, PT ;  /* 0x000000850b00720c */ /* 0x000fe20003f26270 */
[----:B------:R-:W1:Y:S01]  /*7dc0*/  I2F R2, R0 ;  /* 0x0000000000027306 */ /* 0x000e620000201400 */
[----:B------:R-:W-:-:S02]  /*7dd0*/  FSEL R152, R152, -INF , !P0 ;  /* 0xff80000098987808 */ /* 0x000fc40004000000 */
[----:B------:R-:W-:Y:S01]  /*7de0*/  FSEL R142, R142, -INF , !P5 ;  /* 0xff8000008e8e7808 */ /* 0x000fe20006800000 */
[C---:B---3--:R-:W-:Y:S01]  /*7df0*/  FFMA.FTZ R209, R5.reuse, UR4, R209 ;  /* 0x0000000405d17c23 */ /* 0x048fe200080100d1 */
[----:B------:R-:W-:Y:S01]  /*7e00*/  BAR.SYNC.DEFER_BLOCKING 0x0 ;  /* 0x0000000000007b1d */ /* 0x000fe20000010000 */
[CC--:B------:R-:W-:Y:S01]  /*7e10*/  ISETP.GE.AND P0, PT, R10.reuse, R134.reuse, PT ;  /* 0x000000860a00720c */ /* 0x0c0fe20003f06270 */
[----:B------:R-:W-:Y:S01]  /*7e20*/  FFMA.FTZ R211, R5, UR4, R211 ;  /* 0x0000000405d37c23 */ /* 0x000fe200080100d3 */
[-C--:B------:R-:W-:Y:S02]  /*7e30*/  ISETP.GE.AND P5, PT, R10, R133.reuse, PT ;  /* 0x000000850a00720c */ /* 0x080fe40003fa6270 */
[----:B------:R-:W-:Y:S02]  /*7e40*/  IADD3 R6, R0, 0x38, RZ ;  /* 0x0000003800067810 */ /* 0x000fe40007ffe0ff */
[----:B------:R-:W-:Y:S02]  /*7e50*/  FSEL R145, R157, -INF , !P6 ;  /* 0xff8000009d917808 */ /* 0x000fe40007000000 */
[----:B------:R-:W-:Y:S01]  /*7e60*/  FSEL R144, R144, -INF , !P1 ;  /* 0xff80000090907808 */ /* 0x000fe20004800000 */
[----:B------:R-:W2:Y:S01]  /*7e70*/  I2F R7, R6 ;  /* 0x0000000600077306 */ /* 0x000ea20000201400 */
[----:B------:R-:W-:Y:S01]  /*7e80*/  ISETP.GE.AND P6, PT, R4, R134, PT ;  /* 0x000000860400720c */ /* 0x000fe20003fc6270 */
[----:B-1----:R-:W-:Y:S01]  /*7e90*/  FFMA.FTZ R26, R2, UR4, R26 ;  /* 0x00000004021a7c23 */ /* 0x002fe2000801001a */
[----:B------:R-:W-:-:S02]  /*7ea0*/  ISETP.GE.AND P1, PT, R4, R133, PT ;  /* 0x000000850400720c */ /* 0x000fc40003f26270 */
[----:B------:R-:W-:Y:S02]  /*7eb0*/  FSEL R233, R208, -INF , !P0 ;  /* 0xff800000d0e97808 */ /* 0x000fe40004000000 */
[----:B------:R-:W-:Y:S02]  /*7ec0*/  FSEL R228, R210, -INF , !P5 ;  /* 0xff800000d2e47808 */ /* 0x000fe40006800000 */
[CC--:B------:R-:W-:Y:S02]  /*7ed0*/  ISETP.GE.AND P0, PT, R0.reuse, R134.reuse, PT ;  /* 0x000000860000720c */ /* 0x0c0fe40003f06270 */
[CC--:B------:R-:W-:Y:S02]  /*7ee0*/  ISETP.GE.AND P5, PT, R0.reuse, R133.reuse, PT ;  /* 0x000000850000720c */ /* 0x0c0fe40003fa6270 */
[----:B------:R-:W-:Y:S02]  /*7ef0*/  IADD3 R0, R0, 0x39, RZ ;  /* 0x0000003900007810 */ /* 0x000fe40007ffe0ff */
[----:B------:R-:W-:Y:S01]  /*7f00*/  FSEL R232, R209, -INF , !P6 ;  /* 0xff800000d1e87808 */ /* 0x000fe20007000000 */
[----:B--2---:R-:W-:Y:S01]  /*7f10*/  FFMA.FTZ R148, R7, UR4, R148 ;  /* 0x0000000407947c23 */ /* 0x004fe20008010094 */
[----:B------:R-:W-:Y:S01]  /*7f20*/  FSEL R224, R211, -INF , !P1 ;  /* 0xff800000d3e07808 */ /* 0x000fe20004800000 */
[----:B------:R-:W1:Y:S01]  /*7f30*/  I2F R4, R0 ;  /* 0x0000000000047306 */ /* 0x000e620000201400 */
[C---:B------:R-:W-:Y:S01]  /*7f40*/  ISETP.GE.AND P6, PT, R6.reuse, R134, PT ;  /* 0x000000860600720c */ /* 0x040fe20003fc6270 */
[----:B------:R-:W-:Y:S01]  /*7f50*/  FFMA.FTZ R150, R7, UR4, R150 ;  /* 0x0000000407967c23 */ /* 0x000fe20008010096 */
[----:B------:R-:W-:Y:S01]  /*7f60*/  ISETP.GE.AND P1, PT, R6, R133, PT ;  /* 0x000000850600720c */ /* 0x000fe20003f26270 */
[----:B------:R-:W-:Y:S01]  /*7f70*/  FFMA.FTZ R6, R2, UR4, R24 ;  /* 0x0000000402067c23 */ /* 0x000fe20008010018 */
[----:B------:R-:W-:-:S02]  /*7f80*/  FSEL R231, R148, -INF , !P6 ;  /* 0xff80000094e77808 */ /* 0x000fc40007000000 */
[----:B------:R-:W-:Y:S02]  /*7f90*/  FSEL R225, R150, -INF , !P1 ;  /* 0xff80000096e17808 */ /* 0x000fe40004800000 */
[----:B------:R-:W-:Y:S02]  /*7fa0*/  FSEL R6, R6, -INF , !P0 ;  /* 0xff80000006067808 */ /* 0x000fe40004000000 */
[----:B------:R-:W-:Y:S02]  /*7fb0*/  PLOP3.LUT P0, PT, PT, PT, UP0, 0x80, 0x0 ;  /* 0x000000000000781c */ /* 0x000fe40003f0f008 */
[C---:B------:R-:W-:Y:S02]  /*7fc0*/  ISETP.GE.AND P6, PT, R0.reuse, R134, PT ;  /* 0x000000860000720c */ /* 0x040fe40003fc6270 */
[----:B------:R-:W-:Y:S01]  /*7fd0*/  ISETP.GE.AND P1, PT, R0, R133, PT ;  /* 0x000000850000720c */ /* 0x000fe20003f26270 */
[C---:B-1----:R-:W-:Y:S02]  /*7fe0*/  FFMA.FTZ R149, R4.reuse, UR4, R149 ;  /* 0x0000000404957c23 */ /* 0x042fe40008010095 */
[----:B------:R-:W-:Y:S01]  /*7ff0*/  FFMA.FTZ R151, R4, UR4, R151 ;  /* 0x0000000404977c23 */ /* 0x000fe20008010097 */
[----:B------:R-:W-:-:S02]  /*8000*/  FSEL R4, R26, -INF , !P5 ;  /* 0xff8000001a047808 */ /* 0x000fc40006800000 */
[----:B------:R-:W-:Y:S02]  /*8010*/  FSEL R229, R149, -INF , !P6 ;  /* 0xff80000095e57808 */ /* 0x000fe40007000000 */
        /* <DEDUP_REMOVED lines=106> */
.L_x_427:
[----:B------:R-:W-:Y:S05]  /*86c0*/  BSYNC B0 ;  /* 0x0000000000007941 */ /* 0x000fea0003800000 */
.L_x_426:
[----:B------:R-:W0:Y:S02]  /*86d0*/  LDGDEPBAR ;  /* 0x00000000000079af */ /* 0x000e240000000000 */
.L_x_425:
[----:B------:R-:W-:Y:S01]  /*86e0*/  FMNMX.FTZ R2, R132, R6, !PT ;  /* 0x0000000684027209 */ /* 0x000fe20007810000 */
[----:B------:R-:W-:Y:S01]  /*86f0*/  IMAD.WIDE.U32 R150, R213, -0x326172a9, RZ ;  /* 0xcd9e8d57d5967825 */ /* 0x000fe200078e00ff */
[----:B-1----:R-:W-:Y:S01]  /*8700*/  FMNMX.FTZ R8, R3, R4, !PT ;  /* 0x0000000403087209 */ /* 0x002fe20007810000 */
[----:B------:R-:W-:Y:S01]  /*8710*/  UIADD3 UR7, UR21, -0x4498517b, URZ ;  /* 0xbb67ae8515077890 */ /* 0x000fe2000fffe03f */
[----:B------:R-:W-:Y:S01]  /*8720*/  FMNMX.FTZ R2, R27, R2, !PT ;  /* 0x000000021b027209 */ /* 0x000fe20007810000 */
[----:B------:R-:W-:Y:S01]  /*8730*/  USHF.L.U32 UR31, UR23, 0x1, URZ ;  /* 0x00000001171f7899 */ /* 0x000fe2000800063f */
[----:B------:R-:W-:Y:S01]  /*8740*/  FMNMX.FTZ R8, R25, R8, !PT ;  /* 0x0000000819087209 */ /* 0x000fe20007810000 */
[----:B------:R-:W-:Y:S01]  /*8750*/  IMAD.WIDE.U32 R154, R212, -0x2daee0ad, RZ ;  /* 0xd2511f53d49a7825 */ /* 0x000fe200078e00ff */
        /* <DEDUP_REMOVED lines=43> */
[----:B------:R-:W-:Y:S01]  /*8a10*/  IMAD.WIDE.U32 R138, R7, -0x326172a9, RZ ;  /* 0xcd9e8d57078a7825 */ /* 0x000fe200078e00ff */
[----:B------:R-:W-:Y:S01]  /*8a20*/  UIADD3 UR7, UR20, -0x4ab325aa, URZ ;  /* 0xb54cda5614077890 */ /* 0x000fe2000fffe03f */
        /* <DEDUP_REMOVED lines=8> */
[----:B-1----:R-:W-:Y:S01]  /*8ab0*/  FMNMX.FTZ R5, R8, R5, !PT ;  /* 0x0000000508057209 */ /* 0x002fe20007810000 */
[----:B------:R-:W1:Y:S03]  /*8ac0*/  SHFL.BFLY PT, R2, R0, 0x1, 0x1f ;  /* 0x0c201f0000027f89 */ /* 0x000e6600000e0000 */
[----:B------:R-:W-:Y:S01]  /*8ad0*/  LOP3.LUT R158, R139, UR22, R158, 0x96, !PT ;  /* 0x000000168b9e7c12 */ /* 0x000fe2000f8e969e */
[----:B------:R-:W-:-:S05]  /*8ae0*/  IMAD.WIDE.U32 R154, R154, -0x326172a9, RZ ;  /* 0xcd9e8d579a9a7825 */ /* 0x000fca00078e00ff */
[----:B------:R-:W-:Y:S02]  /*8af0*/  LOP3.LUT R150, R155, UR6, R150, 0x96, !PT ;  /* 0x000000069b967c12 */ /* 0x000fe4000f8e9696 */
[----:B-1----:R-:W-:Y:S02]  /*8b00*/  FMNMX.FTZ R2, R0, R2, !PT ;  /* 0x0000000200027209 */ /* 0x002fe40007810000 */
[----:B------:R-:W1:Y:S02]  /*8b10*/  SHFL.BFLY PT, R0, R5, 0x1, 0x1f ;  /* 0x0c201f0005007f89 */ /* 0x000e6400000e0000 */
[C---:B------:R-:W-:Y:S01]  /*8b20*/  FSETP.NEU.FTZ.AND P2, PT, R2.reuse, -INF , PT ;  /* 0xff8000000200780b */ /* 0x040fe20003f5d000 */
[----:B------:R-:W-:-:S03]  /*8b30*/  FMUL.FTZ R230, R2, c[0x0][0x23c] ;  /* 0x00008f0002e67a20 */ /* 0x000fc60000410000 */
[----:B------:R-:W-:Y:S02]  /*8b40*/  FSEL R222, R2, RZ, P2 ;  /* 0x000000ff02de7208 */ /* 0x000fe40001000000 */
[----:B------:R-:W-:-:S03]  /*8b50*/  FSEL R230, R230, RZ, P2 ;  /* 0x000000ffe6e67208 */ /* 0x000fc60001000000 */
[----:B------:R-:W-:Y:S02]  /*8b60*/  FADD.FTZ R222, R132, -R222 ;  /* 0x800000de84de7221 */ /* 0x000fe40000010000 */
[----:B------:R-:W-:Y:S01]  /*8b70*/  FFMA.FTZ R220, R6, c[0x0][0x23c], -R230 ;  /* 0x00008f0006dc7a23 */ /* 0x000fe200000108e6 */
[----:B------:R-:W-:Y:S01]  /*8b80*/  LOP3.LUT R6, R159, UR26, R148, 0x96, !PT ;  /* 0x0000001a9f067c12 */ /* 0x000fe2000f8e9694 */
[----:B------:R-:W-:-:S04]  /*8b90*/  IMAD.WIDE.U32 R158, R158, -0x326172a9, RZ ;  /* 0xcd9e8d579e9e7825 */ /* 0x000fc800078e00ff */
[----:B------:R-:W-:Y:S01]  /*8ba0*/  IMAD.WIDE.U32 R6, R6, -0x326172a9, RZ ;  /* 0xcd9e8d5706067825 */ /* 0x000fe200078e00ff */
[----:B------:R-:W-:Y:S03]  /*8bb0*/  MUFU.EX2 R220, R220 ;  /* 0x000000dc00dc7308 */ /* 0x000fe60000000800 */
[----:B------:R-:W-:Y:S01]  /*8bc0*/  FMUL.FTZ R222, R222, c[0x0][0x23c] ;  /* 0x00008f00dede7a20 */ /* 0x000fe20000410000 */
[----:B-1----:R-:W-:Y:S01]  /*8bd0*/  FMNMX.FTZ R0, R5, R0, !PT ;  /* 0x0000000005007209 */ /* 0x002fe20007810000 */
[----:B------:R-:W-:Y:S01]  /*8be0*/  FFMA.FTZ R215, R27, c[0x0][0x23c], -R230 ;  /* 0x00008f001bd77a23 */ /* 0x000fe200000108e6 */
[----:B------:R-:W-:Y:S01]  /*8bf0*/  LOP3.LUT R5, R7, UR25, R146, 0x96, !PT ;  /* 0x0000001907057c12 */ /* 0x000fe2000f8e9692 */
[----:B------:R-:W-:Y:S01]  /*8c00*/  FFMA.FTZ R211, R22, c[0x0][0x23c], -R230 ;  /* 0x00008f0016d37a23 */ /* 0x000fe200000108e6 */
[C---:B------:R-:W-:Y:S01]  /*8c10*/  FSETP.NEU.FTZ.AND P1, PT, R0.reuse, -INF , PT ;  /* 0xff8000000000780b */ /* 0x040fe20003f3d000 */
[----:B------:R-:W-:Y:S01]  /*8c20*/  FMUL.FTZ R227, R0, c[0x0][0x23c] ;  /* 0x00008f0000e37a20 */ /* 0x000fe20000410000 */
[----:B------:R-:W-:Y:S01]  /*8c30*/  LOP3.LUT R156, R159, UR17, R6, 0x96, !PT ;  /* 0x000000119f9c7c12 */ /* 0x000fe2000f8e9606 */
[----:B------:R-:W-:Y:S01]  /*8c40*/  IMAD.WIDE.U32 R6, R5, -0x2daee0ad, RZ ;  /* 0xd2511f5305067825 */ /* 0x000fe200078e00ff */
[----:B------:R-:W1:Y:S02]  /*8c50*/  MUFU.EX2 R222, R222 ;  /* 0x000000de00de7308 */ /* 0x000e640000000800 */
[----:B------:R-:W-:Y:S01]  /*8c60*/  FSEL R227, R227, RZ, P1 ;  /* 0x000000ffe3e37208 */ /* 0x000fe20000800000 */
[----:B------:R-:W-:Y:S01]  /*8c70*/  IMAD.WIDE.U32 R156, R156, -0x2daee0ad, RZ ;  /* 0xd2511f539c9c7825 */ /* 0x000fe200078e00ff */
[----:B------:R-:W-:-:S03]  /*8c80*/  LOP3.LUT R138, R7, UR16, R138, 0x96, !PT ;  /* 0x00000010078a7c12 */ /* 0x000fc6000f8e968a */
[----:B------:R-:W-:Y:S01]  /*8c90*/  FFMA.FTZ R209, R4, c[0x0][0x23c], -R227 ;  /* 0x00008f0004d17a23 */ /* 0x000fe200000108e3 */
[----:B------:R-:W-:Y:S01]  /*8ca0*/  LOP3.LUT R4, R157, UR13, R6, 0x96, !PT ;  /* 0x0000000d9d047c12 */ /* 0x000fe2000f8e9606 */
[----:B------:R-:W-:Y:S01]  /*8cb0*/  IMAD.WIDE.U32 R138, R138, -0x326172a9, RZ ;  /* 0xcd9e8d578a8a7825 */ /* 0x000fe200078e00ff */
[----:B------:R-:W2:Y:S03]  /*8cc0*/  MUFU.EX2 R215, R215 ;  /* 0x000000d700d77308 */ /* 0x000ea60000000800 */
[----:B------:R-:W-:-:S04]  /*8cd0*/  IMAD.WIDE.U32 R4, R4, -0x326172a9, RZ ;  /* 0xcd9e8d5704047825 */ /* 0x000fc800078e00ff */
[-C--:B-1----:R-:W-:Y:S01]  /*8ce0*/  FMUL.FTZ R16, R36, R222.reuse ;  /* 0x000000de24107220 */ /* 0x082fe20000410000 */
[----:B------:R-:W-:Y:S01]  /*8cf0*/  LOP3.LUT R8, R5, UR7, R138, 0x96, !PT ;  /* 0x0000000705087c12 */ /* 0x000fe2000f8e968a */
[-C--:B------:R-:W-:Y:S01]  /*8d00*/  FMUL.FTZ R17, R37, R222.reuse ;  /* 0x000000de25117220 */ /* 0x080fe20000410000 */
[C---:B------:R-:W-:Y:S01]  /*8d10*/  LOP3.LUT R5, R4.reuse, 0xffff, RZ, 0xc0, !PT ;  /* 0x0000ffff04057812 */ /* 0x040fe200078ec0ff */
[----:B------:R-:W-:Y:S01]  /*8d20*/  FFMA.FTZ R210, R23, c[0x0][0x23c], -R230 ;  /* 0x00008f0017d27a23 */ /* 0x000fe200000108e6 */
[----:B------:R-:W-:Y:S01]  /*8d30*/  LOP3.LUT R6, R4, 0xff, RZ, 0xc0, !PT ;  /* 0x000000ff04067812 */ /* 0x000fe200078ec0ff */
[--C-:B------:R-:W-:Y:S01]  /*8d40*/  FFMA.FTZ R208, R25, c[0x0][0x23c], -R227.reuse ;  /* 0x00008f0019d07a23 */ /* 0x100fe200000108e3 */
[--C-:B------:R-:W-:Y:S01]  /*8d50*/  SHF.R.U32.HI R10, RZ, 0x10, R4.reuse ;  /* 0x00000010ff0a7819 */ /* 0x100fe20000011604 */
[--C-:B------:R-:W-:Y:S01]  /*8d60*/  FFMA.FTZ R199, R20, c[0x0][0x23c], -R227.reuse ;  /* 0x00008f0014c77a23 */ /* 0x100fe200000108e3 */
[----:B------:R-:W-:Y:S01]  /*8d70*/  SHF.R.U32.HI R7, RZ, 0x18, R4 ;  /* 0x00000018ff077819 */ /* 0x000fe20000011604 */
[----:B------:R-:W-:Y:S01]  /*8d80*/  FFMA.FTZ R221, R21, c[0x0][0x23c], -R227 ;  /* 0x00008f0015dd7a23 */ /* 0x000fe200000108e3 */
[----:B------:R-:W-:Y:S01]  /*8d90*/  FSEL R4, R0, RZ, P1 ;  /* 0x000000ff00047208 */ /* 0x000fe20000800000 */
[----:B------:R-:W-:Y:S01]  /*8da0*/  MUFU.EX2 R211, R211 ;  /* 0x000000d300d37308 */ /* 0x000fe20000000800 */
[----:B------:R-:W-:Y:S01]  /*8db0*/  SHF.R.U32.HI R5, RZ, 0x8, R5 ;  /* 0x00000008ff057819 */ /* 0x000fe20000011605 */
[----:B------:R-:W-:Y:S01]  /*8dc0*/  LDSM.16.MT88.4 R20, [R186+0xc000] ;  /* 0x00c00000ba14783b */ /* 0x000fe20000004200 */
[----:B------:R-:W-:Y:S01]  /*8dd0*/  LOP3.LUT R9, R8, 0xffff, RZ, 0xc0, !PT ;  /* 0x0000ffff08097812 */ /* 0x000fe200078ec0ff */
[----:B------:R-:W-:Y:S01]  /*8de0*/  FADD.FTZ R3, R3, -R4 ;  /* 0x8000000403037221 */ /* 0x000fe20000010000 */
[----:B------:R-:W-:Y:S01]  /*8df0*/  PRMT R6, R6, 0x5410, R5 ;  /* 0x0000541006067816 */ /* 0x000fe20000000005 */
[-C--:B------:R-:W-:Y:S01]  /*8e00*/  FMUL.FTZ R32, R52, R222.reuse ;  /* 0x000000de34207220 */ /* 0x080fe20000410000 */
[--C-:B------:R-:W-:Y:S01]  /*8e10*/  SHF.R.U32.HI R5, RZ, 0x10, R8.reuse ;  /* 0x00000010ff057819 */ /* 0x100fe20000011608 */
[----:B------:R-:W-:Y:S01]  /*8e20*/  FMUL.FTZ R3, R3, c[0x0][0x23c] ;  /* 0x00008f0003037a20 */ /* 0x000fe20000410000 */
[----:B------:R-:W1:Y:S01]  /*8e30*/  MUFU.EX2 R210, R210 ;  /* 0x000000d200d27308 */ /* 0x000e620000000800 */
[----:B------:R-:W-:Y:S01]  /*8e40*/  LOP3.LUT R4, R8, 0xff, RZ, 0xc0, !PT ;  /* 0x000000ff08047812 */ /* 0x000fe200078ec0ff */
[-C--:B------:R-:W-:Y:S01]  /*8e50*/  FMUL.FTZ R33, R53, R222.reuse ;  /* 0x000000de35217220 */ /* 0x080fe20000410000 */
[----:B------:R-:W-:Y:S01]  /*8e60*/  LOP3.LUT R10, R10, 0xff, RZ, 0xc0, !PT ;  /* 0x000000ff0a0a7812 */ /* 0x000fe200078ec0ff */
[--C-:B------:R-:W-:Y:S01]  /*8e70*/  HSET2.LE.AND R6, R6, R223.reuse, PT ;  /* 0x000000df06067233 */ /* 0x100fe20003803000 */
[----:B------:R-:W-:Y:S01]  /*8e80*/  SHF.R.U32.HI R8, RZ, 0x18, R8 ;  /* 0x00000018ff087819 */ /* 0x000fe20000011608 */
[-C--:B------:R-:W-:Y:S01]  /*8e90*/  FMUL.FTZ R56, R56, R222.reuse ;  /* 0x000000de38387220 */ /* 0x080fe20000410000 */
[----:B------:R-:W-:Y:S01]  /*8ea0*/  SHF.R.U32.HI R9, RZ, 0x8, R9 ;  /* 0x00000008ff097819 */ /* 0x000fe20000011609 */
[----:B------:R-:W3:Y:S01]  /*8eb0*/  MUFU.EX2 R3, R3 ;  /* 0x0000000300037308 */ /* 0x000ee20000000800 */
[----:B------:R-:W-:Y:S01]  /*8ec0*/  LOP3.LUT R5, R5, 0xff, RZ, 0xc0, !PT ;  /* 0x000000ff05057812 */ /* 0x000fe200078ec0ff */
[-C--:B------:R-:W-:Y:S01]  /*8ed0*/  FMUL.FTZ R57, R57, R222.reuse ;  /* 0x000000de39397220 */ /* 0x080fe20000410000 */
[----:B------:R-:W-:Y:S01]  /*8ee0*/  PRMT R7, R10, 0x5410, R7 ;  /* 0x000054100a077816 */ /* 0x000fe20000000007 */
[-C--:B------:R-:W-:Y:S01]  /*8ef0*/  FMUL.FTZ R24, R44, R222.reuse ;  /* 0x000000de2c187220 */ /* 0x080fe20000410000 */
[----:B------:R-:W-:Y:S01]  /*8f00*/  PRMT R4, R4, 0x5410, R9 ;  /* 0x0000541004047816 */ /* 0x000fe20000000009 */
[----:B------:R-:W-:Y:S01]  /*8f10*/  FMUL.FTZ R25, R45, R222 ;  /* 0x000000de2d197220 */ /* 0x000fe20000410000 */
[----:B------:R-:W-:Y:S01]  /*8f20*/  PRMT R5, R5, 0x5410, R8 ;  /* 0x0000541005057816 */ /* 0x000fe20000000008 */
[----:B------:R-:W-:Y:S01]  /*8f30*/  MUFU.EX2 R209, R209 ;  /* 0x000000d100d17308 */ /* 0x000fe20000000800 */
[--C-:B------:R-:W-:Y:S01]  /*8f40*/  HSET2.LE.AND R7, R7, R223.reuse, PT ;  /* 0x000000df07077233 */ /* 0x100fe20003803000 */
[----:B--2---:R-:W-:Y:S01]  /*8f50*/  F2FP.BF16.PACK_AB R11, R215, R220 ;  /* 0x000000dcd70b723e */ /* 0x004fe200000010ff */
[--C-:B------:R-:W-:Y:S01]  /*8f60*/  HSET2.LE.AND R4, R4, R223.reuse, PT ;  /* 0x000000df04047233 */ /* 0x100fe20003803000 */
[----:B-1----:R-:W-:Y:S01]  /*8f70*/  F2FP.BF16.PACK_AB R9, R210, R211 ;  /* 0x000000d3d209723e */ /* 0x002fe200000010ff */
[----:B------:R-:W-:Y:S01]  /*8f80*/  HSET2.LE.AND R5, R5, R223, PT ;  /* 0x000000df05057233 */ /* 0x000fe20003803000 */
[----:B------:R-:W-:Y:S01]  /*8f90*/  FMUL.FTZ R40, R40, R222 ;  /* 0x000000de28287220 */ /* 0x000fe20000410000 */
[----:B------:R-:W-:Y:S01]  /*8fa0*/  LOP3.LUT R138, R139, UR15, R158, 0x96, !PT ;  /* 0x0000000f8b8a7c12 */ /* 0x000fe2000f8e969e */
[-C--:B---3--:R-:W-:Y:S01]  /*8fb0*/  FMUL.FTZ R18, R38, R3.reuse ;  /* 0x0000000326127220 */ /* 0x088fe20000410000 */
[----:B------:R-:W1:Y:S01]  /*8fc0*/  MUFU.EX2 R208, R208 ;  /* 0x000000d000d07308 */ /* 0x000e620000000800 */
[----:B------:R-:W-:Y:S01]  /*8fd0*/  FMUL.FTZ R19, R39, R3 ;  /* 0x0000000327137220 */ /* 0x000fe20000410000 */
[----:B------:R-:W-:Y:S01]  /*8fe0*/  LOP3.LUT R4, R4, R11, RZ, 0xc0, !PT ;  /* 0x0000000b04047212 */ /* 0x000fe200078ec0ff */
[----:B------:R-:W2:Y:S01]  /*8ff0*/  LDSM.16.MT88.4 R36, [R184+0xc000] ;  /* 0x00c00000b824783b */ /* 0x000ea20000004200 */
[----:B------:R-:W-:Y:S01]  /*9000*/  FMUL.FTZ R34, R54, R3 ;  /* 0x0000000336227220 */ /* 0x000fe20000410000 */
[----:B------:R-:W-:Y:S01]  /*9010*/  LOP3.LUT R6, R6, R9, RZ, 0xc0, !PT ;  /* 0x0000000906067212 */ /* 0x000fe200078ec0ff */
[----:B------:R-:W-:-:S02]  /*9020*/  FMUL.FTZ R35, R55, R3 ;  /* 0x0000000337237220 */ /* 0x000fc40000410000 */
[----:B------:R-:W-:Y:S01]  /*9030*/  MUFU.EX2 R199, R199 ;  /* 0x000000c700c77308 */ /* 0x000fe20000000800 */
[----:B------:R-:W-:Y:S01]  /*9040*/  LDSM.16.MT88.4 R52, [R186+0xe000] ;  /* 0x00e00000ba34783b */ /* 0x000fe20000004200 */
[-C--:B------:R-:W-:Y:S02]  /*9050*/  FMUL.FTZ R58, R58, R3.reuse ;  /* 0x000000033a3a7220 */ /* 0x080fe40000410000 */
[-C--:B------:R-:W-:Y:S02]  /*9060*/  FMUL.FTZ R59, R59, R3.reuse ;  /* 0x000000033b3b7220 */ /* 0x080fe40000410000 */
[----:B------:R-:W-:Y:S02]  /*9070*/  FMUL.FTZ R26, R46, R3 ;  /* 0x000000032e1a7220 */ /* 0x000fe40000410000 */
[----:B------:R-:W3:Y:S01]  /*9080*/  MUFU.EX2 R221, R221 ;  /* 0x000000dd00dd7308 */ /* 0x000ee20000000800 */
[----:B-1----:R-:W-:Y:S01]  /*9090*/  F2FP.BF16.PACK_AB R10, R208, R209 ;  /* 0x000000d1d00a723e */ /* 0x002fe200000010ff */
[----:B------:R-:W-:-:S02]  /*90a0*/  FMUL.FTZ R27, R47, R3 ;  /* 0x000000032f1b7220 */ /* 0x000fc40000410000 */
[----:B------:R-:W1:Y:S01]  /*90b0*/  LDSM.16.MT88.4 R44, [R188+0xe000] ;  /* 0x00e00000bc2c783b */ /* 0x000e620000004200 */
[----:B------:R-:W-:Y:S01]  /*90c0*/  LOP3.LUT R5, R5, R10, RZ, 0xc0, !PT ;  /* 0x0000000a05057212 */ /* 0x000fe200078ec0ff */
[-C--:B------:R-:W-:Y:S02]  /*90d0*/  FMUL.FTZ R41, R41, R222.reuse ;  /* 0x000000de29297220 */ /* 0x080fe40000410000 */
[-C--:B------:R-:W-:Y:S02]  /*90e0*/  FMUL.FTZ R42, R42, R3.reuse ;  /* 0x000000032a2a7220 */ /* 0x080fe40000410000 */
[----:B------:R-:W-:Y:S02]  /*90f0*/  FMUL.FTZ R43, R43, R3 ;  /* 0x000000032b2b7220 */ /* 0x000fe40000410000 */
[-C--:B------:R-:W-:Y:S02]  /*9100*/  FMUL.FTZ R48, R48, R222.reuse ;  /* 0x000000de30307220 */ /* 0x080fe40000410000 */
[----:B------:R-:W-:Y:S01]  /*9110*/  FMUL.FTZ R49, R49, R222 ;  /* 0x000000de31317220 */ /* 0x000fe20000410000 */
[----:B---3--:R-:W-:Y:S01]  /*9120*/  F2FP.BF16.PACK_AB R8, R221, R199 ;  /* 0x000000c7dd08723e */ /* 0x008fe200000010ff */
[----:B------:R-:W-:-:S02]  /*9130*/  FMUL.FTZ R50, R50, R3 ;  /* 0x0000000332327220 */ /* 0x000fc40000410000 */
[-C--:B------:R-:W-:Y:S01]  /*9140*/  FMUL.FTZ R51, R51, R3.reuse ;  /* 0x0000000333337220 */ /* 0x080fe20000410000 */
[----:B------:R-:W-:Y:S01]  /*9150*/  LOP3.LUT R7, R7, R8, RZ, 0xc0, !PT ;  /* 0x0000000807077212 */ /* 0x000fe200078ec0ff */
[-C--:B------:R-:W-:Y:S02]  /*9160*/  FMUL.FTZ R72, R72, R222.reuse ;  /* 0x000000de48487220 */ /* 0x080fe40000410000 */
[-C--:B------:R-:W-:Y:S02]  /*9170*/  FMUL.FTZ R73, R73, R222.reuse ;  /* 0x000000de49497220 */ /* 0x080fe40000410000 */
[-C--:B------:R-:W-:Y:S02]  /*9180*/  FMUL.FTZ R74, R74, R3.reuse ;  /* 0x000000034a4a7220 */ /* 0x080fe40000410000 */
[----:B--2---:R-:W-:Y:S01]  /*9190*/  HMMA.16816.F32.BF16 R32, R4, R36, R32 ;  /* 0x000000240420723c */ /* 0x004fe20000041820 */
[----:B------:R-:W-:Y:S02]  /*91a0*/  FMUL.FTZ R75, R75, R3 ;  /* 0x000000034b4b7220 */ /* 0x000fe40000410000 */
[----:B------:R-:W-:-:S02]  /*91b0*/  FMUL.FTZ R64, R64, R222 ;  /* 0x000000de40407220 */ /* 0x000fc40000410000 */
[-C--:B------:R-:W-:Y:S02]  /*91c0*/  FMUL.FTZ R65, R65, R222.reuse ;  /* 0x000000de41417220 */ /* 0x080fe40000410000 */
[-C--:B------:R-:W-:Y:S01]  /*91d0*/  FMUL.FTZ R66, R66, R3.reuse ;  /* 0x0000000342427220 */ /* 0x080fe20000410000 */
[C---:B------:R-:W-:Y:S01]  /*91e0*/  HMMA.16816.F32.BF16 R36, R4.reuse, R38, R56 ;  /* 0x000000260424723c */ /* 0x040fe20000041838 */
[----:B------:R-:W-:Y:S02]  /*91f0*/  FMUL.FTZ R67, R67, R3 ;  /* 0x0000000343437220 */ /* 0x000fe40000410000 */
[-C--:B------:R-:W-:Y:S02]  /*9200*/  FMUL.FTZ R96, R96, R222.reuse ;  /* 0x000000de60607220 */ /* 0x080fe40000410000 */
[-C--:B------:R-:W-:Y:S02]  /*9210*/  FMUL.FTZ R97, R97, R222.reuse ;  /* 0x000000de61617220 */ /* 0x080fe40000410000 */
[-C--:B------:R-:W-:Y:S01]  /*9220*/  FMUL.FTZ R56, R76, R222.reuse ;  /* 0x000000de4c387220 */ /* 0x080fe20000410000 */
[----:B------:R-:W-:Y:S01]  /*9230*/  HMMA.16816.F32.BF16 R16, R4, R20, R16 ;  /* 0x000000140410723c */ /* 0x000fe20000041810 */
[----:B------:R-:W-:-:S02]  /*9240*/  FMUL.FTZ R57, R77, R222 ;  /* 0x000000de4d397220 */ /* 0x000fc40000410000 */
[-C--:B------:R-:W-:Y:S02]  /*9250*/  FMUL.FTZ R58, R78, R3.reuse ;  /* 0x000000034e3a7220 */ /* 0x080fe40000410000 */
[-C--:B------:R-:W-:Y:S02]  /*9260*/  FMUL.FTZ R59, R79, R3.reuse ;  /* 0x000000034f3b7220 */ /* 0x080fe40000410000 */
[----:B------:R-:W-:Y:S01]  /*9270*/  LDSM.16.MT88.4 R76, [R188+0x10000] ;  /* 0x01000000bc4c783b */ /* 0x000fe20000004200 */
[----:B------:R-:W-:Y:S01]  /*9280*/  HMMA.16816.F32.BF16 R20, R4, R22, R40 ;  /* 0x000000160414723c */ /* 0x000fe20000041828 */
[-C--:B------:R-:W-:Y:S02]  /*9290*/  FMUL.FTZ R98, R98, R3.reuse ;  /* 0x0000000362627220 */ /* 0x080fe40000410000 */
[----:B------:R-:W-:Y:S02]  /*92a0*/  FMUL.FTZ R99, R99, R3 ;  /* 0x0000000363637220 */ /* 0x000fe40000410000 */
[----:B------:R-:W-:-:S02]  /*92b0*/  FFMA.FTZ R234, R136, c[0x0][0x23c], -R230 ;  /* 0x00008f0088ea7a23 */ /* 0x000fc400000108e6 */
[-C--:B------:R-:W-:Y:S01]  /*92c0*/  FMUL.FTZ R40, R60, R222.reuse ;  /* 0x000000de3c287220 */ /* 0x080fe20000410000 */
[C---:B------:R-:W-:Y:S01]  /*92d0*/  HMMA.16816.F32.BF16 R24, R4.reuse, R28, R24 ;  /* 0x0000001c0418723c */ /* 0x040fe20000041818 */
[----:B------:R-:W-:Y:S02]  /*92e0*/  FMUL.FTZ R41, R61, R222 ;  /* 0x000000de3d297220 */ /* 0x000fe40000410000 */
[-C--:B------:R-:W-:Y:S01]  /*92f0*/  FMUL.FTZ R42, R62, R3.reuse ;  /* 0x000000033e2a7220 */ /* 0x080fe20000410000 */
[----:B------:R-:W-:Y:S01]  /*9300*/  MUFU.EX2 R234, R234 ;  /* 0x000000ea00ea7308 */ /* 0x000fe20000000800 */
[----:B------:R-:W-:Y:S02]  /*9310*/  FMUL.FTZ R43, R63, R3 ;  /* 0x000000033f2b7220 */ /* 0x000fe40000410000 */
[----:B------:R-:W2:Y:S01]  /*9320*/  LDSM.16.MT88.4 R60, [R185+0xe000] ;  /* 0x00e00000b93c783b */ /* 0x000ea20000004200 */
[----:B------:R-:W-:Y:S01]  /*9330*/  HMMA.16816.F32.BF16 R28, R4, R30, R48 ;  /* 0x0000001e041c723c */ /* 0x000fe20000041830 */
[----:B------:R-:W-:-:S02]  /*9340*/  FFMA.FTZ R237, R137, c[0x0][0x23c], -R230 ;  /* 0x00008f0089ed7a23 */ /* 0x000fc400000108e6 */
[-C--:B------:R-:W-:Y:S02]  /*9350*/  FMUL.FTZ R80, R80, R222.reuse ;  /* 0x000000de50507220 */ /* 0x080fe40000410000 */
[-C--:B------:R-:W-:Y:S02]  /*9360*/  FMUL.FTZ R81, R81, R222.reuse ;  /* 0x000000de51517220 */ /* 0x080fe40000410000 */
[-C--:B------:R-:W-:Y:S01]  /*9370*/  FMUL.FTZ R48, R68, R222.reuse ;  /* 0x000000de44307220 */ /* 0x080fe20000410000 */
[----:B-1----:R-:W-:Y:S01]  /*9380*/  HMMA.16816.F32.BF16 R40, R4, R44, R40 ;  /* 0x0000002c0428723c */ /* 0x002fe20000041828 */
[----:B------:R-:W-:Y:S01]  /*9390*/  FMUL.FTZ R49, R69, R222 ;  /* 0x000000de45317220 */ /* 0x000fe20000410000 */
[----:B------:R-:W1:Y:S01]  /*93a0*/  MUFU.EX2 R237, R237 ;  /* 0x000000ed00ed7308 */ /* 0x000e620000000800 */
[-C--:B------:R-:W-:Y:S02]  /*93b0*/  FMUL.FTZ R50, R70, R3.reuse ;  /* 0x0000000346327220 */ /* 0x080fe40000410000 */
[----:B------:R-:W-:-:S02]  /*93c0*/  FMUL.FTZ R51, R71, R3 ;  /* 0x0000000347337220 */ /* 0x000fc40000410000 */
[----:B------:R-:W3:Y:S01]  /*93d0*/  LDSM.16.MT88.4 R68, [R184+0xe000] ;  /* 0x00e00000b844783b */ /* 0x000ee20000004200 */
[C---:B------:R-:W-:Y:S01]  /*93e0*/  HMMA.16816.F32.BF16 R44, R4.reuse, R46, R64 ;  /* 0x0000002e042c723c */ /* 0x040fe20000041840 */
[-C--:B------:R-:W-:Y:S02]  /*93f0*/  FMUL.FTZ R82, R82, R3.reuse ;  /* 0x0000000352527220 */ /* 0x080fe40000410000 */
[----:B------:R-:W-:Y:S02]  /*9400*/  FMUL.FTZ R83, R83, R3 ;  /* 0x0000000353537220 */ /* 0x000fe40000410000 */
[-C--:B------:R-:W-:Y:S02]  /*9410*/  FMUL.FTZ R88, R88, R222.reuse ;  /* 0x000000de58587220 */ /* 0x080fe40000410000 */
[-C--:B------:R-:W-:Y:S01]  /*9420*/  FMUL.FTZ R64, R84, R222.reuse ;  /* 0x000000de54407220 */ /* 0x080fe20000410000 */
[----:B------:R-:W-:Y:S01]  /*9430*/  HMMA.16816.F32.BF16 R48, R4, R52, R48 ;  /* 0x000000340430723c */ /* 0x000fe20000041830 */
[----:B------:R-:W-:-:S02]  /*9440*/  FMUL.FTZ R65, R85, R222 ;  /* 0x000000de55417220 */ /* 0x000fc40000410000 */
[-C--:B------:R-:W-:Y:S02]  /*9450*/  FMUL.FTZ R66, R86, R3.reuse ;  /* 0x0000000356427220 */ /* 0x080fe40000410000 */
[-C--:B------:R-:W-:Y:S02]  /*9460*/  FMUL.FTZ R67, R87, R3.reuse ;  /* 0x0000000357437220 */ /* 0x080fe40000410000 */
[----:B------:R-:W4:Y:S01]  /*9470*/  LDSM.16.MT88.4 R84, [R186+0x10000] ;  /* 0x01000000ba54783b */ /* 0x000f220000004200 */
[----:B------:R-:W-:Y:S01]  /*9480*/  HMMA.16816.F32.BF16 R52, R4, R54, R72 ;  /* 0x000000360434723c */ /* 0x000fe20000041848 */
[----:B------:R-:W-:Y:S02]  /*9490*/  FMUL.FTZ R89, R89, R222 ;  /* 0x000000de59597220 */ /* 0x000fe40000410000 */
[-C--:B------:R-:W-:Y:S02]  /*94a0*/  FMUL.FTZ R90, R90, R3.reuse ;  /* 0x000000035a5a7220 */ /* 0x080fe40000410000 */
[----:B------:R-:W-:-:S02]  /*94b0*/  FMUL.FTZ R91, R91, R3 ;  /* 0x000000035b5b7220 */ /* 0x000fc40000410000 */
[-C--:B------:R-:W-:Y:S01]  /*94c0*/  FMUL.FTZ R72, R92, R222.reuse ;  /* 0x000000de5c487220 */ /* 0x080fe20000410000 */
[C---:B--2---:R-:W-:Y:S01]  /*94d0*/  HMMA.16816.F32.BF16 R56, R4.reuse, R60, R56 ;  /* 0x0000003c0438723c */ /* 0x044fe20000041838 */
[-C--:B------:R-:W-:Y:S02]  /*94e0*/  FMUL.FTZ R73, R93, R222.reuse ;  /* 0x000000de5d497220 */ /* 0x080fe40000410000 */
[-C--:B------:R-:W-:Y:S02]  /*94f0*/  FMUL.FTZ R74, R94, R3.reuse ;  /* 0x000000035e4a7220 */ /* 0x080fe40000410000 */
[----:B------:R-:W-:Y:S02]  /*9500*/  FMUL.FTZ R75, R95, R3 ;  /* 0x000000035f4b7220 */ /* 0x000fe40000410000 */
[----:B------:R-:W2:Y:S01]  /*9510*/  LDSM.16.MT88.4 R92, [R185+0x10000] ;  /* 0x01000000b95c783b */ /* 0x000ea20000004200 */
[----:B------:R-:W-:Y:S01]  /*9520*/  HMMA.16816.F32.BF16 R60, R4, R62, R80 ;  /* 0x0000003e043c723c */ /* 0x000fe20000041850 */
[----:B------:R-:W-:-:S02]  /*9530*/  FMUL.FTZ R108, R108, R222 ;  /* 0x000000de6c6c7220 */ /* 0x000fc40000410000 */
[-C--:B------:R-:W-:Y:S02]  /*9540*/  FMUL.FTZ R109, R109, R222.reuse ;  /* 0x000000de6d6d7220 */ /* 0x080fe40000410000 */
[-C--:B------:R-:W-:Y:S02]  /*9550*/  FMUL.FTZ R110, R110, R3.reuse ;  /* 0x000000036e6e7220 */ /* 0x080fe40000410000 */
[-C--:B------:R-:W-:Y:S01]  /*9560*/  FMUL.FTZ R81, R101, R222.reuse ;  /* 0x000000de65517220 */ /* 0x080fe20000410000 */
[----:B------:R-:W-:Y:S01]  /*9570*/  HMMA.16816.F32.BF16 R72, R4, R76, R72 ;  /* 0x0000004c0448723c */ /* 0x000fe20000041848 */
[-C--:B------:R-:W-:Y:S02]  /*9580*/  FMUL.FTZ R82, R102, R3.reuse ;  /* 0x0000000366527220 */ /* 0x080fe40000410000 */
[----:B------:R-:W-:Y:S02]  /*9590*/  FMUL.FTZ R111, R111, R3 ;  /* 0x000000036f6f7220 */ /* 0x000fe40000410000 */
[----:B------:R-:W-:-:S02]  /*95a0*/  FMUL.FTZ R80, R100, R222 ;  /* 0x000000de64507220 */ /* 0x000fc40000410000 */
[-C--:B------:R-:W-:Y:S01]  /*95b0*/  FMUL.FTZ R83, R103, R3.reuse ;  /* 0x0000000367537220 */ /* 0x080fe20000410000 */
[C---:B------:R-:W-:Y:S01]  /*95c0*/  HMMA.16816.F32.BF16 R76, R4.reuse, R78, R96 ;  /* 0x0000004e044c723c */ /* 0x040fe20000041860 */
[-C--:B------:R-:W-:Y:S02]  /*95d0*/  FMUL.FTZ R104, R104, R222.reuse ;  /* 0x000000de68687220 */ /* 0x080fe40000410000 */
[-C--:B------:R-:W-:Y:S02]  /*95e0*/  FMUL.FTZ R105, R105, R222.reuse ;  /* 0x000000de69697220 */ /* 0x080fe40000410000 */
[-C--:B------:R-:W-:Y:S02]  /*95f0*/  FMUL.FTZ R106, R106, R3.reuse ;  /* 0x000000036a6a7220 */ /* 0x080fe40000410000 */
[----:B------:R-:W-:Y:S01]  /*9600*/  IMAD.WIDE.U32 R98, R138, -0x2daee0ad, RZ ;  /* 0xd2511f538a627825 */ /* 0x000fe200078e00ff */
[C---:B---3--:R-:W-:Y:S01]  /*9610*/  HMMA.16816.F32.BF16 R64, R4.reuse, R68, R64 ;  /* 0x000000440440723c */ /* 0x048fe20000041840 */
[----:B------:R-:W3:Y:S02]  /*9620*/  LDSM.16.MT88.4 R136, [R184+0x10000] ;  /* 0x01000000b888783b */ /* 0x000ee40000004200 */
[-C--:B------:R-:W-:Y:S01]  /*9630*/  FMUL.FTZ R107, R107, R3.reuse ;  /* 0x000000036b6b7220 */ /* 0x080fe20000410000 */
[----:B------:R-:W-:Y:S01]  /*9640*/  LOP3.LUT R97, R98, 0xffff, RZ, 0xc0, !PT ;  /* 0x0000ffff62617812 */ /* 0x000fe200078ec0ff */
[----:B------:R-:W-:Y:S01]  /*9650*/  FFMA.FTZ R236, R166, c[0x0][0x23c], -R230 ;  /* 0x00008f00a6ec7a23 */ /* 0x000fe200000108e6 */
[----:B------:R-:W-:Y:S01]  /*9660*/  SHF.R.U32.HI R101, RZ, 0x10, R98 ;  /* 0x00000010ff657819 */ /* 0x000fe20000011662 */
[----:B------:R-:W-:Y:S01]  /*9670*/  FFMA.FTZ R235, R162, c[0x0][0x23c], -R230 ;  /* 0x00008f00a2eb7a23 */ /* 0x000fe200000108e6 */
[C---:B------:R-:W-:Y:S01]  /*9680*/  HMMA.16816.F32.BF16 R68, R4.reuse, R70, R88 ;  /* 0x000000460444723c */ /* 0x040fe20000041858 */
[----:B------:R-:W-:Y:S01]  /*9690*/  LOP3.LUT R102, R98, 0xff, RZ, 0xc0, !PT ;  /* 0x000000ff62667812 */ /* 0x000fe200078ec0ff */
[----:B------:R-:W-:Y:S01]  /*96a0*/  FFMA.FTZ R238, R135, c[0x0][0x23c], -R227 ;  /* 0x00008f0087ee7a23 */ /* 0x000fe200000108e3 */
[----:B------:R-:W-:Y:S01]  /*96b0*/  SHF.R.U32.HI R96, RZ, 0x18, R98 ;  /* 0x00000018ff607819 */ /* 0x000fe20000011662 */
[-C--:B------:R-:W-:Y:S01]  /*96c0*/  FMUL.FTZ R98, R118, R3.reuse ;  /* 0x0000000376627220 */ /* 0x080fe20000410000 */
[----:B------:R-:W-:Y:S01]  /*96d0*/  SHF.R.U32.HI R97, RZ, 0x8, R97 ;  /* 0x00000008ff617819 */ /* 0x000fe20000011661 */
[----:B------:R-:W-:Y:S01]  /*96e0*/  FFMA.FTZ R239, R165, c[0x0][0x23c], -R227 ;  /* 0x00008f00a5ef7a23 */ /* 0x000fe200000108e3 */
[----:B------:R-:W-:Y:S01]  /*96f0*/  LOP3.LUT R101, R101, 0xff, RZ, 0xc0, !PT ;  /* 0x000000ff65657812 */ /* 0x000fe200078ec0ff */
[-C--:B------:R-:W-:Y:S01]  /*9700*/  FMUL.FTZ R88, R120, R222.reuse ;  /* 0x000000de78587220 */ /* 0x080fe20000410000 */
[----:B------:R-:W-:Y:S01]  /*9710*/  LOP3.LUT R156, R99, UR30, R156, 0x96, !PT ;  /* 0x0000001e639c7c12 */ /* 0x000fe2000f8e969c */
[-C--:B------:R-:W-:Y:S01]  /*9720*/  FMUL.FTZ R89, R121, R222.reuse ;  /* 0x000000de79597220 */ /* 0x080fe20000410000 */
[----:B------:R-:W-:Y:S01]  /*9730*/  PRMT R102, R102, 0x5410, R97 ;  /* 0x0000541066667816 */ /* 0x000fe20000000061 */
[-C--:B------:R-:W-:Y:S01]  /*9740*/  FMUL.FTZ R90, R122, R3.reuse ;  /* 0x000000037a5a7220 */ /* 0x080fe20000410000 */
[----:B------:R-:W-:Y:S01]  /*9750*/  PRMT R101, R101, 0x5410, R96 ;  /* 0x0000541065657816 */ /* 0x000fe20000000060 */
[-C--:B------:R-:W-:Y:S01]  /*9760*/  FMUL.FTZ R91, R123, R3.reuse ;  /* 0x000000037b5b7220 */ /* 0x080fe20000410000 */
[----:B------:R-:W-:Y:S01]  /*9770*/  LOP3.LUT R100, R156, 0xff, RZ, 0xc0, !PT ;  /* 0x000000ff9c647812 */ /* 0x000fe200078ec0ff */
[-C--:B------:R-:W-:Y:S01]  /*9780*/  FMUL.FTZ R96, R116, R222.reuse ;  /* 0x000000de74607220 */ /* 0x080fe20000410000 */
[C---:B----4-:R-:W-:Y:S01]  /*9790*/  HMMA.16816.F32.BF16 R80, R4.reuse, R84, R80 ;  /* 0x000000540450723c */ /* 0x050fe20000041850 */
[-C--:B------:R-:W-:Y:S01]  /*97a0*/  FMUL.FTZ R97, R117, R222.reuse ;  /* 0x000000de75617220 */ /* 0x080fe20000410000 */
[----:B------:R-:W-:Y:S01]  /*97b0*/  MUFU.EX2 R236, R236 ;  /* 0x000000ec00ec7308 */ /* 0x000fe20000000800 */
[-C--:B------:R-:W-:Y:S01]  /*97c0*/  FMUL.FTZ R99, R119, R3.reuse ;  /* 0x0000000377637220 */ /* 0x080fe20000410000 */
[----:B------:R-:W-:Y:S01]  /*97d0*/  SHF.R.U32.HI R103, RZ, 0x10, R156 ;  /* 0x00000010ff677819 */ /* 0x000fe2000001169c */
[----:B------:R-:W4:Y:S01]  /*97e0*/  LDSM.16.MT88.4 R116, [R188+0xe800] ;  /* 0x00e80000bc74783b */ /* 0x000f220000004200 */
[--C-:B------:R-:W-:Y:S01]  /*97f0*/  FFMA.FTZ R240, R164, c[0x0][0x23c], -R227.reuse ;  /* 0x00008f00a4f07a23 */ /* 0x100fe200000108e3 */
[--C-:B------:R-:W-:Y:S01]  /*9800*/  HSET2.LE.AND R102, R102, R223.reuse, PT ;  /* 0x000000df66667233 */ /* 0x100fe20003803000 */
[C---:B--2---:R-:W-:Y:S01]  /*9810*/  HMMA.16816.F32.BF16 R88, R4.reuse, R92, R88 ;  /* 0x0000005c0458723c */ /* 0x044fe20000041858 */
[--C-:B------:R-:W-:Y:S01]  /*9820*/  FFMA.FTZ R241, R160, c[0x0][0x23c], -R227.reuse ;  /* 0x00008f00a0f17a23 */ /* 0x100fe200000108e3 */
[----:B------:R-:W2:Y:S01]  /*9830*/  MUFU.EX2 R235, R235 ;  /* 0x000000eb00eb7308 */ /* 0x000ea20000000800 */
[-C--:B------:R-:W-:Y:S01]  /*9840*/  FMUL.FTZ R8, R128, R222.reuse ;  /* 0x000000de80087220 */ /* 0x080fe20000410000 */
[----:B------:R-:W-:Y:S01]  /*9850*/  LOP3.LUT R103, R103, 0xff, RZ, 0xc0, !PT ;  /* 0x000000ff67677812 */ /* 0x000fe200078ec0ff */
[-C--:B------:R-:W-:Y:S01]  /*9860*/  FMUL.FTZ R9, R129, R222.reuse ;  /* 0x000000de81097220 */ /* 0x080fe20000410000 */
[----:B------:R-:W-:Y:S01]  /*9870*/  LDSM.16.MT88.4 R120, [R184+0xc800] ;  /* 0x00c80000b878783b */ /* 0x000fe20000004200 */
[----:B------:R-:W-:Y:S01]  /*9880*/  LOP3.LUT R92, R156, 0xffff, RZ, 0xc0, !PT ;  /* 0x0000ffff9c5c7812 */ /* 0x000fe200078ec0ff */
[-C--:B------:R-:W-:Y:S01]  /*9890*/  FMUL.FTZ R10, R130, R3.reuse ;  /* 0x00000003820a7220 */ /* 0x080fe20000410000 */
[C---:B------:R-:W-:Y:S01]  /*98a0*/  HMMA.16816.F32.BF16 R84, R4.reuse, R86, R104 ;  /* 0x000000560454723c */ /* 0x040fe20000041868 */
[-C--:B------:R-:W-:Y:S01]  /*98b0*/  FMUL.FTZ R11, R131, R3.reuse ;  /* 0x00000003830b7220 */ /* 0x080fe20000410000 */
[----:B------:R-:W-:Y:S01]  /*98c0*/  SHF.R.U32.HI R92, RZ, 0x8, R92 ;  /* 0x00000008ff5c7819 */ /* 0x000fe2000001165c */
[-C--:B------:R-:W-:Y:S01]  /*98d0*/  FMUL.FTZ R124, R124, R222.reuse ;  /* 0x000000de7c7c7220 */ /* 0x080fe20000410000 */
[----:B------:R-:W-:Y:S01]  /*98e0*/  MUFU.EX2 R238, R238 ;  /* 0x000000ee00ee7308 */ /* 0x000fe20000000800 */
[-C--:B------:R-:W-:Y:S01]  /*98f0*/  FMUL.FTZ R125, R125, R222.reuse ;  /* 0x000000de7d7d7220 */ /* 0x080fe20000410000 */
[----:B------:R-:W-:Y:S01]  /*9900*/  PRMT R100, R100, 0x5410, R92 ;  /* 0x0000541064647816 */ /* 0x000fe2000000005c */
[-C--:B------:R-:W-:Y:S01]  /*9910*/  FMUL.FTZ R126, R126, R3.reuse ;  /* 0x000000037e7e7220 */ /* 0x080fe20000410000 */
[C---:B------:R-:W-:Y:S01]  /*9920*/  HMMA.16816.F32.BF16 R92, R4.reuse, R94, R108 ;  /* 0x0000005e045c723c */ /* 0x040fe2000004186c */
[----:B------:R-:W5:Y:S01]  /*9930*/  LDSM.16.MT88.4 R108, [R186+0xe800] ;  /* 0x00e80000ba6c783b */ /* 0x000f620000004200 */
[-C--:B------:R-:W-:Y:S01]  /*9940*/  FMUL.FTZ R127, R127, R3.reuse ;  /* 0x000000037f7f7220 */ /* 0x080fe20000410000 */
[----:B------:R-:W-:Y:S01]  /*9950*/  HSET2.LE.AND R100, R100, R223, PT ;  /* 0x000000df64647233 */ /* 0x000fe20003803000 */
[----:B------:R-:W-:Y:S01]  /*9960*/  FMUL.FTZ R112, R112, R222 ;  /* 0x000000de70707220 */ /* 0x000fe20000410000 */
[----:B-1----:R-:W-:Y:S01]  /*9970*/  F2FP.BF16.PACK_AB R104, R237, R234 ;  /* 0x000000eaed68723e */ /* 0x002fe200000010ff */
[----:B------:R-:W-:Y:S01]  /*9980*/  FMUL.FTZ R113, R113, R222 ;  /* 0x000000de71717220 */ /* 0x000fe20000410000 */
[----:B------:R-:W1:Y:S01]  /*9990*/  MUFU.EX2 R239, R239 ;  /* 0x000000ef00ef7308 */ /* 0x000e620000000800 */
[-C--:B------:R-:W-:Y:S01]  /*99a0*/  FMUL.FTZ R114, R114, R3.reuse ;  /* 0x0000000372727220 */ /* 0x080fe20000410000 */
[C---:B------:R-:W-:Y:S01]  /*99b0*/  HMMA.16816.F32.BF16 R8, R4.reuse, R12, R8 ;  /* 0x0000000c0408723c */ /* 0x040fe20000041808 */
[----:B------:R-:W-:Y:S01]  /*99c0*/  FMUL.FTZ R115, R115, R3 ;  /* 0x0000000373737220 */ /* 0x000fe20000410000 */
[----:B------:R-:W-:Y:S01]  /*99d0*/  LOP3.LUT R100, R100, R104, RZ, 0xc0, !PT ;  /* 0x0000006864647212 */ /* 0x000fe200078ec0ff */
[----:B------:R-:W-:Y:S01]  /*99e0*/  LDSM.16.MT88.4 R132, [R188+0xc800] ;  /* 0x00c80000bc84783b */ /* 0x000fe20000004200 */
[----:B------:R-:W-:Y:S01]  /*99f0*/  SHF.R.U32.HI R156, RZ, 0x18, R156 ;  /* 0x00000018ff9c7819 */ /* 0x000fe2000001169c */
[----:B------:R-:W-:Y:S01]  /*9a00*/  FFMA.FTZ R242, R143, c[0x0][0x23c], -R230 ;  /* 0x00008f008ff27a23 */ /* 0x000fe200000108e6 */
[----:B------:R-:W-:Y:S01]  /*9a10*/  MUFU.EX2 R240, R240 ;  /* 0x000000f000f07308 */ /* 0x000fe20000000800 */
[----:B------:R-:W5:Y:S01]  /*9a20*/  LDSM.16.MT88.4 R104, [R185+0xe800] ;  /* 0x00e80000b968783b */ /* 0x000f620000004200 */
[C---:B------:R-:W-:Y:S01]  /*9a30*/  HMMA.16816.F32.BF16 R12, R4.reuse, R14, R124 ;  /* 0x0000000e040c723c */ /* 0x040fe2000004187c */
[----:B------:R-:W-:Y:S01]  /*9a40*/  PRMT R103, R103, 0x5410, R156 ;  /* 0x0000541067677816 */ /* 0x000fe2000000009c */
[--C-:B------:R-:W-:Y:S01]  /*9a50*/  FFMA.FTZ R246, R142, c[0x0][0x23c], -R227.reuse ;  /* 0x00008f008ef67a23 */ /* 0x100fe200000108e3 */
[----:B--2---:R-:W-:Y:S01]  /*9a60*/  F2FP.BF16.PACK_AB R149, R235, R236 ;  /* 0x000000eceb95723e */ /* 0x004fe200000010ff */
[----:B------:R-:W-:Y:S01]  /*9a70*/  LDSM.16.MT88.4 R124, [R185+0xc800] ;  /* 0x00c80000b97c783b */ /* 0x000fe20000004200 */
[--C-:B------:R-:W-:Y:S01]  /*9a80*/  FFMA.FTZ R248, R141, c[0x0][0x23c], -R227.reuse ;  /* 0x00008f008df87a23 */ /* 0x100fe200000108e3 */
[----:B------:R-:W2:Y:S01]  /*9a90*/  MUFU.EX2 R241, R241 ;  /* 0x000000f100f17308 */ /* 0x000ea20000000800 */
[----:B-1----:R-:W-:Y:S01]  /*9aa0*/  F2FP.BF16.PACK_AB R151, R239, R238 ;  /* 0x000000eeef97723e */ /* 0x002fe200000010ff */
[----:B---3--:R-:W-:Y:S01]  /*9ab0*/  HMMA.16816.F32.BF16 R96, R4, R136, R96 ;  /* 0x000000880460723c */ /* 0x008fe20000041860 */
[----:B------:R-:W-:Y:S01]  /*9ac0*/  LOP3.LUT R102, R102, R149, RZ, 0xc0, !PT ;  /* 0x0000009566667212 */ /* 0x000fe200078ec0ff */
[----:B------:R-:W-:Y:S01]  /*9ad0*/  FFMA.FTZ R249, R140, c[0x0][0x23c], -R227 ;  /* 0x00008f008cf97a23 */ /* 0x000fe200000108e3 */
[----:B------:R-:W-:Y:S01]  /*9ae0*/  LDSM.16.MT88.4 R128, [R186+0xc800] ;  /* 0x00c80000ba80783b */ /* 0x000fe20000004200 */
[----:B------:R-:W-:-:S02]  /*9af0*/  FFMA.FTZ R243, R153, c[0x0][0x23c], -R230 ;  /* 0x00008f0099f37a23 */ /* 0x000fc400000108e6 */
[--C-:B------:R-:W-:Y:S01]  /*9b00*/  FFMA.FTZ R244, R152, c[0x0][0x23c], -R230.reuse ;  /* 0x00008f0098f47a23 */ /* 0x100fe200000108e6 */
[--C-:B------:R-:W-:Y:S01]  /*9b10*/  HSET2.LE.AND R137, R103, R223.reuse, PT ;  /* 0x000000df67897233 */ /* 0x100fe20003803000 */
[----:B------:R-:W-:Y:S01]  /*9b20*/  HMMA.16816.F32.BF16 R4, R4, R138, R112 ;  /* 0x0000008a0404723c */ /* 0x000fe20000041870 */
[----:B------:R-:W1:Y:S01]  /*9b30*/  LDSM.16.MT88.4 R112, [R184+0xe800] ;  /* 0x00e80000b870783b */ /* 0x000e620000004200 */
[----:B------:R-:W-:Y:S01]  /*9b40*/  HSET2.LE.AND R103, R101, R223, PT ;  /* 0x000000df65677233 */ /* 0x000fe20003803000 */
[----:B------:R-:W-:Y:S01]  /*9b50*/  FFMA.FTZ R245, R145, c[0x0][0x23c], -R230 ;  /* 0x00008f0091f57a23 */ /* 0x000fe200000108e6 */
[----:B------:R-:W-:Y:S01]  /*9b60*/  LOP3.LUT R101, R137, R151, RZ, 0xc0, !PT ;  /* 0x0000009789657212 */ /* 0x000fe200078ec0ff */
[----:B------:R-:W-:Y:S01]  /*9b70*/  IMAD.WIDE.U32 R150, R150, -0x2daee0ad, RZ ;  /* 0xd2511f5396967825 */ /* 0x000fe200078e00ff */
[----:B--2---:R-:W-:Y:S01]  /*9b80*/  F2FP.BF16.PACK_AB R136, R241, R240 ;  /* 0x000000f0f188723e */ /* 0x004fe200000010ff */
[----:B------:R-:W-:Y:S01]  /*9b90*/  LDSM.16.MT88.4 R140, [R188+0xf000] ;  /* 0x00f00000bc8c783b */ /* 0x000fe20000004200 */
[----:B------:R-:W-:Y:S01]  /*9ba0*/  MUFU.EX2 R242, R242 ;  /* 0x000000f200f27308 */ /* 0x000fe20000000800 */
[----:B------:R-:W-:Y:S01]  /*9bb0*/  FFMA.FTZ R247, R144, c[0x0][0x23c], -R227 ;  /* 0x00008f0090f77a23 */ /* 0x000fe200000108e3 */
[----:B------:R-:W-:Y:S01]  /*9bc0*/  LOP3.LUT R103, R103, R136, RZ, 0xc0, !PT ;  /* 0x0000008867677212 */ /* 0x000fe200078ec0ff */
[----:B------:R-:W-:Y:S01]  /*9bd0*/  LDSM.16.MT88.4 R156, [R185+0xd000] ;  /* 0x00d00000b99c783b */ /* 0x000fe20000004200 */
[----:B------:R-:W-:Y:S01]  /*9be0*/  LOP3.LUT R148, R151, UR26, R148, 0x96, !PT ;  /* 0x0000001a97947c12 */ /* 0x000fe2000f8e9694 */
[----:B------:R-:W-:-:S02]  /*9bf0*/  FFMA.FTZ R231, R231, c[0x0][0x23c], -R230 ;  /* 0x00008f00e7e77a23 */ /* 0x000fc400000108e6 */
[----:B------:R-:W-:Y:S01]  /*9c00*/  LDSM.16.MT88.4 R164, [R186+0xd000] ;  /* 0x00d00000baa4783b */ /* 0x000fe20000004200 */
[----:B------:R-:W-:Y:S01]  /*9c10*/  MUFU.EX2 R243, R243 ;  /* 0x000000f300f37308 */ /* 0x000fe20000000800 */
[----:B----4-:R-:W-:Y:S01]  /*9c20*/  HMMA.16816.F32.BF16 R40, R100, R116, R40 ;  /* 0x000000746428723c */ /* 0x010fe20000041828 */
[----:B------:R-:W-:-:S04]  /*9c30*/  IMAD.WIDE.U32 R148, R148, -0x326172a9, RZ ;  /* 0xcd9e8d5794947825 */ /* 0x000fc800078e00ff */
[----:B------:R-:W-:Y:S01]  /*9c40*/  FFMA.FTZ R229, R229, c[0x0][0x23c], -R230 ;  /* 0x00008f00e5e57a23 */ /* 0x000fe200000108e6 */
[----:B------:R-:W-:Y:S01]  /*9c50*/  LOP3.LUT R146, R149, UR25, R146, 0x96, !PT ;  /* 0x0000001995927c12 */ /* 0x000fe2000f8e9692 */
[----:B------:R-:W-:Y:S01]  /*9c60*/  MUFU.EX2 R244, R244 ;  /* 0x000000f400f47308 */ /* 0x000fe20000000800 */
[C---:B------:R-:W-:Y:S01]  /*9c70*/  HMMA.16816.F32.BF16 R44, R100.reuse, R118, R44 ;  /* 0x00000076642c723c */ /* 0x040fe2000004182c */
[----:B------:R-:W2:Y:S01]  /*9c80*/  LDSM.16.MT88.4 R116, [R188+0x10800] ;  /* 0x01080000bc74783b */ /* 0x000ea20000004200 */
[--C-:B------:R-:W-:Y:S02]  /*9c90*/  FFMA.FTZ R233, R233, c[0x0][0x23c], -R230.reuse ;  /* 0x00008f00e9e97a23 */ /* 0x100fe400000108e6 */
[----:B------:R-:W-:Y:S02]  /*9ca0*/  FFMA.FTZ R232, R232, c[0x0][0x23c], -R230 ;  /* 0x00008f00e8e87a23 */ /* 0x000fe400000108e6 */
[--C-:B------:R-:W-:Y:S01]  /*9cb0*/  FFMA.FTZ R230, R224, c[0x0][0x23c], -R227.reuse ;  /* 0x00008f00e0e67a23 */ /* 0x100fe200000108e3 */
[----:B------:R-:W3:Y:S01]  /*9cc0*/  MUFU.EX2 R245, R245 ;  /* 0x000000f500f57308 */ /* 0x000ee20000000800 */
[----:B-----5:R-:W-:Y:S01]  /*9cd0*/  HMMA.16816.F32.BF16 R48, R100, R108, R48 ;  /* 0x0000006c6430723c */ /* 0x020fe20000041830 */
[----:B------:R-:W-:-:S02]  /*9ce0*/  FFMA.FTZ R224, R225, c[0x0][0x23c], -R227 ;  /* 0x00008f00e1e07a23 */ /* 0x000fc400000108e3 */
[--C-:B------:R-:W-:Y:S02]  /*9cf0*/  FFMA.FTZ R228, R228, c[0x0][0x23c], -R227.reuse ;  /* 0x00008f00e4e47a23 */ /* 0x100fe400000108e3 */
[----:B------:R-:W-:Y:S02]  /*9d00*/  FFMA.FTZ R225, R226, c[0x0][0x23c], -R227 ;  /* 0x00008f00e2e17a23 */ /* 0x000fe400000108e3 */
[----:B------:R-:W-:Y:S01]  /*9d10*/  MUFU.EX2 R246, R246 ;  /* 0x000000f600f67308 */ /* 0x000fe20000000800 */
[C---:B------:R-:W-:Y:S01]  /*9d20*/  HMMA.16816.F32.BF16 R52, R100.reuse, R110, R52 ;  /* 0x0000006e6434723c */ /* 0x040fe20000041834 */
[----:B------:R-:W4:Y:S01]  /*9d30*/  LDSM.16.MT88.4 R108, [R186+0x10800] ;  /* 0x01080000ba6c783b */ /* 0x000f220000004200 */
[----:B------:R-:W-:Y:S02]  /*9d40*/  FFMA.FTZ R207, R207, R222, R220 ;  /* 0x000000decfcf7223 */ /* 0x000fe400000100dc */
[----:B------:R-:W-:Y:S02]  /*9d50*/  FFMA.FTZ R3, R206, R3, R209 ;  /* 0x00000003ce037223 */ /* 0x000fe400000100d1 */
[----:B------:R-:W-:Y:S01]  /*9d60*/  FADD.FTZ R215, R215, R207 ;  /* 0x000000cfd7d77221 */ /* 0x000fe20000010000 */
[----:B------:R-:W-:Y:S01]  /*9d70*/  MUFU.EX2 R247, R247 ;  /* 0x000000f700f77308 */ /* 0x000fe20000000800 */
[----:B------:R-:W-:Y:S01]  /*9d80*/  HMMA.16816.F32.BF16 R56, R100, R104, R56 ;  /* 0x000000686438723c */ /* 0x000fe20000041838 */
[----:B------:R-:W-:Y:S01]  /*9d90*/  FADD.FTZ R208, R208, R3 ;  /* 0x00000003d0d07221 */ /* 0x000fe20000010000 */
[-C--:B------:R-:W-:Y:S01]  /*9da0*/  MOV R3, R0.reuse ;  /* 0x0000000000037202 */ /* 0x080fe20000000f00 */
[----:B------:R-:W-:Y:S01]  /*9db0*/  FADD.FTZ R215, R211, R215 ;  /* 0x000000d7d3d77221 */ /* 0x000fe20000010000 */
[----:B------:R-:W-:Y:S01]  /*9dc0*/  @P0 MOV R3, R0 ;  /* 0x0000000000030202 */ /* 0x000fe20000000f00 */
[----:B------:R-:W-:-:S02]  /*9dd0*/  FADD.FTZ R208, R199, R208 ;  /* 0x000000d0c7d07221 */ /* 0x000fc40000010000 */
[----:B------:R-:W5:Y:S01]  /*9de0*/  MUFU.EX2 R248, R248 ;  /* 0x000000f800f87308 */ /* 0x000f620000000800 */
[C---:B------:R-:W-:Y:S01]  /*9df0*/  HMMA.16816.F32.BF16 R60, R100.reuse, R106, R60 ;  /* 0x0000006a643c723c */ /* 0x040fe2000004183c */
[----:B------:R-:W4:Y:S01]  /*9e00*/  LDSM.16.MT88.4 R104, [R185+0x10800] ;  /* 0x01080000b968783b */ /* 0x000f220000004200 */
[----:B------:R-:W-:Y:S02]  /*9e10*/  FADD.FTZ R210, R210, R215 ;  /* 0x000000d7d2d27221 */ /* 0x000fe40000010000 */
[----:B------:R-:W-:Y:S02]  /*9e20*/  FADD.FTZ R221, R221, R208 ;  /* 0x000000d0dddd7221 */ /* 0x000fe40000010000 */
[----:B------:R-:W-:Y:S01]  /*9e30*/  FADD.FTZ R210, R234, R210 ;  /* 0x000000d2ead27221 */ /* 0x000fe20000010000 */
[----:B------:R-:W2:Y:S01]  /*9e40*/  MUFU.EX2 R249, R249 ;  /* 0x000000f900f97308 */ /* 0x000ea20000000800 */
[----:B-1----:R-:W-:Y:S01]  /*9e50*/  HMMA.16816.F32.BF16 R64, R100, R112, R64 ;  /* 0x000000706440723c */ /* 0x002fe20000041840 */
[----:B------:R-:W-:-:S02]  /*9e60*/  FADD.FTZ R221, R238, R221 ;  /* 0x000000ddeedd7221 */ /* 0x000fc40000010000 */
[----:B------:R-:W-:Y:S02]  /*9e70*/  FADD.FTZ R237, R237, R210 ;  /* 0x000000d2eded7221 */ /* 0x000fe40000010000 */
[----:B------:R-:W-:Y:S02]  /*9e80*/  FADD.FTZ R239, R239, R221 ;  /* 0x000000ddefef7221 */ /* 0x000fe40000010000 */
[----:B------:R-:W-:Y:S01]  /*9e90*/  LOP3.LUT R112, R147, UR28, R154, 0x96, !PT ;  /* 0x0000001c93707c12 */ /* 0x000fe2000f8e969a */
[----:B------:R-:W-:Y:S01]  /*9ea0*/  HMMA.16816.F32.BF16 R36, R100, R122, R36 ;  /* 0x0000007a6424723c */ /* 0x000fe20000041824 */
[----:B------:R-:W-:Y:S01]  /*9eb0*/  IMAD.WIDE.U32 R146, R146, -0x2daee0ad, RZ ;  /* 0xd2511f5392927825 */ /* 0x000fe200078e00ff */
[----:B------:R-:W-:Y:S03]  /*9ec0*/  MUFU.EX2 R231, R231 ;  /* 0x000000e700e77308 */ /* 0x000fe60000000800 */
[----:B------:R-:W-:-:S03]  /*9ed0*/  IMAD.WIDE.U32 R112, R112, -0x2daee0ad, RZ ;  /* 0xd2511f5370707825 */ /* 0x000fc600078e00ff */
[C---:B------:R-:W-:Y:S01]  /*9ee0*/  HMMA.16816.F32.BF16 R32, R100.reuse, R120, R32 ;  /* 0x000000786420723c */ /* 0x040fe20000041820 */
[----:B------:R-:W-:Y:S01]  /*9ef0*/  FADD.FTZ R237, R236, R237 ;  /* 0x000000edeced7221 */ /* 0x000fe20000010000 */
[----:B------:R-:W-:Y:S01]  /*9f00*/  LOP3.LUT R122, R113, UR22, R150, 0x96, !PT ;  /* 0x00000016717a7c12 */ /* 0x000fe2000f8e9696 */
[----:B------:R-:W-:Y:S01]  /*9f10*/  MUFU.EX2 R229, R229 ;  /* 0x000000e500e57308 */ /* 0x000fe20000000800 */
[----:B------:R-:W-:Y:S01]  /*9f20*/  LOP3.LUT R250, R147, UR16, R112, 0x96, !PT ;  /* 0x0000001093fa7c12 */ /* 0x000fe2000f8e9670 */
[----:B------:R-:W-:Y:S01]  /*9f30*/  FADD.FTZ R239, R240, R239 ;  /* 0x000000eff0ef7221 */ /* 0x000fe20000010000 */
[----:B---3--:R-:W-:Y:S01]  /*9f40*/  F2FP.BF16.PACK_AB R113, R245, R244 ;  /* 0x000000f4f571723e */ /* 0x008fe200000010ff */
[----:B------:R-:W-:Y:S01]  /*9f50*/  IMAD.WIDE.U32 R122, R122, -0x326172a9, RZ ;  /* 0xcd9e8d577a7a7825 */ /* 0x000fe200078e00ff */
[C---:B--2---:R-:W-:Y:S03]  /*9f60*/  HMMA.16816.F32.BF16 R72, R100.reuse, R116, R72 ;  /* 0x000000746448723c */ /* 0x044fe60000041848 */
[----:B------:R-:W-:Y:S01]  /*9f70*/  IMAD.WIDE.U32 R250, R250, -0x326172a9, RZ ;  /* 0xcd9e8d57fafa7825 */ /* 0x000fe200078e00ff */
[----:B------:R-:W-:Y:S01]  /*9f80*/  LOP3.LUT R120, R123, UR17, R148, 0x96, !PT ;  /* 0x000000117b787c12 */ /* 0x000fe2000f8e9694 */
[----:B------:R-:W1:Y:S01]  /*9f90*/  MUFU.EX2 R233, R233 ;  /* 0x000000e900e97308 */ /* 0x000e620000000800 */
[----:B------:R-:W-:Y:S01]  /*9fa0*/  LDSM.16.MT88.4 R148, [R184+0xd000] ;  /* 0x00d00000b894783b */ /* 0x000fe20000004200 */
[----:B------:R-:W-:Y:S01]  /*9fb0*/  FADD.FTZ R235, R235, R237 ;  /* 0x000000edebeb7221 */ /* 0x000fe20000010000 */
[----:B------:R-:W-:Y:S01]  /*9fc0*/  HMMA.16816.F32.BF16 R76, R100, R118, R76 ;  /* 0x00000076644c723c */ /* 0x000fe2000004184c */
[----:B------:R-:W-:Y:S01]  /*9fd0*/  IMAD.WIDE.U32 R120, R120, -0x2daee0ad, RZ ;  /* 0xd2511f5378787825 */ /* 0x000fe200078e00ff */
[----:B------:R-:W2:Y:S03]  /*9fe0*/  LDSM.16.MT88.4 R116, [R184+0x10800] ;  /* 0x01080000b874783b */ /* 0x000ea60000004200 */
[----:B------:R-:W-:Y:S01]  /*9ff0*/  MUFU.EX2 R232, R232 ;  /* 0x000000e800e87308 */ /* 0x000fe20000000800 */
[----:B------:R-:W-:-:S02]  /*a000*/  FADD.FTZ R241, R241, R239 ;  /* 0x000000eff1f17221 */ /* 0x000fc40000010000 */
[C---:B----4-:R-:W-:Y:S01]  /*a010*/  HMMA.16816.F32.BF16 R84, R100.reuse, R110, R84 ;  /* 0x0000006e6454723c */ /* 0x050fe20000041854 */
[----:B------:R-:W-:Y:S02]  /*a020*/  FADD.FTZ R235, R242, R235 ;  /* 0x000000ebf2eb7221 */ /* 0x000fe40000010000 */
[----:B-----5:R-:W-:Y:S02]  /*a030*/  FADD.FTZ R241, R248, R241 ;  /* 0x000000f1f8f17221 */ /* 0x020fe40000010000 */
[----:B------:R-:W3:Y:S02]  /*a040*/  MUFU.EX2 R228, R228 ;  /* 0x000000e400e47308 */ /* 0x000ee40000000800 */
[----:B------:R-:W-:Y:S01]  /*a050*/  LOP3.LUT R110, R121, UR13, R146, 0x96, !PT ;  /* 0x0000000d796e7c12 */ /* 0x000fe2000f8e9692 */
[C---:B------:R-:W-:Y:S04]  /*a060*/  HMMA.16816.F32.BF16 R80, R100.reuse, R108, R80 ;  /* 0x0000006c6450723c */ /* 0x040fe80000041850 */
[----:B------:R-:W-:Y:S01]  /*a070*/  IMAD.WIDE.U32 R110, R110, -0x326172a9, RZ ;  /* 0xcd9e8d576e6e7825 */ /* 0x000fe200078e00ff */
[----:B------:R-:W4:Y:S03]  /*a080*/  MUFU.EX2 R230, R230 ;  /* 0x000000e600e67308 */ /* 0x000f260000000800 */
[----:B------:R-:W-:Y:S01]  /*a090*/  HMMA.16816.F32.BF16 R88, R100, R104, R88 ;  /* 0x000000686458723c */ /* 0x000fe20000041858 */
[----:B------:R-:W-:-:S02]  /*a0a0*/  LOP3.LUT R108, R110, 0xffff, RZ, 0xc0, !PT ;  /* 0x0000ffff6e6c7812 */ /* 0x000fc400078ec0ff */
[--C-:B------:R-:W-:Y:S02]  /*a0b0*/  SHF.R.U32.HI R109, RZ, 0x18, R110.reuse ;  /* 0x00000018ff6d7819 */ /* 0x100fe4000001166e */
[----:B------:R-:W5:Y:S02]  /*a0c0*/  MUFU.EX2 R224, R224 ;  /* 0x000000e000e07308 */ /* 0x000f640000000800 */
[----:B------:R-:W-:Y:S01]  /*a0d0*/  SHF.R.U32.HI R104, RZ, 0x10, R110 ;  /* 0x00000010ff687819 */ /* 0x000fe2000001166e */
[C---:B------:R-:W-:Y:S01]  /*a0e0*/  HMMA.16816.F32.BF16 R8, R100.reuse, R132, R8 ;  /* 0x000000846408723c */ /* 0x040fe20000041808 */
[----:B------:R-:W-:Y:S02]  /*a0f0*/  LOP3.LUT R105, R110, 0xff, RZ, 0xc0, !PT ;  /* 0x000000ff6e697812 */ /* 0x000fe400078ec0ff */
[----:B------:R-:W-:Y:S02]  /*a100*/  SHF.R.U32.HI R110, RZ, 0x8, R108 ;  /* 0x00000008ff6e7819 */ /* 0x000fe4000001166c */
[----:B------:R-:W-:Y:S01]  /*a110*/  LOP3.LUT R104, R104, 0xff, RZ, 0xc0, !PT ;  /* 0x000000ff68687812 */ /* 0x000fe200078ec0ff */
[----:B------:R-:W1:Y:S01]  /*a120*/  MUFU.EX2 R225, R225 ;  /* 0x000000e100e17308 */ /* 0x000e620000000800 */
[----:B------:R-:W-:Y:S01]  /*a130*/  LOP3.LUT R108, R111, UR7, R250, 0x96, !PT ;  /* 0x000000076f6c7c12 */ /* 0x000fe2000f8e96fa */
[----:B------:R-:W-:Y:S01]  /*a140*/  HMMA.16816.F32.BF16 R12, R100, R134, R12 ;  /* 0x00000086640c723c */ /* 0x000fe2000004180c */
[----:B------:R-:W-:Y:S01]  /*a150*/  PRMT R104, R104, 0x5410, R109 ;  /* 0x0000541068687816 */ /* 0x000fe2000000006d */
[----:B------:R-:W1:Y:S01]  /*a160*/  LDSM.16.MT88.4 R132, [R186+0xf000] ;  /* 0x00f00000ba84783b */ /* 0x000e620000004200 */
[----:B------:R-:W-:-:S02]  /*a170*/  LOP3.LUT R112, R108, 0xffff, RZ, 0xc0, !PT ;  /* 0x0000ffff6c707812 */ /* 0x000fc400078ec0ff */
[----:B------:R-:W-:Y:S02]  /*a180*/  SHF.R.U32.HI R109, RZ, 0x10, R108 ;  /* 0x00000010ff6d7819 */ /* 0x000fe4000001166c */
[----:B------:R-:W-:Y:S01]  /*a190*/  PRMT R105, R105, 0x5410, R110 ;  /* 0x0000541069697816 */ /* 0x000fe2000000006e */
[C---:B------:R-:W-:Y:S01]  /*a1a0*/  HMMA.16816.F32.BF16 R24, R100.reuse, R124, R24 ;  /* 0x0000007c6418723c */ /* 0x040fe20000041818 */
[----:B------:R-:W-:Y:S02]  /*a1b0*/  SHF.R.U32.HI R110, RZ, 0x18, R108 ;  /* 0x00000018ff6e7819 */ /* 0x000fe4000001166c */
[----:B------:R-:W-:Y:S02]  /*a1c0*/  SHF.R.U32.HI R112, RZ, 0x8, R112 ;  /* 0x00000008ff707819 */ /* 0x000fe40000011670 */
[----:B------:R-:W-:Y:S02]  /*a1d0*/  LOP3.LUT R109, R109, 0xff, RZ, 0xc0, !PT ;  /* 0x000000ff6d6d7812 */ /* 0x000fe400078ec0ff */
[----:B------:R-:W-:Y:S01]  /*a1e0*/  F2FP.BF16.PACK_AB R111, R247, R246 ;  /* 0x000000f6f76f723e */ /* 0x000fe200000010ff */
[C---:B------:R-:W-:Y:S01]  /*a1f0*/  HMMA.16816.F32.BF16 R28, R100.reuse, R126, R28 ;  /* 0x0000007e641c723c */ /* 0x040fe2000004181c */
[----:B------:R-:W1:Y:S07]  /*a200*/  LDSM.16.MT88.4 R124, [R188+0xd000] ;  /* 0x00d00000bc7c783b */ /* 0x000e6e0000004200 */
[C---:B------:R-:W-:Y:S07]  /*a210*/  HMMA.16816.F32.BF16 R92, R100.reuse, R106, R92 ;  /* 0x0000006a645c723c */ /* 0x040fee000004185c */
[----:B------:R-:W-:Y:S01]  /*a220*/  LOP3.LUT R106, R108, 0xff, RZ, 0xc0, !PT ;  /* 0x000000ff6c6a7812 */ /* 0x000fe200078ec0ff */
[--C-:B------:R-:W-:Y:S01]  /*a230*/  HSET2.LE.AND R108, R105, R223.reuse, PT ;  /* 0x000000df696c7233 */ /* 0x100fe20003803000 */
[----:B------:R-:W-:Y:S01]  /*a240*/  PRMT R105, R109, 0x5410, R110 ;  /* 0x000054106d697816 */ /* 0x000fe2000000006e */
[--C-:B------:R-:W-:Y:S01]  /*a250*/  HSET2.LE.AND R107, R104, R223.reuse, PT ;  /* 0x000000df686b7233 */ /* 0x100fe20003803000 */
[----:B------:R-:W-:Y:S01]  /*a260*/  PRMT R104, R106, 0x5410, R112 ;  /* 0x000054106a687816 */ /* 0x000fe20000000070 */
[C---:B--2---:R-:W-:Y:S01]  /*a270*/  HMMA.16816.F32.BF16 R96, R100.reuse, R116, R96 ;  /* 0x000000746460723c */ /* 0x044fe20000041860 */
[----:B------:R-:W-:Y:S01]  /*a280*/  LOP3.LUT R106, R108, R113, RZ, 0xc0, !PT ;  /* 0x000000716c6a7212 */ /* 0x000fe200078ec0ff */
[--C-:B------:R-:W-:Y:S01]  /*a290*/  HSET2.LE.AND R105, R105, R223.reuse, PT ;  /* 0x000000df69697233 */ /* 0x100fe20003803000 */
[----:B------:R-:W-:Y:S01]  /*a2a0*/  LOP3.LUT R107, R107, R111, RZ, 0xc0, !PT ;  /* 0x0000006f6b6b7212 */ /* 0x000fe200078ec0ff */
[----:B------:R-:W-:Y:S01]  /*a2b0*/  HSET2.LE.AND R104, R104, R223, PT ;  /* 0x000000df68687233 */ /* 0x000fe20003803000 */
[----:B------:R-:W2:Y:S02]  /*a2c0*/  LDSM.16.MT88.4 R108, [R184+0xf000] ;  /* 0x00f00000b86c783b */ /* 0x000ea40000004200 */
[----:B------:R-:W-:Y:S01]  /*a2d0*/  F2FP.BF16.PACK_AB R117, R243, R242 ;  /* 0x000000f2f375723e */ /* 0x000fe200000010ff */
[----:B------:R-:W-:Y:S01]  /*a2e0*/  HMMA.16816.F32.BF16 R68, R100, R114, R68 ;  /* 0x000000726444723c */ /* 0x000fe20000041844 */
[----:B------:R-:W-:Y:S01]  /*a2f0*/  F2FP.BF16.PACK_AB R116, R249, R248 ;  /* 0x000000f8f974723e */ /* 0x000fe200000010ff */
[----:B------:R-:W-:Y:S01]  /*a300*/  LDSM.16.MT88.4 R112, [R185+0xf000] ;  /* 0x00f00000b970783b */ /* 0x000fe20000004200 */
[----:B------:R-:W-:Y:S01]  /*a310*/  LOP3.LUT R104, R104, R117, RZ, 0xc0, !PT ;  /* 0x0000007568687212 */ /* 0x000fe200078ec0ff */
[----:B------:R-:W-:Y:S01]  /*a320*/  FADD.FTZ R243, R243, R235 ;  /* 0x000000ebf3f37221 */ /* 0x000fe20000010000 */
[----:B------:R-:W-:Y:S01]  /*a330*/  LOP3.LUT R105, R105, R116, RZ, 0xc0, !PT ;  /* 0x0000007469697212 */ /* 0x000fe200078ec0ff */
[----:B------:R-:W-:-:S02]  /*a340*/  FADD.FTZ R249, R249, R241 ;  /* 0x000000f1f9f97221 */ /* 0x000fc40000010000 */
[----:B------:R-:W-:Y:S01]  /*a350*/  HMMA.16816.F32.BF16 R16, R100, R128, R16 ;  /* 0x000000806410723c */ /* 0x000fe20000041810 */
[----:B------:R-:W-:Y:S02]  /*a360*/  FADD.FTZ R243, R244, R243 ;  /* 0x000000f3f4f37221 */ /* 0x000fe40000010000 */
[----:B------:R-:W-:Y:S02]  /*a370*/  FADD.FTZ R249, R246, R249 ;  /* 0x000000f9f6f97221 */ /* 0x000fe40000010000 */
[----:B------:R-:W-:Y:S02]  /*a380*/  FADD.FTZ R245, R245, R243 ;  /* 0x000000f3f5f57221 */ /* 0x000fe40000010000 */
[----:B------:R-:W-:Y:S01]  /*a390*/  FADD.FTZ R247, R247, R249 ;  /* 0x000000f9f7f77221 */ /* 0x000fe20000010000 */
[----:B------:R-:W-:Y:S01]  /*a3a0*/  HMMA.16816.F32.BF16 R144, R104, R140, R40 ;  /* 0x0000008c6890723c */ /* 0x000fe20000041828 */
[----:B-1----:R-:W-:Y:S02]  /*a3b0*/  FADD.FTZ R245, R233, R245 ;  /* 0x000000f5e9f57221 */ /* 0x002fe40000010000 */
[----:B---3--:R-:W-:-:S02]  /*a3c0*/  FADD.FTZ R247, R228, R247 ;  /* 0x000000f7e4f77221 */ /* 0x008fc40000010000 */
[----:B------:R-:W-:Y:S02]  /*a3d0*/  FADD.FTZ R245, R232, R245 ;  /* 0x000000f5e8f57221 */ /* 0x000fe40000010000 */
[----:B----4-:R-:W-:Y:S01]  /*a3e0*/  FADD.FTZ R247, R230, R247 ;  /* 0x000000f7e6f77221 */ /* 0x010fe20000010000 */
[----:B------:R-:W-:Y:S01]  /*a3f0*/  HMMA.16816.F32.BF16 R140, R104, R142, R44 ;  /* 0x0000008e688c723c */ /* 0x000fe2000004182c */
[----:B------:R-:W1:Y:S01]  /*a400*/  LDSM.16.MT88.4 R44, [R184+0x11000] ;  /* 0x01100000b82c783b */ /* 0x000e620000004200 */
[----:B------:R-:W-:Y:S02]  /*a410*/  FADD.FTZ R245, R231, R245 ;  /* 0x000000f5e7f57221 */ /* 0x000fe40000010000 */
[----:B-----5:R-:W-:Y:S02]  /*a420*/  FADD.FTZ R247, R224, R247 ;  /* 0x000000f7e0f77221 */ /* 0x020fe40000010000 */
[----:B------:R-:W-:Y:S02]  /*a430*/  FADD.FTZ R207, R229, R245 ;  /* 0x000000f5e5cf7221 */ /* 0x000fe40000010000 */
[----:B------:R-:W-:Y:S01]  /*a440*/  HMMA.16816.F32.BF16 R20, R100, R130, R20 ;  /* 0x000000826414723c */ /* 0x000fe20000041814 */
[----:B------:R-:W-:-:S07]  /*a450*/  FADD.FTZ R206, R225, R247 ;  /* 0x000000f7e1ce7221 */ /* 0x000fce0000010000 */
[C---:B------:R-:W-:Y:S01]  /*a460*/  HMMA.16816.F32.BF16 R136, R104.reuse, R132, R48 ;  /* 0x000000846888723c */ /* 0x040fe20000041830 */
[----:B------:R-:W3:Y:S07]  /*a470*/  LDSM.16.MT88.4 R48, [R185+0x11000] ;  /* 0x01100000b930783b */ /* 0x000eee0000004200 */
[C---:B------:R-:W-:Y:S01]  /*a480*/  HMMA.16816.F32.BF16 R128, R104.reuse, R124, R8 ;  /* 0x0000007c6880723c */ /* 0x040fe20000041808 */
[----:B------:R-:W-:Y:S07]  /*a490*/  LDSM.16.MT88.4 R8, [R186+0x11000] ;  /* 0x01100000ba08783b */ /* 0x000fee0000004200 */
[----:B------:R-:W-:Y:S01]  /*a4a0*/  HMMA.16816.F32.BF16 R124, R104, R126, R12 ;  /* 0x0000007e687c723c */ /* 0x000fe2000004180c */
[----:B------:R-:W4:Y:S07]  /*a4b0*/  LDSM.16.MT88.4 R12, [R188+0x11000] ;  /* 0x01100000bc0c783b */ /* 0x000f2e0000004200 */
[----:B------:R-:W-:Y:S08]  /*a4c0*/  HMMA.16816.F32.BF16 R4, R100, R118, R4 ;  /* 0x000000766404723c */ /* 0x000ff00000041804 */
[C---:B------:R-:W-:Y:S08]  /*a4d0*/  HMMA.16816.F32.BF16 R160, R104.reuse, R156, R24 ;  /* 0x0000009c68a0723c */ /* 0x040ff00000041818 */
[C---:B------:R-:W-:Y:S08]  /*a4e0*/  HMMA.16816.F32.BF16 R152, R104.reuse, R148, R32 ;  /* 0x000000946898723c */ /* 0x040ff00000041820 */
[C---:B------:R-:W-:Y:S07]  /*a4f0*/  HMMA.16816.F32.BF16 R148, R104.reuse, R150, R36 ;  /* 0x000000966894723c */ /* 0x040fee0000041824 */
[----:B------:R-:W-:Y:S01]  /*a500*/  LOP3.LUT R36, R251, UR15, R122, 0x96, !PT ;  /* 0x0000000ffb247c12 */ /* 0x000fe2000f8e967a */
[----:B--2---:R-:W-:Y:S01]  /*a510*/  HMMA.16816.F32.BF16 R24, R104, R108, R64 ;  /* 0x0000006c6818723c */ /* 0x004fe20000041840 */
[----:B------:R-:W2:Y:S03]  /*a520*/  LDSM.16.MT88.4 R64, [R188+0xf800] ;  /* 0x00f80000bc40783b */ /* 0x000ea60000004200 */
[----:B------:R-:W-:-:S04]  /*a530*/  IMAD.WIDE.U32 R36, R36, -0x2daee0ad, RZ ;  /* 0xd2511f5324247825 */ /* 0x000fc800078e00ff */
[C---:B-1----:R-:W-:Y:S01]  /*a540*/  HMMA.16816.F32.BF16 R116, R104.reuse, R44, R96 ;  /* 0x0000002c6874723c */ /* 0x042fe20000041860 */
[----:B------:R-:W1:Y:S01]  /*a550*/  LDSM.16.MT88.4 R96, [R188+0x11800] ;  /* 0x01180000bc60783b */ /* 0x000e620000004200 */
[----:B------:R-:W-:Y:S02]  /*a560*/  LOP3.LUT R41, R36, 0xffff, RZ, 0xc0, !PT ;  /* 0x0000ffff24297812 */ /* 0x000fe400078ec0ff */
[----:B------:R-:W-:Y:S02]  /*a570*/  LOP3.LUT R40, R37, UR30, R120, 0x96, !PT ;  /* 0x0000001e25287c12 */ /* 0x000fe4000f8e9678 */
[----:B------:R-:W-:Y:S02]  /*a580*/  SHF.R.U32.HI R41, RZ, 0x8, R41 ;  /* 0x00000008ff297819 */ /* 0x000fe40000011629 */
[----:B------:R-:W-:Y:S01]  /*a590*/  HMMA.16816.F32.BF16 R156, R104, R158, R28 ;  /* 0x0000009e689c723c */ /* 0x000fe2000004181c */
[----:B------:R-:W-:Y:S02]  /*a5a0*/  SHF.R.U32.HI R42, RZ, 0x10, R36 ;  /* 0x00000010ff2a7819 */ /* 0x000fe40000011624 */
[----:B------:R-:W-:-:S02]  /*a5b0*/  LOP3.LUT R43, R40, 0xffff, RZ, 0xc0, !PT ;  /* 0x0000ffff282b7812 */ /* 0x000fc400078ec0ff */
[----:B------:R-:W-:Y:S02]  /*a5c0*/  LOP3.LUT R42, R42, 0xff, RZ, 0xc0, !PT ;  /* 0x000000ff2a2a7812 */ /* 0x000fe400078ec0ff */
[----:B------:R-:W-:Y:S01]  /*a5d0*/  SHF.R.U32.HI R43, RZ, 0x8, R43 ;  /* 0x00000008ff2b7819 */ /* 0x000fe2000001162b */
[----:B------:R-:W-:Y:S01]  /*a5e0*/  HMMA.16816.F32.BF16 R28, R104, R114, R60 ;  /* 0x00000072681c723c */ /* 0x000fe2000004183c */
[----:B------:R-:W-:-:S06]  /*a5f0*/  F2FP.BF16.PACK_AB R44, R229, R231 ;  /* 0x000000e7e52c723e */ /* 0x000fcc00000010ff */
[----:B------:R-:W-:Y:S01]  /*a600*/  LOP3.LUT R114, R36, 0xff, RZ, 0xc0, !PT ;  /* 0x000000ff24727812 */ /* 0x000fe200078ec0ff */
[C---:B---3--:R-:W-:Y:S01]  /*a610*/  HMMA.16816.F32.BF16 R120, R104.reuse, R48, R88 ;  /* 0x000000306878723c */ /* 0x048fe20000041858 */
[----:B------:R-:W-:Y:S01]  /*a620*/  SHF.R.U32.HI R115, RZ, 0x18, R36 ;  /* 0x00000018ff737819 */ /* 0x000fe20000011624 */
[----:B------:R-:W-:Y:S01]  /*a630*/  LDSM.16.MT88.4 R88, [R184+0xf800] ;  /* 0x00f80000b858783b */ /* 0x000fe20000004200 */
[----:B------:R-:W-:Y:S02]  /*a640*/  PRMT R114, R114, 0x5410, R41 ;  /* 0x0000541072727816 */ /* 0x000fe40000000029 */
[----:B------:R-:W-:Y:S01]  /*a650*/  PRMT R115, R42, 0x5410, R115 ;  /* 0x000054102a737816 */ /* 0x000fe20000000073 */
[----:B------:R-:W3:Y:S01]  /*a660*/  LDSM.16.MT88.4 R36, [R188+0xd800] ;  /* 0x00d80000bc24783b */ /* 0x000ee20000004200 */
[----:B------:R-:W-:Y:S01]  /*a670*/  SHF.R.U32.HI R48, RZ, 0x10, R40 ;  /* 0x00000010ff307819 */ /* 0x000fe20000011628 */
[----:B------:R-:W-:Y:S01]  /*a680*/  HMMA.16816.F32.BF16 R168, R104, R164, R16 ;  /* 0x000000a468a8723c */ /* 0x000fe20000041810 */
[----:B------:R-:W-:-:S02]  /*a690*/  HSET2.LE.AND R114, R114, R223, PT ;  /* 0x000000df72727233 */ /* 0x000fc40003803000 */
[----:B------:R-:W-:Y:S01]  /*a6a0*/  LOP3.LUT R48, R48, 0xff, RZ, 0xc0, !PT ;  /* 0x000000ff30307812 */ /* 0x000fe200078ec0ff */
[----:B------:R-:W-:Y:S02]  /*a6b0*/  HSET2.LE.AND R115, R115, R223, PT ;  /* 0x000000df73737233 */ /* 0x000fe40003803000 */
[----:B------:R-:W-:Y:S02]  /*a6c0*/  LOP3.LUT R114, R114, R44, RZ, 0xc0, !PT ;  /* 0x0000002c72727212 */ /* 0x000fe400078ec0ff */
[----:B----4-:R-:W-:Y:S01]  /*a6d0*/  HMMA.16816.F32.BF16 R16, R104, R12, R72 ;  /* 0x0000000c6810723c */ /* 0x010fe20000041848 */
[----:B------:R-:W-:Y:S01]  /*a6e0*/  F2FP.BF16.PACK_AB R44, R225, R224 ;  /* 0x000000e0e12c723e */ /* 0x000fe200000010ff */
[----:B------:R-:W-:Y:S03]  /*a6f0*/  LDSM.16.MT88.4 R72, [R186+0xf800] ;  /* 0x00f80000ba48783b */ /* 0x000fe60000004200 */
[----:B------:R-:W-:-:S03]  /*a700*/  LOP3.LUT R115, R115, R44, RZ, 0xc0, !PT ;  /* 0x0000002c73737212 */ /* 0x000fc600078ec0ff */
[C---:B------:R-:W-:Y:S08]  /*a710*/  HMMA.16816.F32.BF16 R12, R104.reuse, R14, R76 ;  /* 0x0000000e680c723c */ /* 0x040ff0000004184c */
[C---:B------:R-:W-:Y:S07]  /*a720*/  HMMA.16816.F32.BF16 R132, R104.reuse, R134, R52 ;  /* 0x000000866884723c */ /* 0x040fee0000041834 */
[----:B------:R-:W-:Y:S01]  /*a730*/  LOP3.LUT R53, R40, 0xff, RZ, 0xc0, !PT ;  /* 0x000000ff28357812 */ /* 0x000fe200078ec0ff */
[----:B------:R-:W-:Y:S01]  /*a740*/  HMMA.16816.F32.BF16 R32, R104, R112, R56 ;  /* 0x000000706820723c */ /* 0x000fe20000041838 */
[----:B------:R-:W-:Y:S01]  /*a750*/  SHF.R.U32.HI R52, RZ, 0x18, R40 ;  /* 0x00000018ff347819 */ /* 0x000fe20000011628 */
[----:B------:R-:W-:Y:S01]  /*a760*/  LDSM.16.MT88.4 R56, [R184+0xd800] ;  /* 0x00d80000b838783b */ /* 0x000fe20000004200 */
[----:B------:R-:W-:-:S02]  /*a770*/  PRMT R53, R53, 0x5410, R43 ;  /* 0x0000541035357816 */ /* 0x000fc4000000002b */
[----:B------:R-:W-:Y:S01]  /*a780*/  PRMT R52, R48, 0x5410, R52 ;  /* 0x0000541030347816 */ /* 0x000fe20000000034 */
[----:B------:R-:W4:Y:S01]  /*a790*/  LDSM.16.MT88.4 R40, [R186+0xd800] ;  /* 0x00d80000ba28783b */ /* 0x000f220000004200 */
[----:B------:R-:W-:Y:S01]  /*a7a0*/  F2FP.BF16.PACK_AB R112, R232, R233 ;  /* 0x000000e9e870723e */ /* 0x000fe200000010ff */
[--C-:B------:R-:W-:Y:S01]  /*a7b0*/  HSET2.LE.AND R53, R53, R223.reuse, PT ;  /* 0x000000df35357233 */ /* 0x100fe20003803000 */
[----:B------:R-:W-:Y:S01]  /*a7c0*/  F2FP.BF16.PACK_AB R113, R230, R228 ;  /* 0x000000e4e671723e */ /* 0x000fe200000010ff */
[----:B------:R-:W-:Y:S01]  /*a7d0*/  HSET2.LE.AND R52, R52, R223, PT ;  /* 0x000000df34347233 */ /* 0x000fe20003803000 */
[----:B------:R-:W-:Y:S02]  /*a7e0*/  HMMA.16816.F32.BF16 R164, R104, R166, R20 ;  /* 0x000000a668a4723c */ /* 0x000fe40000041814 */
[----:B------:R-:W-:Y:S02]  /*a7f0*/  LOP3.LUT R112, R53, R112, RZ, 0xc0, !PT ;  /* 0x0000007035707212 */ /* 0x000fe400078ec0ff */
[----:B------:R-:W-:-:S04]  /*a800*/  LOP3.LUT R113, R52, R113, RZ, 0xc0, !PT ;  /* 0x0000007134717212 */ /* 0x000fc800078ec0ff */
[C---:B------:R-:W-:Y:S08]  /*a810*/  HMMA.16816.F32.BF16 R20, R104.reuse, R110, R68 ;  /* 0x0000006e6814723c */ /* 0x040ff00000041844 */
[C---:B------:R-:W-:Y:S01]  /*a820*/  HMMA.16816.F32.BF16 R100, R104.reuse, R8, R80 ;  /* 0x000000086864723c */ /* 0x040fe20000041850 */
[----:B------:R-:W-:Y:S07]  /*a830*/  LDSM.16.MT88.4 R80, [R185+0xf800] ;  /* 0x00f80000b950783b */ /* 0x000fee0000004200 */
[C---:B------:R-:W-:Y:S01]  /*a840*/  HMMA.16816.F32.BF16 R108, R104.reuse, R50, R92 ;  /* 0x00000032686c723c */ /* 0x040fe2000004185c */
[----:B------:R-:W5:Y:S07]  /*a850*/  LDSM.16.MT88.4 R48, [R185+0xd800] ;  /* 0x00d80000b930783b */ /* 0x000f6e0000004200 */
[C---:B------:R-:W-:Y:S08]  /*a860*/  HMMA.16816.F32.BF16 R8, R104.reuse, R10, R84 ;  /* 0x0000000a6808723c */ /* 0x040ff00000041854 */
[----:B------:R-:W-:Y:S01]  /*a870*/  HMMA.16816.F32.BF16 R4, R104, R46, R4 ;  /* 0x0000002e6804723c */ /* 0x000fe20000041804 */
[----:B------:R-:W4:Y:S07]  /*a880*/  LDSM.16.MT88.4 R104, [R186+0x11800] ;  /* 0x01180000ba68783b */ /* 0x000f2e0000004200 */
[C---:B--2---:R-:W-:Y:S08]  /*a890*/  HMMA.16816.F32.BF16 R60, R112.reuse, R64, R144 ;  /* 0x00000040703c723c */ /* 0x044ff00000041890 */
[C---:B-1----:R-:W-:Y:S08]  /*a8a0*/  HMMA.16816.F32.BF16 R92, R112.reuse, R96, R16 ;  /* 0x00000060705c723c */ /* 0x042ff00000041810 */
[C---:B------:R-:W-:Y:S01]  /*a8b0*/  HMMA.16816.F32.BF16 R64, R112.reuse, R66, R140 ;  /* 0x000000427040723c */ /* 0x040fe2000004188c */
[----:B------:R-:W1:Y:S07]  /*a8c0*/  LDSM.16.MT88.4 R140, [R185+0x11800] ;  /* 0x01180000b98c783b */ /* 0x000e6e0000004200 */
[C---:B------:R-:W-:Y:S01]  /*a8d0*/  HMMA.16816.F32.BF16 R96, R112.reuse, R98, R12 ;  /* 0x000000627060723c */ /* 0x040fe2000004180c */
[----:B------:R-:W2:Y:S07]  /*a8e0*/  LDSM.16.MT88.4 R12, [R184+0x11800] ;  /* 0x01180000b80c783b */ /* 0x000eae0000004200 */
[C---:B---3--:R-:W-:Y:S08]  /*a8f0*/  HMMA.16816.F32.BF16 R128, R112.reuse, R36, R128 ;  /* 0x000000247080723c */ /* 0x048ff00000041880 */
[C---:B------:R-:W-:Y:S08]  /*a900*/  HMMA.16816.F32.BF16 R124, R112.reuse, R38, R124 ;  /* 0x00000026707c723c */ /* 0x040ff0000004187c */
[C---:B----4-:R-:W-:Y:S08]  /*a910*/  HMMA.16816.F32.BF16 R36, R112.reuse, R40, R168 ;  /* 0x000000287024723c */ /* 0x050ff000000418a8 */
[C---:B-----5:R-:W-:Y:S08]  /*a920*/  HMMA.16816.F32.BF16 R44, R112.reuse, R48, R160 ;  /* 0x00000030702c723c */ /* 0x060ff000000418a0 */
        /* <DEDUP_REMOVED lines=13> */
[C---:B------:R-:W-:Y:S08]  /*aa00*/  HMMA.16816.F32.BF16 R104, R112.reuse, R106, R8 ;  /* 0x0000006a7068723c */ /* 0x040ff00000041808 */
[C---:B-1----:R-:W-:Y:S08]  /*aa10*/  HMMA.16816.F32.BF16 R120, R112.reuse, R140, R120 ;  /* 0x0000008c7078723c */ /* 0x042ff00000041878 */
[C---:B------:R-:W-:Y:S08]  /*aa20*/  HMMA.16816.F32.BF16 R108, R112.reuse, R142, R108 ;  /* 0x0000008e706c723c */ /* 0x040ff0000004186c */
[C---:B--2---:R-:W-:Y:S08]  /*aa30*/  HMMA.16816.F32.BF16 R116, R112.reuse, R12, R116 ;  /* 0x0000000c7074723c */ /* 0x044ff00000041874 */
[----:B------:R-:W-:Y:S01]  /*aa40*/  HMMA.16816.F32.BF16 R112, R112, R14, R4 ;  /* 0x0000000e7070723c */ /* 0x000fe20000041804 */
[----:B------:R-:W-:Y:S11]  /*aa50*/  @P0 BRA `(.L_x_428) ;  /* 0x0000001000000947 */ /* 0x000ff60003800000 */
.L_x_424:
[----:B------:R-:W-:-:S12]  /*aa60*/  UIADD3 UR8, UR23, -0x1, URZ ;  /* 0xffffffff17087890 */ /* 0x000fd8000fffe03f */
.L_x_428:
        /* <DEDUP_REMOVED lines=16> */
.L_x_432:
        /* <DEDUP_REMOVED lines=104> */
.L_x_430:
        /* <DEDUP_REMOVED lines=259> */
.L_x_431:
[----:B-1----:R-:W-:Y:S01]  /*c220*/  MOV R138, UR8 ;  /* 0x00000008008a7c02 */ /* 0x002fe20008000f00 */
[----:B------:R-:W-:Y:S01]  /*c230*/  USHF.L.U32 UR30, UR8, 0x1, URZ ;  /* 0x00000001081e7899 */ /* 0x000fe2000800063f */
[----:B------:R-:W-:Y:S01]  /*c240*/  LDSM.16.MT88.4 R156, [R185+0xe800] ;  /* 0x00e80000b99c783b */ /* 0x000fe20000004200 */
[----:B------:R-:W-:Y:S01]  /*c250*/  UIADD3 UR6, UR21, -0x4498517b, URZ ;  /* 0xbb67ae8515067890 */ /* 0x000fe2000fffe03f */
[----:B------:R-:W-:Y:S01]  /*c260*/  LEA R138, R138, R195, 0x6 ;  /* 0x000000c38a8a7211 */ /* 0x000fe200078e30ff */
[----:B------:R-:W-:Y:S02]  /*c270*/  UIADD3 UR7, UR20, -0x61c88647, URZ ;  /* 0x9e3779b914077890 */ /* 0x000fe4000fffe03f */
[----:B------:R-:W-:Y:S01]  /*c280*/  UIADD3 UR23, UR20, -0x4ab325aa, URZ ;  /* 0xb54cda5614177890 */ /* 0x000fe2000fffe03f */
[C---:B------:R-:W-:Y:S01]  /*c290*/  IADD3 R143, R138.reuse, 0x1, RZ ;  /* 0x000000018a8f7810 */ /* 0x040fe20007ffe0ff */
[----:B------:R-:W-:Y:S01]  /*c2a0*/  I2F R144, R138 ;  /* 0x0000008a00907306 */ /* 0x000fe20000201400 */
[C---:B------:R-:W-:Y:S01]  /*c2b0*/  IADD3 R141, R138.reuse, 0x9, RZ ;  /* 0x000000098a8d7810 */ /* 0x040fe20007ffe0ff */
[----:B------:R-:W-:Y:S01]  /*c2c0*/  UIADD3 UR8, UR8, -0x1, URZ ;  /* 0xffffffff08087890 */ /* 0x000fe2000fffe03f */
[C---:B------:R-:W-:Y:S02]  /*c2d0*/  IADD3 R142, R138.reuse, 0x8, RZ ;  /* 0x000000088a8e7810 */ /* 0x040fe40007ffe0ff */
        /* <DEDUP_REMOVED lines=10> */
[----:B------:R-:W-:Y:S02]  /*c380*/  IADD3 R133, R138, 0x30, RZ ;  /* 0x000000308a857810 */ /* 0x000fe40007ffe0ff */
[----:B------:R-:W-:Y:S01]  /*c390*/  LOP3.LUT R220, R209, UR6, R212, 0x96, !PT ;  /* 0x00000006d1dc7c12 */ /* 0x000fe2000f8e96d4 */
[----:B------:R-:W-:Y:S04]  /*c3a0*/  UIADD3 UR6, UR21, 0x646e171e, URZ ;  /* 0x646e171e15067890 */ /* 0x000fe8000fffe03f */
[----:B------:R-:W-:Y:S02]  /*c3b0*/  IMAD.WIDE.U32 R220, R220, -0x326172a9, RZ ;  /* 0xcd9e8d57dcdc7825 */ /* 0x000fe400078e00ff */
        /* <DEDUP_REMOVED lines=10> */
[----:B-1----:R-:W-:Y:S02]  /*c460*/  FFMA.FTZ R30, R133, UR4, R30 ;  /* 0x00000004851e7c23 */ /* 0x002fe4000801001e */
[C---:B------:R-:W-:Y:S02]  /*c470*/  FFMA.FTZ R6, R144.reuse, UR4, R6 ;  /* 0x0000000490067c23 */ /* 0x040fe40008010006 */
[----:B------:R-:W-:Y:S02]  /*c480*/  FFMA.FTZ R4, R144, UR4, R4 ;  /* 0x0000000490047c23 */ /* 0x000fe40008010004 */
[C---:B------:R-:W-:Y:S01]  /*c490*/  FFMA.FTZ R7, R143.reuse, UR4, R7 ;  /* 0x000000048f077c23 */ /* 0x040fe20008010007 */
[----:B------:R-:W-:Y:S01]  /*c4a0*/  LDSM.16.MT88.4 R144, [R186+0xc000] ;  /* 0x00c00000ba90783b */ /* 0x000fe20000004200 */
[----:B------:R-:W-:Y:S01]  /*c4b0*/  FFMA.FTZ R5, R143, UR4, R5 ;  /* 0x000000048f057c23 */ /* 0x000fe20008010005 */
[----:B------:R-:W-:Y:S01]  /*c4c0*/  FMNMX.FTZ R143, R4, R2, !PT ;  /* 0x00000002048f7209 */ /* 0x000fe20007810000 */
[C---:B------:R-:W-:Y:S02]  /*c4d0*/  FFMA.FTZ R11, R141.reuse, UR4, R11 ;  /* 0x000000048d0b7c23 */ /* 0x040fe4000801000b */
[----:B------:R-:W-:Y:S01]  /*c4e0*/  FFMA.FTZ R9, R141, UR4, R9 ;  /* 0x000000048d097c23 */ /* 0x000fe20008010009 */
[----:B------:R-:W-:Y:S01]  /*c4f0*/  FMNMX.FTZ R141, R6, R0, !PT ;  /* 0x00000000068d7209 */ /* 0x000fe20007810000 */
[C---:B------:R-:W-:Y:S01]  /*c500*/  FFMA.FTZ R10, R142.reuse, UR4, R10 ;  /* 0x000000048e0a7c23 */ /* 0x040fe2000801000a */
[----:B------:R-:W-:Y:S01]  /*c510*/  FMNMX.FTZ R143, R5, R143, !PT ;  /* 0x0000008f058f7209 */ /* 0x000fe20007810000 */
[----:B------:R-:W-:Y:S01]  /*c520*/  FFMA.FTZ R8, R142, UR4, R8 ;  /* 0x000000048e087c23 */ /* 0x000fe20008010008 */
[----:B------:R-:W-:Y:S01]  /*c530*/  FMNMX.FTZ R141, R7, R141, !PT ;  /* 0x0000008d078d7209 */ /* 0x000fe20007810000 */
[----:B------:R-:W-:Y:S01]  /*c540*/  FFMA.FTZ R14, R136, UR4, R14 ;  /* 0x00000004880e7c23 */ /* 0x000fe2000801000e */
[----:B------:R-:W-:Y:S01]  /*c550*/  IADD3 R142, R138, 0x31, RZ ;  /* 0x000000318a8e7810 */ /* 0x000fe20007ffe0ff */
[----:B------:R-:W-:Y:S01]  /*c560*/  FFMA.FTZ R12, R136, UR4, R12 ;  /* 0x00000004880c7c23 */ /* 0x000fe2000801000c */
[----:B------:R-:W-:Y:S01]  /*c570*/  FMNMX.FTZ R141, R10, R141, !PT ;  /* 0x0000008d0a8d7209 */ /* 0x000fe20007810000 */
        /* <DEDUP_REMOVED lines=8> */
[----:B------:R-:W1:Y:S01]  /*c600*/  I2F R136, R142 ;  /* 0x0000008e00887306 */ /* 0x000e620000201400 */
[----:B------:R-:W-:Y:S01]  /*c610*/  FMNMX.FTZ R143, R12, R143, !PT ;  /* 0x0000008f0c8f7209 */ /* 0x000fe20007810000 */
[----:B------:R-:W-:Y:S01]  /*c620*/  FFMA.FTZ R19, R139, UR4, R19 ;  /* 0x000000048b137c23 */ /* 0x000fe20008010013 */
[----:B------:R-:W-:Y:S01]  /*c630*/  FMNMX.FTZ R141, R15, R141, !PT ;  /* 0x0000008d0f8d7209 */ /* 0x000fe20007810000 */
[----:B------:R-:W-:Y:S01]  /*c640*/  FFMA.FTZ R17, R139, UR4, R17 ;  /* 0x000000048b117c23 */ /* 0x000fe20008010011 */
[----:B------:R-:W-:Y:S01]  /*c650*/  FMNMX.FTZ R143, R13, R143, !PT ;  /* 0x0000008f0d8f7209 */ /* 0x000fe20007810000 */
[----:B------:R-:W-:Y:S01]  /*c660*/  FFMA.FTZ R22, R132, UR4, R22 ;  /* 0x0000000484167c23 */ /* 0x000fe20008010016 */
[----:B------:R-:W-:Y:S01]  /*c670*/  IADD3 R140, R138, 0x38, RZ ;  /* 0x000000388a8c7810 */ /* 0x000fe20007ffe0ff */
[----:B------:R-:W-:Y:S01]  /*c680*/  FFMA.FTZ R20, R132, UR4, R20 ;  /* 0x0000000484147c23 */ /* 0x000fe20008010014 */
[----:B------:R-:W-:Y:S01]  /*c690*/  FMNMX.FTZ R141, R18, R141, !PT ;  /* 0x0000008d128d7209 */ /* 0x000fe20007810000 */
[C---:B------:R-:W-:Y:S01]  /*c6a0*/  FFMA.FTZ R23, R135.reuse, UR4, R23 ;  /* 0x0000000487177c23 */ /* 0x040fe20008010017 */
[----:B------:R-:W-:Y:S01]  /*c6b0*/  FMNMX.FTZ R143, R16, R143, !PT ;  /* 0x0000008f108f7209 */ /* 0x000fe20007810000 */
[----:B------:R-:W2:Y:S01]  /*c6c0*/  I2F R137, R140 ;  /* 0x0000008c00897306 */ /* 0x000ea20000201400 */
[----:B------:R-:W-:Y:S01]  /*c6d0*/  IADD3 R138, R138, 0x39, RZ ;  /* 0x000000398a8a7810 */ /* 0x000fe20007ffe0ff */
[----:B------:R-:W-:Y:S01]  /*c6e0*/  FFMA.FTZ R21, R135, UR4, R21 ;  /* 0x0000000487157c23 */ /* 0x000fe20008010015 */
[----:B------:R-:W-:Y:S01]  /*c6f0*/  FMNMX.FTZ R141, R19, R141, !PT ;  /* 0x0000008d138d7209 */ /* 0x000fe20007810000 */
[C---:B------:R-:W-:Y:S01]  /*c700*/  FFMA.FTZ R26, R134.reuse, UR4, R26 ;  /* 0x00000004861a7c23 */ /* 0x040fe2000801001a */
[----:B------:R-:W-:Y:S01]  /*c710*/  FMNMX.FTZ R143, R17, R143, !PT ;  /* 0x0000008f118f7209 */ /* 0x000fe20007810000 */
[----:B------:R-:W-:Y:S01]  /*c720*/  FFMA.FTZ R24, R134, UR4, R24 ;  /* 0x0000000486187c23 */ /* 0x000fe20008010018 */
[----:B------:R-:W-:Y:S01]  /*c730*/  FMNMX.FTZ R141, R22, R141, !PT ;  /* 0x0000008d168d7209 */ /* 0x000fe20007810000 */
[----:B------:R-:W-:Y:S01]  /*c740*/  FFMA.FTZ R27, R3, UR4, R27 ;  /* 0x00000004031b7c23 */ /* 0x000fe2000801001b */
[----:B------:R-:W-:Y:S01]  /*c750*/  FMNMX.FTZ R143, R20, R143, !PT ;  /* 0x0000008f148f7209 */ /* 0x000fe20007810000 */
[----:B------:R-:W3:Y:S01]  /*c760*/  I2F R132, R138 ;  /* 0x0000008a00847306 */ /* 0x000ee20000201400 */
[----:B------:R-:W-:Y:S01]  /*c770*/  FMNMX.FTZ R141, R23, R141, !PT ;  /* 0x0000008d178d7209 */ /* 0x000fe20007810000 */
[----:B------:R-:W-:Y:S01]  /*c780*/  FFMA.FTZ R25, R3, UR4, R25 ;  /* 0x0000000403197c23 */ /* 0x000fe20008010019 */
[----:B------:R-:W-:Y:S01]  /*c790*/  FMNMX.FTZ R143, R21, R143, !PT ;  /* 0x0000008f158f7209 */ /* 0x000fe20007810000 */
[----:B------:R-:W-:Y:S01]  /*c7a0*/  FFMA.FTZ R28, R133, UR4, R28 ;  /* 0x00000004851c7c23 */ /* 0x000fe2000801001c */
[----:B------:R-:W-:Y:S01]  /*c7b0*/  FMNMX.FTZ R141, R26, R141, !PT ;  /* 0x0000008d1a8d7209 */ /* 0x000fe20007810000 */
[----:B-1----:R-:W-:Y:S01]  /*c7c0*/  FFMA.FTZ R29, R136, UR4, R29 ;  /* 0x00000004881d7c23 */ /* 0x002fe2000801001d */
[----:B------:R-:W-:Y:S01]  /*c7d0*/  FMNMX.FTZ R143, R24, R143, !PT ;  /* 0x0000008f188f7209 */ /* 0x000fe20007810000 */
[----:B------:R-:W-:Y:S01]  /*c7e0*/  FFMA.FTZ R31, R136, UR4, R31 ;  /* 0x00000004881f7c23 */ /* 0x000fe2000801001f */
[----:B------:R-:W-:Y:S02]  /*c7f0*/  FMNMX.FTZ R141, R27, R141, !PT ;  /* 0x0000008d1b8d7209 */ /* 0x000fe40007810000 */
[----:B------:R-:W-:Y:S02]  /*c800*/  FMNMX.FTZ R143, R25, R143, !PT ;  /* 0x0000008f198f7209 */ /* 0x000fe40007810000 */
[----:B------:R-:W-:Y:S01]  /*c810*/  FMNMX.FTZ R3, R30, R141, !PT ;  /* 0x0000008d1e037209 */ /* 0x000fe20007810000 */
[C---:B--2---:R-:W-:Y:S01]  /*c820*/  FFMA.FTZ R32, R137.reuse, UR4, R32 ;  /* 0x0000000489207c23 */ /* 0x044fe20008010020 */
[----:B------:R-:W-:Y:S01]  /*c830*/  FMNMX.FTZ R143, R28, R143, !PT ;  /* 0x0000008f1c8f7209 */ /* 0x000fe20007810000 */
[----:B------:R-:W-:Y:S01]  /*c840*/  FFMA.FTZ R34, R137, UR4, R34 ;  /* 0x0000000489227c23 */ /* 0x000fe20008010022 */
[----:B------:R-:W-:Y:S02]  /*c850*/  FMNMX.FTZ R3, R31, R3, !PT ;  /* 0x000000031f037209 */ /* 0x000fe40007810000 */
[----:B------:R-:W-:Y:S02]  /*c860*/  FMNMX.FTZ R143, R29, R143, !PT ;  /* 0x0000008f1d8f7209 */ /* 0x000fe40007810000 */
[----:B------:R-:W-:Y:S02]  /*c870*/  FMNMX.FTZ R3, R34, R3, !PT ;  /* 0x0000000322037209 */ /* 0x000fe40007810000 */
[----:B------:R-:W-:Y:S01]  /*c880*/  FMNMX.FTZ R133, R32, R143, !PT ;  /* 0x0000008f20857209 */ /* 0x000fe20007810000 */
[C---:B---3--:R-:W-:Y:S01]  /*c890*/  FFMA.FTZ R35, R132.reuse, UR4, R35 ;  /* 0x0000000484237c23 */ /* 0x048fe20008010023 */
[----:B------:R-:W-:Y:S01]  /*c8a0*/  LDSM.16.MT88.4 R140, [R188+0xc000] ;  /* 0x00c00000bc8c783b */ /* 0x000fe20000004200 */
[----:B------:R-:W-:Y:S03]  /*c8b0*/  FFMA.FTZ R33, R132, UR4, R33 ;  /* 0x0000000484217c23 */ /* 0x000fe60008010021 */
[----:B------:R-:W-:Y:S02]  /*c8c0*/  FMNMX.FTZ R3, R35, R3, !PT ;  /* 0x0000000323037209 */ /* 0x000fe40007810000 */
[----:B------:R-:W-:Y:S03]  /*c8d0*/  FMNMX.FTZ R133, R33, R133, !PT ;  /* 0x0000008521857209 */ /* 0x000fe60007810000 */
[----:B------:R-:W1:Y:S08]  /*c8e0*/  SHFL.BFLY PT, R132, R3, 0x2, 0x1f ;  /* 0x0c401f0003847f89 */ /* 0x000e7000000e0000 */
[----:B------:R-:W2:Y:S01]  /*c8f0*/  SHFL.BFLY PT, R134, R133, 0x2, 0x1f ;  /* 0x0c401f0085867f89 */ /* 0x000ea200000e0000 */
[----:B-1----:R-:W-:Y:S07]  /*c900*/  FMNMX.FTZ R132, R3, R132, !PT ;  /* 0x0000008403847209 */ /* 0x002fee0007810000 */
[----:B------:R-:W1:Y:S01]  /*c910*/  SHFL.BFLY PT, R3, R132, 0x1, 0x1f ;  /* 0x0c201f0084037f89 */ /* 0x000e6200000e0000 */
[----:B--2---:R-:W-:Y:S07]  /*c920*/  FMNMX.FTZ R134, R133, R134, !PT ;  /* 0x0000008685867209 */ /* 0x004fee0007810000 */
[----:B------:R-:W2:Y:S01]  /*c930*/  SHFL.BFLY PT, R133, R134, 0x1, 0x1f ;  /* 0x0c201f0086857f89 */ /* 0x000ea200000e0000 */
[----:B-1----:R-:W-:Y:S05]  /*c940*/  FMNMX.FTZ R3, R132, R3, !PT ;  /* 0x0000000384037209 */ /* 0x002fea0007810000 */
[C---:B------:R-:W-:Y:S02]  /*c950*/  FMUL.FTZ R166, R3.reuse, c[0x0][0x23c] ;  /* 0x00008f0003a67a20 */ /* 0x040fe40000410000 */
[----:B------:R-:W-:Y:S01]  /*c960*/  FADD.FTZ R0, -R3, R0 ;  /* 0x0000000003007221 */ /* 0x000fe20000010100 */
[----:B--2---:R-:W-:Y:S02]  /*c970*/  FMNMX.FTZ R132, R134, R133, !PT ;  /* 0x0000008586847209 */ /* 0x004fe40007810000 */
[----:B------:R-:W-:Y:S01]  /*c980*/  MOV R133, UR21 ;  /* 0x0000001500857c02 */ /* 0x000fe20008000f00 */
[----:B------:R-:W-:Y:S01]  /*c990*/  FMUL.FTZ R0, R0, c[0x0][0x23c] ;  /* 0x00008f0000007a20 */ /* 0x000fe20000410000 */
[C---:B------:R-:W-:Y:S01]  /*c9a0*/  FSETP.NEU.FTZ.AND P0, PT, R132.reuse, -INF , PT ;  /* 0xff8000008400780b */ /* 0x040fe20003f1d000 */
[C---:B------:R-:W-:Y:S02]  /*c9b0*/  FMUL.FTZ R167, R132.reuse, c[0x0][0x23c] ;  /* 0x00008f0084a77a20 */ /* 0x040fe40000410000 */
[----:B------:R-:W-:Y:S02]  /*c9c0*/  FADD.FTZ R2, -R132, R2 ;  /* 0x0000000284027221 */ /* 0x000fe40000010100 */
[----:B------:R-:W1:Y:S01]  /*c9d0*/  MUFU.EX2 R0, R0 ;  /* 0x0000000000007308 */ /* 0x000e620000000800 */
        /* <DEDUP_REMOVED lines=8> */
[----:B------:R-:W2:Y:S01]  /*ca60*/  MUFU.EX2 R2, R2 ;  /* 0x0000000200027308 */ /* 0x000ea20000000800 */
        /* <DEDUP_REMOVED lines=14> */
[----:B------:R-:W3:Y:S03]  /*cb50*/  MUFU.EX2 R162, R162 ;  /* 0x000000a200a27308 */ /* 0x000ee60000000800 */
        /* <DEDUP_REMOVED lines=12> */
[----:B------:R-:W-:Y:S04]  /*cc20*/  IMAD.WIDE.U32 R4, R4, -0x326172a9, RZ ;  /* 0xcd9e8d5704047825 */ /* 0x000fe800078e00ff */
[----:B------:R-:W-:Y:S01]  /*cc30*/  FMUL.FTZ R11, R0, R127 ;  /* 0x0000007f000b7220 */ /* 0x000fe20000410000 */
[----:B------:R-:W-:Y:S01]  /*cc40*/  LOP3.LUT R6, R4, 0xffff, RZ, 0xc0, !PT ;  /* 0x0000ffff04067812 */ /* 0x000fe200078ec0ff */
[C---:B--2---:R-:W-:Y:S01]  /*cc50*/  FMUL.FTZ R8, R2.reuse, R124 ;  /* 0x0000007c02087220 */ /* 0x044fe20000410000 */
        /* <DEDUP_REMOVED lines=10> */
[----:B------:R-:W2:Y:S01]  /*cd00*/  MUFU.EX2 R164, R164 ;  /* 0x000000a400a47308 */ /* 0x000ea20000000800 */
        /* <DEDUP_REMOVED lines=22> */
[----:B---3--:R-:W-:Y:S01]  /*ce70*/  F2FP.BF16.PACK_AB R7, R162, R163 ;  /* 0x000000a3a207723e */ /* 0x008fe200000010ff */
[--C-:B------:R-:W-:Y:S01]  /*ce80*/  HSET2.LE.AND R139, R139, R199.reuse, PT ;  /* 0x000000c78b8b7233 */ /* 0x100fe20003803000 */
[----:B-1----:R-:W-:Y:S01]  /*ce90*/  F2FP.BF16.PACK_AB R6, R134, R135 ;  /* 0x000000878606723e */ /* 0x002fe200000010ff */
[--C-:B------:R-:W-:Y:S01]  /*cea0*/  HSET2.LE.AND R136, R136, R199.reuse, PT ;  /* 0x000000c788887233 */ /* 0x100fe20003803000 */
[----:B--2---:R-:W-:Y:S01]  /*ceb0*/  F2FP.BF16.PACK_AB R5, R164, R165 ;  /* 0x000000a5a405723e */ /* 0x004fe200000010ff */
[--C-:B------:R-:W-:Y:S01]  /*cec0*/  HSET2.LE.AND R137, R137, R199.reuse, PT ;  /* 0x000000c789897233 */ /* 0x100fe20003803000 */
[----:B------:R-:W-:Y:S01]  /*ced0*/  LOP3.LUT R138, R138, R7, RZ, 0xc0, !PT ;  /* 0x000000078a8a7212 */ /* 0x000fe200078ec0ff */
[C---:B------:R-:W-:Y:S01]  /*cee0*/  FMUL.FTZ R7, R0.reuse, R131 ;  /* 0x0000008300077220 */ /* 0x040fe20000410000 */
[----:B------:R-:W-:Y:S01]  /*cef0*/  LOP3.LUT R139, R139, R6, RZ, 0xc0, !PT ;  /* 0x000000068b8b7212 */ /* 0x000fe200078ec0ff */
[----:B------:R-:W-:Y:S01]  /*cf00*/  FMUL.FTZ R6, R0, R130 ;  /* 0x0000008200067220 */ /* 0x000fe20000410000 */
[----:B------:R-:W-:Y:S01]  /*cf10*/  LOP3.LUT R136, R136, R5, RZ, 0xc0, !PT ;  /* 0x0000000588887212 */ /* 0x000fe200078ec0ff */
[C---:B------:R-:W-:Y:S01]  /*cf20*/  FMUL.FTZ R5, R2.reuse, R129 ;  /* 0x0000008102057220 */ /* 0x040fe20000410000 */
[----:B------:R-:W-:Y:S01]  /*cf30*/  LOP3.LUT R150, R151, UR15, R152, 0x96, !PT ;  /* 0x0000000f97967c12 */ /* 0x000fe2000f8e9698 */
[C---:B------:R-:W-:Y:S01]  /*cf40*/  FMUL.FTZ R44, R2.reuse, R44 ;  /* 0x0000002c022c7220 */ /* 0x040fe20000410000 */
[----:B------:R-:W-:Y:S01]  /*cf50*/  LDSM.16.MT88.4 R152, [R186+0xe800] ;  /* 0x00e80000ba98783b */ /* 0x000fe20000004200 */
[----:B------:R-:W-:Y:S02]  /*cf60*/  FMUL.FTZ R45, R2, R45 ;  /* 0x0000002d022d7220 */ /* 0x000fe40000410000 */
[C---:B------:R-:W-:Y:S02]  /*cf70*/  FMUL.FTZ R50, R0.reuse, R50 ;  /* 0x0000003200327220 */ /* 0x040fe40000410000 */
[----:B------:R-:W-:Y:S01]  /*cf80*/  FMUL.FTZ R51, R0, R51 ;  /* 0x0000003300337220 */ /* 0x000fe20000410000 */
[----:B----4-:R-:W-:Y:S01]  /*cf90*/  F2FP.BF16.PACK_AB R4, R160, R161 ;  /* 0x000000a1a004723e */ /* 0x010fe200000010ff */
[C---:B------:R-:W-:Y:S02]  /*cfa0*/  FMUL.FTZ R48, R2.reuse, R48 ;  /* 0x0000003002307220 */ /* 0x040fe40000410000 */
[C---:B------:R-:W-:Y:S01]  /*cfb0*/  FMUL.FTZ R49, R2.reuse, R49 ;  /* 0x0000003102317220 */ /* 0x040fe20000410000 */
[----:B------:R-:W-:Y:S01]  /*cfc0*/  LOP3.LUT R137, R137, R4, RZ, 0xc0, !PT ;  /* 0x0000000489897212 */ /* 0x000fe200078ec0ff */
[----:B------:R-:W-:Y:S02]  /*cfd0*/  FMUL.FTZ R4, R2, R128 ;  /* 0x0000008002047220 */ /* 0x000fe40000410000 */
[----:B------:R-:W1:Y:S01]  /*cfe0*/  LDSM.16.MT88.4 R128, [R185+0xc000] ;  /* 0x00c00000b980783b */ /* 0x000e620000004200 */
[C---:B------:R-:W-:Y:S02]  /*cff0*/  FMUL.FTZ R54, R0.reuse, R54 ;  /* 0x0000003600367220 */ /* 0x040fe40000410000 */
[----:B------:R-:W-:Y:S02]  /*d000*/  FMUL.FTZ R55, R0, R55 ;  /* 0x0000003700377220 */ /* 0x000fe40000410000 */
[C---:B------:R-:W-:Y:S05]  /*d010*/  HMMA.16816.F32.BF16 R4, R136.reuse, R140, R4 ;  /* 0x0000008c8804723c */ /* 0x040fea0000041804 */
[C---:B------:R-:W-:Y:S02]  /*d020*/  FMUL.FTZ R52, R2.reuse, R52 ;  /* 0x0000003402347220 */ /* 0x040fe40000410000 */
[----:B------:R-:W-:Y:S01]  /*d030*/  FMUL.FTZ R53, R2, R53 ;  /* 0x0000003502357220 */ /* 0x000fe20000410000 */
[C---:B------:R-:W-:Y:S01]  /*d040*/  HMMA.16816.F32.BF16 R8, R136.reuse, R142, R8 ;  /* 0x0000008e8808723c */ /* 0x040fe20000041808 */
[----:B------:R-:W2:Y:S03]  /*d050*/  LDSM.16.MT88.4 R140, [R188+0xe000] ;  /* 0x00e00000bc8c783b */ /* 0x000ea60000004200 */
[C---:B------:R-:W-:Y:S02]  /*d060*/  FMUL.FTZ R58, R0.reuse, R58 ;  /* 0x0000003a003a7220 */ /* 0x040fe40000410000 */
[----:B------:R-:W-:Y:S02]  /*d070*/  FMUL.FTZ R59, R0, R59 ;  /* 0x0000003b003b7220 */ /* 0x000fe40000410000 */
[C---:B------:R-:W-:Y:S04]  /*d080*/  HMMA.16816.F32.BF16 R36, R136.reuse, R144, R36 ;  /* 0x000000908824723c */ /* 0x040fe80000041824 */
[C---:B------:R-:W-:Y:S02]  /*d090*/  FMUL.FTZ R56, R2.reuse, R56 ;  /* 0x0000003802387220 */ /* 0x040fe40000410000 */
[----:B------:R-:W-:Y:S02]  /*d0a0*/  FMUL.FTZ R57, R2, R57 ;  /* 0x0000003902397220 */ /* 0x000fe40000410000 */
[C---:B------:R-:W-:Y:S04]  /*d0b0*/  HMMA.16816.F32.BF16 R40, R136.reuse, R146, R40 ;  /* 0x000000928828723c */ /* 0x040fe80000041828 */
[C---:B------:R-:W-:Y:S02]  /*d0c0*/  FMUL.FTZ R62, R0.reuse, R62 ;  /* 0x0000003e003e7220 */ /* 0x040fe40000410000 */
[----:B------:R-:W-:Y:S02]  /*d0d0*/  FMUL.FTZ R63, R0, R63 ;  /* 0x0000003f003f7220 */ /* 0x000fe40000410000 */
[C---:B------:R-:W-:Y:S01]  /*d0e0*/  FMUL.FTZ R60, R2.reuse, R60 ;  /* 0x0000003c023c7220 */ /* 0x040fe20000410000 */
[C---:B-1----:R-:W-:Y:S03]  /*d0f0*/  HMMA.16816.F32.BF16 R44, R136.reuse, R128, R44 ;  /* 0x00000080882c723c */ /* 0x042fe6000004182c */
[----:B------:R-:W-:Y:S02]  /*d100*/  FMUL.FTZ R61, R2, R61 ;  /* 0x0000003d023d7220 */ /* 0x000fe40000410000 */
[C---:B------:R-:W-:Y:S02]  /*d110*/  FMUL.FTZ R66, R0.reuse, R66 ;  /* 0x0000004200427220 */ /* 0x040fe40000410000 */
[----:B------:R-:W-:Y:S01]  /*d120*/  FMUL.FTZ R67, R0, R67 ;  /* 0x0000004300437220 */ /* 0x000fe20000410000 */
[C---:B------:R-:W-:Y:S01]  /*d130*/  HMMA.16816.F32.BF16 R48, R136.reuse, R130, R48 ;  /* 0x000000828830723c */ /* 0x040fe20000041830 */
[----:B------:R-:W1:Y:S03]  /*d140*/  LDSM.16.MT88.4 R128, [R186+0xe000] ;  /* 0x00e00000ba80783b */ /* 0x000e660000004200 */
[C---:B------:R-:W-:Y:S02]  /*d150*/  FMUL.FTZ R64, R2.reuse, R64 ;  /* 0x0000004002407220 */ /* 0x040fe40000410000 */
[----:B------:R-:W-:Y:S02]  /*d160*/  FMUL.FTZ R65, R2, R65 ;  /* 0x0000004102417220 */ /* 0x000fe40000410000 */
[C---:B------:R-:W-:Y:S04]  /*d170*/  HMMA.16816.F32.BF16 R52, R136.reuse, R124, R52 ;  /* 0x0000007c8834723c */ /* 0x040fe80000041834 */
[C---:B------:R-:W-:Y:S02]  /*d180*/  FMUL.FTZ R70, R0.reuse, R70 ;  /* 0x0000004600467220 */ /* 0x040fe40000410000 */
[----:B------:R-:W-:Y:S02]  /*d190*/  FMUL.FTZ R71, R0, R71 ;  /* 0x0000004700477220 */ /* 0x000fe40000410000 */
[C---:B------:R-:W-:Y:S01]  /*d1a0*/  HMMA.16816.F32.BF16 R56, R136.reuse, R126, R56 ;  /* 0x0000007e8838723c */ /* 0x040fe20000041838 */
[----:B------:R-:W3:Y:S03]  /*d1b0*/  LDSM.16.MT88.4 R124, [R185+0xe000] ;  /* 0x00e00000b97c783b */ /* 0x000ee60000004200 */
[C---:B------:R-:W-:Y:S02]  /*d1c0*/  FMUL.FTZ R68, R2.reuse, R68 ;  /* 0x0000004402447220 */ /* 0x040fe40000410000 */
[----:B------:R-:W-:Y:S02]  /*d1d0*/  FMUL.FTZ R69, R2, R69 ;  /* 0x0000004502457220 */ /* 0x000fe40000410000 */
[C---:B--2---:R-:W-:Y:S04]  /*d1e0*/  HMMA.16816.F32.BF16 R60, R136.reuse, R140, R60 ;  /* 0x0000008c883c723c */ /* 0x044fe8000004183c */
[C---:B------:R-:W-:Y:S02]  /*d1f0*/  FMUL.FTZ R74, R0.reuse, R74 ;  /* 0x0000004a004a7220 */ /* 0x040fe40000410000 */
[----:B------:R-:W-:Y:S02]  /*d200*/  FMUL.FTZ R75, R0, R75 ;  /* 0x0000004b004b7220 */ /* 0x000fe40000410000 */
[C---:B------:R-:W-:Y:S01]  /*d210*/  HMMA.16816.F32.BF16 R64, R136.reuse, R142, R64 ;  /* 0x0000008e8840723c */ /* 0x040fe20000041840 */
[----:B------:R-:W2:Y:S03]  /*d220*/  LDSM.16.MT88.4 R140, [R184+0xe000] ;  /* 0x00e00000b88c783b */ /* 0x000ea60000004200 */
        /* <DEDUP_REMOVED lines=11> */
[C---:B---3--:R-:W-:Y:S04]  /*d2e0*/  HMMA.16816.F32.BF16 R76, R136.reuse, R124, R76 ;  /* 0x0000007c884c723c */ /* 0x048fe8000004184c */
[C---:B------:R-:W-:Y:S02]  /*d2f0*/  FMUL.FTZ R80, R2.reuse, R80 ;  /* 0x0000005002507220 */ /* 0x040fe40000410000 */
[----:B------:R-:W-:Y:S02]  /*d300*/  FMUL.FTZ R81, R2, R81 ;  /* 0x0000005102517220 */ /* 0x000fe40000410000 */
[C---:B------:R-:W-:Y:S04]  /*d310*/  FMUL.FTZ R86, R0.reuse, R86 ;  /* 0x0000005600567220 */ /* 0x040fe80000410000 */
[----:B------:R-:W-:Y:S01]  /*d320*/  FMUL.FTZ R87, R0, R87 ;  /* 0x0000005700577220 */ /* 0x000fe20000410000 */
        /* <DEDUP_REMOVED lines=12> */
[----:B------:R-:W2:Y:S02]  /*d3f0*/  LDSM.16.MT88.4 R140, [R185+0x10000] ;  /* 0x01000000b98c783b */ /* 0x000ea40000004200 */
        /* <DEDUP_REMOVED lines=19> */
[--C-:B------:R-:W-:Y:S02]  /*d530*/  FFMA.FTZ R171, R18, c[0x0][0x23c], -R166.reuse ;  /* 0x00008f0012ab7a23 */ /* 0x100fe400000108a6 */
[C---:B------:R-:W-:Y:S02]  /*d540*/  FMUL.FTZ R18, R0.reuse, R122 ;  /* 0x0000007a00127220 */ /* 0x040fe40000410000 */
[----:B------:R-:W1:Y:S01]  /*d550*/  MUFU.EX2 R169, R169 ;  /* 0x000000a900a97308 */ /* 0x000e620000000800 */
[----:B------:R-:W-:Y:S02]  /*d560*/  FFMA.FTZ R170, R19, c[0x0][0x23c], -R166 ;  /* 0x00008f0013aa7a23 */ /* 0x000fe400000108a6 */
[----:B------:R-:W-:Y:S02]  /*d570*/  FMUL.FTZ R19, R0, R123 ;  /* 0x0000007b00137220 */ /* 0x000fe40000410000 */
[----:B------:R-:W3:Y:S01]  /*d580*/  LDSM.16.MT88.4 R120, [R184+0x10000] ;  /* 0x01000000b878783b */ /* 0x000ee20000004200 */
[----:B------:R-:W-:Y:S04]  /*d590*/  IMAD.WIDE.U32 R124, R150, -0x2daee0ad, RZ ;  /* 0xd2511f53967c7825 */ /* 0x000fe800078e00ff */
[----:B------:R-:W-:Y:S01]  /*d5a0*/  FFMA.FTZ R216, R12, c[0x0][0x23c], -R167 ;  /* 0x00008f000cd87a23 */ /* 0x000fe200000108a7 */
[----:B------:R-:W-:Y:S01]  /*d5b0*/  LOP3.LUT R12, R124, 0xffff, RZ, 0xc0, !PT ;  /* 0x0000ffff7c0c7812 */ /* 0x000fe200078ec0ff */
[C---:B------:R-:W-:Y:S01]  /*d5c0*/  FMUL.FTZ R106, R0.reuse, R106 ;  /* 0x0000006a006a7220 */ /* 0x040fe20000410000 */
[----:B------:R-:W-:Y:S01]  /*d5d0*/  LOP3.LUT R148, R125, UR6, R148, 0x96, !PT ;  /* 0x000000067d947c12 */ /* 0x000fe2000f8e9694 */
[----:B------:R-:W-:Y:S01]  /*d5e0*/  FMUL.FTZ R107, R0, R107 ;  /* 0x0000006b006b7220 */ /* 0x000fe20000410000 */
[--C-:B------:R-:W-:Y:S01]  /*d5f0*/  SHF.R.U32.HI R125, RZ, 0x10, R124.reuse ;  /* 0x00000010ff7d7819 */ /* 0x100fe2000001167c */
[C---:B------:R-:W-:Y:S01]  /*d600*/  FMUL.FTZ R104, R2.reuse, R104 ;  /* 0x0000006802687220 */ /* 0x040fe20000410000 */
[----:B------:R-:W-:Y:S01]  /*d610*/  SHF.R.U32.HI R223, RZ, 0x18, R124 ;  /* 0x00000018ffdf7819 */ /* 0x000fe2000001167c */
[----:B------:R-:W-:Y:S01]  /*d620*/  FMUL.FTZ R105, R2, R105 ;  /* 0x0000006902697220 */ /* 0x000fe20000410000 */
[----:B------:R-:W-:Y:S01]  /*d630*/  LOP3.LUT R125, R125, 0xff, RZ, 0xc0, !PT ;  /* 0x000000ff7d7d7812 */ /* 0x000fe200078ec0ff */
[--C-:B------:R-:W-:Y:S01]  /*d640*/  FFMA.FTZ R218, R14, c[0x0][0x23c], -R166.reuse ;  /* 0x00008f000eda7a23 */ /* 0x100fe200000108a6 */
[----:B------:R-:W-:Y:S01]  /*d650*/  LOP3.LUT R133, R124, 0xff, RZ, 0xc0, !PT ;  /* 0x000000ff7c857812 */ /* 0x000fe200078ec0ff */
[----:B------:R-:W-:Y:S01]  /*d660*/  FFMA.FTZ R219, R15, c[0x0][0x23c], -R166 ;  /* 0x00008f000fdb7a23 */ /* 0x000fe200000108a6 */
[----:B------:R-:W-:Y:S01]  /*d670*/  PRMT R223, R125, 0x5410, R223 ;  /* 0x000054107ddf7816 */ /* 0x000fe200000000df */
[----:B------:R-:W-:Y:S01]  /*d680*/  MUFU.EX2 R216, R216 ;  /* 0x000000d800d87308 */ /* 0x000fe20000000800 */
[C---:B------:R-:W-:Y:S01]  /*d690*/  HMMA.16816.F32.BF16 R104, R136.reuse, R126, R104 ;  /* 0x0000007e8868723c */ /* 0x040fe20000041868 */
[----:B------:R-:W4:Y:S02]  /*d6a0*/  LDSM.16.MT88.4 R124, [R188+0xc800] ;  /* 0x00c80000bc7c783b */ /* 0x000f240000004200 */
[----:B------:R-:W-:Y:S01]  /*d6b0*/  FFMA.FTZ R217, R13, c[0x0][0x23c], -R167 ;  /* 0x00008f000dd97a23 */ /* 0x000fe200000108a7 */
[----:B------:R-:W-:Y:S01]  /*d6c0*/  LOP3.LUT R13, R148, 0xffff, RZ, 0xc0, !PT ;  /* 0x0000ffff940d7812 */ /* 0x000fe200078ec0ff */
[----:B------:R-:W-:Y:S01]  /*d6d0*/  FMUL.FTZ R110, R0, R110 ;  /* 0x0000006e006e7220 */ /* 0x000fe20000410000 */
[----:B------:R-:W-:Y:S01]  /*d6e0*/  LOP3.LUT R222, R148, 0xff, RZ, 0xc0, !PT ;  /* 0x000000ff94de7812 */ /* 0x000fe200078ec0ff */
[----:B------:R-:W-:Y:S01]  /*d6f0*/  FMUL.FTZ R111, R0, R111 ;  /* 0x0000006f006f7220 */ /* 0x000fe20000410000 */
[C---:B--2---:R-:W-:Y:S01]  /*d700*/  HMMA.16816.F32.BF16 R16, R136.reuse, R140, R16 ;  /* 0x0000008c8810723c */ /* 0x044fe20000041810 */
[----:B------:R-:W2:Y:S03]  /*d710*/  MUFU.EX2 R217, R217 ;  /* 0x000000d900d97308 */ /* 0x000ea60000000800 */
[C---:B------:R-:W-:Y:S01]  /*d720*/  FMUL.FTZ R108, R2.reuse, R108 ;  /* 0x0000006c026c7220 */ /* 0x040fe20000410000 */
[----:B------:R-:W-:Y:S01]  /*d730*/  SHF.R.U32.HI R12, RZ, 0x8, R12 ;  /* 0x00000008ff0c7819 */ /* 0x000fe2000001160c */
[----:B------:R-:W-:Y:S01]  /*d740*/  FMUL.FTZ R109, R2, R109 ;  /* 0x0000006d026d7220 */ /* 0x000fe20000410000 */
[----:B------:R-:W-:Y:S01]  /*d750*/  SHF.R.U32.HI R13, RZ, 0x8, R13 ;  /* 0x00000008ff0d7819 */ /* 0x000fe2000001160d */
[C---:B------:R-:W-:Y:S01]  /*d760*/  FMUL.FTZ R14, R0.reuse, R118 ;  /* 0x00000076000e7220 */ /* 0x040fe20000410000 */
[--C-:B------:R-:W-:Y:S02]  /*d770*/  SHF.R.U32.HI R144, RZ, 0x10, R148.reuse ;  /* 0x00000010ff907819 */ /* 0x100fe40000011694 */
[----:B------:R-:W-:Y:S01]  /*d780*/  MUFU.EX2 R218, R218 ;  /* 0x000000da00da7308 */ /* 0x000fe20000000800 */
[----:B------:R-:W-:Y:S01]  /*d790*/  SHF.R.U32.HI R148, RZ, 0x18, R148 ;  /* 0x00000018ff947819 */ /* 0x000fe20000011694 */
[C---:B------:R-:W-:Y:S01]  /*d7a0*/  HMMA.16816.F32.BF16 R108, R136.reuse, R142, R108 ;  /* 0x0000008e886c723c */ /* 0x040fe2000004186c */
[----:B------:R-:W5:Y:S02]  /*d7b0*/  LDSM.16.MT88.4 R140, [R185+0xc800] ;  /* 0x00c80000b98c783b */ /* 0x000f640000004200 */
[----:B------:R-:W-:Y:S01]  /*d7c0*/  FMUL.FTZ R15, R0, R119 ;  /* 0x00000077000f7220 */ /* 0x000fe20000410000 */
[----:B------:R-:W-:Y:S01]  /*d7d0*/  PRMT R133, R133, 0x5410, R12 ;  /* 0x0000541085857816 */ /* 0x000fe2000000000c */
[----:B------:R-:W-:Y:S01]  /*d7e0*/  FMUL.FTZ R12, R2, R116 ;  /* 0x00000074020c7220 */ /* 0x000fe20000410000 */
[----:B------:R-:W-:Y:S01]  /*d7f0*/  PRMT R222, R222, 0x5410, R13 ;  /* 0x00005410dede7816 */ /* 0x000fe2000000000d */
[----:B------:R-:W-:Y:S01]  /*d800*/  FMUL.FTZ R13, R2, R117 ;  /* 0x00000075020d7220 */ /* 0x000fe20000410000 */
[----:B------:R-:W4:Y:S01]  /*d810*/  MUFU.EX2 R219, R219 ;  /* 0x000000db00db7308 */ /* 0x000f220000000800 */
[----:B------:R-:W-:Y:S03]  /*d820*/  LOP3.LUT R144, R144, 0xff, RZ, 0xc0, !PT ;  /* 0x000000ff90907812 */ /* 0x000fe600078ec0ff */
[--C-:B------:R-:W-:Y:S01]  /*d830*/  HSET2.LE.AND R133, R133, R199.reuse, PT ;  /* 0x000000c785857233 */ /* 0x100fe20003803000 */
[----:B------:R-:W-:Y:S01]  /*d840*/  PRMT R117, R144, 0x5410, R148 ;  /* 0x0000541090757816 */ /* 0x000fe20000000094 */
[C---:B---3--:R-:W-:Y:S01]  /*d850*/  HMMA.16816.F32.BF16 R12, R136.reuse, R120, R12 ;  /* 0x00000078880c723c */ /* 0x048fe2000004180c */
[----:B------:R-:W3:Y:S02]  /*d860*/  LDSM.16.MT88.4 R144, [R184+0xc800] ;  /* 0x00c80000b890783b */ /* 0x000ee40000004200 */
[----:B-1----:R-:W-:Y:S01]  /*d870*/  F2FP.BF16.PACK_AB R118, R169, R168 ;  /* 0x000000a8a976723e */ /* 0x002fe200000010ff */
[----:B------:R-:W-:Y:S01]  /*d880*/  MUFU.EX2 R171, R171 ;  /* 0x000000ab00ab7308 */ /* 0x000fe20000000800 */
[C---:B------:R-:W-:Y:S01]  /*d890*/  FMUL.FTZ R114, R0.reuse, R114 ;  /* 0x0000007200727220 */ /* 0x040fe20000410000 */
[--C-:B------:R-:W-:Y:S01]  /*d8a0*/  HSET2.LE.AND R119, R223, R199.reuse, PT ;  /* 0x000000c7df777233 */ /* 0x100fe20003803000 */
[----:B------:R-:W-:Y:S01]  /*d8b0*/  FMUL.FTZ R115, R0, R115 ;  /* 0x0000007300737220 */ /* 0x000fe20000410000 */
[--C-:B------:R-:W-:Y:S01]  /*d8c0*/  HSET2.LE.AND R116, R222, R199.reuse, PT ;  /* 0x000000c7de747233 */ /* 0x100fe20003803000 */
[C---:B------:R-:W-:Y:S01]  /*d8d0*/  FMUL.FTZ R112, R2.reuse, R112 ;  /* 0x0000007002707220 */ /* 0x040fe20000410000 */
[----:B------:R-:W1:Y:S02]  /*d8e0*/  LDSM.16.MT88.4 R148, [R188+0xe800] ;  /* 0x00e80000bc94783b */ /* 0x000e640000004200 */
[----:B------:R-:W-:Y:S01]  /*d8f0*/  FMUL.FTZ R113, R2, R113 ;  /* 0x0000007102717220 */ /* 0x000fe20000410000 */
[--C-:B------:R-:W-:Y:S01]  /*d900*/  HSET2.LE.AND R117, R117, R199.reuse, PT ;  /* 0x000000c775757233 */ /* 0x100fe20003803000 */
[----:B------:R-:W5:Y:S01]  /*d910*/  MUFU.EX2 R170, R170 ;  /* 0x000000aa00aa7308 */ /* 0x000f620000000800 */
[----:B------:R-:W-:Y:S01]  /*d920*/  LOP3.LUT R118, R133, R118, RZ, 0xc0, !PT ;  /* 0x0000007685767212 */ /* 0x000fe200078ec0ff */
[--C-:B------:R-:W-:Y:S01]  /*d930*/  FFMA.FTZ R222, R22, c[0x0][0x23c], -R166.reuse ;  /* 0x00008f0016de7a23 */ /* 0x100fe200000108a6 */
[----:B--2---:R-:W-:Y:S01]  /*d940*/  F2FP.BF16.PACK_AB R121, R217, R216 ;  /* 0x000000d8d979723e */ /* 0x004fe200000010ff */
[----:B------:R-:W-:Y:S01]  /*d950*/  FFMA.FTZ R223, R23, c[0x0][0x23c], -R166 ;  /* 0x00008f0017df7a23 */ /* 0x000fe200000108a6 */
[----:B------:R-:W-:Y:S01]  /*d960*/  HMMA.16816.F32.BF16 R112, R136, R122, R112 ;  /* 0x0000007a8870723c */ /* 0x000fe20000041870 */
[----:B------:R-:W-:Y:S02]  /*d970*/  LDSM.16.MT88.4 R136, [R185+0xd000] ;  /* 0x00d00000b988783b */ /* 0x000fe40000004200 */
[----:B----4-:R-:W-:Y:S01]  /*d980*/  F2FP.BF16.PACK_AB R120, R219, R218 ;  /* 0x000000dadb78723e */ /* 0x010fe200000010ff */
[----:B------:R-:W-:Y:S01]  /*d990*/  FFMA.FTZ R161, R0, R206, R161 ;  /* 0x000000ce00a17223 */ /* 0x000fe200000100a1 */
[----:B------:R-:W-:Y:S01]  /*d9a0*/  LOP3.LUT R116, R116, R121, RZ, 0xc0, !PT ;  /* 0x0000007974747212 */ /* 0x000fe200078ec0ff */
[----:B------:R-:W2:Y:S01]  /*d9b0*/  MUFU.EX2 R222, R222 ;  /* 0x000000de00de7308 */ /* 0x000ea20000000800 */
[----:B------:R-:W-:Y:S01]  /*d9c0*/  LOP3.LUT R117, R117, R120, RZ, 0xc0, !PT ;  /* 0x0000007875757212 */ /* 0x000fe200078ec0ff */
[----:B------:R-:W-:Y:S01]  /*d9d0*/  FFMA.FTZ R165, R2, R207, R165 ;  /* 0x000000cf02a57223 */ /* 0x000fe200000100a5 */
[----:B------:R-:W4:Y:S03]  /*d9e0*/  LDSM.16.MT88.4 R120, [R184+0xe800] ;  /* 0x00e80000b878783b */ /* 0x000f260000004200 */
[----:B------:R-:W-:Y:S01]  /*d9f0*/  MOV R0, R3 ;  /* 0x0000000300007202 */ /* 0x000fe20000000f00 */
[----:B------:R-:W-:Y:S01]  /*da00*/  FADD.FTZ R161, R160, R161 ;  /* 0x000000a1a0a17221 */ /* 0x000fe20000010000 */
[----:B------:R-:W-:Y:S01]  /*da10*/  MOV R2, R132 ;  /* 0x0000008400027202 */ /* 0x000fe20000000f00 */
[----:B------:R-:W-:Y:S01]  /*da20*/  FADD.FTZ R165, R164, R165 ;  /* 0x000000a5a4a57221 */ /* 0x000fe20000010000 */
[----:B------:R-:W-:Y:S01]  /*da30*/  MUFU.EX2 R223, R223 ;  /* 0x000000df00df7308 */ /* 0x000fe20000000800 */
[----:B------:R-:W-:Y:S01]  /*da40*/  FADD.FTZ R161, R135, R161 ;  /* 0x000000a187a17221 */ /* 0x000fe20000010000 */
[----:B-----5:R-:W-:Y:S01]  /*da50*/  F2FP.BF16.PACK_AB R133, R170, R171 ;  /* 0x000000abaa85723e */ /* 0x020fe200000010ff */
[----:B------:R-:W-:Y:S02]  /*da60*/  FADD.FTZ R165, R163, R165 ;  /* 0x000000a5a3a57221 */ /* 0x000fe40000010000 */
[----:B------:R-:W-:Y:S01]  /*da70*/  FADD.FTZ R134, R134, R161 ;  /* 0x000000a186867221 */ /* 0x000fe20000010000 */
[----:B------:R-:W-:Y:S01]  /*da80*/  LOP3.LUT R119, R119, R133, RZ, 0xc0, !PT ;  /* 0x0000008577777212 */ /* 0x000fe200078ec0ff */
[----:B------:R-:W-:Y:S02]  /*da90*/  FADD.FTZ R162, R162, R165 ;  /* 0x000000a5a2a27221 */ /* 0x000fe40000010000 */
[----:B------:R-:W-:Y:S02]  /*daa0*/  FADD.FTZ R134, R218, R134 ;  /* 0x00000086da867221 */ /* 0x000fe40000010000 */
[----:B------:R-:W-:Y:S02]  /*dab0*/  FADD.FTZ R162, R216, R162 ;  /* 0x000000a2d8a27221 */ /* 0x000fe40000010000 */
[C---:B------:R-:W-:Y:S05]  /*dac0*/  HMMA.16816.F32.BF16 R4, R116.reuse, R124, R4 ;  /* 0x0000007c7404723c */ /* 0x040fea0000041804 */
[----:B------:R-:W-:Y:S02]  /*dad0*/  FADD.FTZ R219, R219, R134 ;  /* 0x00000086dbdb7221 */ /* 0x000fe40000010000 */
[----:B------:R-:W-:Y:S01]  /*dae0*/  FADD.FTZ R217, R217, R162 ;  /* 0x000000a2d9d97221 */ /* 0x000fe20000010000 */
[C---:B------:R-:W-:Y:S01]  /*daf0*/  HMMA.16816.F32.BF16 R8, R116.reuse, R126, R8 ;  /* 0x0000007e7408723c */ /* 0x040fe20000041808 */
[----:B------:R-:W5:Y:S03]  /*db00*/  LDSM.16.MT88.4 R124, [R188+0x10800] ;  /* 0x01080000bc7c783b */ /* 0x000f660000004200 */
[----:B------:R-:W-:Y:S02]  /*db10*/  FADD.FTZ R219, R171, R219 ;  /* 0x000000dbabdb7221 */ /* 0x000fe40000010000 */
[----:B------:R-:W-:Y:S02]  /*db20*/  FADD.FTZ R217, R168, R217 ;  /* 0x000000d9a8d97221 */ /* 0x000fe40000010000 */
[C---:B------:R-:W-:Y:S04]  /*db30*/  HMMA.16816.F32.BF16 R36, R116.reuse, R128, R36 ;  /* 0x000000807424723c */ /* 0x040fe80000041824 */
[----:B------:R-:W-:Y:S02]  /*db40*/  FADD.FTZ R170, R170, R219 ;  /* 0x000000dbaaaa7221 */ /* 0x000fe40000010000 */
[----:B------:R-:W-:Y:S01]  /*db50*/  FADD.FTZ R169, R169, R217 ;  /* 0x000000d9a9a97221 */ /* 0x000fe20000010000 */
[----:B------:R-:W-:Y:S01]  /*db60*/  MOV R128, UR30 ;  /* 0x0000001e00807c02 */ /* 0x000fe20008000f00 */
[C---:B------:R-:W-:Y:S04]  /*db70*/  HMMA.16816.F32.BF16 R40, R116.reuse, R130, R40 ;  /* 0x000000827428723c */ /* 0x040fe80000041828 */
[----:B--2---:R-:W-:Y:S04]  /*db80*/  FADD.FTZ R170, R222, R170 ;  /* 0x000000aadeaa7221 */ /* 0x004fe80000010000 */
[C---:B------:R-:W-:Y:S08]  /*db90*/  HMMA.16816.F32.BF16 R44, R116.reuse, R140, R44 ;  /* 0x0000008c742c723c */ /* 0x040ff0000004182c */
[C---:B------:R-:W-:Y:S08]  /*dba0*/  HMMA.16816.F32.BF16 R48, R116.reuse, R142, R48 ;  /* 0x0000008e7430723c */ /* 0x040ff00000041830 */
[C---:B---3--:R-:W-:Y:S08]  /*dbb0*/  HMMA.16816.F32.BF16 R52, R116.reuse, R144, R52 ;  /* 0x000000907434723c */ /* 0x048ff00000041834 */
[C---:B------:R-:W-:Y:S01]  /*dbc0*/  HMMA.16816.F32.BF16 R56, R116.reuse, R146, R56 ;  /* 0x000000927438723c */ /* 0x040fe20000041838 */
[----:B------:R-:W-:Y:S07]  /*dbd0*/  LDSM.16.MT88.4 R144, [R186+0xf000] ;  /* 0x00f00000ba90783b */ /* 0x000fee0000004200 */
[C---:B-1----:R-:W-:Y:S08]  /*dbe0*/  HMMA.16816.F32.BF16 R60, R116.reuse, R148, R60 ;  /* 0x00000094743c723c */ /* 0x042ff0000004183c */
        /* <DEDUP_REMOVED lines=11> */
[C---:B----4-:R-:W-:Y:S01]  /*dca0*/  HMMA.16816.F32.BF16 R84, R116.reuse, R120, R84 ;  /* 0x000000787454723c */ /* 0x050fe20000041854 */
        /* <DEDUP_REMOVED lines=9> */
[C---:B-----5:R-:W-:Y:S04]  /*dd40*/  HMMA.16816.F32.BF16 R92, R116.reuse, R124, R92 ;  /* 0x0000007c745c723c */ /* 0x060fe8000004185c */
[----:B------:R-:W-:Y:S01]  /*dd50*/  IMAD.WIDE.U32 R228, R228, -0x2daee0ad, RZ ;  /* 0xd2511f53e4e47825 */ /* 0x000fe200078e00ff */
[----:B------:R-:W-:Y:S03]  /*dd60*/  MUFU.EX2 R158, R158 ;  /* 0x0000009e009e7308 */ /* 0x000fe60000000800 */
[C---:B------:R-:W-:Y:S04]  /*dd70*/  HMMA.16816.F32.BF16 R96, R116.reuse, R126, R96 ;  /* 0x0000007e7460723c */ /* 0x040fe80000041860 */
[----:B------:R-:W-:Y:S03]  /*dd80*/  IMAD.WIDE.U32 R226, R24, -0x2daee0ad, RZ ;  /* 0xd2511f5318e27825 */ /* 0x000fe600078e00ff */
[----:B------:R-:W-:Y:S02]  /*dd90*/  MUFU.EX2 R159, R159 ;  /* 0x0000009f009f7308 */ /* 0x000fe40000000800 */
[----:B------:R-:W-:Y:S03]  /*dda0*/  LOP3.LUT R24, R227, UR26, R208, 0x96, !PT ;  /* 0x0000001ae3187c12 */ /* 0x000fe6000f8e96d0 */
[----:B------:R-:W-:Y:S01]  /*ddb0*/  LOP3.LUT R226, R229, UR22, R226, 0x96, !PT ;  /* 0x00000016e5e27c12 */ /* 0x000fe2000f8e96e2 */
[C---:B-1----:R-:W-:Y:S03]  /*ddc0*/  HMMA.16816.F32.BF16 R100, R116.reuse, R128, R100 ;  /* 0x000000807464723c */ /* 0x042fe60000041864 */
[----:B------:R-:W-:Y:S01]  /*ddd0*/  IMAD.WIDE.U32 R24, R24, -0x326172a9, RZ ;  /* 0xcd9e8d5718187825 */ /* 0x000fe200078e00ff */
[----:B------:R-:W-:Y:S03]  /*dde0*/  MUFU.EX2 R221, R221 ;  /* 0x000000dd00dd7308 */ /* 0x000fe60000000800 */
[----:B------:R-:W-:Y:S01]  /*ddf0*/  IMAD.WIDE.U32 R226, R226, -0x326172a9, RZ ;  /* 0xcd9e8d57e2e27825 */ /* 0x000fe200078e00ff */
[C---:B------:R-:W-:Y:S01]  /*de00*/  HMMA.16816.F32.BF16 R104, R116.reuse, R130, R104 ;  /* 0x000000827468723c */ /* 0x040fe20000041868 */
[----:B------:R-:W-:Y:S03]  /*de10*/  LDSM.16.MT88.4 R128, [R186+0xd000] ;  /* 0x00d00000ba80783b */ /* 0x000fe60000004200 */
[----:B------:R-:W-:Y:S02]  /*de20*/  LOP3.LUT R220, R25, UR25, R220, 0x96, !PT ;  /* 0x0000001919dc7c12 */ /* 0x000fe4000f8e96dc */
[----:B------:R-:W-:Y:S02]  /*de30*/  LOP3.LUT R224, R227, UR17, R24, 0x96, !PT ;  /* 0x00000011e3e07c12 */ /* 0x000fe4000f8e9618 */
[C---:B--2---:R-:W-:Y:S04]  /*de40*/  HMMA.16816.F32.BF16 R16, R116.reuse, R120, R16 ;  /* 0x000000787410723c */ /* 0x044fe80000041810 */
[----:B------:R-:W-:Y:S04]  /*de50*/  IMAD.WIDE.U32 R24, R220, -0x2daee0ad, RZ ;  /* 0xd2511f53dc187825 */ /* 0x000fe800078e00ff */
[C---:B------:R-:W-:Y:S04]  /*de60*/  HMMA.16816.F32.BF16 R108, R116.reuse, R122, R108 ;  /* 0x0000007a746c723c */ /* 0x040fe8000004186c */
[----:B------:R-:W-:Y:S01]  /*de70*/  IMAD.WIDE.U32 R224, R224, -0x2daee0ad, RZ ;  /* 0xd2511f53e0e07825 */ /* 0x000fe200078e00ff */
[----:B------:R-:W-:Y:S03]  /*de80*/  LOP3.LUT R228, R25, UR16, R228, 0x96, !PT ;  /* 0x0000001019e47c12 */ /* 0x000fe6000f8e96e4 */
[----:B------:R-:W-:Y:S01]  /*de90*/  FFMA.FTZ R220, R20, c[0x0][0x23c], -R167 ;  /* 0x00008f0014dc7a23 */ /* 0x000fe200000108a7 */
[----:B------:R-:W-:Y:S02]  /*dea0*/  LOP3.LUT R20, R225, UR13, R24, 0x96, !PT ;  /* 0x0000000de1147c12 */ /* 0x000fe4000f8e9618 */
[----:B------:R-:W1:Y:S01]  /*deb0*/  LDSM.16.MT88.4 R24, [R184+0x10800] ;  /* 0x01080000b818783b */ /* 0x000e620000004200 */
[----:B------:R-:W-:Y:S02]  /*dec0*/  IMAD.WIDE.U32 R228, R228, -0x326172a9, RZ ;  /* 0xcd9e8d57e4e47825 */ /* 0x000fe400078e00ff */
[----:B------:R-:W2:Y:S02]  /*ded0*/  MUFU.EX2 R220, R220 ;  /* 0x000000dc00dc7308 */ /* 0x000ea40000000800 */
[----:B------:R-:W-:Y:S01]  /*dee0*/  IMAD.WIDE.U32 R124, R20, -0x326172a9, RZ ;  /* 0xcd9e8d57147c7825 */ /* 0x000fe200078e00ff */
[----:B------:R-:W-:Y:S04]  /*def0*/  LOP3.LUT R226, R229, UR15, R226, 0x96, !PT ;  /* 0x0000000fe5e27c12 */ /* 0x000fe8000f8e96e2 */
[----:B------:R-:W-:Y:S01]  /*df00*/  LOP3.LUT R133, R124, 0xffff, RZ, 0xc0, !PT ;  /* 0x0000ffff7c857812 */ /* 0x000fe200078ec0ff */
[----:B------:R-:W-:Y:S01]  /*df10*/  IMAD.WIDE.U32 R226, R226, -0x2daee0ad, RZ ;  /* 0xd2511f53e2e27825 */ /* 0x000fe200078e00ff */
[----:B------:R-:W-:Y:S02]  /*df20*/  LOP3.LUT R20, R125, UR23, R228, 0x96, !PT ;  /* 0x000000177d147c12 */ /* 0x000fe4000f8e96e4 */
        /* <DEDUP_REMOVED lines=8> */
[----:B--2---:R-:W-:Y:S01]  /*dfb0*/  FADD.FTZ R169, R220, R169 ;  /* 0x000000a9dca97221 */ /* 0x004fe20000010000 */
[----:B------:R-:W-:Y:S01]  /*dfc0*/  LOP3.LUT R120, R20, 0xff, RZ, 0xc0, !PT ;  /* 0x000000ff14787812 */ /* 0x000fe200078ec0ff */
[----:B------:R-:W-:Y:S01]  /*dfd0*/  LDSM.16.MT88.4 R140, [R188+0xf000] ;  /* 0x00f00000bc8c783b */ /* 0x000fe20000004200 */
[----:B------:R-:W-:Y:S02]  /*dfe0*/  SHF.R.U32.HI R121, RZ, 0x8, R121 ;  /* 0x00000008ff797819 */ /* 0x000fe40000011679 */
[----:B------:R-:W-:Y:S02]  /*dff0*/  LOP3.LUT R152, R152, 0xff, RZ, 0xc0, !PT ;  /* 0x000000ff98987812 */ /* 0x000fe400078ec0ff */
[----:B------:R-:W-:Y:S02]  /*e000*/  PRMT R22, R22, 0x5410, R133 ;  /* 0x0000541016167816 */ /* 0x000fe40000000085 */
[----:B------:R-:W-:Y:S02]  /*e010*/  SHF.R.U32.HI R133, RZ, 0x18, R20 ;  /* 0x00000018ff857819 */ /* 0x000fe40000011614 */
[----:B------:R-:W-:Y:S01]  /*e020*/  PRMT R23, R23, 0x5410, R21 ;  /* 0x0000541017177816 */ /* 0x000fe20000000015 */
[C---:B-1----:R-:W-:Y:S03]  /*e030*/  HMMA.16816.F32.BF16 R12, R116.reuse, R24, R12 ;  /* 0x00000018740c723c */ /* 0x042fe6000004180c */
[----:B------:R-:W-:Y:S01]  /*e040*/  PRMT R21, R120, 0x5410, R121 ;  /* 0x0000541078157816 */ /* 0x000fe20000000079 */
[--C-:B------:R-:W-:Y:S01]  /*e050*/  HSET2.LE.AND R22, R22, R199.reuse, PT ;  /* 0x000000c716167233 */ /* 0x100fe20003803000 */
[----:B------:R-:W-:Y:S01]  /*e060*/  PRMT R152, R152, 0x5410, R133 ;  /* 0x0000541098987816 */ /* 0x000fe20000000085 */
[--C-:B------:R-:W-:Y:S01]  /*e070*/  HSET2.LE.AND R23, R23, R199.reuse, PT ;  /* 0x000000c717177233 */ /* 0x100fe20003803000 */
[----:B------:R-:W-:Y:S01]  /*e080*/  F2FP.BF16.PACK_AB R20, R157, R156 ;  /* 0x0000009c9d14723e */ /* 0x000fe200000010ff */
[----:B------:R-:W-:Y:S01]  /*e090*/  HMMA.16816.F32.BF16 R112, R116, R26, R112 ;  /* 0x0000001a7470723c */ /* 0x000fe20000041870 */
[----:B------:R-:W1:Y:S03]  /*e0a0*/  LDSM.16.MT88.4 R120, [R184+0xd000] ;  /* 0x00d00000b878783b */ /* 0x000e660000004200 */
[--C-:B------:R-:W-:Y:S01]  /*e0b0*/  HSET2.LE.AND R25, R21, R199.reuse, PT ;  /* 0x000000c715197233 */ /* 0x100fe20003803000 */
[----:B------:R-:W-:Y:S01]  /*e0c0*/  LOP3.LUT R22, R22, R20, RZ, 0xc0, !PT ;  /* 0x0000001416167212 */ /* 0x000fe200078ec0ff */
[--C-:B------:R-:W-:Y:S01]  /*e0d0*/  HSET2.LE.AND R21, R152, R199.reuse, PT ;  /* 0x000000c798157233 */ /* 0x100fe20003803000 */
        /* <DEDUP_REMOVED lines=11> */
[----:B------:R-:W-:Y:S01]  /*e190*/  LDSM.16.MT88.4 R116, [R186+0x11000] ;  /* 0x01100000ba74783b */ /* 0x000fe20000004200 */
[----:B------:R-:W-:Y:S01]  /*e1a0*/  LOP3.LUT R28, R226, 0xffff, RZ, 0xc0, !PT ;  /* 0x0000ffffe21c7812 */ /* 0x000fe200078ec0ff */
[----:B------:R-:W-:Y:S01]  /*e1b0*/  FADD.FTZ R221, R156, R221 ;  /* 0x000000dd9cdd7221 */ /* 0x000fe20000010000 */
[----:B------:R-:W-:Y:S01]  /*e1c0*/  LOP3.LUT R225, R227, UR6, R224, 0x96, !PT ;  /* 0x00000006e3e17c12 */ /* 0x000fe2000f8e96e0 */
[----:B------:R-:W-:Y:S01]  /*e1d0*/  FFMA.FTZ R224, R34, c[0x0][0x23c], -R166 ;  /* 0x00008f0022e07a23 */ /* 0x000fe200000108a6 */
[----:B------:R-:W4:Y:S01]  /*e1e0*/  MUFU.EX2 R133, R133 ;  /* 0x0000008500857308 */ /* 0x000f220000000800 */
[C---:B---3--:R-:W-:Y:S02]  /*e1f0*/  HMMA.16816.F32.BF16 R4, R20.reuse, R124, R4 ;  /* 0x0000007c1404723c */ /* 0x048fe40000041804 */
[----:B------:R-:W3:Y:S03]  /*e200*/  LDSM.16.MT88.4 R24, [R188+0x11000] ;  /* 0x01100000bc18783b */ /* 0x000ee60000004200 */
[----:B------:R-:W-:Y:S01]  /*e210*/  LOP3.LUT R34, R225, 0xffff, RZ, 0xc0, !PT ;  /* 0x0000ffffe1227812 */ /* 0x000fe200078ec0ff */
[----:B------:R-:W-:Y:S02]  /*e220*/  FADD.FTZ R159, R159, R223 ;  /* 0x000000df9f9f7221 */ /* 0x000fe40000010000 */
[C---:B------:R-:W-:Y:S01]  /*e230*/  HMMA.16816.F32.BF16 R8, R20.reuse, R126, R8 ;  /* 0x0000007e1408723c */ /* 0x040fe20000041808 */
[----:B------:R-:W-:Y:S01]  /*e240*/  MUFU.EX2 R224, R224 ;  /* 0x000000e000e07308 */ /* 0x000fe20000000800 */
[----:B------:R-:W-:Y:S02]  /*e250*/  LDSM.16.MT88.4 R124, [R188+0xd800] ;  /* 0x00d80000bc7c783b */ /* 0x000fe40000004200 */
[----:B------:R-:W-:Y:S01]  /*e260*/  SHF.R.U32.HI R34, RZ, 0x8, R34 ;  /* 0x00000008ff227819 */ /* 0x000fe20000011622 */
[----:B------:R-:W-:Y:S03]  /*e270*/  FADD.FTZ R157, R157, R221 ;  /* 0x000000dd9d9d7221 */ /* 0x000fe60000010000 */
[C---:B------:R-:W-:Y:S04]  /*e280*/  HMMA.16816.F32.BF16 R36, R20.reuse, R128, R36 ;  /* 0x000000801424723c */ /* 0x040fe80000041824 */
[----:B----4-:R-:W-:Y:S04]  /*e290*/  FADD.FTZ R157, R133, R157 ;  /* 0x0000009d859d7221 */ /* 0x010fe80000010000 */
[C---:B------:R-:W-:Y:S07]  /*e2a0*/  HMMA.16816.F32.BF16 R40, R20.reuse, R130, R40 ;  /* 0x000000821428723c */ /* 0x040fee0000041828 */
        /* <DEDUP_REMOVED lines=102> */
.L_x_429:
        /* <DEDUP_REMOVED lines=341> */
.L_x_434:
[----:B--234-:R-:W-:Y:S05]  /*fe60*/  BSYNC B0 ;  /* 0x0000000000007941 */ /* 0x01cfea0003800000 */
.L_x_433:
        /* <DEDUP_REMOVED lines=34> */
.L_x_436:
[----:B------:R-:W-:Y:S05]  /*10090*/  BSYNC B0 ;  /* 0x0000000000007941 */ /* 0x000fea0003800000 */
.L_x_435:
        /* <DEDUP_REMOVED lines=20> */
.L_x_438:
[----:B------:R-:W-:Y:S05]  /*101e0*/  BSYNC B0 ;  /* 0x0000000000007941 */ /* 0x000fea0003800000 */
.L_x_437:
        /* <DEDUP_REMOVED lines=20> */
.L_x_440:
[----:B------:R-:W-:Y:S05]  /*10330*/  BSYNC B0 ;  /* 0x0000000000007941 */ /* 0x000fea0003800000 */
.L_x_439:
        /* <DEDUP_REMOVED lines=21> */
.L_x_394:
        /* <DEDUP_REMOVED lines=78> */
.L_x_442:
[----:B------:R-:W-:Y:S05]  /*10970*/  BSYNC B0 ;  /* 0x0000000000007941 */ /* 0x000fea0003800000 */
.L_x_441:
        /* <DEDUP_REMOVED lines=20> */
.L_x_444:
[----:B------:R-:W-:Y:S05]  /*10ac0*/  BSYNC B0 ;  /* 0x0000000000007941 */ /* 0x000fea0003800000 */
.L_x_443:
        /* <DEDUP_REMOVED lines=20> */
.L_x_446:
[----:B------:R-:W-:Y:S05]  /*10c10*/  BSYNC B0 ;  /* 0x0000000000007941 */ /* 0x000fea0003800000 */
.L_x_445:
        /* <DEDUP_REMOVED lines=19> */
.L_x_448:
[----:B------:R-:W-:Y:S05]  /*10d50*/  BSYNC B0 ;  /* 0x0000000000007941 */ /* 0x000fea0003800000 */
.L_x_447:
        /* <DEDUP_REMOVED lines=35> */
.L_x_449:
        /* <DEDUP_REMOVED lines=15> */
.L_x_691:


//--------------------- .text._ZN5flash16flash_fwd_kernelI23Flash_fwd_kernel_traitsILi192ELi64ELi64ELi4ELb0ELb0EN7cutlass10bfloat16_tE19Flash_kernel_traitsILi192ELi64ELi64ELi4ES3_EELb1ELb1ELb0ELb0ELb0ELb0ELb0ELb1EEEvNS_16Flash_fwd_paramsE --------------------------
	.section	.text._ZN5flash16flash_fwd_kernelI23Flash_fwd_kernel_traitsILi192ELi64ELi64ELi4ELb0ELb0EN7cutlass10bfloat16_tE19Flash_kernel_traitsILi192ELi64ELi64ELi4ES3_EELb1ELb1ELb0ELb0ELb0ELb0ELb0ELb1EEEvNS_16Flash_fwd_paramsE,"ax",@progbits
	.sectioninfo	@"SHI_REGISTERS=255"
	.align	128
        .global         _ZN5flash16flash_fwd_kernelI23Flash_fwd_kernel_traitsILi192ELi64ELi64ELi4ELb0ELb0EN7cutlass10bfloat16_tE19Flash_kernel_traitsILi192ELi64ELi64ELi4ES3_EELb1ELb1ELb0ELb0ELb0ELb0ELb0ELb1EEEvNS_16Flash_fwd_paramsE
        .type           _ZN5flash16flash_fwd_kernelI23Flash_fwd_kernel_traitsILi192ELi64ELi64ELi4ELb0ELb0EN7cutlass10bfloat16_tE19Flash_kernel_traitsILi192ELi64ELi64ELi4ES3_EELb1ELb1ELb0ELb0ELb0ELb0ELb0ELb1EEEvNS_16Flash_fwd_paramsE,@function
        .size           _ZN5flash16flash_fwd_kernelI23Flash_fwd_kernel_traitsILi192ELi64ELi64ELi4ELb0ELb0EN7cutlass10bfloat16_tE19Flash_kernel_traitsILi192ELi64ELi64ELi4ES3_EELb1ELb1ELb0ELb0ELb0ELb0ELb0ELb1EEEvNS_16Flash_fwd_paramsE,(.L_x_692 - _ZN5flash16flash_fwd_kernelI23Flash_fwd_kernel_traitsILi192ELi64ELi64ELi4ELb0ELb0EN7cutlass10bfloat16_tE19Flash_kernel_traitsILi192ELi64ELi64ELi4ES3_EELb1ELb1ELb0ELb0ELb0ELb0ELb0ELb1EEEvNS_16Flash_fwd_paramsE)
        .other          _ZN5flash16flash_fwd_kernelI23Flash_fwd_kernel_traitsILi192ELi64ELi64ELi4ELb0ELb0EN7cutlass10bfloat16_tE19Flash_kernel_traitsILi192ELi64ELi64ELi4ES3_EELb1ELb1ELb0ELb0ELb0ELb0ELb0ELb1EEEvNS_16Flash_fwd_paramsE,@"STO_CUDA_ENTRY STV_DEFAULT"
_ZN5flash16flash_fwd_kernelI23Flash_fwd_kernel_traitsILi192ELi64ELi64ELi4ELb0ELb0EN7cutlass10bfloat16_tE19Flash_kernel_traitsILi192ELi64ELi64ELi4ES3_EELb1ELb1ELb0ELb0ELb0ELb0ELb0ELb1EEEvNS_16Flash_fwd_paramsE:
.text._ZN5flash16flash_fwd_kernelI23Flash_fwd_kernel_traitsILi192ELi64ELi64ELi4ELb0ELb0EN7cutlass10bfloat16_tE19Flash_kernel_traitsILi192ELi64ELi64ELi4ES3_EELb1ELb1ELb0ELb0ELb0ELb0ELb0ELb1EEEvNS_16Flash_fwd_paramsE:
[----:B------:R-:W-:-:S03]  /*0000*/  MOV R1, c[0x0][0x28] ;  /* 0x00000a0000017a02 */ /* 0x000fc60000000f00 */
[----:B------:R-:W-:Y:S01]  /*0010*/  ULDC.U8 UR4, c[0x0][0x304] ;  /* 0x0000c10000047ab9 */ /* 0x000fe20000000000 */
[----:B------:R-:W-:Y:S01]  /*0020*/  IADD3 R1, R1, -0xe8, RZ ;  /* 0xffffff1801017810 */ /* 0x000fe20007ffe0ff */
[----:B------:R-:W-:Y:S01]  /*0030*/  ULDC.64 UR22, c[0x0][0x2f0] ;  /* 0x0000bc0000167ab9 */ /* 0x000fe20000000a00 */
[----:B------:R-:W-:Y:S01]  /*0040*/  ISETP.NE.AND P2, PT, RZ, UR4, PT ;  /* 0x00000004ff007c0c */ /* 0x000fe2000bf45270 */
[----:B------:R-:W-:Y:S01]  /*0050*/  IMAD.U32 R2, RZ, RZ, UR22 ;  /* 0x00000016ff027e24 */ /* 0x000fe2000f8e00ff */
[----:B------:R-:W-:Y:S01]  /*0060*/  ULDC.64 UR18, c[0x0][0x118] ;  /* 0x0000460000127ab9 */ /* 0x000fe20000000a00 */
[----:B------:R-:W-:Y:S01]  /*0070*/  IMAD.U32 R3, RZ, RZ, UR23 ;  /* 0x00000017ff037e24 */ /* 0x000fe2000f8e00ff */
[----:B------:R-:W-:Y:S01]  /*0080*/  MOV R8, c[0x0][0x2fc] ;  /* 0x0000bf0000087a02 */ /* 0x000fe20000000f00 */
[----:B------:R-:W-:Y:S01]  /*0090*/  IMAD.MOV.U32 R7, RZ, RZ, c[0x0][0x2f8] ;  /* 0x0000be00ff077624 */ /* 0x000fe200078e00ff */
[----:B------:R-:W1:Y:S01]  /*00a0*/  S2UR UR13, SR_CTAID.X ;  /* 0x00000000000d79c3 */ /* 0x000e620000002500 */
[----:B------:R-:W2:Y:S01]  /*00b0*/  S2R R26, SR_TID.X ;  /* 0x00000000001a7919 */ /* 0x000ea20000002100 */
[----:B------:R-:W-:-:S05]  /*00c0*/  ULDC.64 UR4, c[0x0][0x240] ;  /* 0x0000900000047ab9 */ /* 0x000fca0000000a00 */
[----:B------:R3:W4:Y:S02]  /*00d0*/  @P2 LDG.E.64 R4, [R2.64] ;  /* 0x0000001202042981 */ /* 0x000724000c1e1b00 */
[----:B---3--:R-:W-:Y:S02]  /*00e0*/  @P2 IMAD.MOV.U32 R2, RZ, RZ, R7 ;  /* 0x000000ffff022224 */ /* 0x008fe400078e0007 */
[----:B------:R-:W-:-:S06]  /*00f0*/  @P2 IMAD.MOV.U32 R3, RZ, RZ, R8 ;  /* 0x000000ffff032224 */ /* 0x000fcc00078e0008 */
[----:B------:R-:W3:Y:S01]  /*0100*/  @P2 LDG.E.64 R2, [R2.64] ;  /* 0x0000001202022981 */ /* 0x000ee2000c1e1b00 */
[----:B------:R-:W5:Y:S01]  /*0110*/  S2UR UR12, SR_CTAID.Y ;  /* 0x00000000000c79c3 */ /* 0x000f620000002600 */
[----:B------:R-:W-:Y:S02]  /*0120*/  UISETP.NE.U32.AND UP2, UPT, URZ, UR4, UPT ;  /* 0x000000043f00728c */ /* 0x000fe4000bf45070 */
[----:B------:R-:W-:Y:S02]  /*0130*/  UMOV UR9, 0x4 ;  /* 0x0000000400097882 */ /* 0x000fe40000000000 */
[----:B------:R-:W-:Y:S02]  /*0140*/  UISETP.NE.AND.EX UP2, UPT, URZ, UR5, UPT, UP2 ;  /* 0x000000053f00728c */ /* 0x000fe4000bf45320 */
[----:B------:R-:W-:Y:S01]  /*0150*/  ULDC.64 UR14, c[0x0][0x240] ;  /* 0x00009000000e7ab9 */ /* 0x000fe20000000a00 */
[----:B------:R-:W1:Y:S01]  /*0160*/  S2UR UR11, SR_CTAID.Z ;  /* 0x00000000000b79c3 */ /* 0x000e620000002700 */
[----:B------:R-:W-:-:S02]  /*0170*/  ULDC.64 UR4, c[0x0][0x250] ;  /* 0x0000940000047ab9 */ /* 0x000fc40000000a00 */
[----:B------:R-:W-:Y:S01]  /*0180*/  PLOP3.LUT P0, PT, PT, PT, UP2, 0x80, 0x0 ;  /* 0x000000000000781c */ /* 0x000fe20003f0f028 */
[----:B------:R-:W-:Y:S02]  /*0190*/  UISETP.NE.U32.AND UP0, UPT, URZ, UR4, UPT ;  /* 0x000000043f00728c */ /* 0x000fe4000bf05070 */
[----:B------:R-:W-:Y:S02]  /*01a0*/  ULDC.U8 UR8, c[0x0][0x312] ;  /* 0x0000c48000087ab9 */ /* 0x000fe40000000000 */
[----:B------:R-:W-:Y:S02]  /*01b0*/  UISETP.NE.AND UP3, UPT, UR8, URZ, UPT ;  /* 0x0000003f0800728c */ /* 0x000fe4000bf65270 */
[----:B------:R-:W-:-:S03]  /*01c0*/  UISETP.NE.AND.EX UP0, UPT, URZ, UR5, UPT, UP0 ;  /* 0x000000053f00728c */ /* 0x000fc6000bf05300 */
[----:B------:R-:W-:Y:S02]  /*01d0*/  ULDC.64 UR4, c[0x0][0x250] ;  /* 0x0000940000047ab9 */ /* 0x000fe40000000a00 */
[----:B-----5:R-:W-:Y:S02]  /*01e0*/  UIMAD.WIDE UR14, UR12, UR9, UR14 ;  /* 0x000000090c0e72a5 */ /* 0x020fe4000f8e020e */
[----:B-1----:R-:W-:-:S06]  /*01f0*/  ULOP3.LUT UR6, UR11, UR13, UR12, 0xfe, !UPT ;  /* 0x0000000d0b067292 */ /* 0x002fcc000f8efe0c */
[----:B--2---:R-:W-:Y:S01]  /*0200*/  LOP3.LUT P3, RZ, R26, UR6, RZ, 0xfc, !PT ;  /* 0x000000061aff7c12 */ /* 0x004fe2000f86fcff */
[----:B------:R-:W-:Y:S02]  /*0210*/  ULDC.64 UR6, c[0x0][0x248] ;  /* 0x0000920000067ab9 */ /* 0x000fe40000000a00 */
[----:B------:R-:W-:-:S04]  /*0220*/  UISETP.EQ.U32.AND UP1, UPT, URZ, UR6, UPT ;  /* 0x000000063f00728c */ /* 0x000fc8000bf22070 */
[----:B------:R-:W-:Y:S02]  /*0230*/  UISETP.EQ.OR.EX UP1, UPT, URZ, UR7, !UP3, UP1 ;  /* 0x000000073f00728c */ /* 0x000fe4000df22710 */
[----:B------:R-:W-:Y:S02]  /*0240*/  @UP0 UIMAD.WIDE UR4, UR12, UR9, UR4 ;  /* 0x000000090c0402a5 */ /* 0x000fe4000f8e0204 */
[----:B------:R-:W-:Y:S02]  /*0250*/  ULDC.64 UR6, c[0x0][0x248] ;  /* 0x0000920000067ab9 */ /* 0x000fe40000000a00 */
[----:B------:R-:W-:Y:S01]  /*0260*/  @!P3 IMAD.MOV.U32 R10, RZ, RZ, c[0x0][0x308] ;  /* 0x0000c200ff0ab624 */ /* 0x000fe200078e00ff */
[----:B------:R-:W-:Y:S01]  /*0270*/  @!P3 MOV R11, c[0x0][0x30c] ;  /* 0x0000c300000bba02 */ /* 0x000fe20000000f00 */
[----:B------:R-:W-:Y:S01]  /*0280*/  UIMAD.WIDE UR6, UR12, UR9, UR6 ;  /* 0x000000090c0672a5 */ /* 0x000fe2000f8e0206 */
[----:B----4-:R-:W1:Y:S08]  /*0290*/  @P2 R2UR UR22, R4 ;  /* 0x00000000041623c2 */ /* 0x010e7000000e0000 */
[----:B------:R-:W2:Y:S01]  /*02a0*/  @P2 R2UR UR23, R5 ;  /* 0x00000000051723c2 */ /* 0x000ea200000e0000 */
[----:B-1----:R-:W-:-:S02]  /*02b0*/  IMAD.U32 R4, RZ, RZ, UR22 ;  /* 0x00000016ff047e24 */ /* 0x002fc4000f8e00ff */
[----:B--2---:R-:W-:Y:S01]  /*02c0*/  IMAD.U32 R5, RZ, RZ, UR23 ;  /* 0x00000017ff057e24 */ /* 0x004fe2000f8e00ff */
[----:B---3--:R-:W-:Y:S02]  /*02d0*/  @P2 IADD3 R7, P1, R2, c[0x0][0x300], RZ ;  /* 0x0000c00002072a10 */ /* 0x008fe40007f3e0ff */
[----:B------:R-:W-:Y:S02]  /*02e0*/  MOV R2, UR14 ;  /* 0x0000000e00027c02 */ /* 0x000fe40008000f00 */
[----:B------:R1:W-:Y:S01]  /*02f0*/  @!P3 STG.E.64 [R10.64], R4 ;  /* 0x000000040a00b986 */ /* 0x0003e2000c101b12 */
[----:B------:R-:W-:Y:S02]  /*0300*/  @P2 IMAD.X R8, RZ, RZ, R3, P1 ;  /* 0x000000ffff082224 */ /* 0x000fe400008e0603 */
[----:B------:R-:W-:Y:S01]  /*0310*/  IMAD.U32 R3, RZ, RZ, UR15 ;  /* 0x0000000fff037e24 */ /* 0x000fe2000f8e00ff */
[----:B------:R-:W-:Y:S01]  /*0320*/  PLOP3.LUT P1, PT, PT, PT, UP0, 0x80, 0x0 ;  /* 0x000000000000781c */ /* 0x000fe20003f2f008 */
[----:B-1----:R-:W-:Y:S01]  /*0330*/  @!P3 IMAD.MOV.U32 R4, RZ, RZ, R7 ;  /* 0x000000ffff04b224 */ /* 0x002fe200078e0007 */
[----:B------:R-:W-:-:S05]  /*0340*/  @!P3 MOV R5, R8 ;  /* 0x000000080005b202 */ /* 0x000fca0000000f00 */
[----:B------:R1:W-:Y:S04]  /*0350*/  @!P3 STG.E.64 [R10.64+0x8], R4 ;  /* 0x000008040a00b986 */ /* 0x0003e8000c101b12 */
[----:B------:R2:W3:Y:S04]  /*0360*/  @P0 LDG.E R9, [R2.64] ;  /* 0x0000001202090981 */ /* 0x0004e8000c1e1900 */
[----:B------:R2:W4:Y:S01]  /*0370*/  @P0 LDG.E R6, [R2.64+0x4] ;  /* 0x0000041202060981 */ /* 0x000522000c1e1900 */
[----:B------:R-:W-:Y:S01]  /*0380*/  PLOP3.LUT P2, PT, PT, PT, UP1, 0x80, 0x0 ;  /* 0x000000000000781c */ /* 0x000fe20003f4f018 */
[----:B-1----:R-:W-:-:S02]  /*0390*/  IMAD.U32 R4, RZ, RZ, UR4 ;  /* 0x00000004ff047e24 */ /* 0x002fc4000f8e00ff */
[----:B------:R-:W-:Y:S01]  /*03a0*/  IMAD.U32 R5, RZ, RZ, UR5 ;  /* 0x00000005ff057e24 */ /* 0x000fe2000f8e00ff */
[----:B--2---:R-:W-:Y:S01]  /*03b0*/  MOV R2, UR6 ;  /* 0x0000000600027c02 */ /* 0x004fe20008000f00 */
[----:B------:R-:W-:-:S03]  /*03c0*/  IMAD.U32 R3, RZ, RZ, UR7 ;  /* 0x00000007ff037e24 */ /* 0x000fc6000f8e00ff */
[----:B------:R-:W2:Y:S05]  /*03d0*/  @P1 LDG.E R4, [R4.64] ;  /* 0x0000001204041981 */ /* 0x000eaa000c1e1900 */
[----:B------:R-:W5:Y:S01]  /*03e0*/  @!P2 LDG.E R0, [R2.64] ;  /* 0x000000120200a981 */ /* 0x000f62000c1e1900 */
[----:B------:R-:W-:Y:S01]  /*03f0*/  UMOV UR10, 0xffffffff ;  /* 0xffffffff000a7882 */ /* 0x000fe20000000000 */
[----:B------:R-:W1:Y:S01]  /*0400*/  LDC.U8 R251, c[0x0][0x2d8] ;  /* 0x0000b600fffb7b82 */ /* 0x000e620000000000 */
[----:B------:R-:W-:Y:S01]  /*0410*/  UMOV UR20, URZ ;  /* 0x0000003f00147c82 */ /* 0x000fe20008000000 */
[----:B------:R-:W-:Y:S01]  /*0420*/  SHF.R.S32.HI R14, RZ, 0x1f, R26 ;  /* 0x0000001fff0e7819 */ /* 0x000fe2000001141a */
[----:B------:R-:W-:-:S03]  /*0430*/  UMOV UR21, 0xffffffff ;  /* 0xffffffff00157882 */ /* 0x000fc60000000000 */
[----:B------:R-:W-:Y:S02]  /*0440*/  LEA.HI R16, R14, R26, RZ, 0x5 ;  /* 0x0000001a0e107211 */ /* 0x000fe400078f28ff */
[----:B---3--:R-:W3:Y:S08]  /*0450*/  @P0 R2UR UR10, R9 ;  /* 0x00000000090a03c2 */ /* 0x008ef000000e0000 */
[----:B----4-:R-:W3:Y:S01]  /*0460*/  @P0 R2UR UR16, R6 ;  /* 0x00000000061003c2 */ /* 0x010ee200000e0000 */
[----:B------:R-:W-:-:S04]  /*0470*/  ISETP.NE.U32.AND P0, PT, RZ, c[0x0][0x248], PT ;  /* 0x00009200ff007a0c */ /* 0x000fc80003f05070 */
[----:B------:R-:W-:Y:S01]  /*0480*/  ISETP.NE.AND.EX P0, PT, RZ, c[0x0][0x24c], PT, P0 ;  /* 0x00009300ff007a0c */ /* 0x000fe20003f05300 */
[----:B---3--:R-:W-:Y:S02]  /*0490*/  @UP2 UIADD3 UR16, UR16, -UR10, URZ ;  /* 0x8000000a10102290 */ /* 0x008fe4000fffe03f */
[----:B--2---:R2:W3:Y:S05]  /*04a0*/  @P1 R2UR UR20, R4 ;  /* 0x00000000041413c2 */ /* 0x0044ea00000e0000 */
[----:B------:R-:W-:-:S03]  /*04b0*/  @!UP2 ULDC UR16, c[0x0][0x214] ;  /* 0x000085000010aab9 */ /* 0x000fc60000000800 */
[----:B-----5:R2:W4:Y:S02]  /*04c0*/  @!P2 R2UR UR21, R0 ;  /* 0x000000000015a3c2 */ /* 0x02052400000e0000 */
[----:B--234-:R-:W-:Y:S05]  /*04d0*/  @!P0 BRA `(.L_x_450) ;  /* 0x0000007000008947 */ /* 0x01cfea0003800000 */
[----:B-1----:R-:W-:-:S13]  /*04e0*/  PLOP3.LUT P0, PT, PT, PT, UP3, 0x80, 0x0 ;  /* 0x000000000000781c */ /* 0x002fda0003f0f038 */
[----:B------:R-:W2:Y:S04]  /*04f0*/  @P0 LDG.E R0, [R2.64+0x4] ;  /* 0x0000041202000981 */ /* 0x000ea8000c1e1900 */
[----:B------:R-:W3:Y:S01]  /*0500*/  @!P0 LDG.E R2, [R2.64] ;  /* 0x0000001202028981 */ /* 0x000ee2000c1e1900 */
[----:B--2---:R-:W1:Y:S02]  /*0510*/  @P0 R2UR UR6, R0 ;  /* 0x00000000000603c2 */ /* 0x004e6400000e0000 */
[----:B-1----:R-:W-:-:S11]  /*0520*/  @UP3 UIADD3 UR6, UR6, -UR21, URZ ;  /* 0x8000001506063290 */ /* 0x002fd6000fffe03f */
[----:B---3--:R1:W2:Y:S02]  /*0530*/  @!P0 R2UR UR6, R2 ;  /* 0x00000000020683c2 */ /* 0x0082a400000e0000 */
[----:B-12---:R-:W-:Y:S05]  /*0540*/  BRA `(.L_x_451) ;  /* 0x0000001000007947 */ /* 0x006fea0003800000 */
.L_x_450:
[----:B-1----:R-:W-:Y:S02]  /*0550*/  ULDC UR6, c[0x0][0x218] ;  /* 0x0000860000067ab9 */ /* 0x002fe40000000800 */
.L_x_451:
        /* <DEDUP_REMOVED lines=37> */
[----:B------:R-:W-:Y:S01]  /*07b0*/  LOP3.LUT R0, R16, 0xffffffe0, RZ, 0xc0, !PT ;  /* 0xffffffe010007812 */ /* 0x000fe200078ec0ff */
[----:B------:R-:W-:Y:S02]  /*07c0*/  UISETP.NE.AND UP0, UPT, UR21, -0x1, UPT ;  /* 0xffffffff1500788c */ /* 0x000fe4000bf05270 */
[----:B------:R-:W-:Y:S02]  /*07d0*/  ULDC.64 UR4, c[0x0][0x190] ;  /* 0x0000640000047ab9 */ /* 0x000fe40000000a00 */
[----:B------:R-:W-:Y:S01]  /*07e0*/  ULDC.64 UR6, c[0x0][0x178] ;  /* 0x00005e0000067ab9 */ /* 0x000fe20000000a00 */
[----:B------:R-:W-:Y:S01]  /*07f0*/  IMAD.IADD R20, R26, 0x1, -R0 ;  /* 0x000000011a147824 */ /* 0x000fe200078e0a00 */
[----:B------:R-:W-:-:S03]  /*0800*/  PLOP3.LUT P0, PT, PT, PT, UP0, 0x80, 0x0 ;  /* 0x000000000000781c */ /* 0x000fc60003f0f008 */
[----:B------:R-:W-:Y:S01]  /*0810*/  @UP1 UIMAD.WIDE.U32 UR26, UR10, UR4, URZ ;  /* 0x000000040a1a12a5 */ /* 0x000fe2000f8e003f */
[----:B------:R-:W-:Y:S01]  /*0820*/  SHF.R.S32.HI R0, RZ, 0x1f, R20 ;  /* 0x0000001fff007819 */ /* 0x000fe20000011414 */
[----:B------:R-:W-:Y:S02]  /*0830*/  @!UP1 USHF.R.S32.HI UR24, URZ, 0x1f, UR12 ;  /* 0x0000001f3f189899 */ /* 0x000fe4000801140c */
[----:B------:R-:W-:Y:S02]  /*0840*/  @UP0 UIADD3 UR25, UR20, UR21, URZ ;  /* 0x0000001514190290 */ /* 0x000fe4000fffe03f */
[----:B------:R-:W-:Y:S02]  /*0850*/  @UP1 UIMAD UR17, UR10, UR5, UR27 ;  /* 0x000000050a1112a4 */ /* 0x000fe4000f8e021b */
[----:B------:R-:W-:Y:S02]  /*0860*/  @!UP1 UIMAD UR24, UR24, UR6, URZ ;  /* 0x00000006181892a4 */ /* 0x000fe4000f8e023f */
[----:B------:R-:W-:-:S02]  /*0870*/  ULDC.64 UR4, c[0x0][0x198] ;  /* 0x0000660000047ab9 */ /* 0x000fc40000000a00 */
[----:B------:R-:W-:Y:S02]  /*0880*/  @UP0 UIMAD.WIDE.U32 UR28, UR25, UR4, URZ ;  /* 0x00000004191c02a5 */ /* 0x000fe4000f8e003f */
[----:B------:R-:W-:Y:S02]  /*0890*/  @!UP1 UIMAD UR24, UR12, UR7, UR24 ;  /* 0x000000070c1892a4 */ /* 0x000fe4000f8e0218 */
[----:B------:R-:W-:Y:S02]  /*08a0*/  @UP0 UIMAD UR7, UR25, UR5, UR29 ;  /* 0x00000005190702a4 */ /* 0x000fe4000f8e021d */
[----:B------:R-:W-:Y:S02]  /*08b0*/  ULDC UR4, c[0x0][0x224] ;  /* 0x0000890000047ab9 */ /* 0x000fe40000000800 */
[----:B------:R-:W-:Y:S02]  /*08c0*/  ULDC UR5, c[0x0][0x1c0] ;  /* 0x0000700000057ab9 */ /* 0x000fe40000000800 */
[----:B------:R-:W-:-:S02]  /*08d0*/  UIMAD UR5, UR12, UR5, UR11 ;  /* 0x000000050c0572a4 */ /* 0x000fc4000f8e020b */
[----:B------:R-:W-:Y:S02]  /*08e0*/  @!UP1 UIMAD.WIDE.U32 UR30, UR12, UR6, URZ ;  /* 0x000000060c1e92a5 */ /* 0x000fe4000f8e003f */
[----:B------:R-:W-:Y:S02]  /*08f0*/  UIMAD UR4, UR5, UR4, UR14 ;  /* 0x00000004050472a4 */ /* 0x000fe4000f8e020e */
[----:B------:R-:W-:Y:S02]  /*0900*/  USHF.L.U32 UR5, UR5, 0x5, URZ ;  /* 0x0000000505057899 */ /* 0x000fe4000800063f */
[----:B------:R-:W-:Y:S02]  /*0910*/  ULDC UR6, c[0x0][0x228] ;  /* 0x00008a0000067ab9 */ /* 0x000fe40000000800 */
[----:B------:R-:W-:Y:S02]  /*0920*/  UIMAD UR6, UR4, UR6, URZ ;  /* 0x00000006040672a4 */ /* 0x000fe4000f8e023f */
[----:B------:R-:W-:Y:S01]  /*0930*/  IADD3 R96, P2, P1, R7, UR5, R20 ;  /* 0x0000000507607c10 */ /* 0x000fe2000f95e014 */
[----:B------:R-:W-:-:S02]  /*0940*/  USHF.R.S32.HI UR4, URZ, 0x1f, UR5 ;  /* 0x0000001f3f047899 */ /* 0x000fc40008011405 */
[----:B------:R-:W-:Y:S02]  /*0950*/  @!UP1 UIADD3 UR17, UR31, UR24, URZ ;  /* 0x000000181f119290 */ /* 0x000fe4000fffe03f */
[----:B------:R1:W-:Y:S01]  /*0960*/  STL [R1+0xc8], R96 ;  /* 0x0000c86001007387 */ /* 0x0003e20000100800 */
[----:B------:R-:W-:Y:S01]  /*0970*/  @UP1 UMOV UR24, UR26 ;  /* 0x0000001a00181c82 */ /* 0x000fe20008000000 */
[----:B------:R-:W-:Y:S01]  /*0980*/  IADD3.X R93, R8, UR4, R0, P2, P1 ;  /* 0x00000004085d7c10 */ /* 0x000fe200097e2400 */
[----:B------:R-:W-:Y:S01]  /*0990*/  @!UP1 UMOV UR24, UR30 ;  /* 0x0000001e00189c82 */ /* 0x000fe20008000000 */
[----:B------:R-:W-:Y:S05]  /*09a0*/  @P0 BRA `(.L_x_453) ;  /* 0x000000c000000947 */ /* 0x000fea0003800000 */
[----:B------:R-:W-:Y:S02]  /*09b0*/  USHF.R.S32.HI UR25, URZ, 0x1f, UR20 ;  /* 0x0000001f3f197899 */ /* 0x000fe40008011414 */
[----:B------:R-:W-:Y:S02]  /*09c0*/  ULDC.64 UR4, c[0x0][0x198] ;  /* 0x0000660000047ab9 */ /* 0x000fe40000000a00 */
[----:B------:R-:W-:-:S02]  /*09d0*/  UIMAD UR25, UR25, UR4, URZ ;  /* 0x00000004191972a4 */ /* 0x000fc4000f8e023f */
[----:B------:R-:W-:Y:S02]  /*09e0*/  UIMAD.WIDE.U32 UR26, UR20, UR4, URZ ;  /* 0x00000004141a72a5 */ /* 0x000fe4000f8e003f */
[----:B------:R-:W-:Y:S02]  /*09f0*/  UIMAD UR25, UR20, UR5, UR25 ;  /* 0x00000005141972a4 */ /* 0x000fe4000f8e0219 */
[----:B------:R-:W-:Y:S02]  /*0a00*/  USHF.R.S32.HI UR7, URZ, 0x1f, UR12 ;  /* 0x0000001f3f077899 */ /* 0x000fe4000801140c */
[----:B------:R-:W-:Y:S02]  /*0a10*/  ULDC.64 UR4, c[0x0][0x180] ;  /* 0x0000600000047ab9 */ /* 0x000fe40000000a00 */
[----:B------:R-:W-:Y:S02]  /*0a20*/  UIADD3 UR27, UR27, UR25, URZ ;  /* 0x000000191b1b7290 */ /* 0x000fe4000fffe03f */
[----:B------:R-:W-:-:S02]  /*0a30*/  UIMAD UR7, UR7, UR4, URZ ;  /* 0x00000004070772a4 */ /* 0x000fc4000f8e023f */
[----:B------:R-:W-:Y:S02]  /*0a40*/  UIMAD.WIDE.U32 UR28, UR12, UR4, UR26 ;  /* 0x000000040c1c72a5 */ /* 0x000fe4000f8e001a */
[----:B------:R-:W-:-:S04]  /*0a50*/  UIMAD UR7, UR12, UR5, UR7 ;  /* 0x000000050c0772a4 */ /* 0x000fc8000f8e0207 */
[----:B------:R-:W-:Y:S02]  /*0a60*/  UIADD3 UR7, UR29, UR7, URZ ;  /* 0x000000071d077290 */ /* 0x000fe4000fffe03f */
.L_x_453:
[----:B------:R-:W-:Y:S01]  /*0a70*/  IABS R4, c[0x0][0x1c8] ;  /* 0x0000720000047a13 */ /* 0x000fe20000000000 */
[----:B------:R-:W2:Y:S01]  /*0a80*/  S2R R5, SR_CTAID.Z ;  /* 0x0000000000057919 */ /* 0x000ea20000002700 */
[----:B------:R-:W-:Y:S02]  /*0a90*/  ULDC UR4, c[0x0][0x1c8] ;  /* 0x0000720000047ab9 */ /* 0x000fe40000000800 */
[----:B------:R-:W3:Y:S01]  /*0aa0*/  I2F.RP R2, R4 ;  /* 0x0000000400027306 */ /* 0x000ee20000209400 */
[----:B------:R-:W-:Y:S02]  /*0ab0*/  ULOP3.LUT UR4, UR11, UR4, URZ, 0x3c, !UPT ;  /* 0x000000040b047292 */ /* 0x000fe4000f8e3c3f */
[----:B------:R-:W-:-:S04]  /*0ac0*/  @UP0 UIADD3 UR21, UR20, UR21, URZ ;  /* 0x0000001514150290 */ /* 0x000fc8000fffe03f */
[----:B------:R-:W-:Y:S01]  /*0ad0*/  ISETP.LE.AND P1, PT, RZ, UR4, PT ;  /* 0x00000004ff007c0c */ /* 0x000fe2000bf23270 */
[----:B------:R-:W-:Y:S02]  /*0ae0*/  ULDC.64 UR4, c[0x0][0x1a0] ;  /* 0x0000680000047ab9 */ /* 0x000fe40000000a00 */
[----:B------:R-:W-:-:S04]  /*0af0*/  @UP0 UIMAD.WIDE.U32 UR26, UR21, UR4, URZ ;  /* 0x00000004151a02a5 */ /* 0x000fc8000f8e003f */
[----:B------:R-:W-:Y:S01]  /*0b00*/  @UP0 UIMAD UR5, UR21, UR5, UR27 ;  /* 0x00000005150502a4 */ /* 0x000fe2000f8e021b */
[----:B---3--:R-:W3:Y:S01]  /*0b10*/  MUFU.RCP R2, R2 ;  /* 0x0000000200027308 */ /* 0x008ee20000001000 */
[----:B------:R-:W-:Y:S01]  /*0b20*/  USHF.R.S32.HI UR21, URZ, 0x1f, UR11 ;  /* 0x0000001f3f157899 */ /* 0x000fe2000801140b */
[----:B--2---:R-:W-:Y:S02]  /*0b30*/  IABS R5, R5 ;  /* 0x0000000500057213 */ /* 0x004fe40000000000 */
[----:B---3--:R-:W-:-:S04]  /*0b40*/  IADD3 R2, R2, 0xffffffe, RZ ;  /* 0x0ffffffe02027810 */ /* 0x008fc80007ffe0ff */
[----:B------:R-:W2:Y:S02]  /*0b50*/  F2I.FTZ.U32.TRUNC.NTZ R3, R2 ;  /* 0x0000000200037305 */ /* 0x000ea4000021f000 */
[----:B--2---:R-:W-:Y:S02]  /*0b60*/  IMAD.MOV R0, RZ, RZ, -R3 ;  /* 0x000000ffff007224 */ /* 0x004fe400078e0a03 */
        /* <DEDUP_REMOVED lines=28> */
.L_x_454:
[CC--:B------:R-:W-:Y:S01]  /*0d30*/  LEA.HI R6, R14.reuse, R26.reuse, RZ, 0x3 ;  /* 0x0000001a0e067211 */ /* 0x0c0fe200078f18ff */
[----:B------:R-:W2:Y:S01]  /*0d40*/  S2R R18, SR_CTAID.Z ;  /* 0x0000000000127919 */ /* 0x000ea20000002700 */
[-C--:B------:R-:W-:Y:S01]  /*0d50*/  LEA.HI R5, R14, R26.reuse, RZ, 0x4 ;  /* 0x0000001a0e057211 */ /* 0x080fe200078f20ff */
[----:B------:R-:W-:Y:S01]  /*0d60*/  UIADD3 UR12, -UR14, UR16, URZ ;  /* 0x000000100e0c7290 */ /* 0x000fe2000fffe13f */
[----:B------:R-:W-:Y:S01]  /*0d70*/  LOP3.LUT R3, R6, 0xfffffff8, RZ, 0xc0, !PT ;  /* 0xfffffff806037812 */ /* 0x000fe200078ec0ff */
[----:B------:R-:W-:Y:S01]  /*0d80*/  IMAD.MOV.U32 R27, RZ, RZ, 0x20 ;  /* 0x00000020ff1b7424 */ /* 0x000fe200078e00ff */
[----:B------:R-:W-:Y:S01]  /*0d90*/  SHF.R.S32.HI R7, RZ, 0x4, R5 ;  /* 0x00000004ff077819 */ /* 0x000fe20000011405 */
[----:B------:R-:W-:Y:S01]  /*0da0*/  IMAD.U32 R10, RZ, RZ, UR13 ;  /* 0x0000000dff0a7e24 */ /* 0x000fe2000f8e00ff */
[----:B------:R-:W-:Y:S01]  /*0db0*/  SHF.R.S32.HI R6, RZ, 0x3, R6 ;  /* 0x00000003ff067819 */ /* 0x000fe20000011406 */
[----:B------:R-:W-:Y:S01]  /*0dc0*/  IMAD.IADD R23, R26, 0x1, -R3 ;  /* 0x000000011a177824 */ /* 0x000fe200078e0a03 */
[C---:B------:R-:W-:Y:S01]  /*0dd0*/  LEA.HI R2, R5.reuse, R7, RZ, 0x1 ;  /* 0x0000000705027211 */ /* 0x040fe200078f08ff */
[----:B------:R-:W-:Y:S01]  /*0de0*/  BSSY B0, `(.L_x_455) ;  /* 0x0000070000007945 */ /* 0x000fe20003800000 */
[----:B------:R-:W-:Y:S01]  /*0df0*/  LOP3.LUT R3, R5, 0xfffffff0, RZ, 0xc0, !PT ;  /* 0xfffffff005037812 */ /* 0x000fe200078ec0ff */
[----:B------:R-:W-:Y:S01]  /*0e00*/  IMAD.SHL.U32 R4, R6, 0x40, RZ ;  /* 0x0000004006047824 */ /* 0x000fe200078e00ff */
[----:B------:R-:W-:Y:S01]  /*0e10*/  LOP3.LUT R2, R2, 0xfffffffe, RZ, 0xc0, !PT ;  /* 0xfffffffe02027812 */ /* 0x000fe200078ec0ff */
[----:B------:R-:W-:Y:S01]  /*0e20*/  IMAD.SHL.U32 R102, R23, 0x8, RZ ;  /* 0x0000000817667824 */ /* 0x000fe200078e00ff */
[----:B------:R-:W-:Y:S01]  /*0e30*/  LEA.HI R14, R14, R26, RZ, 0x6 ;  /* 0x0000001a0e0e7211 */ /* 0x000fe200078f30ff */
[----:B------:R-:W-:Y:S01]  /*0e40*/  IMAD.IADD R8, R26, 0x1, -R3 ;  /* 0x000000011a087824 */ /* 0x000fe200078e0a03 */
[----:B------:R-:W-:Y:S01]  /*0e50*/  SHF.R.S32.HI R22, RZ, 0x5, R16 ;  /* 0x00000005ff167819 */ /* 0x000fe20000011410 */
[----:B------:R-:W-:Y:S01]  /*0e60*/  IMAD.IADD R25, R7, 0x1, -R2 ;  /* 0x0000000107197824 */ /* 0x000fe200078e0a02 */
[----:B------:R-:W-:Y:S01]  /*0e70*/  LOP3.LUT R2, R4, 0x1c0, RZ, 0xc0, !PT ;  /* 0x000001c004027812 */ /* 0x000fe200078ec0ff */
[----:B------:R-:W-:Y:S01]  /*0e80*/  IMAD.SHL.U32 R14, R14, 0x8, RZ ;  /* 0x000000080e0e7824 */ /* 0x000fe200078e00ff */
[----:B------:R-:W-:-:S02]  /*0e90*/  SHF.R.S32.HI R4, RZ, 0x1f, R8 ;  /* 0x0000001fff047819 */ /* 0x000fc40000011408 */
[----:B------:R-:W-:Y:S02]  /*0ea0*/  LOP3.LUT R3, R2, 0x38, R102, 0xf8, !PT ;  /* 0x0000003802037812 */ /* 0x000fe400078ef866 */
[----:B------:R-:W-:Y:S02]  /*0eb0*/  LEA.HI R15, R4, R8, RZ, 0x3 ;  /* 0x00000008040f7211 */ /* 0x000fe400078f18ff */
[----:B------:R-:W-:Y:S02]  /*0ec0*/  SHF.R.S32.HI R7, RZ, 0x1f, R6 ;  /* 0x0000001fff077819 */ /* 0x000fe40000011406 */
[----:B------:R-:W-:Y:S02]  /*0ed0*/  SHF.R.U32.HI R2, RZ, 0x3, R2 ;  /* 0x00000003ff027819 */ /* 0x000fe40000011602 */
[----:B------:R-:W-:Y:S01]  /*0ee0*/  SHF.R.S32.HI R103, RZ, 0x1f, R102 ;  /* 0x0000001fff677819 */ /* 0x000fe20000011466 */
[----:B------:R-:W-:Y:S01]  /*0ef0*/  IMAD R12, R7, c[0x0][0x198], RZ ;  /* 0x00006600070c7a24 */ /* 0x000fe200078e02ff */
[----:B------:R-:W-:Y:S01]  /*0f00*/  LOP3.LUT R9, R15, 0xfffffff8, RZ, 0xc0, !PT ;  /* 0xfffffff80f097812 */ /* 0x000fe200078ec0ff */
[----:B------:R-:W-:Y:S01]  /*0f10*/  IMAD.WIDE R10, R10, 0x40, R6 ;  /* 0x000000400a0a7825 */ /* 0x000fe200078e0206 */
[----:B------:R-:W-:Y:S01]  /*0f20*/  LOP3.LUT R13, R3, R2, RZ, 0x3c, !PT ;  /* 0x00000002030d7212 */ /* 0x000fe200078e3cff */
[----:B------:R3:W-:Y:S01]  /*0f30*/  STL.64 [R1+0x38], R102 ;  /* 0x0000386601007387 */ /* 0x0007e20000100a00 */
[----:B------:R-:W-:Y:S01]  /*0f40*/  IADD3 R2, P0, R102, UR24, RZ ;  /* 0x0000001866027c10 */ /* 0x000fe2000ff1e0ff */
[----:B------:R-:W-:Y:S01]  /*0f50*/  IMAD.WIDE.U32 R4, R6, c[0x0][0x198], R102 ;  /* 0x0000660006047a25 */ /* 0x000fe200078e0066 */
[----:B------:R-:W-:-:S02]  /*0f60*/  LOP3.LUT R199, R13, 0xfffffe00, R14, 0xf8, !PT ;  /* 0xfffffe000dc77812 */ /* 0x000fc400078ef80e */
[----:B------:R-:W-:Y:S01]  /*0f70*/  IADD3.X R3, R103, UR17, RZ, P0, !PT ;  /* 0x0000001167037c10 */ /* 0x000fe200087fe4ff */
[----:B------:R-:W-:Y:S01]  /*0f80*/  IMAD.IADD R8, R8, 0x1, -R9 ;  /* 0x0000000108087824 */ /* 0x000fe200078e0a09 */
[----:B------:R-:W-:Y:S01]  /*0f90*/  IADD3 R4, P0, R4, UR28, RZ ;  /* 0x0000001c04047c10 */ /* 0x000fe2000ff1e0ff */
[----:B------:R-:W-:Y:S01]  /*0fa0*/  IMAD R9, R6, c[0x0][0x19c], R12 ;  /* 0x0000670006097a24 */ /* 0x000fe200078e020c */
[----:B------:R-:W-:Y:S01]  /*0fb0*/  IADD3 R101, R102, 0x40, RZ ;  /* 0x0000004066657810 */ /* 0x000fe20007ffe0ff */
[----:B--2---:R-:W-:Y:S01]  /*0fc0*/  IMAD.WIDE.U32 R18, R18, c[0x0][0x1a8], R2 ;  /* 0x00006a0012127a25 */ /* 0x004fe200078e0002 */
[C---:B------:R-:W-:Y:S02]  /*0fd0*/  LOP3.LUT P2, RZ, R8.reuse, 0x4, RZ, 0xc0, !PT ;  /* 0x0000000408ff7812 */ /* 0x040fe4000784c0ff */
[----:B------:R-:W-:Y:S01]  /*0fe0*/  IADD3.X R5, R5, UR7, R9, P0, !PT ;  /* 0x0000000705057c10 */ /* 0x000fe200087fe409 */
[C---:B------:R-:W-:Y:S01]  /*0ff0*/  IMAD.SHL.U32 R9, R8.reuse, 0x40, RZ ;  /* 0x0000004008097824 */ /* 0x040fe200078e00ff */
[----:B------:R-:W-:Y:S01]  /*1000*/  LOP3.LUT P1, RZ, R8, 0x2, RZ, 0xc0, !PT ;  /* 0x0000000208ff7812 */ /* 0x000fe2000782c0ff */
[----:B------:R-:W-:Y:S01]  /*1010*/  IMAD R12, R7, c[0x0][0x1a0], RZ ;  /* 0x00006800070c7a24 */ /* 0x000fe200078e02ff */
[----:B------:R-:W-:Y:S01]  /*1020*/  SHF.R.S32.HI R8, RZ, 0x1f, R0 ;  /* 0x0000001fff087819 */ /* 0x000fe20000011400 */
[----:B------:R-:W-:Y:S01]  /*1030*/  IMAD.WIDE.U32 R2, R6, c[0x0][0x1a0], R102 ;  /* 0x0000680006027a25 */ /* 0x000fe200078e0066 */
[----:B------:R-:W-:-:S02]  /*1040*/  LOP3.LUT R9, R9, 0x1c0, RZ, 0xc0, !PT ;  /* 0x000001c009097812 */ /* 0x000fc400078ec0ff */
[----:B------:R-:W-:Y:S01]  /*1050*/  IADD3 R100, R102, 0x80, RZ ;  /* 0x0000008066647810 */ /* 0x000fe20007ffe0ff */
[----:B------:R-:W-:Y:S01]  /*1060*/  IMAD.SHL.U32 R13, R25, 0x8, RZ ;  /* 0x00000008190d7824 */ /* 0x000fe200078e00ff */
[----:B------:R-:W-:Y:S01]  /*1070*/  IADD3 R2, P0, R2, UR26, RZ ;  /* 0x0000001a02027c10 */ /* 0x000fe2000ff1e0ff */
[----:B------:R-:W-:Y:S01]  /*1080*/  IMAD R14, R6, c[0x0][0x1a4], R12 ;  /* 0x00006900060e7a24 */ /* 0x000fe200078e020c */
[----:B------:R-:W-:Y:S01]  /*1090*/  SHF.R.U32.HI R12, RZ, 0x3, R9 ;  /* 0x00000003ff0c7819 */ /* 0x000fe20000011609 */
[----:B------:R-:W-:Y:S01]  /*10a0*/  IMAD.WIDE.U32 R32, R0, c[0x0][0x1b0], R4 ;  /* 0x00006c0000207a25 */ /* 0x000fe200078e0004 */
[----:B------:R-:W-:Y:S02]  /*10b0*/  LOP3.LUT R13, R9, 0x8, R13, 0xf8, !PT ;  /* 0x00000008090d7812 */ /* 0x000fe400078ef80d */
[----:B------:R-:W-:Y:S01]  /*10c0*/  IADD3.X R3, R3, UR5, R14, P0, !PT ;  /* 0x0000000503037c10 */ /* 0x000fe200087fe40e */
[C---:B------:R-:W-:Y:S01]  /*10d0*/  IMAD R9, R8.reuse, c[0x0][0x1b0], RZ ;  /* 0x00006c0008097a24 */ /* 0x040fe200078e02ff */
[----:B------:R3:W-:Y:S01]  /*10e0*/  STL.64 [R1+0x58], R32 ;  /* 0x0000582001007387 */ /* 0x0007e20000100a00 */
[----:B------:R-:W-:Y:S01]  /*10f0*/  IMAD R8, R8, c[0x0][0x1b8], RZ ;  /* 0x00006e0008087a24 */ /* 0x000fe200078e02ff */
[----:B------:R-:W-:Y:S01]  /*1100*/  ULDC.64 UR4, c[0x0][0x1a8] ;  /* 0x00006a0000047ab9 */ /* 0x000fe20000000a00 */
[----:B------:R-:W-:Y:S01]  /*1110*/  IMAD R9, R0, c[0x0][0x1b4], R9 ;  /* 0x00006d0000097a24 */ /* 0x000fe200078e0209 */
[----:B------:R-:W-:Y:S01]  /*1120*/  ISETP.GE.AND P0, PT, R6, UR12, PT ;  /* 0x0000000c06007c0c */ /* 0x000fe2000bf06270 */
[C---:B------:R-:W-:Y:S01]  /*1130*/  IMAD R8, R0.reuse, c[0x0][0x1bc], R8 ;  /* 0x00006f0000087a24 */ /* 0x040fe200078e0208 */
[----:B------:R-:W-:Y:S01]  /*1140*/  UIMAD UR4, UR21, UR4, URZ ;  /* 0x00000004150472a4 */ /* 0x000fe2000f8e023f */
[----:B------:R-:W-:Y:S01]  /*1150*/  IMAD.WIDE.U32 R28, R0, c[0x0][0x1b8], R2 ;  /* 0x00006e00001c7a25 */ /* 0x000fe200078e0002 */
[----:B------:R-:W-:-:S02]  /*1160*/  SHF.R.S32.HI R0, RZ, 0x1f, R16 ;  /* 0x0000001fff007819 */ /* 0x000fc40000011410 */
[----:B------:R-:W-:Y:S01]  /*1170*/  SHF.R.S32.HI R3, RZ, 0x1f, R20 ;  /* 0x0000001fff037819 */ /* 0x000fe20000011414 */
[----:B------:R-:W-:Y:S01]  /*1180*/  IMAD.IADD R31, R29, 0x1, R8 ;  /* 0x000000011d1f7824 */ /* 0x000fe200078e0208 */
[----:B------:R-:W-:Y:S01]  /*1190*/  LEA.HI R0, R0, R22, RZ, 0x2 ;  /* 0x0000001600007211 */ /* 0x000fe200078f10ff */
[----:B------:R3:W-:Y:S01]  /*11a0*/  STL.64 [R1+0xc0], R28 ;  /* 0x0000c01c01007387 */ /* 0x0007e20000100a00 */
[----:B------:R-:W-:Y:S01]  /*11b0*/  LEA.HI R3, R3, R20, RZ, 0x2 ;  /* 0x0000001403037211 */ /* 0x000fe200078f10ff */
[----:B------:R-:W-:Y:S01]  /*11c0*/  IMAD.IADD R35, R33, 0x1, R9 ;  /* 0x0000000121237824 */ /* 0x000fe200078e0209 */
[----:B------:R-:W-:Y:S01]  /*11d0*/  LOP3.LUT R0, R0, 0xffffffc, RZ, 0xc0, !PT ;  /* 0x0ffffffc00007812 */ /* 0x000fe200078ec0ff */
[----:B------:R-:W-:Y:S01]  /*11e0*/  UIMAD UR4, UR11, UR5, UR4 ;  /* 0x000000050b0472a4 */ /* 0x000fe2000f8e0204 */
[----:B------:R-:W-:Y:S01]  /*11f0*/  SHF.R.S32.HI R24, RZ, 0x2, R3 ;  /* 0x00000002ff187819 */ /* 0x000fe20000011403 */
[----:B------:R-:W-:Y:S01]  /*1200*/  IMAD.SHL.U32 R5, R15, 0x40, RZ ;  /* 0x000000400f057824 */ /* 0x000fe200078e00ff */
[----:B------:R-:W-:Y:S01]  /*1210*/  LOP3.LUT R12, R13, R12, RZ, 0x3c, !PT ;  /* 0x0000000c0d0c7212 */ /* 0x000fe200078e3cff */
[----:B------:R-:W-:Y:S01]  /*1220*/  IMAD.IADD R0, R22, 0x1, -R0 ;  /* 0x0000000116007824 */ /* 0x000fe200078e0a00 */
[----:B------:R-:W-:Y:S01]  /*1230*/  SEL R2, R27, 0xffffffe0, !P2 ;  /* 0xffffffe01b027807 */ /* 0x000fe20005000000 */
[----:B------:R-:W-:Y:S01]  /*1240*/  IMAD.MOV.U32 R4, RZ, RZ, 0x10 ;  /* 0x00000010ff047424 */ /* 0x000fe200078e00ff */
[----:B------:R-:W-:Y:S01]  /*1250*/  IADD3 R13, R19, UR4, RZ ;  /* 0x00000004130d7c10 */ /* 0x000fe2000fffe0ff */
[----:B------:R-:W-:Y:S01]  /*1260*/  IMAD R36, R0, 0x10, R24 ;  /* 0x0000001000247824 */ /* 0x000fe200078e0218 */
[----:B------:R-:W-:Y:S01]  /*1270*/  LOP3.LUT R5, R12, 0xfffffe00, R5, 0xf8, !PT ;  /* 0xfffffe000c057812 */ /* 0x000fe200078ef805 */
[----:B------:R-:W-:Y:S01]  /*1280*/  IMAD.SHL.U32 R199, R199, 0x2, RZ ;  /* 0x00000002c7c77824 */ /* 0x000fe200078e00ff */
[----:B------:R-:W-:-:S02]  /*1290*/  SEL R4, R4, 0xfffffff0, !P1 ;  /* 0xfffffff004047807 */ /* 0x000fc40004800000 */
[----:B------:R3:W-:Y:S04]  /*12a0*/  STL [R1+0xcc], R36 ;  /* 0x0000cc2401007387 */ /* 0x0007e80000100800 */
[----:B------:R3:W-:Y:S04]  /*12b0*/  STL [R1+0x44], R101 ;  /* 0x0000446501007387 */ /* 0x0007e80000100800 */
[----:B------:R3:W-:Y:S04]  /*12c0*/  STL [R1+0x50], R100 ;  /* 0x0000506401007387 */ /* 0x0007e80000100800 */
[----:B------:R3:W-:Y:S04]  /*12d0*/  STL [R1+0xb4], R31 ;  /* 0x0000b41f01007387 */ /* 0x0007e80000100800 */
[----:B------:R3:W-:Y:S01]  /*12e0*/  STL [R1+0x4c], R35 ;  /* 0x00004c2301007387 */ /* 0x0007e20000100800 */
        /* <DEDUP_REMOVED lines=31> */
.L_x_456:
[----:B------:R-:W-:Y:S05]  /*14e0*/  BSYNC B0 ;  /* 0x0000000000007941 */ /* 0x000fea0003800000 */
.L_x_455:
[----:B------:R-:W-:Y:S01]  /*14f0*/  LOP3.LUT R0, R3, 0x7ffffffc, RZ, 0xc0, !PT ;  /* 0x7ffffffc03007812 */ /* 0x000fe200078ec0ff */
[----:B------:R-:W-:Y:S01]  /*1500*/  ULEA UR4, UR8, UR6, 0x6 ;  /* 0x0000000608047291 */ /* 0x000fe2000f8e303f */
[----:B------:R-:W-:Y:S01]  /*1510*/  IADD3 R21, R6, 0x10, RZ ;  /* 0x0000001006157810 */ /* 0x000fe20007ffe0ff */
[----:B------:R-:W-:Y:S02]  /*1520*/  BSSY B0, `(.L_x_457) ;  /* 0x000002c000007945 */ /* 0x000fe40003800000 */
[----:B------:R-:W-:Y:S01]  /*1530*/  IMAD.IADD R0, R20, 0x1, -R0 ;  /* 0x0000000114007824 */ /* 0x000fe200078e0a00 */
[----:B------:R-:W-:Y:S01]  /*1540*/  ISETP.GE.AND P1, PT, R21, UR12, PT ;  /* 0x0000000c15007c0c */ /* 0x000fe2000bf26270 */
[----:B------:R-:W-:Y:S02]  /*1550*/  UIADD3 UR4, UR4, -0x40, URZ ;  /* 0xffffffc004047890 */ /* 0x000fe4000fffe03f */
[----:B------:R-:W-:-:S04]  /*1560*/  IMAD.SHL.U32 R0, R0, 0x2, RZ ;  /* 0x0000000200007824 */ /* 0x000fc800078e00ff */
[----:B------:R-:W-:Y:S02]  /*1570*/  IMAD R0, R36, c[0x0][0x228], R0 ;  /* 0x00008a0024007a24 */ /* 0x000fe400078e0200 */
[----:B------:R-:W-:-:S03]  /*1580*/  IMAD.U32 R3, RZ, RZ, UR4 ;  /* 0x00000004ff037e24 */ /* 0x000fc6000f8e00ff */
[----:B------:R-:W-:Y:S02]  /*1590*/  IADD3 R212, P0, R0, UR4, RZ ;  /* 0x0000000400d47c10 */ /* 0x000fe4000ff1e0ff */
[----:B------:R-:W-:-:S04]  /*15a0*/  SHF.R.S32.HI R0, RZ, 0x1f, R0 ;  /* 0x0000001fff007819 */ /* 0x000fc80000011400 */
[----:B------:R-:W-:Y:S01]  /*15b0*/  LEA.HI.X.SX32 R211, R3, R0, 0x1, P0 ;  /* 0x0000000003d37211 */ /* 0x000fe200000f0eff */
[----:B------:R-:W-:Y:S05]  /*15c0*/  @P1 BRA `(.L_x_458) ;  /* 0x0000021000001947 */ /* 0x000fea0003800000 */
[----:B------:R-:W-:Y:S01]  /*15d0*/  IADD3 R0, P0, R10, 0x10, RZ ;  /* 0x000000100a007810 */ /* 0x000fe20007f1e0ff */
[----:B--2---:R-:W-:Y:S01]  /*15e0*/  IMAD.MOV.U32 R8, RZ, RZ, R18 ;  /* 0x000000ffff087224 */ /* 0x004fe200078e0012 */
        /* <DEDUP_REMOVED lines=31> */
.L_x_458:
[----:B------:R-:W-:Y:S05]  /*17e0*/  BSYNC B0 ;  /* 0x0000000000007941 */ /* 0x000fea0003800000 */
.L_x_457:
[----:B------:R-:W-:Y:S01]  /*17f0*/  IADD3 R20, R6, 0x20, RZ ;  /* 0x0000002006147810 */ /* 0x000fe20007ffe0ff */
[----:B------:R-:W-:Y:S03]  /*1800*/  BSSY B0, `(.L_x_459) ;  /* 0x0000024000007945 */ /* 0x000fe60003800000 */
[----:B------:R-:W-:-:S13]  /*1810*/  ISETP.GE.AND P0, PT, R20, UR12, PT ;  /* 0x0000000c14007c0c */ /* 0x000fda000bf06270 */
        /* <DEDUP_REMOVED lines=34> */
.L_x_460:
[----:B------:R-:W-:Y:S05]  /*1a40*/  BSYNC B0 ;  /* 0x0000000000007941 */ /* 0x000fea0003800000 */
.L_x_459:
[----:B--2---:R-:W-:Y:S01]  /*1a50*/  IADD3 R16, R6, 0x30, RZ ;  /* 0x0000003006107810 */ /* 0x004fe20007ffe0ff */
        /* <DEDUP_REMOVED lines=39> */
.L_x_462:
[----:B------:R-:W-:Y:S05]  /*1cd0*/  BSYNC B0 ;  /* 0x0000000000007941 */ /* 0x000fea0003800000 */
.L_x_461:
[----:B------:R-:W-:Y:S01]  /*1ce0*/  IMAD.MOV.U32 R98, RZ, RZ, R34 ;  /* 0x000000ffff627224 */ /* 0x000fe200078e0022 */
[----:B------:R-:W-:Y:S01]  /*1cf0*/  UIADD3 UR20, UR8, -0x1, URZ ;  /* 0xffffffff08147890 */ /* 0x000fe2000fffe03f */
[----:B------:R-:W-:Y:S01]  /*1d00*/  IMAD.MOV.U32 R99, RZ, RZ, R35 ;  /* 0x000000ffff637224 */ /* 0x000fe200078e0023 */
[----:B------:R-:W-:Y:S01]  /*1d10*/  MOV R98, R32 ;  /* 0x0000002000627202 */ /* 0x000fe20000000f00 */
[----:B------:R-:W-:Y:S01]  /*1d20*/  BSSY B0, `(.L_x_463) ;  /* 0x0000024000007945 */ /* 0x000fe20003800000 */
[----:B------:R-:W-:Y:S01]  /*1d30*/  UIMAD UR17, UR20, -0x40, UR15 ;  /* 0xffffffc0141178a4 */ /* 0x000fe2000f8e020f */
[----:B------:R-:W-:Y:S01]  /*1d40*/  MOV R94, UR24 ;  /* 0x00000018005e7c02 */ /* 0x000fe20008000f00 */
[----:B------:R-:W-:Y:S01]  /*1d50*/  USHF.R.S32.HI UR25, URZ, 0x1f, UR20 ;  /* 0x0000001f3f197899 */ /* 0x000fe20008011414 */
[----:B------:R4:W-:Y:S01]  /*1d60*/  STL.64 [R1+0x48], R98 ;  /* 0x0000486201007387 */ /* 0x0009e20000100a00 */
[----:B------:R-:W-:Y:S02]  /*1d70*/  UIMAD UR4, UR21, UR20, URZ ;  /* 0x00000014150472a4 */ /* 0x000fe4000f8e023f */
[----:B------:R-:W-:Y:S01]  /*1d80*/  ISETP.GE.AND P0, PT, R6, UR17, PT ;  /* 0x0000001106007c0c */ /* 0x000fe2000bf06270 */
[----:B--2---:R-:W-:Y:S01]  /*1d90*/  IMAD.WIDE.U32 R8, R94, UR20, R98 ;  /* 0x000000145e087c25 */ /* 0x004fe2000f8e0062 */
        /* <DEDUP_REMOVED lines=28> */
.L_x_464:
[----:B------:R-:W-:Y:S05]  /*1f60*/  BSYNC B0 ;  /* 0x0000000000007941 */ /* 0x000fea0003800000 */
.L_x_463:
        /* <DEDUP_REMOVED lines=33> */
.L_x_466:
[----:B------:R-:W-:Y:S05]  /*2180*/  BSYNC B0 ;  /* 0x0000000000007941 */ /* 0x000fea0003800000 */
.L_x_465:
        /* <DEDUP_REMOVED lines=32> */
.L_x_468:
[----:B------:R-:W-:Y:S05]  /*2390*/  BSYNC B0 ;  /* 0x0000000000007941 */ /* 0x000fea0003800000 */
.L_x_467:
[----:B------:R-:W-:Y:S01]  /*23a0*/  ISETP.GE.AND P0, PT, R16, UR17, PT ;  /* 0x0000001110007c0c */ /* 0x000fe2000bf06270 */
[----:B------:R-:W-:Y:S01]  /*23b0*/  ULDC.64 UR4, c[0x0][0x1a0] ;  /* 0x0000680000047ab9 */ /* 0x000fe20000000a00 */
[----:B------:R-:W-:Y:S01]  /*23c0*/  BSSY B0, `(.L_x_469) ;  /* 0x0000023000007945 */ /* 0x000fe20003800000 */
[----:B------:R-:W-:Y:S02]  /*23d0*/  USHF.L.U64.HI UR11, UR4, UR11, UR5 ;  /* 0x0000000b040b7299 */ /* 0x000fe40008010205 */
[----:B------:R-:W-:-:S08]  /*23e0*/  USHF.L.U32 UR12, UR4, 0x6, URZ ;  /* 0x00000006040c7899 */ /* 0x000fd0000800063f */
        /* <DEDUP_REMOVED lines=32> */
.L_x_470:
[----:B------:R-:W-:Y:S05]  /*25f0*/  BSYNC B0 ;  /* 0x0000000000007941 */ /* 0x000fea0003800000 */
.L_x_469:
[----:B------:R-:W0:Y:S01]  /*2600*/  LDGDEPBAR ;  /* 0x00000000000079af */ /* 0x000e220000000000 */
[----:B------:R-:W-:Y:S01]  /*2610*/  IMAD.SHL.U32 R0, R23, 0x40, RZ ;  /* 0x0000004017007824 */ /* 0x000fe200078e00ff */
[C---:B------:R-:W-:Y:S01]  /*2620*/  ISETP.GE.AND P0, PT, R6.reuse, UR17, PT ;  /* 0x0000001106007c0c */ /* 0x040fe2000bf06270 */
[----:B------:R-:W-:Y:S01]  /*2630*/  IMAD.SHL.U32 R3, R6, 0x8, RZ ;  /* 0x0000000806037824 */ /* 0x000fe200078e00ff */
[----:B------:R-:W-:Y:S01]  /*2640*/  LEA R6, R22, UR14, 0x4 ;  /* 0x0000000e16067c11 */ /* 0x000fe2000f8e20ff */
[----:B--2---:R-:W-:Y:S01]  /*2650*/  IMAD.MOV.U32 R10, RZ, RZ, R30 ;  /* 0x000000ffff0a7224 */ /* 0x004fe200078e001e */
[----:B------:R-:W-:Y:S01]  /*2660*/  LOP3.LUT R0, R0, 0x1c0, RZ, 0xc0, !PT ;  /* 0x000001c000007812 */ /* 0x000fe200078ec0ff */
[----:B------:R-:W-:Y:S01]  /*2670*/  IMAD.MOV.U32 R11, RZ, RZ, R31 ;  /* 0x000000ffff0b7224 */ /* 0x000fe200078e001f */
[----:B------:R-:W-:Y:S01]  /*2680*/  MOV R10, R28 ;  /* 0x0000001c000a7202 */ /* 0x000fe20000000f00 */
[----:B------:R-:W-:Y:S01]  /*2690*/  IMAD.U32 R8, RZ, RZ, UR20 ;  /* 0x00000014ff087e24 */ /* 0x000fe2000f8e00ff */
[----:B------:R-:W-:Y:S01]  /*26a0*/  LOP3.LUT R3, R0, 0x8, R3, 0xf8, !PT ;  /* 0x0000000800037812 */ /* 0x000fe200078ef803 */
[----:B------:R-:W-:Y:S01]  /*26b0*/  UIMAD UR5, UR11, UR20, URZ ;  /* 0x000000140b0572a4 */ /* 0x000fe2000f8e023f */
[----:B------:R-:W-:Y:S01]  /*26c0*/  SHF.R.U32.HI R0, RZ, 0x3, R0 ;  /* 0x00000003ff007819 */ /* 0x000fe20000011600 */
[----:B------:R2:W-:Y:S01]  /*26d0*/  STL.64 [R1+0xb0], R10 ;  /* 0x0000b00a01007387 */ /* 0x0005e20000100a00 */
[----:B------:R-:W-:Y:S01]  /*26e0*/  IADD3 R6, R6, 0x1, R24 ;  /* 0x0000000106067810 */ /* 0x000fe20007ffe018 */
[----:B------:R-:W-:Y:S01]  /*26f0*/  IMAD.WIDE.U32 R8, R8, UR12, R10 ;  /* 0x0000000c08087c25 */ /* 0x000fe2000f8e000a */
[----:B------:R-:W-:Y:S01]  /*2700*/  LOP3.LUT R3, R3, R0, RZ, 0x3c, !PT ;  /* 0x0000000003037212 */ /* 0x000fe200078e3cff */
[----:B------:R-:W-:Y:S01]  /*2710*/  UIMAD UR25, UR25, UR12, UR5 ;  /* 0x0000000c191972a4 */ /* 0x000fe2000f8e0205 */
[----:B------:R-:W-:Y:S01]  /*2720*/  LOP3.LUT P1, RZ, R23, 0x4, RZ, 0xc0, !PT ;  /* 0x0000000417ff7812 */ /* 0x000fe2000782c0ff */
[----:B------:R-:W-:Y:S01]  /*2730*/  IMAD.U32 R0, RZ, RZ, UR15 ;  /* 0x0000000fff007e24 */ /* 0x000fe2000f8e00ff */
[----:B------:R-:W-:Y:S01]  /*2740*/  UIADD3 UR5, UR23, 0x646e171e, URZ ;  /* 0x646e171e17057890 */ /* 0x000fe2000fffe03f */
[----:B------:R-:W-:Y:S01]  /*2750*/  IMAD.SHL.U32 R26, R26, 0x2, RZ ;  /* 0x000000021a1a7824 */ /* 0x000fe200078e00ff */
[----:B------:R-:W-:Y:S01]  /*2760*/  BSSY B0, `(.L_x_471) ;  /* 0x000002b000007945 */ /* 0x000fe20003800000 */
[----:B------:R-:W-:Y:S01]  /*2770*/  IADD3 R7, R9, UR25, RZ ;  /* 0x0000001909077c10 */ /* 0x000fe2000fffe0ff */
[----:B------:R-:W-:-:S04]  /*2780*/  DEPBAR.LE SB0, 0x0 ;  /* 0x000080000000791a */ /* 0x000fc80000000000 */
[----:B------:R-:W-:Y:S01]  /*2790*/  BAR.SYNC.DEFER_BLOCKING 0x0 ;  /* 0x0000000000007b1d */ /* 0x000fe20000010000 */
[----:B------:R-:W-:Y:S01]  /*27a0*/  IMAD R3, R25, 0x200, R3 ;  /* 0x0000020019037824 */ /* 0x000fe200078e0203 */
[----:B------:R-:W-:Y:S02]  /*27b0*/  LOP3.LUT R95, R26, 0x6, RZ, 0xc0, !PT ;  /* 0x000000061a5f7812 */ /* 0x000fe400078ec0ff */
[----:B--2---:R-:W-:Y:S01]  /*27c0*/  IADD3 R10, R0, -UR16, R6 ;  /* 0x80000010000a7c10 */ /* 0x004fe2000fffe006 */
[----:B------:R-:W-:Y:S02]  /*27d0*/  IMAD.U32 R0, RZ, RZ, UR13 ;  /* 0x0000000dff007e24 */ /* 0x000fe4000f8e00ff */
[----:B------:R-:W-:Y:S01]  /*27e0*/  IMAD R6, R22, 0x400, R5 ;  /* 0x0000040016067824 */ /* 0x000fe200078e0205 */
[----:B------:R-:W-:Y:S02]  /*27f0*/  IADD3 R92, R10, c[0x0][0x2e8], RZ ;  /* 0x0000ba000a5c7a10 */ /* 0x000fe40007ffe0ff */
[----:B------:R-:W-:Y:S01]  /*2800*/  LEA R97, R0, R22, 0x2 ;  /* 0x0000001600617211 */ /* 0x000fe200078e10ff */
[----:B------:R-:W-:Y:S01]  /*2810*/  IMAD.SHL.U32 R183, R6, 0x2, RZ ;  /* 0x0000000206b77824 */ /* 0x000fe200078e00ff */
[----:B------:R-:W-:-:S03]  /*2820*/  SEL R0, R27, 0xffffffe0, !P1 ;  /* 0xffffffe01b007807 */ /* 0x000fc60004800000 */
[----:B------:R2:W-:Y:S04]  /*2830*/  STL [R1+0xac], R97 ;  /* 0x0000ac6101007387 */ /* 0x0005e80000100800 */
        /* <DEDUP_REMOVED lines=29> */
.L_x_472:
[----:B------:R-:W-:Y:S05]  /*2a10*/  BSYNC B0 ;  /* 0x0000000000007941 */ /* 0x000fea0003800000 */
.L_x_471:
[----:B------:R-:W-:Y:S01]  /*2a20*/  ISETP.GE.AND P0, PT, R21, UR17, PT ;  /* 0x0000001115007c0c */ /* 0x000fe2000bf06270 */
        /* <DEDUP_REMOVED lines=10> */
[----:B-1----:R-:W-:Y:S02]  /*2ad0*/  IADD3 R10, P1, R8, UR14, RZ ;  /* 0x0000000e080a7c10 */ /* 0x002fe4000ff3e0ff */
        /* <DEDUP_REMOVED lines=24> */
.L_x_474:
[----:B------:R-:W-:Y:S05]  /*2c60*/  BSYNC B0 ;  /* 0x0000000000007941 */ /* 0x000fea0003800000 */
.L_x_473:
[----:B------:R-:W-:Y:S01]  /*2c70*/  ISETP.GE.AND P0, PT, R20, UR17, PT ;  /* 0x0000001114007c0c */ /* 0x000fe2000bf06270 */
[----:B------:R-:W-:-:S12]  /*2c80*/  BSSY B0, `(.L_x_475) ;  /* 0x0000022000007945 */ /* 0x000fd80003800000 */
[----:B------:R1:W-:Y:S04]  /*2c90*/  @P0 STS.128 [R199+0xd000], RZ ;  /* 0x00d000ffc7000388 */ /* 0x0003e80000000c00 */
[----:B------:R1:W-:Y:S04]  /*2ca0*/  @P0 STS.128 [R199+0xf000], RZ ;  /* 0x00f000ffc7000388 */ /* 0x0003e80000000c00 */
[----:B------:R1:W-:Y:S01]  /*2cb0*/  @P0 STS.128 [R199+0x11000], RZ ;  /* 0x011000ffc7000388 */ /* 0x0003e20000000c00 */
[----:B------:R-:W-:Y:S05]  /*2cc0*/  @P0 BRA `(.L_x_476) ;  /* 0x000001d000000947 */ /* 0x000fea0003800000 */
[----:B------:R-:W-:Y:S01]  /*2cd0*/  ISETP.GE.AND P3, PT, R102, c[0x0][0x220], PT ;  /* 0x0000880066007a0c */ /* 0x000fe20003f66270 */
[----:B-1----:R-:W-:Y:S01]  /*2ce0*/  IMAD.MOV.U32 R11, RZ, RZ, c[0x0][0x1a0] ;  /* 0x00006800ff0b7624 */ /* 0x002fe200078e00ff */
[----:B------:R-:W-:Y:S01]  /*2cf0*/  ISETP.GE.AND P2, PT, R101, c[0x0][0x220], PT ;  /* 0x0000880065007a0c */ /* 0x000fe20003f46270 */
[----:B------:R-:W-:-:S03]  /*2d00*/  IMAD.MOV.U32 R12, RZ, RZ, c[0x0][0x1a4] ;  /* 0x00006900ff0c7624 */ /* 0x000fc600078e00ff */
        /* <DEDUP_REMOVED lines=25> */
.L_x_476:
[----:B------:R-:W-:Y:S05]  /*2ea0*/  BSYNC B0 ;  /* 0x0000000000007941 */ /* 0x000fea0003800000 */
.L_x_475:
        /* <DEDUP_REMOVED lines=37> */
.L_x_478:
[----:B------:R-:W-:Y:S05]  /*3100*/  BSYNC B0 ;  /* 0x0000000000007941 */ /* 0x000fea0003800000 */
.L_x_477:
[----:B------:R-:W-:Y:S01]  /*3110*/  IMAD.SHL.U32 R176, R3, 0x2, RZ ;  /* 0x0000000203b07824 */ /* 0x000fe200078e00ff */
[----:B-1----:R-:W-:Y:S01]  /*3120*/  LDSM.16.M88.4 R8, [R183] ;  /* 0x00000000b708783b */ /* 0x002fe20000000200 */
[----:B------:R-:W-:Y:S01]  /*3130*/  LOP3.LUT P0, RZ, R23, 0x2, RZ, 0xc0, !PT ;  /* 0x0000000217ff7812 */ /* 0x000fe2000780c0ff */
[--C-:B------:R-:W-:Y:S01]  /*3140*/  IMAD R184, R4, 0x2, R183.reuse ;  /* 0x0000000204b87824 */ /* 0x100fe200078e02b7 */
[----:B------:R-:W-:Y:S01]  /*3150*/  UISETP.GE.AND UP0, UPT, UR8, 0x2, UPT ;  /* 0x000000020800788c */ /* 0x000fe2000bf06270 */
[----:B------:R-:W1:Y:S01]  /*3160*/  LDSM.16.M88.4 R24, [R176+0x6000] ;  /* 0x00600000b018783b */ /* 0x000e620000000200 */
[----:B------:R-:W-:Y:S01]  /*3170*/  IADD3 R3, R176, 0x6000, RZ ;  /* 0x00006000b0037810 */ /* 0x000fe20007ffe0ff */
[----:B------:R-:W-:Y:S01]  /*3180*/  IMAD R186, R2, 0x2, R183 ;  /* 0x0000000202ba7824 */ /* 0x000fe200078e02b7 */
[----:B------:R-:W-:Y:S01]  /*3190*/  IADD3 R187, R176, 0x6020, RZ ;  /* 0x00006020b0bb7810 */ /* 0x000fe20007ffe0ff */
[----:B------:R-:W5:Y:S01]  /*31a0*/  LDSM.16.M88.4 R20, [R176+0x6800] ;  /* 0x00680000b014783b */ /* 0x000f620000000200 */
[----:B------:R-:W-:-:S02]  /*31b0*/  IMAD R182, R0, 0x2, R176 ;  /* 0x0000000200b67824 */ /* 0x000fc400078e02b0 */
[----:B------:R-:W-:Y:S01]  /*31c0*/  IMAD R185, R2, 0x2, R184 ;  /* 0x0000000202b97824 */ /* 0x000fe200078e02b8 */
[----:B------:R-:W2:Y:S02]  /*31d0*/  LDSM.16.M88.4 R12, [R176+0x7000] ;  /* 0x00700000b00c783b */ /* 0x000ea40000000200 */
[----:B------:R-:W-:Y:S02]  /*31e0*/  @P0 IADD3 R187, R3, -0x20, RZ ;  /* 0xffffffe003bb0810 */ /* 0x000fe40007ffe0ff */
[----:B------:R-:W3:Y:S01]  /*31f0*/  LDSM.16.M88.4 R44, [R176+0x7800] ;  /* 0x00780000b02c783b */ /* 0x000ee20000000200 */
[----:B------:R-:W-:Y:S02]  /*3200*/  IADD3 R3, R92, 0x8, RZ ;  /* 0x000000085c037810 */ /* 0x000fe40007ffe0ff */
[----:B------:R-:W-:Y:S01]  /*3210*/  IMAD R181, R0, 0x2, R187 ;  /* 0x0000000200b57824 */ /* 0x000fe200078e02bb */
[----:B------:R-:W-:Y:S01]  /*3220*/  LDSM.16.M88.4 R16, [R184] ;  /* 0x00000000b810783b */ /* 0x000fe20000000200 */
[----:B------:R-:W-:Y:S01]  /*3230*/  IMAD.U32 R0, RZ, RZ, UR20 ;  /* 0x00000014ff007e24 */ /* 0x000fe2000f8e00ff */
[----:B------:R-:W-:-:S02]  /*3240*/  IADD3 R198, R187, 0x800, RZ ;  /* 0x00000800bbc67810 */ /* 0x000fc40007ffe0ff */
[----:B------:R-:W4:Y:S01]  /*3250*/  LDSM.16.M88.4 R40, [R187] ;  /* 0x00000000bb28783b */ /* 0x000f220000000200 */
[----:B------:R-:W-:Y:S01]  /*3260*/  IMAD R0, R0, 0x40, R95 ;  /* 0x0000004000007824 */ /* 0x000fe200078e025f */
[C---:B------:R-:W-:Y:S02]  /*3270*/  IADD3 R197, R187.reuse, 0x1000, RZ ;  /* 0x00001000bbc57810 */ /* 0x040fe40007ffe0ff */
[----:B------:R-:W2:Y:S01]  /*3280*/  LDSM.16.M88.4 R48, [R187+0x800] ;  /* 0x00080000bb30783b */ /* 0x000ea20000000200 */
[C---:B------:R-:W-:Y:S02]  /*3290*/  IADD3 R196, R187.reuse, 0x1800, RZ ;  /* 0x00001800bbc47810 */ /* 0x040fe40007ffe0ff */
[----:B------:R-:W-:Y:S01]  /*32a0*/  IADD3 R6, R0, 0x1, RZ ;  /* 0x0000000100067810 */ /* 0x000fe20007ffe0ff */
[----:B------:R-:W2:Y:S01]  /*32b0*/  LDSM.16.M88.4 R56, [R187+0x1000] ;  /* 0x00100000bb38783b */ /* 0x000ea20000000200 */
[C---:B------:R-:W-:Y:S02]  /*32c0*/  IADD3 R195, R187.reuse, 0x2000, RZ ;  /* 0x00002000bbc37810 */ /* 0x040fe40007ffe0ff */
[C---:B------:R-:W-:Y:S01]  /*32d0*/  IADD3 R194, R187.reuse, 0x2800, RZ ;  /* 0x00002800bbc27810 */ /* 0x040fe20007ffe0ff */
[----:B------:R-:W2:Y:S01]  /*32e0*/  LDSM.16.M88.4 R84, [R187+0x1800] ;  /* 0x00180000bb54783b */ /* 0x000ea20000000200 */
[----:B------:R-:W-:-:S02]  /*32f0*/  IADD3 R193, R187, 0x3000, RZ ;  /* 0x00003000bbc17810 */ /* 0x000fc40007ffe0ff */
[C---:B------:R-:W-:Y:S01]  /*3300*/  IADD3 R192, R187.reuse, 0x3800, RZ ;  /* 0x00003800bbc07810 */ /* 0x040fe20007ffe0ff */
[----:B------:R-:W-:Y:S01]  /*3310*/  LDSM.16.M88.4 R52, [R182+0x6800] ;  /* 0x00680000b634783b */ /* 0x000fe20000000200 */
[C---:B------:R-:W-:Y:S02]  /*3320*/  IADD3 R191, R187.reuse, 0x4000, RZ ;  /* 0x00004000bbbf7810 */ /* 0x040fe40007ffe0ff */
[C---:B------:R-:W-:Y:S01]  /*3330*/  IADD3 R190, R187.reuse, 0x4800, RZ ;  /* 0x00004800bbbe7810 */ /* 0x040fe20007ffe0ff */
[C---:B-1-3--:R-:W-:Y:S01]  /*3340*/  HMMA.16816.F32.BF16 R36, R8.reuse, R24, RZ ;  /* 0x000000180824723c */ /* 0x04afe200000418ff */
[----:B------:R-:W-:Y:S01]  /*3350*/  LDSM.16.M88.4 R72, [R181] ;  /* 0x00000000b548783b */ /* 0x000fe20000000200 */
[C---:B------:R-:W-:Y:S02]  /*3360*/  IADD3 R189, R187.reuse, 0x5000, RZ ;  /* 0x00005000bbbd7810 */ /* 0x040fe40007ffe0ff */
[----:B------:R-:W-:Y:S01]  /*3370*/  IADD3 R188, R187, 0x5800, RZ ;  /* 0x00005800bbbc7810 */ /* 0x000fe20007ffe0ff */
[----:B------:R-:W-:Y:S03]  /*3380*/  LDSM.16.M88.4 R88, [R176+0xb800] ;  /* 0x00b80000b058783b */ /* 0x000fe60000000200 */
[C---:B------:R-:W-:Y:S01]  /*3390*/  HMMA.16816.F32.BF16 R28, R8.reuse, R26, RZ ;  /* 0x0000001a081c723c */ /* 0x040fe200000418ff */
[----:B------:R-:W0:Y:S07]  /*33a0*/  LDGDEPBAR ;  /* 0x00000000000079af */ /* 0x000e2e0000000000 */
[C---:B-----5:R-:W-:Y:S08]  /*33b0*/  HMMA.16816.F32.BF16 R24, R8.reuse, R20, RZ ;  /* 0x000000140818723c */ /* 0x060ff000000418ff */
[C---:B------:R-:W-:Y:S08]  /*33c0*/  HMMA.16816.F32.BF16 R32, R8.reuse, R22, RZ ;  /* 0x000000160820723c */ /* 0x040ff000000418ff */
[C---:B--2---:R-:W-:Y:S08]  /*33d0*/  HMMA.16816.F32.BF16 R20, R8.reuse, R12, RZ ;  /* 0x0000000c0814723c */ /* 0x044ff000000418ff */
[C---:B------:R-:W-:Y:S08]  /*33e0*/  HMMA.16816.F32.BF16 R12, R8.reuse, R14, RZ ;  /* 0x0000000e080c723c */ /* 0x040ff000000418ff */
[C---:B------:R-:W-:Y:S08]  /*33f0*/  HMMA.16816.F32.BF16 R60, R8.reuse, R44, RZ ;  /* 0x0000002c083c723c */ /* 0x040ff000000418ff */
[----:B------:R-:W-:Y:S01]  /*3400*/  HMMA.16816.F32.BF16 R80, R8, R46, RZ ;  /* 0x0000002e0850723c */ /* 0x000fe200000418ff */
[----:B------:R-:W-:Y:S07]  /*3410*/  LDSM.16.M88.4 R8, [R186] ;  /* 0x00000000ba08783b */ /* 0x000fee0000000200 */
[C---:B----4-:R-:W-:Y:S01]  /*3420*/  HMMA.16816.F32.BF16 R76, R16.reuse, R40, R36 ;  /* 0x00000028104c723c */ /* 0x050fe20000041824 */
[----:B------:R-:W-:Y:S07]  /*3430*/  LDSM.16.M88.4 R36, [R182+0x7000] ;  /* 0x00700000b624783b */ /* 0x000fee0000000200 */
[C---:B------:R-:W-:Y:S01]  /*3440*/  HMMA.16816.F32.BF16 R68, R16.reuse, R42, R28 ;  /* 0x0000002a1044723c */ /* 0x040fe2000004181c */
[----:B------:R-:W1:Y:S07]  /*3450*/  LDSM.16.M88.4 R40, [R182+0x6000] ;  /* 0x00600000b628783b */ /* 0x000e6e0000000200 */
[C---:B------:R-:W-:Y:S01]  /*3460*/  HMMA.16816.F32.BF16 R64, R16.reuse, R48, R24 ;  /* 0x000000301040723c */ /* 0x040fe20000041818 */
[----:B------:R-:W2:Y:S07]  /*3470*/  LDSM.16.M88.4 R24, [R182+0x7800] ;  /* 0x00780000b618783b */ /* 0x000eae0000000200 */
[C---:B------:R-:W-:Y:S08]  /*3480*/  HMMA.16816.F32.BF16 R48, R16.reuse, R50, R32 ;  /* 0x000000321030723c */ /* 0x040ff00000041820 */
[C---:B------:R-:W-:Y:S01]  /*3490*/  HMMA.16816.F32.BF16 R32, R16.reuse, R58, R12 ;  /* 0x0000003a1020723c */ /* 0x040fe2000004180c */
[----:B------:R-:W3:Y:S07]  /*34a0*/  LDSM.16.M88.4 R12, [R185] ;  /* 0x00000000b90c783b */ /* 0x000eee0000000200 */
[C---:B------:R-:W-:Y:S08]  /*34b0*/  HMMA.16816.F32.BF16 R44, R16.reuse, R56, R20 ;  /* 0x00000038102c723c */ /* 0x040ff00000041814 */
[C---:B------:R-:W-:Y:S08]  /*34c0*/  HMMA.16816.F32.BF16 R28, R16.reuse, R84, R60 ;  /* 0x00000054101c723c */ /* 0x040ff0000004183c */
[----:B------:R-:W-:Y:S01]  /*34d0*/  HMMA.16816.F32.BF16 R20, R16, R86, R80 ;  /* 0x000000561014723c */ /* 0x000fe20000041850 */
[----:B------:R-:W4:Y:S04]  /*34e0*/  LDSM.16.M88.4 R80, [R181+0x800] ;  /* 0x00080000b550783b */ /* 0x000f280000000200 */
[----:B------:R-:W-:Y:S03]  /*34f0*/  LDSM.16.M88.4 R84, [R187+0x2000] ;  /* 0x00200000bb54783b */ /* 0x000fe60000000200 */
[C---:B-1----:R-:W-:Y:S01]  /*3500*/  HMMA.16816.F32.BF16 R16, R8.reuse, R40, R76 ;  /* 0x000000280810723c */ /* 0x042fe2000004184c */
[----:B------:R-:W-:Y:S07]  /*3510*/  LDSM.16.M88.4 R76, [R181+0x1800] ;  /* 0x00180000b54c783b */ /* 0x000fee0000000200 */
[C---:B------:R-:W-:Y:S01]  /*3520*/  HMMA.16816.F32.BF16 R40, R8.reuse, R42, R68 ;  /* 0x0000002a0828723c */ /* 0x040fe20000041844 */
[----:B------:R-:W1:Y:S07]  /*3530*/  LDSM.16.M88.4 R68, [R181+0x1000] ;  /* 0x00100000b544783b */ /* 0x000e6e0000000200 */
[C---:B------:R-:W-:Y:S01]  /*3540*/  HMMA.16816.F32.BF16 R60, R8.reuse, R52, R64 ;  /* 0x00000034083c723c */ /* 0x040fe20000041840 */
[----:B------:R-:W-:Y:S07]  /*3550*/  LDSM.16.M88.4 R64, [R176+0x9000] ;  /* 0x00900000b040783b */ /* 0x000fee0000000200 */
[C---:B------:R-:W-:Y:S08]  /*3560*/  HMMA.16816.F32.BF16 R48, R8.reuse, R54, R48 ;  /* 0x000000360830723c */ /* 0x040ff00000041830 */
[C---:B------:R-:W-:Y:S08]  /*3570*/  HMMA.16816.F32.BF16 R56, R8.reuse, R36, R44 ;  /* 0x000000240838723c */ /* 0x040ff0000004182c */
[C---:B------:R-:W-:Y:S08]  /*3580*/  HMMA.16816.F32.BF16 R52, R8.reuse, R38, R32 ;  /* 0x000000260834723c */ /* 0x040ff00000041820 */
[C---:B--2---:R-:W-:Y:S01]  /*3590*/  HMMA.16816.F32.BF16 R44, R8.reuse, R24, R28 ;  /* 0x00000018082c723c */ /* 0x044fe2000004181c */
[----:B------:R-:W-:Y:S07]  /*35a0*/  LDSM.16.M88.4 R28, [R176+0x8000] ;  /* 0x00800000b01c783b */ /* 0x000fee0000000200 */
[----:B------:R-:W-:Y:S01]  /*35b0*/  HMMA.16816.F32.BF16 R32, R8, R26, R20 ;  /* 0x0000001a0820723c */ /* 0x000fe20000041814 */
[----:B------:R-:W2:Y:S07]  /*35c0*/  LDSM.16.M88.4 R8, [R183+0x2000] ;  /* 0x00200000b708783b */ /* 0x000eae0000000200 */
[C---:B---3--:R-:W-:Y:S01]  /*35d0*/  HMMA.16816.F32.BF16 R20, R12.reuse, R74, R40 ;  /* 0x0000004a0c14723c */ /* 0x048fe20000041828 */
[----:B------:R-:W3:Y:S07]  /*35e0*/  LDSM.16.M88.4 R40, [R176+0x8800] ;  /* 0x00880000b028783b */ /* 0x000eee0000000200 */
[C---:B------:R-:W-:Y:S01]  /*35f0*/  HMMA.16816.F32.BF16 R24, R12.reuse, R72, R16 ;  /* 0x000000480c18723c */ /* 0x040fe20000041810 */
[----:B------:R-:W-:Y:S07]  /*3600*/  LDSM.16.M88.4 R16, [R184+0x2000] ;  /* 0x00200000b810783b */ /* 0x000fee0000000200 */
        /* <DEDUP_REMOVED lines=8> */
[----:B------:R-:W-:Y:S07]  /*3690*/  LDSM.16.M88.4 R76, [R182+0x8000] ;  /* 0x00800000b64c783b */ /* 0x000fee0000000200 */
[C---:B--2---:R-:W-:Y:S08]  /*36a0*/  HMMA.16816.F32.BF16 R12, R8.reuse, R28, R24 ;  /* 0x0000001c080c723c */ /* 0x044ff00000041818 */
[C---:B------:R-:W-:Y:S08]  /*36b0*/  HMMA.16816.F32.BF16 R32, R8.reuse, R30, R20 ;  /* 0x0000001e0820723c */ /* 0x040ff00000041814 */
[C---:B---3--:R-:W-:Y:S01]  /*36c0*/  HMMA.16816.F32.BF16 R28, R8.reuse, R40, R36 ;  /* 0x00000028081c723c */ /* 0x048fe20000041824 */
[----:B------:R-:W2:Y:S07]  /*36d0*/  LDSM.16.M88.4 R36, [R187+0x2800] ;  /* 0x00280000bb24783b */ /* 0x000eae0000000200 */
[C---:B------:R-:W-:Y:S01]  /*36e0*/  HMMA.16816.F32.BF16 R24, R8.reuse, R42, R48 ;  /* 0x0000002a0818723c */ /* 0x040fe20000041830 */
[----:B------:R-:W3:Y:S07]  /*36f0*/  LDSM.16.M88.4 R40, [R187+0x3000] ;  /* 0x00300000bb28783b */ /* 0x000eee0000000200 */
[C---:B------:R-:W-:Y:S01]  /*3700*/  HMMA.16816.F32.BF16 R20, R8.reuse, R64, R56 ;  /* 0x000000400814723c */ /* 0x040fe20000041838 */
[----:B------:R-:W-:Y:S07]  /*3710*/  LDSM.16.M88.4 R56, [R182+0x8800] ;  /* 0x00880000b638783b */ /* 0x000fee0000000200 */
[C---:B------:R-:W-:Y:S08]  /*3720*/  HMMA.16816.F32.BF16 R48, R8.reuse, R66, R60 ;  /* 0x000000420830723c */ /* 0x040ff0000004183c */
[C---:B-1----:R-:W-:Y:S08]  /*3730*/  HMMA.16816.F32.BF16 R72, R8.reuse, R68, R52 ;  /* 0x000000440848723c */ /* 0x042ff00000041834 */
[----:B------:R-:W-:Y:S01]  /*3740*/  HMMA.16816.F32.BF16 R68, R8, R70, R44 ;  /* 0x000000460844723c */ /* 0x000fe2000004182c */
[----:B------:R-:W-:Y:S07]  /*3750*/  LDSM.16.M88.4 R8, [R185+0x2000] ;  /* 0x00200000b908783b */ /* 0x000fee0000000200 */
[C---:B------:R-:W-:Y:S01]  /*3760*/  HMMA.16816.F32.BF16 R64, R16.reuse, R84, R12 ;  /* 0x000000541040723c */ /* 0x040fe2000004180c */
[----:B------:R-:W1:Y:S07]  /*3770*/  LDSM.16.M88.4 R12, [R186+0x2000] ;  /* 0x00200000ba0c783b */ /* 0x000e6e0000000200 */
[C---:B--2---:R-:W-:Y:S08]  /*3780*/  HMMA.16816.F32.BF16 R52, R16.reuse, R36, R28 ;  /* 0x000000241034723c */ /* 0x044ff0000004181c */
[C---:B------:R-:W-:Y:S01]  /*3790*/  HMMA.16816.F32.BF16 R44, R16.reuse, R38, R24 ;  /* 0x00000026102c723c */ /* 0x040fe20000041818 */
[----:B------:R-:W2:Y:S07]  /*37a0*/  LDSM.16.M88.4 R36, [R182+0x9000] ;  /* 0x00900000b624783b */ /* 0x000eae0000000200 */
[C---:B------:R-:W-:Y:S01]  /*37b0*/  HMMA.16816.F32.BF16 R60, R16.reuse, R86, R32 ;  /* 0x00000056103c723c */ /* 0x040fe20000041820 */
[----:B------:R-:W4:Y:S04]  /*37c0*/  LDSM.16.M88.4 R32, [R182+0x9800] ;  /* 0x00980000b620783b */ /* 0x000f280000000200 */
[----:B------:R-:W5:Y:S03]  /*37d0*/  LDSM.16.M88.4 R84, [R181+0x2000] ;  /* 0x00200000b554783b */ /* 0x000f660000000200 */
[C---:B---3--:R-:W-:Y:S08]  /*37e0*/  HMMA.16816.F32.BF16 R28, R16.reuse, R40, R20 ;  /* 0x00000028101c723c */ /* 0x048ff00000041814 */
[C---:B------:R-:W-:Y:S08]  /*37f0*/  HMMA.16816.F32.BF16 R24, R16.reuse, R42, R48 ;  /* 0x0000002a1018723c */ /* 0x040ff00000041830 */
[C---:B------:R-:W-:Y:S01]  /*3800*/  HMMA.16816.F32.BF16 R20, R16.reuse, R80, R72 ;  /* 0x000000501014723c */ /* 0x040fe20000041848 */
[----:B------:R-:W3:Y:S07]  /*3810*/  LDSM.16.M88.4 R72, [R181+0x2800] ;  /* 0x00280000b548783b */ /* 0x000eee0000000200 */
[----:B------:R-:W-:Y:S01]  /*3820*/  HMMA.16816.F32.BF16 R16, R16, R82, R68 ;  /* 0x000000521010723c */ /* 0x000fe20000041844 */
[----:B------:R-:W-:Y:S07]  /*3830*/  LDSM.16.M88.4 R80, [R181+0x3000] ;  /* 0x00300000b550783b */ /* 0x000fee0000000200 */
[C---:B-1----:R-:W-:Y:S08]  /*3840*/  HMMA.16816.F32.BF16 R60, R12.reuse, R78, R60 ;  /* 0x0000004e0c3c723c */ /* 0x042ff0000004183c */
[C---:B------:R-:W-:Y:S08]  /*3850*/  HMMA.16816.F32.BF16 R48, R12.reuse, R58, R44 ;  /* 0x0000003a0c30723c */ /* 0x040ff0000004182c */
[C---:B--2---:R-:W-:Y:S08]  /*3860*/  HMMA.16816.F32.BF16 R44, R12.reuse, R36, R28 ;  /* 0x000000240c2c723c */ /* 0x044ff0000004181c */
[C---:B------:R-:W-:Y:S01]  /*3870*/  HMMA.16816.F32.BF16 R40, R12.reuse, R38, R24 ;  /* 0x000000260c28723c */ /* 0x040fe20000041818 */
[----:B------:R-:W-:Y:S07]  /*3880*/  LDSM.16.M88.4 R24, [R176+0xa000] ;  /* 0x00a00000b018783b */ /* 0x000fee0000000200 */
[C---:B----4-:R-:W-:Y:S08]  /*3890*/  HMMA.16816.F32.BF16 R36, R12.reuse, R32, R20 ;  /* 0x000000200c24723c */ /* 0x050ff00000041814 */
[C---:B------:R-:W-:Y:S01]  /*38a0*/  HMMA.16816.F32.BF16 R28, R12.reuse, R34, R16 ;  /* 0x000000220c1c723c */ /* 0x040fe20000041810 */
[----:B------:R-:W1:Y:S04]  /*38b0*/  LDSM.16.M88.4 R32, [R181+0x3800] ;  /* 0x00380000b520783b */ /* 0x000e680000000200 */
[----:B------:R-:W2:Y:S03]  /*38c0*/  LDSM.16.M88.4 R16, [R183+0x4000] ;  /* 0x00400000b710783b */ /* 0x000ea60000000200 */
[C---:B------:R-:W-:Y:S01]  /*38d0*/  HMMA.16816.F32.BF16 R64, R12.reuse, R76, R64 ;  /* 0x0000004c0c40723c */ /* 0x040fe20000041840 */
[----:B------:R-:W4:Y:S07]  /*38e0*/  LDSM.16.M88.4 R76, [R176+0xa800] ;  /* 0x00a80000b04c783b */ /* 0x000f2e0000000200 */
[----:B------:R-:W-:Y:S08]  /*38f0*/  HMMA.16816.F32.BF16 R52, R12, R56, R52 ;  /* 0x000000380c34723c */ /* 0x000ff00000041834 */
[C---:B-----5:R-:W-:Y:S08]  /*3900*/  HMMA.16816.F32.BF16 R12, R8.reuse, R86, R60 ;  /* 0x00000056080c723c */ /* 0x060ff0000004183c */
[C---:B------:R-:W-:Y:S01]  /*3910*/  HMMA.16816.F32.BF16 R20, R8.reuse, R84, R64 ;  /* 0x000000540814723c */ /* 0x040fe20000041840 */
[----:B------:R-:W5:Y:S07]  /*3920*/  LDSM.16.M88.4 R84, [R176+0xb000] ;  /* 0x00b00000b054783b */ /* 0x000f6e0000000200 */
[C---:B---3--:R-:W-:Y:S08]  /*3930*/  HMMA.16816.F32.BF16 R56, R8.reuse, R72, R52 ;  /* 0x000000480838723c */ /* 0x048ff00000041834 */
[C---:B------:R-:W-:Y:S08]  /*3940*/  HMMA.16816.F32.BF16 R72, R8.reuse, R74, R48 ;  /* 0x0000004a0848723c */ /* 0x040ff00000041830 */
[C---:B-1----:R-:W-:Y:S01]  /*3950*/  HMMA.16816.F32.BF16 R64, R8.reuse, R32, R36 ;  /* 0x000000200840723c */ /* 0x042fe20000041824 */
[----:B------:R-:W-:Y:S07]  /*3960*/  LDSM.16.M88.4 R36, [R187+0x4800] ;  /* 0x00480000bb24783b */ /* 0x000fee0000000200 */
[C---:B------:R-:W-:Y:S08]  /*3970*/  HMMA.16816.F32.BF16 R52, R8.reuse, R34, R28 ;  /* 0x000000220834723c */ /* 0x040ff0000004181c */
[C---:B------:R-:W-:Y:S01]  /*3980*/  HMMA.16816.F32.BF16 R68, R8.reuse, R80, R44 ;  /* 0x000000500844723c */ /* 0x040fe2000004182c */
[----:B------:R-:W-:Y:S07]  /*3990*/  LDSM.16.M88.4 R44, [R187+0x5000] ;  /* 0x00500000bb2c783b */ /* 0x000fee0000000200 */
[----:B------:R-:W-:Y:S01]  /*39a0*/  HMMA.16816.F32.BF16 R60, R8, R82, R40 ;  /* 0x00000052083c723c */ /* 0x000fe20000041828 */
[----:B------:R-:W-:Y:S04]  /*39b0*/  LDSM.16.M88.4 R40, [R187+0x4000] ;  /* 0x00400000bb28783b */ /* 0x000fe80000000200 */
[----:B------:R-:W-:Y:S03]  /*39c0*/  LDSM.16.M88.4 R8, [R186+0x4000] ;  /* 0x00400000ba08783b */ /* 0x000fe60000000200 */
[C---:B--2---:R-:W-:Y:S01]  /*39d0*/  HMMA.16816.F32.BF16 R32, R16.reuse, R26, R12 ;  /* 0x0000001a1020723c */ /* 0x044fe2000004180c */
[----:B------:R-:W1:Y:S04]  /*39e0*/  LDSM.16.M88.4 R12, [R184+0x4000] ;  /* 0x00400000b80c783b */ /* 0x000e680000000200 */
[----:B------:R-:W-:Y:S03]  /*39f0*/  LDSM.16.M88.4 R80, [R182+0xa800] ;  /* 0x00a80000b650783b */ /* 0x000fe60000000200 */
[C---:B------:R-:W-:Y:S08]  /*3a00*/  HMMA.16816.F32.BF16 R48, R16.reuse, R24, R20 ;  /* 0x000000181030723c */ /* 0x040ff00000041814 */
[C---:B----4-:R-:W-:Y:S08]  /*3a10*/  HMMA.16816.F32.BF16 R28, R16.reuse, R76, R56 ;  /* 0x0000004c101c723c */ /* 0x050ff00000041838 */
[C---:B------:R-:W-:Y:S01]  /*3a20*/  HMMA.16816.F32.BF16 R24, R16.reuse, R78, R72 ;  /* 0x0000004e1018723c */ /* 0x040fe20000041848 */
[----:B------:R-:W2:Y:S07]  /*3a30*/  LDSM.16.M88.4 R76, [R187+0x5800] ;  /* 0x00580000bb4c783b */ /* 0x000eae0000000200 */
[C---:B-----5:R-:W-:Y:S08]  /*3a40*/  HMMA.16816.F32.BF16 R20, R16.reuse, R84, R68 ;  /* 0x000000541014723c */ /* 0x060ff00000041844 */
[C---:B------:R-:W-:Y:S01]  /*3a50*/  HMMA.16816.F32.BF16 R60, R16.reuse, R86, R60 ;  /* 0x00000056103c723c */ /* 0x040fe2000004183c */
[----:B------:R-:W3:Y:S07]  /*3a60*/  LDSM.16.M88.4 R84, [R182+0xa000] ;  /* 0x00a00000b654783b */ /* 0x000eee0000000200 */
[C---:B------:R-:W-:Y:S08]  /*3a70*/  HMMA.16816.F32.BF16 R68, R16.reuse, R88, R64 ;  /* 0x000000581044723c */ /* 0x040ff00000041840 */
[----:B------:R-:W-:Y:S01]  /*3a80*/  HMMA.16816.F32.BF16 R64, R16, R90, R52 ;  /* 0x0000005a1040723c */ /* 0x000fe20000041834 */
[----:B------:R-:W-:Y:S04]  /*3a90*/  LDSM.16.M88.4 R16, [R185+0x4000] ;  /* 0x00400000b910783b */ /* 0x000fe80000000200 */
[----:B------:R-:W-:Y:S03]  /*3aa0*/  LDSM.16.M88.4 R88, [R181+0x4000] ;  /* 0x00400000b558783b */ /* 0x000fe60000000200 */
[C---:B-1----:R-:W-:Y:S08]  /*3ab0*/  HMMA.16816.F32.BF16 R72, R12.reuse, R40, R48 ;  /* 0x000000280c48723c */ /* 0x042ff00000041830 */
[C---:B------:R-:W-:Y:S01]  /*3ac0*/  HMMA.16816.F32.BF16 R56, R12.reuse, R42, R32 ;  /* 0x0000002a0c38723c */ /* 0x040fe20000041820 */
[----:B------:R-:W1:Y:S07]  /*3ad0*/  LDSM.16.M88.4 R40, [R182+0xb000] ;  /* 0x00b00000b628783b */ /* 0x000e6e0000000200 */
[C---:B------:R-:W-:Y:S08]  /*3ae0*/  HMMA.16816.F32.BF16 R52, R12.reuse, R36, R28 ;  /* 0x000000240c34723c */ /* 0x040ff0000004181c */
[C---:B------:R-:W-:Y:S01]  /*3af0*/  HMMA.16816.F32.BF16 R48, R12.reuse, R38, R24 ;  /* 0x000000260c30723c */ /* 0x040fe20000041818 */
[----:B------:R-:W4:Y:S07]  /*3b00*/  LDSM.16.M88.4 R36, [R182+0xb800] ;  /* 0x00b80000b624783b */ /* 0x000f2e0000000200 */
[C---:B------:R-:W-:Y:S01]  /*3b10*/  HMMA.16816.F32.BF16 R28, R12.reuse, R46, R60 ;  /* 0x0000002e0c1c723c */ /* 0x040fe2000004183c */
[----:B------:R-:W5:Y:S07]  /*3b20*/  LDSM.16.M88.4 R60, [R181+0x4800] ;  /* 0x00480000b53c783b */ /* 0x000f6e0000000200 */
[C---:B------:R-:W-:Y:S08]  /*3b30*/  HMMA.16816.F32.BF16 R32, R12.reuse, R44, R20 ;  /* 0x0000002c0c20723c */ /* 0x040ff00000041814 */
[C---:B--2---:R-:W-:Y:S08]  /*3b40*/  HMMA.16816.F32.BF16 R24, R12.reuse, R76, R68 ;  /* 0x0000004c0c18723c */ /* 0x044ff00000041844 */
[----:B------:R-:W-:Y:S08]  /*3b50*/  HMMA.16816.F32.BF16 R20, R12, R78, R64 ;  /* 0x0000004e0c14723c */ /* 0x000ff00000041840 */
[C---:B---3--:R-:W-:Y:S01]  /*3b60*/  HMMA.16816.F32.BF16 R12, R8.reuse, R86, R56 ;  /* 0x00000056080c723c */ /* 0x048fe20000041838 */
[----:B------:R-:W2:Y:S07]  /*3b70*/  LDSM.16.M88.4 R56, [R181+0x5000] ;  /* 0x00500000b538783b */ /* 0x000eae0000000200 */
[C---:B------:R-:W-:Y:S08]  /*3b80*/  HMMA.16816.F32.BF16 R44, R8.reuse, R80, R52 ;  /* 0x00000050082c723c */ /* 0x040ff00000041834 */
[C---:B------:R-:W-:Y:S08]  /*3b90*/  HMMA.16816.F32.BF16 R48, R8.reuse, R82, R48 ;  /* 0x000000520830723c */ /* 0x040ff00000041830 */
[C---:B-1----:R-:W-:Y:S08]  /*3ba0*/  HMMA.16816.F32.BF16 R32, R8.reuse, R40, R32 ;  /* 0x000000280820723c */ /* 0x042ff00000041820 */
[C---:B------:R-:W-:Y:S08]  /*3bb0*/  HMMA.16816.F32.BF16 R28, R8.reuse, R42, R28 ;  /* 0x0000002a081c723c */ /* 0x040ff0000004181c */
[C---:B----4-:R-:W-:Y:S08]  /*3bc0*/  HMMA.16816.F32.BF16 R52, R8.reuse, R36, R24 ;  /* 0x000000240834723c */ /* 0x050ff00000041818 */
[----:B------:R-:W-:Y:S01]  /*3bd0*/  HMMA.16816.F32.BF16 R40, R8, R38, R20 ;  /* 0x000000260828723c */ /* 0x000fe20000041814 */
[----:B------:R-:W1:Y:S01]  /*3be0*/  LDSM.16.M88.4 R36, [R181+0x5800] ;  /* 0x00580000b524783b */ /* 0x000e620000000200 */
[----:B------:R-:W-:-:S05]  /*3bf0*/  DEPBAR.LE SB0, 0x0 ;  /* 0x000080000000791a */ /* 0x000fca0000000000 */
[----:B------:R-:W-:Y:S01]  /*3c00*/  IMNMX R21, R92, UR15, PT ;  /* 0x0000000f5c157c17 */ /* 0x000fe2000b800200 */
[----:B------:R-:W-:Y:S01]  /*3c10*/  HMMA.16816.F32.BF16 R12, R16, R90, R12 ;  /* 0x0000005a100c723c */ /* 0x000fe2000004180c */
[----:B------:R-:W-:Y:S02]  /*3c20*/  IMNMX R20, R3, UR15, PT ;  /* 0x0000000f03147c17 */ /* 0x000fe4000b800200 */
[----:B------:R-:W-:Y:S02]  /*3c30*/  IADD3 R3, R0, 0x8, RZ ;  /* 0x0000000800037810 */ /* 0x000fe40007ffe0ff */
[C---:B------:R-:W-:Y:S01]  /*3c40*/  ISETP.GE.AND P5, PT, R6.reuse, R21, PT ;  /* 0x000000150600720c */ /* 0x040fe20003fa6270 */
[----:B------:R-:W-:Y:S01]  /*3c50*/  BAR.SYNC.DEFER_BLOCKING 0x0 ;  /* 0x0000000000007b1d */ /* 0x000fe20000010000 */
[----:B------:R-:W-:Y:S01]  /*3c60*/  ISETP.GE.AND P3, PT, R6, R20, PT ;  /* 0x000000140600720c */ /* 0x000fe20003f66270 */
[----:B------:R-:W-:Y:S01]  /*3c70*/  HMMA.16816.F32.BF16 R72, R8, R84, R72 ;  /* 0x000000540848723c */ /* 0x000fe20000041848 */
[----:B------:R-:W-:-:S02]  /*3c80*/  IADD3 R6, R0, 0x9, RZ ;  /* 0x0000000900067810 */ /* 0x000fc40007ffe0ff */
[CC--:B------:R-:W-:Y:S02]  /*3c90*/  ISETP.GE.AND P1, PT, R3.reuse, R21.reuse, PT ;  /* 0x000000150300720c */ /* 0x0c0fe40003f26270 */
[-C--:B------:R-:W-:Y:S02]  /*3ca0*/  ISETP.GE.AND P4, PT, R3, R20.reuse, PT ;  /* 0x000000140300720c */ /* 0x080fe40003f86270 */
[----:B------:R-:W-:Y:S01]  /*3cb0*/  IADD3 R3, R0, 0x10, RZ ;  /* 0x0000001000037810 */ /* 0x000fe20007ffe0ff */
[----:B-----5:R-:W-:Y:S01]  /*3cc0*/  HMMA.16816.F32.BF16 R8, R16, R60, R44 ;  /* 0x0000003c1008723c */ /* 0x020fe2000004182c */
[CC--:B------:R-:W-:Y:S02]  /*3cd0*/  ISETP.GE.AND P6, PT, R6.reuse, R21.reuse, PT ;  /* 0x000000150600720c */ /* 0x0c0fe40003fc6270 */
[----:B------:R-:W-:Y:S02]  /*3ce0*/  ISETP.GE.AND P2, PT, R6, R20, PT ;  /* 0x000000140600720c */ /* 0x000fe40003f46270 */
[----:B------:R-:W-:-:S02]  /*3cf0*/  ISETP.GE.AND P0, PT, R3, R21, PT ;  /* 0x000000150300720c */ /* 0x000fc40003f06270 */
[----:B------:R-:W-:Y:S01]  /*3d00*/  IADD3 R6, R0, 0x11, RZ ;  /* 0x0000001100067810 */ /* 0x000fe20007ffe0ff */
[C---:B------:R-:W-:Y:S01]  /*3d10*/  HMMA.16816.F32.BF16 R24, R16.reuse, R62, R48 ;  /* 0x0000003e1018723c */ /* 0x040fe20000041830 */
[----:B------:R-:W-:Y:S02]  /*3d20*/  FSEL R60, R12, -INF , !P1 ;  /* 0xff8000000c3c7808 */ /* 0x000fe40004800000 */
[----:B------:R-:W-:Y:S02]  /*3d30*/  ISETP.GE.AND P1, PT, R3, R20, PT ;  /* 0x000000140300720c */ /* 0x000fe40003f26270 */
[----:B------:R-:W-:Y:S02]  /*3d40*/  FSEL R45, R14, -INF , !P4 ;  /* 0xff8000000e2d7808 */ /* 0x000fe40006000000 */
[----:B------:R-:W-:Y:S01]  /*3d50*/  FSEL R48, R13, -INF , !P6 ;  /* 0xff8000000d307808 */ /* 0x000fe20007000000 */
[----:B--2---:R-:W-:Y:S01]  /*3d60*/  HMMA.16816.F32.BF16 R32, R16, R56, R32 ;  /* 0x000000381020723c */ /* 0x004fe20000041820 */
[----:B------:R-:W-:-:S02]  /*3d70*/  FSEL R47, R15, -INF , !P2 ;  /* 0xff8000000f2f7808 */ /* 0x000fc40005000000 */
[----:B------:R-:W-:Y:S02]  /*3d80*/  IADD3 R3, R0, 0x18, RZ ;  /* 0x0000001800037810 */ /* 0x000fe40007ffe0ff */
[CC--:B------:R-:W-:Y:S02]  /*3d90*/  ISETP.GE.AND P4, PT, R6.reuse, R21.reuse, PT ;  /* 0x000000150600720c */ /* 0x0c0fe40003f86270 */
[-C--:B------:R-:W-:Y:S01]  /*3da0*/  ISETP.GE.AND P6, PT, R6, R20.reuse, PT ;  /* 0x000000140600720c */ /* 0x080fe20003fc6270 */
[----:B------:R-:W-:Y:S01]  /*3db0*/  HMMA.16816.F32.BF16 R28, R16, R58, R28 ;  /* 0x0000003a101c723c */ /* 0x000fe2000004181c */
[----:B------:R-:W-:Y:S02]  /*3dc0*/  FSEL R51, R8, -INF , !P0 ;  /* 0xff80000008337808 */ /* 0x000fe40004000000 */
[C---:B------:R-:W-:Y:S02]  /*3dd0*/  ISETP.GE.AND P2, PT, R3.reuse, R21, PT ;  /* 0x000000150300720c */ /* 0x040fe40003f46270 */
[----:B------:R-:W-:-:S02]  /*3de0*/  ISETP.GE.AND P0, PT, R3, R20, PT ;  /* 0x000000140300720c */ /* 0x000fc40003f06270 */
[C---:B------:R-:W-:Y:S01]  /*3df0*/  IADD3 R6, R0.reuse, 0x19, RZ ;  /* 0x0000001900067810 */ /* 0x040fe20007ffe0ff */
[C---:B------:R-:W-:Y:S01]  /*3e00*/  HMMA.16816.F32.BF16 R12, R16.reuse, R88, R72 ;  /* 0x00000058100c723c */ /* 0x040fe20000041848 */
[----:B------:R-:W-:Y:S02]  /*3e10*/  IADD3 R3, R0, 0x20, RZ ;  /* 0x0000002000037810 */ /* 0x000fe40007ffe0ff */
[----:B------:R-:W-:Y:S02]  /*3e20*/  FSEL R44, R10, -INF , !P1 ;  /* 0xff8000000a2c7808 */ /* 0x000fe40004800000 */
[----:B------:R-:W-:Y:S02]  /*3e30*/  FSEL R49, R9, -INF , !P4 ;  /* 0xff80000009317808 */ /* 0x000fe40006000000 */
[----:B------:R-:W-:Y:S02]  /*3e40*/  FSEL R46, R11, -INF , !P6 ;  /* 0xff8000000b2e7808 */ /* 0x000fe40007000000 */
[----:B------:R-:W-:Y:S01]  /*3e50*/  FSEL R56, R24, -INF , !P2 ;  /* 0xff80000018387808 */ /* 0x000fe20005000000 */
[----:B-1----:R-:W-:Y:S01]  /*3e60*/  HMMA.16816.F32.BF16 R8, R16, R36, R52 ;  /* 0x000000241008723c */ /* 0x002fe20000041834 */
[----:B------:R-:W-:-:S02]  /*3e70*/  ISETP.GE.AND P1, PT, R6, R21, PT ;  /* 0x000000150600720c */ /* 0x000fc40003f26270 */
[-C--:B------:R-:W-:Y:S02]  /*3e80*/  ISETP.GE.AND P4, PT, R6, R20.reuse, PT ;  /* 0x000000140600720c */ /* 0x080fe40003f86270 */
[C---:B------:R-:W-:Y:S02]  /*3e90*/  ISETP.GE.AND P6, PT, R3.reuse, R21, PT ;  /* 0x000000150300720c */ /* 0x040fe40003fc6270 */
[----:B------:R-:W-:Y:S01]  /*3ea0*/  ISETP.GE.AND P2, PT, R3, R20, PT ;  /* 0x000000140300720c */ /* 0x000fe20003f46270 */
[----:B------:R-:W-:Y:S01]  /*3eb0*/  HMMA.16816.F32.BF16 R16, R16, R38, R40 ;  /* 0x000000261010723c */ /* 0x000fe20000041828 */
[C---:B------:R-:W-:Y:S02]  /*3ec0*/  IADD3 R6, R0.reuse, 0x21, RZ ;  /* 0x0000002100067810 */ /* 0x040fe40007ffe0ff */
        /* <DEDUP_REMOVED lines=19> */
[----:B------:R-:W-:-:S02]  /*4000*/  FSEL R166, R31, -INF , !P0 ;  /* 0xff8000001fa67808 */ /* 0x000fc40004000000 */
[----:B------:R-:W-:Y:S02]  /*4010*/  FSEL R23, R15, -INF , !P3 ;  /* 0xff8000000f177808 */ /* 0x000fe40005800000 */
[C---:B------:R-:W-:Y:S02]  /*4020*/  IADD3 R6, R0.reuse, 0x30, RZ ;  /* 0x0000003000067810 */ /* 0x040fe40007ffe0ff */
[C---:B------:R-:W-:Y:S02]  /*4030*/  ISETP.GE.AND P0, PT, R0.reuse, R21, PT ;  /* 0x000000150000720c */ /* 0x040fe40003f06270 */
[C---:B------:R-:W-:Y:S02]  /*4040*/  IADD3 R3, R0.reuse, 0x38, RZ ;  /* 0x0000003800037810 */ /* 0x040fe40007ffe0ff */
[C---:B------:R-:W-:Y:S02]  /*4050*/  ISETP.GE.AND P3, PT, R0.reuse, R20, PT ;  /* 0x000000140000720c */ /* 0x040fe40003f66270 */
[----:B------:R-:W-:-:S02]  /*4060*/  IADD3 R0, R0, 0x39, RZ ;  /* 0x0000003900007810 */ /* 0x000fc40007ffe0ff */
[----:B------:R-:W-:Y:S02]  /*4070*/  FSEL R24, R12, -INF , !P0 ;  /* 0xff8000000c187808 */ /* 0x000fe40004000000 */
[----:B------:R-:W-:Y:S02]  /*4080*/  ISETP.GE.AND P0, PT, R0, R20, PT ;  /* 0x000000140000720c */ /* 0x000fe40003f06270 */
[----:B------:R-:W-:Y:S02]  /*4090*/  FSEL R169, R35, -INF , !P1 ;  /* 0xff80000023a97808 */ /* 0x000fe40004800000 */
[----:B------:R-:W-:Y:S02]  /*40a0*/  FSEL R170, R19, -INF , !P0 ;  /* 0xff80000013aa7808 */ /* 0x000fe40004000000 */
[----:B------:R-:W-:Y:S02]  /*40b0*/  PLOP3.LUT P0, PT, PT, PT, UP0, 0x80, 0x0 ;  /* 0x000000000000781c */ /* 0x000fe40003f0f008 */
[----:B------:R-:W-:-:S02]  /*40c0*/  FSEL R203, R28, -INF , !P4 ;  /* 0xff8000001ccb7808 */ /* 0x000fc40006000000 */
[CC--:B------:R-:W-:Y:S02]  /*40d0*/  ISETP.GE.AND P1, PT, R6.reuse, R21.reuse, PT ;  /* 0x000000150600720c */ /* 0x0c0fe40003f26270 */
[----:B------:R-:W-:Y:S02]  /*40e0*/  ISETP.GE.AND P4, PT, R6, R20, PT ;  /* 0x000000140600720c */ /* 0x000fe40003f86270 */
[----:B------:R-:W-:Y:S02]  /*40f0*/  FSEL R25, R13, -INF , !P5 ;  /* 0xff8000000d197808 */ /* 0x000fe40006800000 */
[----:B------:R-:W-:Y:S02]  /*4100*/  FSEL R201, R8, -INF , !P1 ;  /* 0xff80000008c97808 */ /* 0x000fe40004800000 */
[----:B------:R-:W-:Y:S02]  /*4110*/  FSEL R165, R10, -INF , !P4 ;  /* 0xff8000000aa57808 */ /* 0x000fe40006000000 */
[----:B------:R-:W-:-:S02]  /*4120*/  ISETP.GE.AND P5, PT, R3, R21, PT ;  /* 0x000000150300720c */ /* 0x000fc40003fa6270 */
[----:B------:R-:W-:Y:S02]  /*4130*/  ISETP.GE.AND P1, PT, R3, R20, PT ;  /* 0x000000140300720c */ /* 0x000fe40003f26270 */
        /* <DEDUP_REMOVED lines=51> */
[----:B------:R-:W-:Y:S02]  /*4470*/  @!P3 LEA.HI.X R9, R3, c[0x0][0x16c], R6, 0x1, P6 ;  /* 0x00005b000309ba11 */ /* 0x000fe400030f0c06 */
[----:B------:R-:W-:-:S03]  /*4480*/  @!P4 LEA R16, P6, R0, c[0x0][0x168], 0x1 ;  /* 0x00005a000010ca11 */ /* 0x000fc600078c08ff */
[----:B------:R-:W-:Y:S01]  /*4490*/  @!PT LDS RZ, [RZ] ;  /* 0x00000000fffff984 */ /* 0x000fe20000000800 */
[----:B------:R-:W-:Y:S01]  /*44a0*/  @!PT LDS RZ, [RZ] ;  /* 0x00000000fffff984 */ /* 0x000fe20000000800 */
[----:B------:R-:W-:Y:S01]  /*44b0*/  @!PT LDS RZ, [RZ] ;  /* 0x00000000fffff984 */ /* 0x000fe20000000800 */
[----:B------:R2:W-:Y:S04]  /*44c0*/  @!P3 LDGSTS.E.BYPASS.LTC128B.128 [R199+0x8800], [R8.64+0x80] ;  /* 0x0880008008c7bfae */ /* 0x0005e8000b901d52 */
[----:B------:R1:W-:Y:S01]  /*44d0*/  @P2 STS.128 [R199+0xa800], RZ ;  /* 0x00a800ffc7002388 */ /* 0x0003e20000000c00 */
[----:B----4-:R-:W-:-:S04]  /*44e0*/  @!P2 LEA R14, P1, R3, c[0x0][0x168], 0x1 ;  /* 0x00005a00030eaa11 */ /* 0x010fc800078208ff */
[----:B------:R-:W-:Y:S02]  /*44f0*/  @!P2 LEA.HI.X R15, R3, c[0x0][0x16c], R6, 0x1, P1 ;  /* 0x00005b00030faa11 */ /* 0x000fe400008f0c06 */
[----:B------:R-:W-:Y:S02]  /*4500*/  IADD3.X R6, R6, UR6, RZ, P5, !PT ;  /* 0x0000000606067c10 */ /* 0x000fe4000affe4ff */
[C---:B-----5:R-:W-:Y:S01]  /*4510*/  @!P3 LEA R12, P5, R0.reuse, c[0x0][0x168], 0x1 ;  /* 0x00005a00000cba11 */ /* 0x060fe200078a08ff */
[----:B------:R-:W-:Y:S01]  /*4520*/  @!PT LDS RZ, [RZ] ;  /* 0x00000000fffff984 */ /* 0x000fe20000000800 */
[----:B------:R-:W-:Y:S01]  /*4530*/  @!PT LDS RZ, [RZ] ;  /* 0x00000000fffff984 */ /* 0x000fe20000000800 */
[----:B------:R-:W-:Y:S01]  /*4540*/  @!PT LDS RZ, [RZ] ;  /* 0x00000000fffff984 */ /* 0x000fe20000000800 */
[----:B------:R4:W-:Y:S01]  /*4550*/  @!P2 LDGSTS.E.BYPASS.LTC128B.128 [R199+0xa800], [R14.64+0x100] ;  /* 0x0a8001000ec7afae */ /* 0x0009e2000b901d52 */
[C---:B---3--:R-:W-:Y:S02]  /*4560*/  @!P2 LEA R10, P1, R0.reuse, c[0x0][0x168], 0x1 ;  /* 0x00005a00000aaa11 */ /* 0x048fe400078208ff */
[C---:B------:R-:W-:Y:S01]  /*4570*/  @!P4 LEA.HI.X R17, R0.reuse, c[0x0][0x16c], R6, 0x1, P6 ;  /* 0x00005b000011ca11 */ /* 0x040fe200030f0c06 */
[----:B------:R1:W-:Y:S01]  /*4580*/  @P4 STS.128 [R199+0x7000], RZ ;  /* 0x007000ffc7004388 */ /* 0x0003e20000000c00 */
[----:B------:R-:W-:-:S02]  /*4590*/  IADD3 R3, P6, R0, UR7, RZ ;  /* 0x0000000700037c10 */ /* 0x000fc4000ffde0ff */
[C-C-:B------:R-:W-:Y:S01]  /*45a0*/  @!P3 LEA.HI.X R13, R0.reuse, c[0x0][0x16c], R6.reuse, 0x1, P5 ;  /* 0x00005b00000dba11 */ /* 0x140fe200028f0c06 */
[----:B------:R-:W-:Y:S01]  /*45b0*/  @!PT LDS RZ, [RZ] ;  /* 0x00000000fffff984 */ /* 0x000fe20000000800 */
[----:B------:R-:W-:Y:S01]  /*45c0*/  @!PT LDS RZ, [RZ] ;  /* 0x00000000fffff984 */ /* 0x000fe20000000800 */
[----:B------:R-:W-:Y:S01]  /*45d0*/  @!PT LDS RZ, [RZ] ;  /* 0x00000000fffff984 */ /* 0x000fe20000000800 */
[----:B------:R1:W-:Y:S01]  /*45e0*/  @!P4 LDGSTS.E.BYPASS.LTC128B.128 [R199+0x7000], [R16.64] ;  /* 0x0700000010c7cfae */ /* 0x0003e2000b901d52 */
[----:B------:R-:W-:Y:S02]  /*45f0*/  @!P2 LEA.HI.X R11, R0, c[0x0][0x16c], R6, 0x1, P1 ;  /* 0x00005b00000baa11 */ /* 0x000fe400008f0c06 */
[----:B------:R-:W-:Y:S01]  /*4600*/  IADD3.X R6, R6, UR6, RZ, P6, !PT ;  /* 0x0000000606067c10 */ /* 0x000fe2000b7fe4ff */
[----:B------:R1:W-:Y:S01]  /*4610*/  @P3 STS.128 [R199+0x9000], RZ ;  /* 0x009000ffc7003388 */ /* 0x0003e20000000c00 */
[----:B--2---:R-:W-:-:S03]  /*4620*/  @!P3 LEA R8, P1, R3, c[0x0][0x168], 0x1 ;  /* 0x00005a000308ba11 */ /* 0x004fc600078208ff */
        /* <DEDUP_REMOVED lines=9> */
[----:B------:R1:W-:Y:S01]  /*46c0*/  @!P2 LDGSTS.E.BYPASS.LTC128B.128 [R199+0xb000], [R10.64+0x100] ;  /* 0x0b0001000ac7afae */ /* 0x0003e2000b901d52 */
[----:B----4-:R-:W-:-:S03]  /*46d0*/  @!P4 LEA R14, P5, R3, c[0x0][0x168], 0x1 ;  /* 0x00005a00030eca11 */ /* 0x010fc600078a08ff */
[----:B------:R1:W-:Y:S01]  /*46e0*/  @P4 STS.128 [R199+0x7800], RZ ;  /* 0x007800ffc7004388 */ /* 0x0003e20000000c00 */
[----:B------:R-:W-:-:S05]  /*46f0*/  @!P4 LEA.HI.X R15, R3, c[0x0][0x16c], R6, 0x1, P5 ;  /* 0x00005b00030fca11 */ /* 0x000fca00028f0c06 */
        /* <DEDUP_REMOVED lines=17> */
.L_x_481:
[----:B------:R-:W-:Y:S05]  /*4810*/  BSYNC B0 ;  /* 0x0000000000007941 */ /* 0x000fea0003800000 */
.L_x_480:
[----:B------:R-:W0:Y:S02]  /*4820*/  LDGDEPBAR ;  /* 0x00000000000079af */ /* 0x000e240000000000 */
.L_x_479:
[----:B------:R-:W-:Y:S01]  /*4830*/  FMNMX.FTZ R3, R22, R23, !PT ;  /* 0x0000001716037209 */ /* 0x000fe20007810000 */
[----:B------:R-:W-:Y:S01]  /*4840*/  STL [R1+0xdc], R181 ;  /* 0x0000dcb501007387 */ /* 0x000fe20000100800 */
[----:B------:R-:W-:Y:S01]  /*4850*/  FMNMX.FTZ R0, R24, R25, !PT ;  /* 0x0000001918007209 */ /* 0x000fe20007810000 */
[----:B------:R-:W-:Y:S01]  /*4860*/  IMAD.WIDE.U32 R248, R97, -0x326172a9, RZ ;  /* 0xcd9e8d5761f87825 */ /* 0x000fe200078e00ff */
[----:B------:R-:W-:Y:S01]  /*4870*/  FMNMX.FTZ R3, R45, R3, !PT ;  /* 0x000000032d037209 */ /* 0x000fe20007810000 */
[----:B------:R-:W-:Y:S01]  /*4880*/  STL [R1+0xd8], R176 ;  /* 0x0000d8b001007387 */ /* 0x000fe20000100800 */
[----:B------:R-:W-:Y:S01]  /*4890*/  FMNMX.FTZ R0, R60, R0, !PT ;  /* 0x000000003c007209 */ /* 0x000fe20007810000 */
[----:B------:R-:W-:Y:S01]  /*48a0*/  USHF.L.U32 UR4, UR20, 0x1, URZ ;  /* 0x0000000114047899 */ /* 0x000fe2000800063f */
[----:B------:R-:W-:Y:S01]  /*48b0*/  FMNMX.FTZ R3, R47, R3, !PT ;  /* 0x000000032f037209 */ /* 0x000fe20007810000 */
[----:B------:R-:W-:Y:S01]  /*48c0*/  STL [R1+0xd4], R21 ;  /* 0x0000d41501007387 */ /* 0x000fe20000100800 */
[----:B------:R-:W-:Y:S01]  /*48d0*/  FMNMX.FTZ R0, R48, R0, !PT ;  /* 0x0000000030007209 */ /* 0x000fe20007810000 */
[----:B------:R-:W-:Y:S01]  /*48e0*/  UIADD3 UR15, UR23, -0x4498517b, URZ ;  /* 0xbb67ae85170f7890 */ /* 0x000fe2000fffe03f */
[----:B------:R-:W-:Y:S01]  /*48f0*/  FMNMX.FTZ R3, R44, R3, !PT ;  /* 0x000000032c037209 */ /* 0x000fe20007810000 */
[----:B------:R-:W-:Y:S01]  /*4900*/  STL [R1+0xd0], R20 ;  /* 0x0000d01401007387 */ /* 0x000fe20000100800 */
[----:B------:R-:W-:Y:S01]  /*4910*/  FMNMX.FTZ R0, R51, R0, !PT ;  /* 0x0000000033007209 */ /* 0x000fe20007810000 */
[----:B------:R-:W-:Y:S01]  /*4920*/  ULOP3.LUT UR17, UR4, UR23, URZ, 0x3c, !UPT ;  /* 0x0000001704117292 */ /* 0x000fe2000f8e3c3f */
        /* <DEDUP_REMOVED lines=25> */
[----:B------:R-:W-:Y:S01]  /*4ac0*/  LDSM.16.MT88.4 R40, [R177+0xc000] ;  /* 0x00c00000b128783b */ /* 0x000fe20000004200 */
[----:B------:R-:W-:Y:S01]  /*4ad0*/  LOP3.LUT R7, R93, UR22, RZ, 0x3c, !PT ;  /* 0x000000165d077c12 */ /* 0x000fe2000f8e3cff */
[----:B------:R-:W-:Y:S01]  /*4ae0*/  IMAD R178, R4, 0x2, R177 ;  /* 0x0000000204b27824 */ /* 0x000fe200078e02b1 */
[----:B------:R-:W-:Y:S01]  /*4af0*/  FMNMX.FTZ R3, R165, R3, !PT ;  /* 0x00000003a5037209 */ /* 0x000fe20007810000 */
[----:B------:R-:W-:Y:S01]  /*4b00*/  LDSM.16.MT88.4 R28, [R180+0xc000] ;  /* 0x00c00000b41c783b */ /* 0x000fe20000004200 */
[----:B------:R-:W-:Y:S01]  /*4b10*/  ULOP3.LUT UR4, UR4, UR23, URZ, 0x3c, !UPT ;  /* 0x0000001704047292 */ /* 0x000fe2000f8e3c3f */
[----:B------:R-:W-:Y:S01]  /*4b20*/  IMAD R179, R2, 0x2, R178 ;  /* 0x0000000202b37824 */ /* 0x000fe200078e02b2 */
[----:B------:R-:W-:Y:S01]  /*4b30*/  FMNMX.FTZ R3, R117, R3, !PT ;  /* 0x0000000375037209 */ /* 0x000fe20007810000 */
[----:B------:R2:W-:Y:S03]  /*4b40*/  STL [R1+0xb8], R7 ;  /* 0x0000b80701007387 */ /* 0x0005e60000100800 */
[----:B------:R-:W-:Y:S01]  /*4b50*/  FMNMX.FTZ R3, R164, R3, !PT ;  /* 0x00000003a4037209 */ /* 0x000fe20007810000 */
[----:B------:R-:W-:Y:S03]  /*4b60*/  LDSM.16.MT88.4 R88, [R177+0xc800] ;  /* 0x00c80000b158783b */ /* 0x000fe60000004200 */
[----:B------:R-:W-:Y:S01]  /*4b70*/  FMNMX.FTZ R3, R170, R3, !PT ;  /* 0x00000003aa037209 */ /* 0x000fe20007810000 */
[----:B------:R-:W-:Y:S04]  /*4b80*/  LDSM.16.MT88.4 R132, [R180+0xc800] ;  /* 0x00c80000b484783b */ /* 0x000fe80000004200 */
[----:B------:R-:W3:Y:S04]  /*4b90*/  SHFL.BFLY PT, R6, R3, 0x2, 0x1f ;  /* 0x0c401f0003067f89 */ /* 0x000ee800000e0000 */
[----:B------:R-:W-:Y:S04]  /*4ba0*/  LDSM.16.MT88.4 R32, [R178+0xc000] ;  /* 0x00c00000b220783b */ /* 0x000fe80000004200 */
[----:B------:R-:W-:Y:S04]  /*4bb0*/  LDSM.16.MT88.4 R36, [R179+0xc000] ;  /* 0x00c00000b324783b */ /* 0x000fe80000004200 */
[----:B------:R-:W-:Y:S01]  /*4bc0*/  LDSM.16.MT88.4 R52, [R177+0xe000] ;  /* 0x00e00000b134783b */ /* 0x000fe20000004200 */
[----:B--2---:R-:W-:-:S03]  /*4bd0*/  LOP3.LUT R7, R249, R7, RZ, 0x3c, !PT ;  /* 0x00000007f9077212 */ /* 0x004fc600078e3cff */
[----:B------:R-:W-:Y:S02]  /*4be0*/  LDSM.16.MT88.4 R76, [R179+0xe000] ;  /* 0x00e00000b34c783b */ /* 0x000fe40000004200 */
[----:B------:R-:W-:Y:S02]  /*4bf0*/  IMAD.WIDE.U32 R98, R7, -0x2daee0ad, RZ ;  /* 0xd2511f5307627825 */ /* 0x000fe400078e00ff */
[----:B------:R-:W-:Y:S01]  /*4c00*/  LDSM.16.MT88.4 R64, [R180+0xe000] ;  /* 0x00e00000b440783b */ /* 0x000fe20000004200 */
[----:B---3--:R-:W-:-:S03]  /*4c10*/  FMNMX.FTZ R3, R3, R6, !PT ;  /* 0x0000000603037209 */ /* 0x008fc60007810000 */
[----:B------:R-:W-:Y:S01]  /*4c20*/  LDSM.16.MT88.4 R100, [R177+0x10000] ;  /* 0x01000000b164783b */ /* 0x000fe20000004200 */
[----:B------:R-:W-:-:S03]  /*4c30*/  FMNMX.FTZ R6, R209, R0, !PT ;  /* 0x00000000d1067209 */ /* 0x000fc60007810000 */
[----:B------:R-:W2:Y:S01]  /*4c40*/  SHFL.BFLY PT, R0, R3, 0x1, 0x1f ;  /* 0x0c201f0003007f89 */ /* 0x000ea200000e0000 */
[----:B------:R-:W-:-:S03]  /*4c50*/  FMNMX.FTZ R6, R201, R6, !PT ;  /* 0x00000006c9067209 */ /* 0x000fc60007810000 */
[----:B------:R-:W-:Y:S01]  /*4c60*/  LDSM.16.MT88.4 R108, [R178+0x10000] ;  /* 0x01000000b26c783b */ /* 0x000fe20000004200 */
[----:B------:R-:W-:-:S03]  /*4c70*/  FMNMX.FTZ R6, R202, R6, !PT ;  /* 0x00000006ca067209 */ /* 0x000fc60007810000 */
[----:B------:R-:W-:Y:S01]  /*4c80*/  LDSM.16.MT88.4 R144, [R180+0x10000] ;  /* 0x01000000b490783b */ /* 0x000fe20000004200 */
[----:B------:R-:W-:-:S03]  /*4c90*/  FMNMX.FTZ R6, R200, R6, !PT ;  /* 0x00000006c8067209 */ /* 0x000fc60007810000 */
[----:B------:R-:W-:Y:S01]  /*4ca0*/  LDSM.16.MT88.4 R140, [R179+0x10000] ;  /* 0x01000000b38c783b */ /* 0x000fe20000004200 */
[----:B------:R-:W-:-:S03]  /*4cb0*/  FMNMX.FTZ R6, R171, R6, !PT ;  /* 0x00000006ab067209 */ /* 0x000fc60007810000 */
[----:B------:R-:W-:Y:S04]  /*4cc0*/  LDSM.16.MT88.4 R136, [R178+0xc800] ;  /* 0x00c80000b288783b */ /* 0x000fe80000004200 */
[----:B------:R-:W3:Y:S01]  /*4cd0*/  SHFL.BFLY PT, R116, R6, 0x2, 0x1f ;  /* 0x0c401f0006747f89 */ /* 0x000ee200000e0000 */
[----:B--2---:R-:W-:-:S03]  /*4ce0*/  FMNMX.FTZ R3, R3, R0, !PT ;  /* 0x0000000003037209 */ /* 0x004fc60007810000 */
[----:B------:R-:W-:Y:S01]  /*4cf0*/  LDSM.16.MT88.4 R128, [R179+0xc800] ;  /* 0x00c80000b380783b */ /* 0x000fe20000004200 */
[C---:B------:R-:W-:Y:S01]  /*4d00*/  FSETP.NEU.FTZ.AND P1, PT, R3.reuse, -INF , PT ;  /* 0xff8000000300780b */ /* 0x040fe20003f3d000 */
[----:B------:R-:W-:Y:S02]  /*4d10*/  FMUL.FTZ R0, R3, c[0x0][0x23c] ;  /* 0x00008f0003007a20 */ /* 0x000fe40000410000 */
[----:B------:R-:W-:Y:S03]  /*4d20*/  LDSM.16.MT88.4 R112, [R178+0xe800] ;  /* 0x00e80000b270783b */ /* 0x000fe60000004200 */
[----:B------:R-:W-:Y:S01]  /*4d30*/  FSEL R0, R0, RZ, P1 ;  /* 0x000000ff00007208 */ /* 0x000fe20000800000 */
[----:B------:R-:W-:Y:S04]  /*4d40*/  LDSM.16.MT88.4 R124, [R177+0xe800] ;  /* 0x00e80000b17c783b */ /* 0x000fe80000004200 */
[----:B-1----:R-:W-:-:S02]  /*4d50*/  FFMA.FTZ R8, R22, c[0x0][0x23c], -R0 ;  /* 0x00008f0016087a23 */ /* 0x002fc40000010800 */
[----:B------:R-:W-:Y:S02]  /*4d60*/  FFMA.FTZ R9, R23, c[0x0][0x23c], -R0 ;  /* 0x00008f0017097a23 */ /* 0x000fe40000010800 */
[----:B------:R1:W-:Y:S01]  /*4d70*/  MUFU.EX2 R240, R8 ;  /* 0x0000000800f07308 */ /* 0x0003e20000000800 */
[----:B---3--:R-:W-:Y:S02]  /*4d80*/  FMNMX.FTZ R116, R6, R116, !PT ;  /* 0x0000007406747209 */ /* 0x008fe40007810000 */
[----:B------:R-:W-:Y:S01]  /*4d90*/  LOP3.LUT R6, R119, UR17, RZ, 0x3c, !PT ;  /* 0x0000001177067c12 */ /* 0x000fe2000f8e3cff */
[----:B------:R-:W-:-:S04]  /*4da0*/  UIADD3 UR17, UR22, 0x1715609d, URZ ;  /* 0x1715609d16117890 */ /* 0x000fc8000fffe03f */
[----:B------:R2:W3:Y:S01]  /*4db0*/  MUFU.EX2 R226, R9 ;  /* 0x0000000900e27308 */ /* 0x0004e20000000800 */
[----:B------:R-:W-:-:S05]  /*4dc0*/  IMAD.WIDE.U32 R6, R6, -0x326172a9, RZ ;  /* 0xcd9e8d5706067825 */ /* 0x000fca00078e00ff */
[----:B------:R-:W-:Y:S02]  /*4dd0*/  LOP3.LUT R7, R7, UR29, R248, 0x96, !PT ;  /* 0x0000001d07077c12 */ /* 0x000fe4000f8e96f8 */
[----:B-1----:R-:W-:Y:S01]  /*4de0*/  LOP3.LUT R8, R99, UR15, R118, 0x96, !PT ;  /* 0x0000000f63087c12 */ /* 0x002fe2000f8e9676 */
[----:B------:R-:W-:-:S04]  /*4df0*/  UIADD3 UR15, UR23, -0x56f99767, URZ ;  /* 0xa9066899170f7890 */ /* 0x000fc8000fffe03f */
[----:B------:R-:W-:Y:S01]  /*4e00*/  IMAD.WIDE.U32 R22, R8, -0x326172a9, RZ ;  /* 0xcd9e8d5708167825 */ /* 0x000fe200078e00ff */
[----:B--2---:R-:W1:Y:S03]  /*4e10*/  SHFL.BFLY PT, R9, R116, 0x1, 0x1f ;  /* 0x0c201f0074097f89 */ /* 0x004e6600000e0000 */
[----:B------:R-:W-:Y:S01]  /*4e20*/  FFMA.FTZ R8, R45, c[0x0][0x23c], -R0 ;  /* 0x00008f002d087a23 */ /* 0x000fe20000010800 */
[----:B------:R-:W-:Y:S01]  /*4e30*/  LOP3.LUT R12, R23, UR28, R6, 0x96, !PT ;  /* 0x0000001c170c7c12 */ /* 0x000fe2000f8e9606 */
[----:B------:R-:W-:Y:S01]  /*4e40*/  IMAD.WIDE.U32 R6, R7, -0x2daee0ad, RZ ;  /* 0xd2511f5307067825 */ /* 0x000fe200078e00ff */
[----:B---3--:R-:W-:Y:S01]  /*4e50*/  F2FP.BF16.PACK_AB R5, R226, R240 ;  /* 0x000000f0e205723e */ /* 0x008fe200000010ff */
[----:B------:R2:W-:Y:S02]  /*4e60*/  MUFU.EX2 R225, R8 ;  /* 0x0000000800e17308 */ /* 0x0005e40000000800 */
[----:B------:R-:W-:Y:S01]  /*4e70*/  IMAD.WIDE.U32 R12, R12, -0x2daee0ad, RZ ;  /* 0xd2511f530c0c7825 */ /* 0x000fe200078e00ff */
[----:B------:R-:W-:-:S02]  /*4e80*/  LOP3.LUT R7, R7, UR27, R98, 0x96, !PT ;  /* 0x0000001b07077c12 */ /* 0x000fc4000f8e9662 */
[----:B------:R-:W-:Y:S02]  /*4e90*/  PRMT R153, R5, 0x7610, R153 ;  /* 0x0000761005997816 */ /* 0x000fe40000000099 */
[----:B------:R-:W-:Y:S01]  /*4ea0*/  LOP3.LUT R10, R13, UR25, R6, 0x96, !PT ;  /* 0x000000190d0a7c12 */ /* 0x000fe2000f8e9606 */
[----:B------:R-:W-:Y:S01]  /*4eb0*/  IMAD.WIDE.U32 R6, R7, -0x326172a9, RZ ;  /* 0xcd9e8d5707067825 */ /* 0x000fe200078e00ff */
[----:B------:R-:W-:-:S03]  /*4ec0*/  PRMT R151, R5, 0x7632, R151 ;  /* 0x0000763205977816 */ /* 0x000fc60000000097 */
[----:B------:R-:W-:-:S04]  /*4ed0*/  IMAD.WIDE.U32 R10, R10, -0x326172a9, RZ ;  /* 0xcd9e8d570a0a7825 */ /* 0x000fc800078e00ff */
[----:B--2---:R-:W-:Y:S01]  /*4ee0*/  FFMA.FTZ R8, R47, c[0x0][0x23c], -R0 ;  /* 0x00008f002f087a23 */ /* 0x004fe20000010800 */
[----:B------:R-:W-:Y:S01]  /*4ef0*/  LOP3.LUT R11, R11, UR24, R6, 0x96, !PT ;  /* 0x000000180b0b7c12 */ /* 0x000fe2000f8e9606 */
[----:B------:R-:W-:Y:S01]  /*4f00*/  FFMA.FTZ R6, R46, c[0x0][0x23c], -R0 ;  /* 0x00008f002e067a23 */ /* 0x000fe20000010800 */
[----:B-1----:R-:W-:Y:S01]  /*4f10*/  FMNMX.FTZ R116, R116, R9, !PT ;  /* 0x0000000974747209 */ /* 0x002fe20007810000 */
[----:B------:R1:W2:Y:S02]  /*4f20*/  MUFU.EX2 R215, R8 ;  /* 0x0000000800d77308 */ /* 0x0002a40000000800 */
[----:B------:R-:W-:Y:S01]  /*4f30*/  IMAD.WIDE.U32 R96, R11, -0x2daee0ad, RZ ;  /* 0xd2511f530b607825 */ /* 0x000fe200078e00ff */
[----:B------:R-:W-:-:S05]  /*4f40*/  FSETP.NEU.FTZ.AND P1, PT, R116, -INF , PT ;  /* 0xff8000007400780b */ /* 0x000fca0003f3d000 */
[----:B------:R-:W-:Y:S01]  /*4f50*/  MUFU.EX2 R224, R6 ;  /* 0x0000000600e07308 */ /* 0x000fe20000000800 */
[----:B-1----:R-:W-:Y:S01]  /*4f60*/  FFMA.FTZ R8, R44, c[0x0][0x23c], -R0 ;  /* 0x00008f002c087a23 */ /* 0x002fe20000010800 */
[----:B--2---:R-:W-:-:S06]  /*4f70*/  F2FP.BF16.PACK_AB R5, R215, R225 ;  /* 0x000000e1d705723e */ /* 0x004fcc00000010ff */
[----:B------:R1:W-:Y:S01]  /*4f80*/  MUFU.EX2 R220, R8 ;  /* 0x0000000800dc7308 */ /* 0x0003e20000000800 */
[C---:B------:R-:W-:Y:S02]  /*4f90*/  PRMT R157, R5.reuse, 0x7610, R157 ;  /* 0x00007610059d7816 */ /* 0x040fe4000000009d */
[----:B------:R-:W-:-:S04]  /*4fa0*/  PRMT R155, R5, 0x7632, R155 ;  /* 0x00007632059b7816 */ /* 0x000fc8000000009b */
[----:B------:R-:W-:Y:S02]  /*4fb0*/  PRMT R2, R157, 0x5410, R155 ;  /* 0x000054109d027816 */ /* 0x000fe4000000009b */
[----:B-1----:R-:W-:Y:S01]  /*4fc0*/  LOP3.LUT R8, R7, UR26, R22, 0x96, !PT ;  /* 0x0000001a07087c12 */ /* 0x002fe2000f8e9616 */
[----:B------:R-:W-:-:S04]  /*4fd0*/  FMUL.FTZ R7, R116, c[0x0][0x23c] ;  /* 0x00008f0074077a20 */ /* 0x000fc80000410000 */
[----:B------:R-:W-:Y:S01]  /*4fe0*/  IMAD.WIDE.U32 R8, R8, -0x2daee0ad, RZ ;  /* 0xd2511f5308087825 */ /* 0x000fe200078e00ff */
[----:B------:R-:W-:-:S03]  /*4ff0*/  FSEL R6, R7, RZ, P1 ;  /* 0x000000ff07067208 */ /* 0x000fc60000800000 */
[----:B------:R-:W-:Y:S01]  /*5000*/  FFMA.FTZ R7, R26, c[0x0][0x23c], -R0 ;  /* 0x00008f001a077a23 */ /* 0x000fe20000010800 */
[----:B------:R-:W-:Y:S01]  /*5010*/  LOP3.LUT R16, R97, UR15, R8, 0x96, !PT ;  /* 0x0000000f61107c12 */ /* 0x000fe2000f8e9608 */
[----:B------:R-:W-:Y:S01]  /*5020*/  IMAD R97, R251, 0x10000, R251 ;  /* 0x00010000fb617824 */ /* 0x000fe200078e02fb */
[----:B------:R-:W-:Y:S01]  /*5030*/  LOP3.LUT R8, R9, UR21, R12, 0x96, !PT ;  /* 0x0000001509087c12 */ /* 0x000fe2000f8e960c */
[----:B------:R1:W-:Y:S01]  /*5040*/  MUFU.EX2 R21, R7 ;  /* 0x0000000700157308 */ /* 0x0003e20000000800 */
[----:B------:R-:W-:Y:S02]  /*5050*/  FFMA.FTZ R9, R60, c[0x0][0x23c], -R6 ;  /* 0x00008f003c097a23 */ /* 0x000fe40000010806 */
[----:B------:R-:W-:-:S04]  /*5060*/  IMAD.WIDE.U32 R16, R16, -0x326172a9, RZ ;  /* 0xcd9e8d5710107825 */ /* 0x000fc800078e00ff */
[----:B------:R-:W-:Y:S01]  /*5070*/  IMAD.WIDE.U32 R70, R8, -0x326172a9, RZ ;  /* 0xcd9e8d5708467825 */ /* 0x000fe200078e00ff */
[----:B------:R-:W-:Y:S01]  /*5080*/  LOP3.LUT R8, R16, 0xffff, RZ, 0xc0, !PT ;  /* 0x0000ffff10087812 */ /* 0x000fe200078ec0ff */
[----:B------:R2:W-:Y:S01]  /*5090*/  MUFU.EX2 R221, R9 ;  /* 0x0000000900dd7308 */ /* 0x0005e20000000800 */
[----:B------:R-:W-:Y:S02]  /*50a0*/  SHF.R.U32.HI R18, RZ, 0x18, R16 ;  /* 0x00000018ff127819 */ /* 0x000fe40000011610 */
[----:B------:R-:W-:Y:S02]  /*50b0*/  SHF.R.U32.HI R8, RZ, 0x8, R8 ;  /* 0x00000008ff087819 */ /* 0x000fe40000011608 */
[----:B------:R-:W-:Y:S01]  /*50c0*/  LOP3.LUT R10, R71, UR17, R10, 0x96, !PT ;  /* 0x00000011470a7c12 */ /* 0x000fe2000f8e960a */
[----:B-1----:R-:W-:Y:S01]  /*50d0*/  FFMA.FTZ R7, R24, c[0x0][0x23c], -R6 ;  /* 0x00008f0018077a23 */ /* 0x002fe20000010806 */
[----:B------:R-:W-:-:S03]  /*50e0*/  LOP3.LUT R249, R16, 0xffff, RZ, 0xc0, !PT ;  /* 0x0000ffff10f97812 */ /* 0x000fc600078ec0ff */
[----:B------:R-:W-:Y:S01]  /*50f0*/  IMAD.WIDE.U32 R68, R10, -0x2daee0ad, RZ ;  /* 0xd2511f530a447825 */ /* 0x000fe200078e00ff */
[----:B------:R1:W-:Y:S04]  /*5100*/  MUFU.EX2 R222, R7 ;  /* 0x0000000700de7308 */ /* 0x0003e80000000800 */
[----:B------:R-:W-:Y:S02]  /*5110*/  LOP3.LUT R12, R68, 0xff, RZ, 0xc0, !PT ;  /* 0x000000ff440c7812 */ /* 0x000fe400078ec0ff */
[----:B--2---:R-:W-:-:S04]  /*5120*/  SHF.R.U32.HI R9, RZ, 0x10, R16 ;  /* 0x00000010ff097819 */ /* 0x004fc80000011610 */
[----:B------:R-:W-:-:S04]  /*5130*/  LOP3.LUT R13, R9, 0xff, RZ, 0xc0, !PT ;  /* 0x000000ff090d7812 */ /* 0x000fc800078ec0ff */
[----:B------:R-:W-:Y:S01]  /*5140*/  PRMT R18, R13, 0x5410, R18 ;  /* 0x000054100d127816 */ /* 0x000fe20000000012 */
[----:B-1----:R-:W-:-:S04]  /*5150*/  FFMA.FTZ R7, R25, c[0x0][0x23c], -R6 ;  /* 0x00008f0019077a23 */ /* 0x002fc80000010806 */
[----:B------:R-:W-:Y:S01]  /*5160*/  HSET2.LE.AND R4, R18, R97, PT ;  /* 0x0000006112047233 */ /* 0x000fe20003803000 */
[----:B------:R1:W-:Y:S02]  /*5170*/  MUFU.EX2 R227, R7 ;  /* 0x0000000700e37308 */ /* 0x0003e40000000800 */
[----:B-1----:R-:W-:-:S04]  /*5180*/  LOP3.LUT R7, R16, 0xff, RZ, 0xc0, !PT ;  /* 0x000000ff10077812 */ /* 0x002fc800078ec0ff */
[----:B------:R-:W-:Y:S01]  /*5190*/  PRMT R19, R7, 0x5410, R8 ;  /* 0x0000541007137816 */ /* 0x000fe20000000008 */
[----:B------:R-:W-:Y:S01]  /*51a0*/  FFMA.FTZ R8, R48, c[0x0][0x23c], -R6 ;  /* 0x00008f0030087a23 */ /* 0x000fe20000010806 */
[----:B------:R-:W-:-:S03]  /*51b0*/  LOP3.LUT R7, R17, UR30, R70, 0x96, !PT ;  /* 0x0000001e11077c12 */ /* 0x000fc6000f8e9646 */
[----:B------:R1:W-:Y:S01]  /*51c0*/  MUFU.EX2 R214, R8 ;  /* 0x0000000800d67308 */ /* 0x0003e20000000800 */
[C---:B------:R-:W-:Y:S02]  /*51d0*/  LOP3.LUT R10, R7.reuse, 0xffff, RZ, 0xc0, !PT ;  /* 0x0000ffff070a7812 */ /* 0x040fe400078ec0ff */
[----:B------:R-:W-:Y:S02]  /*51e0*/  LOP3.LUT R15, R7, 0xff, RZ, 0xc0, !PT ;  /* 0x000000ff070f7812 */ /* 0x000fe400078ec0ff */
[--C-:B------:R-:W-:Y:S02]  /*51f0*/  SHF.R.U32.HI R11, RZ, 0x10, R7.reuse ;  /* 0x00000010ff0b7819 */ /* 0x100fe40000011607 */
[----:B------:R-:W-:Y:S02]  /*5200*/  SHF.R.U32.HI R14, RZ, 0x18, R7 ;  /* 0x00000018ff0e7819 */ /* 0x000fe40000011607 */
[----:B------:R-:W-:Y:S02]  /*5210*/  LOP3.LUT R7, R68, 0xffff, RZ, 0xc0, !PT ;  /* 0x0000ffff44077812 */ /* 0x000fe400078ec0ff */
[----:B------:R-:W-:-:S02]  /*5220*/  LOP3.LUT R9, R11, 0xff, RZ, 0xc0, !PT ;  /* 0x000000ff0b097812 */ /* 0x000fc400078ec0ff */
[----:B------:R-:W-:Y:S02]  /*5230*/  SHF.R.U32.HI R7, RZ, 0x8, R7 ;  /* 0x00000008ff077819 */ /* 0x000fe40000011607 */
[----:B------:R-:W-:Y:S01]  /*5240*/  PRMT R14, R9, 0x5410, R14 ;  /* 0x00005410090e7816 */ /* 0x000fe2000000000e */
[--C-:B-1----:R-:W-:Y:S01]  /*5250*/  FFMA.FTZ R8, R51, c[0x0][0x23c], -R6.reuse ;  /* 0x00008f0033087a23 */ /* 0x102fe20000010806 */
[----:B------:R-:W-:Y:S01]  /*5260*/  PRMT R45, R12, 0x5410, R7 ;  /* 0x000054100c2d7816 */ /* 0x000fe20000000007 */
[----:B------:R-:W-:Y:S01]  /*5270*/  FFMA.FTZ R9, R56, c[0x0][0x23c], -R6 ;  /* 0x00008f0038097a23 */ /* 0x000fe20000010806 */
[----:B------:R-:W-:Y:S01]  /*5280*/  LOP3.LUT R7, R69, UR5, R96, 0x96, !PT ;  /* 0x0000000545077c12 */ /* 0x000fe2000f8e9660 */
[----:B------:R1:W-:Y:S01]  /*5290*/  MUFU.EX2 R20, R8 ;  /* 0x0000000800147308 */ /* 0x0003e20000000800 */
[----:B------:R-:W-:Y:S01]  /*52a0*/  SHF.R.U32.HI R12, RZ, 0x18, R68 ;  /* 0x00000018ff0c7819 */ /* 0x000fe20000011644 */
[----:B------:R-:W2:Y:S01]  /*52b0*/  LDSM.16.MT88.4 R56, [R178+0xe000] ;  /* 0x00e00000b238783b */ /* 0x000ea20000004200 */
[----:B------:R-:W-:-:S02]  /*52c0*/  SHF.R.U32.HI R10, RZ, 0x8, R10 ;  /* 0x00000008ff0a7819 */ /* 0x000fc4000001160a */
[----:B------:R-:W-:Y:S02]  /*52d0*/  LOP3.LUT R13, R7, 0xff, RZ, 0xc0, !PT ;  /* 0x000000ff070d7812 */ /* 0x000fe400078ec0ff */
[----:B------:R-:W-:Y:S01]  /*52e0*/  PRMT R15, R15, 0x5410, R10 ;  /* 0x000054100f0f7816 */ /* 0x000fe2000000000a */
[----:B------:R3:W-:Y:S01]  /*52f0*/  MUFU.EX2 R223, R9 ;  /* 0x0000000900df7308 */ /* 0x0007e20000000800 */
[----:B------:R-:W-:-:S03]  /*5300*/  LOP3.LUT R10, R7, 0xffff, RZ, 0xc0, !PT ;  /* 0x0000ffff070a7812 */ /* 0x000fc600078ec0ff */
[----:B------:R-:W-:Y:S01]  /*5310*/  HSET2.LE.AND R5, R15, R97, PT ;  /* 0x000000610f057233 */ /* 0x000fe20003803000 */
[----:B------:R-:W-:Y:S01]  /*5320*/  SHF.R.U32.HI R10, RZ, 0x8, R10 ;  /* 0x00000008ff0a7819 */ /* 0x000fe2000001160a */
[----:B-1----:R-:W-:-:S03]  /*5330*/  FFMA.FTZ R8, R49, c[0x0][0x23c], -R6 ;  /* 0x00008f0031087a23 */ /* 0x002fc60000010806 */
[----:B------:R-:W-:Y:S01]  /*5340*/  PRMT R13, R13, 0x5410, R10 ;  /* 0x000054100d0d7816 */ /* 0x000fe2000000000a */
[----:B------:R1:W4:Y:S01]  /*5350*/  MUFU.EX2 R176, R8 ;  /* 0x0000000800b07308 */ /* 0x0003220000000800 */
[----:B---3--:R-:W-:Y:S02]  /*5360*/  SHF.R.U32.HI R9, RZ, 0x18, R7 ;  /* 0x00000018ff097819 */ /* 0x008fe40000011607 */
[----:B-1----:R-:W-:-:S04]  /*5370*/  SHF.R.U32.HI R8, RZ, 0x10, R68 ;  /* 0x00000010ff087819 */ /* 0x002fc80000011644 */
[----:B------:R-:W-:Y:S02]  /*5380*/  LOP3.LUT R11, R8, 0xff, RZ, 0xc0, !PT ;  /* 0x000000ff080b7812 */ /* 0x000fe400078ec0ff */
[----:B------:R-:W-:Y:S01]  /*5390*/  SHF.R.U32.HI R8, RZ, 0x10, R7 ;  /* 0x00000010ff087819 */ /* 0x000fe20000011607 */
[----:B------:R-:W-:Y:S01]  /*53a0*/  FFMA.FTZ R7, R50, c[0x0][0x23c], -R6 ;  /* 0x00008f0032077a23 */ /* 0x000fe20000010806 */
[----:B------:R-:W-:Y:S02]  /*53b0*/  PRMT R44, R11, 0x5410, R12 ;  /* 0x000054100b2c7816 */ /* 0x000fe4000000000c */
[----:B------:R-:W-:Y:S01]  /*53c0*/  LOP3.LUT R8, R8, 0xff, RZ, 0xc0, !PT ;  /* 0x000000ff08087812 */ /* 0x000fe200078ec0ff */
[----:B------:R4:W-:Y:S01]  /*53d0*/  MUFU.EX2 R181, R7 ;  /* 0x0000000700b57308 */ /* 0x0009e20000000800 */
[----:B------:R-:W-:Y:S01]  /*53e0*/  LOP3.LUT R11, R4, R2, RZ, 0xc0, !PT ;  /* 0x00000002040b7212 */ /* 0x000fe200078ec0ff */
[----:B------:R-:W-:Y:S01]  /*53f0*/  HSET2.LE.AND R2, R13, R97, PT ;  /* 0x000000610d027233 */ /* 0x000fe20003803000 */
[----:B------:R-:W-:Y:S01]  /*5400*/  PRMT R12, R8, 0x5410, R9 ;  /* 0x00005410080c7816 */ /* 0x000fe20000000009 */
[----:B------:R-:W-:-:S04]  /*5410*/  FFMA.FTZ R8, R27, c[0x0][0x23c], -R0 ;  /* 0x00008f001b087a23 */ /* 0x000fc80000010800 */
[----:B------:R1:W3:Y:S01]  /*5420*/  MUFU.EX2 R213, R8 ;  /* 0x0000000800d57308 */ /* 0x0002e20000000800 */
[----:B------:R-:W-:Y:S01]  /*5430*/  HSET2.LE.AND R4, R12, R97, PT ;  /* 0x000000610c047233 */ /* 0x000fe20003803000 */
[----:B----4-:R-:W-:-:S04]  /*5440*/  F2FP.BF16.PACK_AB R7, R176, R20 ;  /* 0x00000014b007723e */ /* 0x010fc800000010ff */
[C---:B------:R-:W-:Y:S02]  /*5450*/  PRMT R163, R7.reuse, 0x7610, R163 ;  /* 0x0000761007a37816 */ /* 0x040fe400000000a3 */
[----:B------:R-:W-:Y:S02]  /*5460*/  PRMT R162, R7, 0x7632, R162 ;  /* 0x0000763207a27816 */ /* 0x000fe400000000a2 */
[----:B------:R-:W-:Y:S02]  /*5470*/  F2FP.BF16.PACK_AB R7, R224, R220 ;  /* 0x000000dce007723e */ /* 0x000fe400000010ff */
[----:B-1----:R-:W-:Y:S02]  /*5480*/  F2FP.BF16.PACK_AB R8, R227, R222 ;  /* 0x000000dee308723e */ /* 0x002fe400000010ff */
[C---:B------:R-:W-:Y:S02]  /*5490*/  PRMT R161, R7.reuse, 0x7610, R161 ;  /* 0x0000761007a17816 */ /* 0x040fe400000000a1 */
[----:B------:R-:W-:-:S02]  /*54a0*/  PRMT R160, R7, 0x7632, R160 ;  /* 0x0000763207a07816 */ /* 0x000fc400000000a0 */
[C---:B------:R-:W-:Y:S02]  /*54b0*/  PRMT R148, R8.reuse, 0x7610, R148 ;  /* 0x0000761008947816 */ /* 0x040fe40000000094 */
[----:B------:R-:W-:Y:S02]  /*54c0*/  PRMT R149, R8, 0x7632, R149 ;  /* 0x0000763208957816 */ /* 0x000fe40000000095 */
[----:B------:R-:W-:Y:S02]  /*54d0*/  F2FP.BF16.PACK_AB R7, R214, R221 ;  /* 0x000000ddd607723e */ /* 0x000fe400000010ff */
[----:B---3--:R-:W-:Y:S02]  /*54e0*/  F2FP.BF16.PACK_AB R8, R213, R21 ;  /* 0x00000015d508723e */ /* 0x008fe400000010ff */
[C---:B------:R-:W-:Y:S02]  /*54f0*/  PRMT R152, R7.reuse, 0x7610, R152 ;  /* 0x0000761007987816 */ /* 0x040fe40000000098 */
[----:B------:R-:W-:-:S02]  /*5500*/  PRMT R150, R7, 0x7632, R150 ;  /* 0x0000763207967816 */ /* 0x000fc40000000096 */
[----:B------:R-:W-:Y:S02]  /*5510*/  F2FP.BF16.PACK_AB R7, R181, R223 ;  /* 0x000000dfb507723e */ /* 0x000fe400000010ff */
[C---:B------:R-:W-:Y:S02]  /*5520*/  PRMT R156, R8.reuse, 0x7610, R156 ;  /* 0x00007610089c7816 */ /* 0x040fe4000000009c */
[----:B------:R-:W-:Y:S02]  /*5530*/  PRMT R154, R8, 0x7632, R154 ;  /* 0x00007632089a7816 */ /* 0x000fe4000000009a */
[----:B------:R-:W-:Y:S02]  /*5540*/  PRMT R8, R148, 0x5410, R149 ;  /* 0x0000541094087816 */ /* 0x000fe40000000095 */
[C---:B------:R-:W-:Y:S02]  /*5550*/  PRMT R159, R7.reuse, 0x7610, R159 ;  /* 0x00007610079f7816 */ /* 0x040fe4000000009f */
[----:B------:R-:W-:Y:S01]  /*5560*/  PRMT R158, R7, 0x7632, R158 ;  /* 0x00007632079e7816 */ /* 0x000fe2000000009e */
[----:B------:R-:W-:Y:S01]  /*5570*/  HSET2.LE.AND R7, R14, R97, PT ;  /* 0x000000610e077233 */ /* 0x000fe20003803000 */
[----:B------:R-:W-:-:S02]  /*5580*/  LOP3.LUT R8, R5, R8, RZ, 0xc0, !PT ;  /* 0x0000000805087212 */ /* 0x000fc400078ec0ff */
[----:B------:R-:W-:-:S04]  /*5590*/  PRMT R5, R153, 0x5410, R151 ;  /* 0x0000541099057816 */ /* 0x000fc80000000097 */
[----:B------:R-:W-:Y:S01]  /*55a0*/  LOP3.LUT R9, R7, R5, RZ, 0xc0, !PT ;  /* 0x0000000507097212 */ /* 0x000fe200078ec0ff */
[----:B------:R-:W-:Y:S01]  /*55b0*/  HSET2.LE.AND R5, R19, R97, PT ;  /* 0x0000006113057233 */ /* 0x000fe20003803000 */
[----:B------:R-:W-:-:S04]  /*55c0*/  PRMT R7, R152, 0x5410, R150 ;  /* 0x0000541098077816 */ /* 0x000fc80000000096 */
[----:B------:R-:W-:Y:S02]  /*55d0*/  LOP3.LUT R10, R5, R7, RZ, 0xc0, !PT ;  /* 0x00000007050a7212 */ /* 0x000fe400078ec0ff */
[----:B------:R-:W-:-:S04]  /*55e0*/  PRMT R5, R163, 0x5410, R162 ;  /* 0x00005410a3057816 */ /* 0x000fc800000000a2 */
[----:B------:R-:W-:Y:S01]  /*55f0*/  LOP3.LUT R12, R2, R5, RZ, 0xc0, !PT ;  /* 0x00000005020c7212 */ /* 0x000fe200078ec0ff */
[C---:B------:R-:W-:Y:S01]  /*5600*/  HMMA.16816.F32.BF16 R24, R8.reuse, R40, RZ ;  /* 0x000000280818723c */ /* 0x040fe200000418ff */
[----:B------:R-:W-:Y:S02]  /*5610*/  PRMT R2, R161, 0x5410, R160 ;  /* 0x00005410a1027816 */ /* 0x000fe400000000a0 */
[----:B------:R-:W-:Y:S02]  /*5620*/  PRMT R5, R159, 0x5410, R158 ;  /* 0x000054109f057816 */ /* 0x000fe4000000009e */
[----:B------:R-:W-:Y:S01]  /*5630*/  LOP3.LUT R13, R4, R2, RZ, 0xc0, !PT ;  /* 0x00000002040d7212 */ /* 0x000fe200078ec0ff */
[--C-:B------:R-:W-:Y:S02]  /*5640*/  HSET2.LE.AND R2, R45, R97.reuse, PT ;  /* 0x000000612d027233 */ /* 0x100fe40003803000 */
[----:B------:R-:W-:Y:S01]  /*5650*/  HMMA.16816.F32.BF16 R48, R8, R28, RZ ;  /* 0x0000001c0830723c */ /* 0x000fe200000418ff */
[----:B------:R-:W-:-:S02]  /*5660*/  HSET2.LE.AND R4, R44, R97, PT ;  /* 0x000000612c047233 */ /* 0x000fc40003803000 */
[----:B------:R-:W-:Y:S02]  /*5670*/  LOP3.LUT R14, R2, R5, RZ, 0xc0, !PT ;  /* 0x00000005020e7212 */ /* 0x000fe400078ec0ff */
[----:B------:R-:W-:-:S03]  /*5680*/  PRMT R2, R156, 0x5410, R154 ;  /* 0x000054109c027816 */ /* 0x000fc6000000009a */
[----:B------:R-:W-:Y:S01]  /*5690*/  HMMA.16816.F32.BF16 R92, R8, R42, RZ ;  /* 0x0000002a085c723c */ /* 0x000fe200000418ff */
[----:B------:R-:W-:-:S07]  /*56a0*/  LOP3.LUT R15, R4, R2, RZ, 0xc0, !PT ;  /* 0x00000002040f7212 */ /* 0x000fce00078ec0ff */
[C---:B------:R-:W-:Y:S08]  /*56b0*/  HMMA.16816.F32.BF16 R72, R12.reuse, R88, R24 ;  /* 0x000000580c48723c */ /* 0x040ff00000041818 */
[----:B------:R-:W-:Y:S08]  /*56c0*/  HMMA.16816.F32.BF16 R228, R12, R132, R48 ;  /* 0x000000840ce4723c */ /* 0x000ff00000041830 */
[C---:B------:R-:W-:Y:S08]  /*56d0*/  HMMA.16816.F32.BF16 R84, R8.reuse, R32, RZ ;  /* 0x000000200854723c */ /* 0x040ff000000418ff */
[----:B------:R-:W-:Y:S01]  /*56e0*/  HMMA.16816.F32.BF16 R80, R8, R34, RZ ;  /* 0x000000220850723c */ /* 0x000fe200000418ff */
[----:B------:R-:W-:-:S02]  /*56f0*/  IMAD.MOV.U32 R7, RZ, RZ, R74 ;  /* 0x000000ffff077224 */ /* 0x000fc400078e004a */
[----:B------:R-:W-:Y:S02]  /*5700*/  IMAD.MOV.U32 R5, RZ, RZ, R75 ;  /* 0x000000ffff057224 */ /* 0x000fe400078e004b */
[----:B------:R-:W-:Y:S02]  /*5710*/  IMAD.MOV.U32 R4, RZ, RZ, R72 ;  /* 0x000000ffff047224 */ /* 0x000fe400078e0048 */
[----:B------:R-:W-:Y:S01]  /*5720*/  IMAD.MOV.U32 R2, RZ, RZ, R73 ;  /* 0x000000ffff027224 */ /* 0x000fe200078e0049 */
[----:B------:R-:W-:Y:S01]  /*5730*/  HMMA.16816.F32.BF16 R40, R8, R36, RZ ;  /* 0x000000240828723c */ /* 0x000fe200000418ff */
[----:B------:R-:W-:Y:S02]  /*5740*/  IMAD.MOV.U32 R19, RZ, RZ, R228 ;  /* 0x000000ffff137224 */ /* 0x000fe400078e00e4 */
[----:B------:R-:W-:-:S05]  /*5750*/  IMAD.MOV.U32 R18, RZ, RZ, R229 ;  /* 0x000000ffff127224 */ /* 0x000fca00078e00e5 */
[C---:B------:R-:W-:Y:S08]  /*5760*/  HMMA.16816.F32.BF16 R36, R8.reuse, R38, RZ ;  /* 0x000000260824723c */ /* 0x040ff000000418ff */
[C---:B--2---:R-:W-:Y:S08]  /*5770*/  HMMA.16816.F32.BF16 R24, R8.reuse, R56, RZ ;  /* 0x000000380818723c */ /* 0x044ff000000418ff */
[C---:B------:R-:W-:Y:S08]  /*5780*/  HMMA.16816.F32.BF16 R44, R8.reuse, R30, RZ ;  /* 0x0000001e082c723c */ /* 0x040ff000000418ff */
        /* <DEDUP_REMOVED lines=14> */
[----:B------:R-:W-:Y:S07]  /*5870*/  HMMA.16816.F32.BF16 R172, R8, R142, RZ ;  /* 0x0000008e08ac723c */ /* 0x000fee00000418ff */
[----:B------:R-:W-:Y:S01]  /*5880*/  IMAD.MOV.U32 R9, RZ, RZ, R231 ;  /* 0x000000ffff097224 */ /* 0x000fe200078e00e7 */
[----:B------:R-:W-:Y:S01]  /*5890*/  HMMA.16816.F32.BF16 R216, R12, R136, R84 ;  /* 0x000000880cd8723c */ /* 0x000fe20000041854 */
[----:B------:R-:W-:Y:S01]  /*58a0*/  IMAD.MOV.U32 R8, RZ, RZ, R230 ;  /* 0x000000ffff087224 */ /* 0x000fe200078e00e6 */
[----:B------:R-:W-:-:S06]  /*58b0*/  LOP3.LUT R143, R16, 0xff, RZ, 0xc0, !PT ;  /* 0x000000ff108f7812 */ /* 0x000fcc00078ec0ff */
[C---:B------:R-:W-:Y:S08]  /*58c0*/  HMMA.16816.F32.BF16 R236, R12.reuse, R90, R92 ;  /* 0x0000005a0cec723c */ /* 0x040ff0000004185c */
[C---:B------:R-:W-:Y:S08]  /*58d0*/  HMMA.16816.F32.BF16 R84, R12.reuse, R138, R80 ;  /* 0x0000008a0c54723c */ /* 0x040ff00000041850 */
[C---:B------:R-:W-:Y:S07]  /*58e0*/  HMMA.16816.F32.BF16 R80, R12.reuse, R130, R36 ;  /* 0x000000820c50723c */ /* 0x040fee0000041824 */
[----:B------:R-:W-:Y:S01]  /*58f0*/  IMAD.MOV.U32 R36, RZ, RZ, R9 ;  /* 0x000000ffff247224 */ /* 0x000fe200078e0009 */
[----:B------:R-:W-:Y:S01]  /*5900*/  HMMA.16816.F32.BF16 R92, R12, R112, R24 ;  /* 0x000000700c5c723c */ /* 0x000fe20000041818 */
[----:B------:R-:W-:Y:S01]  /*5910*/  LDSM.16.MT88.4 R24, [R180+0xe800] ;  /* 0x00e80000b418783b */ /* 0x000fe20000004200 */
[----:B------:R-:W-:-:S02]  /*5920*/  IMAD.MOV.U32 R39, RZ, RZ, R212 ;  /* 0x000000ffff277224 */ /* 0x000fc400078e00d4 */
[----:B------:R-:W-:Y:S02]  /*5930*/  IMAD.MOV.U32 R38, RZ, RZ, R211 ;  /* 0x000000ffff267224 */ /* 0x000fe400078e00d3 */
[----:B------:R-:W-:Y:S02]  /*5940*/  IMAD.MOV.U32 R37, RZ, RZ, R21 ;  /* 0x000000ffff257224 */ /* 0x000fe400078e0015 */
[----:B------:R-:W-:Y:S01]  /*5950*/  IMAD.MOV.U32 R113, RZ, RZ, R8 ;  /* 0x000000ffff717224 */ /* 0x000fe200078e0008 */
[----:B------:R-:W-:Y:S01]  /*5960*/  HMMA.16816.F32.BF16 R228, R12, R126, R28 ;  /* 0x0000007e0ce4723c */ /* 0x000fe2000004181c */
[----:B------:R-:W1:Y:S01]  /*5970*/  LDSM.16.MT88.4 R8, [R179+0xe800] ;  /* 0x00e80000b308783b */ /* 0x000e620000004200 */
[----:B------:R-:W-:-:S03]  /*5980*/  IMAD.MOV.U32 R112, RZ, RZ, R18 ;  /* 0x000000ffff707224 */ /* 0x000fc600078e0012 */
[----:B------:R-:W2:Y:S03]  /*5990*/  LDSM.16.MT88.4 R28, [R177+0x10800] ;  /* 0x01080000b11c783b */ /* 0x000ea60000004200 */
[C---:B------:R-:W-:Y:S07]  /*59a0*/  HMMA.16816.F32.BF16 R88, R12.reuse, R128, R40 ;  /* 0x000000800c58723c */ /* 0x040fee0000041828 */
[----:B------:R-:W-:Y:S01]  /*59b0*/  IMAD.MOV.U32 R41, RZ, RZ, R2 ;  /* 0x000000ffff297224 */ /* 0x000fe200078e0002 */
[----:B------:R-:W-:Y:S01]  /*59c0*/  LOP3.LUT R2, R119, UR4, RZ, 0x3c, !PT ;  /* 0x0000000477027c12 */ /* 0x000fe2000f8e3cff */
[----:B------:R-:W-:Y:S01]  /*59d0*/  IMAD.MOV.U32 R43, RZ, RZ, R5 ;  /* 0x000000ffff2b7224 */ /* 0x000fe200078e0005 */
[----:B------:R-:W-:Y:S01]  /*59e0*/  HMMA.16816.F32.BF16 R232, R12, R134, R44 ;  /* 0x000000860ce8723c */ /* 0x000fe2000004182c */
[----:B------:R-:W-:-:S02]  /*59f0*/  IMAD.MOV.U32 R40, RZ, RZ, R4 ;  /* 0x000000ffff287224 */ /* 0x000fc400078e0004 */
[----:B------:R-:W-:-:S04]  /*5a00*/  IMAD.WIDE.U32 R4, R2, -0x326172a9, RZ ;  /* 0xcd9e8d5702047825 */ /* 0x000fc800078e00ff */
[----:B------:R-:W-:Y:S01]  /*5a10*/  IMAD.MOV.U32 R42, RZ, RZ, R7 ;  /* 0x000000ffff2a7224 */ /* 0x000fe200078e0007 */
[----:B------:R-:W-:Y:S01]  /*5a20*/  LOP3.LUT R5, R5, UR29, R248, 0x96, !PT ;  /* 0x0000001d05057c12 */ /* 0x000fe2000f8e96f8 */
[----:B------:R-:W-:Y:S01]  /*5a30*/  HMMA.16816.F32.BF16 R132, R12, R114, R52 ;  /* 0x000000720c84723c */ /* 0x000fe20000041834 */
[----:B------:R-:W-:Y:S01]  /*5a40*/  LOP3.LUT R2, R23, UR28, R4, 0x96, !PT ;  /* 0x0000001c17027c12 */ /* 0x000fe2000f8e9604 */
[----:B------:R-:W-:Y:S01]  /*5a50*/  IMAD.MOV.U32 R47, RZ, RZ, R215 ;  /* 0x000000ffff2f7224 */ /* 0x000fe200078e00d7 */
[----:B------:R-:W-:Y:S01]  /*5a60*/  SHF.R.U32.HI R248, RZ, 0x10, R16 ;  /* 0x00000010fff87819 */ /* 0x000fe20000011610 */
[----:B------:R-:W-:-:S04]  /*5a70*/  IMAD.WIDE.U32 R4, R5, -0x2daee0ad, RZ ;  /* 0xd2511f5305047825 */ /* 0x000fc800078e00ff */
[----:B------:R-:W-:Y:S01]  /*5a80*/  IMAD.MOV.U32 R55, RZ, RZ, R19 ;  /* 0x000000ffff377224 */ /* 0x000fe200078e0013 */
[----:B------:R-:W-:Y:S01]  /*5a90*/  LOP3.LUT R5, R5, UR27, R98, 0x96, !PT ;  /* 0x0000001b05057c12 */ /* 0x000fe2000f8e9662 */
[----:B------:R-:W-:Y:S01]  /*5aa0*/  IMAD.WIDE.U32 R18, R2, -0x2daee0ad, RZ ;  /* 0xd2511f5302127825 */ /* 0x000fe200078e00ff */
[----:B------:R-:W-:Y:S01]  /*5ab0*/  HMMA.16816.F32.BF16 R244, R12, R124, R32 ;  /* 0x0000007c0cf4723c */ /* 0x000fe20000041820 */
[----:B------:R-:W3:Y:S02]  /*5ac0*/  LDSM.16.MT88.4 R32, [R180+0x10800] ;  /* 0x01080000b420783b */ /* 0x000ee40000004200 */
[----:B------:R-:W-:Y:S01]  /*5ad0*/  IMAD.MOV.U32 R115, RZ, RZ, R240 ;  /* 0x000000ffff737224 */ /* 0x000fe200078e00f0 */
[----:B------:R-:W-:Y:S01]  /*5ae0*/  LOP3.LUT R2, R19, UR25, R4, 0x96, !PT ;  /* 0x0000001913027c12 */ /* 0x000fe2000f8e9604 */
[----:B------:R-:W-:-:S03]  /*5af0*/  IMAD.WIDE.U32 R4, R5, -0x326172a9, RZ ;  /* 0xcd9e8d5705047825 */ /* 0x000fc600078e00ff */
[C---:B-1----:R-:W-:Y:S01]  /*5b00*/  HMMA.16816.F32.BF16 R128, R12.reuse, R10, R56 ;  /* 0x0000000a0c80723c */ /* 0x042fe20000041838 */
[----:B------:R-:W-:Y:S02]  /*5b10*/  IMAD.MOV.U32 R52, RZ, RZ, R222 ;  /* 0x000000ffff347224 */ /* 0x000fe400078e00de */
[----:B------:R-:W-:Y:S02]  /*5b20*/  IMAD.MOV.U32 R53, RZ, RZ, R221 ;  /* 0x000000ffff357224 */ /* 0x000fe400078e00dd */
[----:B------:R-:W-:Y:S02]  /*5b30*/  IMAD.MOV.U32 R54, RZ, RZ, R220 ;  /* 0x000000ffff367224 */ /* 0x000fe400078e00dc */
[----:B------:R-:W-:Y:S01]  /*5b40*/  IMAD.WIDE.U32 R10, R2, -0x326172a9, RZ ;  /* 0xcd9e8d57020a7825 */ /* 0x000fe200078e00ff */
[C-C-:B------:R-:W-:Y:S01]  /*5b50*/  LOP3.LUT R2, R5.reuse, UR26, R22.reuse, 0x96, !PT ;  /* 0x0000001a05027c12 */ /* 0x140fe2000f8e9616 */
[----:B------:R-:W-:Y:S01]  /*5b60*/  HMMA.16816.F32.BF16 R240, R12, R24, R72 ;  /* 0x000000180cf0723c */ /* 0x000fe20000041848 */
[----:B------:R-:W-:Y:S01]  /*5b70*/  LOP3.LUT R5, R5, UR26, R22, 0x96, !PT ;  /* 0x0000001a05057c12 */ /* 0x000fe2000f8e9616 */
[----:B------:R-:W-:Y:S01]  /*5b80*/  IMAD.MOV.U32 R46, RZ, RZ, R214 ;  /* 0x000000ffff2e7224 */ /* 0x000fe200078e00d6 */
[C-C-:B------:R-:W-:Y:S01]  /*5b90*/  LOP3.LUT R7, R11.reuse, UR24, R4.reuse, 0x96, !PT ;  /* 0x000000180b077c12 */ /* 0x140fe2000f8e9604 */
[----:B------:R-:W-:Y:S01]  /*5ba0*/  IMAD.MOV.U32 R45, RZ, RZ, R213 ;  /* 0x000000ffff2d7224 */ /* 0x000fe200078e00d5 */
[----:B------:R-:W-:Y:S01]  /*5bb0*/  LOP3.LUT R4, R11, UR24, R4, 0x96, !PT ;  /* 0x000000180b047c12 */ /* 0x000fe2000f8e9604 */
[----:B------:R-:W-:-:S02]  /*5bc0*/  IMAD.MOV.U32 R114, RZ, RZ, R227 ;  /* 0x000000ffff727224 */ /* 0x000fc400078e00e3 */
[----:B------:R-:W-:Y:S01]  /*5bd0*/  IMAD.MOV.U32 R72, RZ, RZ, R223 ;  /* 0x000000ffff487224 */ /* 0x000fe200078e00df */
[C---:B------:R-:W-:Y:S01]  /*5be0*/  HMMA.16816.F32.BF16 R212, R12.reuse, R8, R60 ;  /* 0x000000080cd4723c */ /* 0x040fe2000004183c */
[----:B------:R-:W-:Y:S02]  /*5bf0*/  IMAD.MOV.U32 R73, RZ, RZ, R226 ;  /* 0x000000ffff497224 */ /* 0x000fe400078e00e2 */
[----:B------:R-:W-:Y:S02]  /*5c00*/  IMAD.MOV.U32 R74, RZ, RZ, R225 ;  /* 0x000000ffff4a7224 */ /* 0x000fe400078e00e1 */
[----:B------:R-:W-:Y:S02]  /*5c10*/  IMAD.MOV.U32 R75, RZ, RZ, R224 ;  /* 0x000000ffff4b7224 */ /* 0x000fe400078e00e0 */
[----:B------:R-:W-:Y:S01]  /*5c20*/  IMAD.WIDE.U32 R8, R2, -0x2daee0ad, RZ ;  /* 0xd2511f5302087825 */ /* 0x000fe200078e00ff */
[----:B--2---:R-:W-:Y:S03]  /*5c30*/  HMMA.16816.F32.BF16 R220, R12, R28, R76 ;  /* 0x0000001c0cdc723c */ /* 0x004fe6000004184c */
[----:B------:R-:W-:Y:S01]  /*5c40*/  IMAD.MOV.U32 R44, RZ, RZ, R181 ;  /* 0x000000ffff2c7224 */ /* 0x000fe200078e00b5 */
[----:B------:R-:W-:Y:S01]  /*5c50*/  LOP3.LUT R9, R9, UR21, R18, 0x96, !PT ;  /* 0x0000001509097c12 */ /* 0x000fe2000f8e9612 */
[----:B------:R-:W-:-:S02]  /*5c60*/  IMAD.WIDE.U32 R18, R4, -0x2daee0ad, RZ ;  /* 0xd2511f5304127825 */ /* 0x000fc400078e00ff */
[----:B------:R-:W-:Y:S01]  /*5c70*/  LOP3.LUT R76, R17, UR30, R70, 0x96, !PT ;  /* 0x0000001e114c7c12 */ /* 0x000fe2000f8e9646 */
[C---:B------:R-:W-:Y:S01]  /*5c80*/  HMMA.16816.F32.BF16 R224, R12.reuse, R26, R64 ;  /* 0x0000001a0ce0723c */ /* 0x040fe20000041840 */
[----:B------:R-:W-:Y:S01]  /*5c90*/  IMAD.WIDE.U32 R78, R7, -0x2daee0ad, RZ ;  /* 0xd2511f53074e7825 */ /* 0x000fe200078e00ff */
[----:B------:R-:W1:Y:S01]  /*5ca0*/  LDSM.16.MT88.4 R24, [R178+0x10800] ;  /* 0x01080000b218783b */ /* 0x000e620000004200 */
[----:B------:R-:W-:Y:S02]  /*5cb0*/  LOP3.LUT R70, R69, UR5, R96, 0x96, !PT ;  /* 0x0000000545467c12 */ /* 0x000fe4000f8e9660 */
[----:B------:R-:W-:Y:S01]  /*5cc0*/  IMAD R7, R5, -0x2daee0ad, RZ ;  /* 0xd2511f5305077824 */ /* 0x000fe200078e02ff */
[----:B------:R-:W-:Y:S01]  /*5cd0*/  LOP3.LUT R2, R79, UR15, R8, 0x96, !PT ;  /* 0x0000000f4f027c12 */ /* 0x000fe2000f8e9608 */
[----:B------:R-:W-:Y:S01]  /*5ce0*/  IMAD.WIDE.U32 R8, R9, -0x326172a9, RZ ;  /* 0xcd9e8d5709087825 */ /* 0x000fe200078e00ff */
[----:B------:R-:W-:Y:S01]  /*5cf0*/  SHF.R.U32.HI R79, RZ, 0x18, R16 ;  /* 0x00000018ff4f7819 */ /* 0x000fe20000011610 */
[----:B------:R-:W-:Y:S02]  /*5d00*/  HMMA.16816.F32.BF16 R124, R12, R30, R100 ;  /* 0x0000001e0c7c723c */ /* 0x000fe40000041864 */
[----:B------:R-:W-:Y:S01]  /*5d10*/  IMAD.WIDE.U32 R4, R2, -0x326172a9, RZ ;  /* 0xcd9e8d5702047825 */ /* 0x000fe200078e00ff */
[----:B------:R-:W-:-:S02]  /*5d20*/  LOP3.LUT R2, R19, UR15, R7, 0x96, !PT ;  /* 0x0000000f13027c12 */ /* 0x000fc4000f8e9607 */
[----:B------:R-:W-:Y:S01]  /*5d30*/  LOP3.LUT R77, R9, UR17, R10, 0x96, !PT ;  /* 0x00000011094d7c12 */ /* 0x000fe2000f8e960a */
[----:B------:R-:W-:Y:S01]  /*5d40*/  IMAD.MOV.U32 R60, RZ, RZ, R40 ;  /* 0x000000ffff3c7224 */ /* 0x000fe200078e0028 */
[C---:B------:R-:W-:Y:S01]  /*5d50*/  LOP3.LUT R17, R4.reuse, 0xff, RZ, 0xc0, !PT ;  /* 0x000000ff04117812 */ /* 0x040fe200078ec0ff */
[----:B------:R-:W-:Y:S01]  /*5d60*/  IMAD.MOV.U32 R61, RZ, RZ, R41 ;  /* 0x000000ffff3d7224 */ /* 0x000fe200078e0029 */
[----:B------:R-:W-:Y:S01]  /*5d70*/  LOP3.LUT R71, R4, 0xffff, RZ, 0xc0, !PT ;  /* 0x0000ffff04477812 */ /* 0x000fe200078ec0ff */
[----:B---3--:R-:W-:Y:S01]  /*5d80*/  HMMA.16816.F32.BF16 R48, R12, R32, R120 ;  /* 0x000000200c30723c */ /* 0x008fe20000041878 */
[----:B------:R-:W-:Y:S01]  /*5d90*/  SHF.R.U32.HI R211, RZ, 0x10, R4 ;  /* 0x00000010ffd37819 */ /* 0x000fe20000011604 */
[----:B------:R-:W-:Y:S01]  /*5da0*/  IMAD.MOV.U32 R102, RZ, RZ, R38 ;  /* 0x000000ffff667224 */ /* 0x000fe200078e0026 */
[----:B------:R-:W-:Y:S01]  /*5db0*/  SHF.R.U32.HI R16, RZ, 0x18, R4 ;  /* 0x00000018ff107819 */ /* 0x000fe20000011604 */
[----:B------:R-:W-:Y:S01]  /*5dc0*/  IMAD.MOV.U32 R99, RZ, RZ, R45 ;  /* 0x000000ffff637224 */ /* 0x000fe200078e002d */
[----:B------:R-:W-:Y:S01]  /*5dd0*/  LOP3.LUT R11, R5, UR30, R8, 0x96, !PT ;  /* 0x0000001e050b7c12 */ /* 0x000fe2000f8e9608 */
[----:B------:R-:W-:Y:S01]  /*5de0*/  IMAD.WIDE.U32 R4, R2, -0x326172a9, RZ ;  /* 0xcd9e8d5702047825 */ /* 0x000fe200078e00ff */
[----:B------:R-:W-:-:S02]  /*5df0*/  LOP3.LUT R10, R9, UR17, R10, 0x96, !PT ;  /* 0x00000011090a7c12 */ /* 0x000fc4000f8e960a */
[----:B------:R-:W-:Y:S01]  /*5e00*/  ISETP.GE.U32.AND P3, PT, R251, R17, PT ;  /* 0x00000011fb00720c */ /* 0x000fe20003f66070 */
[----:B------:R-:W-:Y:S01]  /*5e10*/  IMAD.MOV.U32 R100, RZ, RZ, R46 ;  /* 0x000000ffff647224 */ /* 0x000fe200078e002e */
[----:B------:R-:W-:Y:S01]  /*5e20*/  LOP3.LUT R7, R5, UR30, R8, 0x96, !PT ;  /* 0x0000001e05077c12 */ /* 0x000fe2000f8e9608 */
[----:B------:R-:W-:Y:S01]  /*5e30*/  IMAD.MOV.U32 R101, RZ, RZ, R47 ;  /* 0x000000ffff657224 */ /* 0x000fe200078e002f */
[C---:B------:R-:W-:Y:S02]  /*5e40*/  LOP3.LUT R2, R4.reuse, 0xffff, RZ, 0xc0, !PT ;  /* 0x0000ffff04027812 */ /* 0x040fe400078ec0ff */
[--C-:B------:R-:W-:Y:S02]  /*5e50*/  SHF.R.U32.HI R8, RZ, 0x10, R4.reuse ;  /* 0x00000010ff087819 */ /* 0x100fe40000011604 */
[----:B------:R-:W-:Y:S02]  /*5e60*/  LOP3.LUT R9, R4, 0xff, RZ, 0xc0, !PT ;  /* 0x000000ff04097812 */ /* 0x000fe400078ec0ff */
[----:B------:R-:W-:-:S02]  /*5e70*/  SHF.R.U32.HI R5, RZ, 0x18, R4 ;  /* 0x00000018ff057819 */ /* 0x000fc40000011604 */
[----:B------:R-:W-:Y:S02]  /*5e80*/  SHF.R.U32.HI R4, RZ, 0x8, R2 ;  /* 0x00000008ff047819 */ /* 0x000fe40000011602 */
[----:B------:R-:W-:Y:S01]  /*5e90*/  LOP3.LUT R2, R8, 0xff, RZ, 0xc0, !PT ;  /* 0x000000ff08027812 */ /* 0x000fe200078ec0ff */
[C---:B-1----:R-:W-:Y:S01]  /*5ea0*/  HMMA.16816.F32.BF16 R56, R12.reuse, R26, R108 ;  /* 0x0000001a0c38723c */ /* 0x042fe2000004186c */
[----:B------:R-:W-:Y:S02]  /*5eb0*/  PRMT R23, R9, 0x5410, R4 ;  /* 0x0000541009177816 */ /* 0x000fe40000000004 */
[----:B------:R-:W-:Y:S01]  /*5ec0*/  PRMT R22, R2, 0x5410, R5 ;  /* 0x0000541002167816 */ /* 0x000fe20000000005 */
[----:B------:R-:W-:Y:S01]  /*5ed0*/  IMAD.WIDE.U32 R4, R10, -0x2daee0ad, RZ ;  /* 0xd2511f530a047825 */ /* 0x000fe200078e00ff */
[----:B------:R-:W-:Y:S02]  /*5ee0*/  ISETP.GE.U32.AND P5, PT, R251, R16, PT ;  /* 0x00000010fb00720c */ /* 0x000fe40003fa6070 */
[----:B------:R-:W-:Y:S01]  /*5ef0*/  SHF.R.U32.HI R8, RZ, 0x10, R11 ;  /* 0x00000010ff087819 */ /* 0x000fe2000001160b */
[----:B------:R-:W-:Y:S01]  /*5f00*/  HMMA.16816.F32.BF16 R64, R12, R24, R104 ;  /* 0x000000180c40723c */ /* 0x000fe20000041868 */
[C---:B------:R-:W-:Y:S01]  /*5f10*/  LOP3.LUT R9, R4.reuse, 0xffff, RZ, 0xc0, !PT ;  /* 0x0000ffff04097812 */ /* 0x040fe200078ec0ff */
[----:B------:R-:W-:Y:S01]  /*5f20*/  IMAD.MOV.U32 R111, RZ, RZ, R72 ;  /* 0x000000ffff6f7224 */ /* 0x000fe200078e0048 */
[----:B------:R-:W-:Y:S01]  /*5f30*/  LOP3.LUT R16, R4, 0xff, RZ, 0xc0, !PT ;  /* 0x000000ff04107812 */ /* 0x000fe200078ec0ff */
[----:B------:R-:W-:Y:S01]  /*5f40*/  IMAD.MOV.U32 R72, RZ, RZ, R114 ;  /* 0x000000ffff487224 */ /* 0x000fe200078e0072 */
[--C-:B------:R-:W-:Y:S01]  /*5f50*/  SHF.R.U32.HI R10, RZ, 0x10, R4.reuse ;  /* 0x00000010ff0a7819 */ /* 0x100fe20000011604 */
[----:B------:R-:W-:Y:S01]  /*5f60*/  IMAD.MOV.U32 R110, RZ, RZ, R115 ;  /* 0x000000ffff6e7224 */ /* 0x000fe200078e0073 */
[----:B------:R-:W-:Y:S01]  /*5f70*/  SHF.R.U32.HI R17, RZ, 0x18, R4 ;  /* 0x00000018ff117819 */ /* 0x000fe20000011604 */
[----:B------:R-:W-:Y:S01]  /*5f80*/  IMAD.MOV.U32 R105, RZ, RZ, R37 ;  /* 0x000000ffff697224 */ /* 0x000fe200078e0025 */
[----:B------:R-:W-:Y:S01]  /*5f90*/  LOP3.LUT R4, R7, 0xffff, RZ, 0xc0, !PT ;  /* 0x0000ffff07047812 */ /* 0x000fe200078ec0ff */
[----:B------:R-:W-:Y:S01]  /*5fa0*/  IMAD.MOV.U32 R106, RZ, RZ, R39 ;  /* 0x000000ffff6a7224 */ /* 0x000fe200078e0027 */
[----:B------:R-:W-:Y:S01]  /*5fb0*/  LOP3.LUT R2, R5, UR5, R18, 0x96, !PT ;  /* 0x0000000505027c12 */ /* 0x000fe2000f8e9612 */
[----:B------:R-:W-:Y:S01]  /*5fc0*/  IMAD.MOV.U32 R107, RZ, RZ, R44 ;  /* 0x000000ffff6b7224 */ /* 0x000fe200078e002c */
[----:B------:R-:W-:-:S02]  /*5fd0*/  SHF.R.U32.HI R5, RZ, 0x8, R4 ;  /* 0x00000008ff057819 */ /* 0x000fc40000011604 */
[----:B------:R-:W-:Y:S02]  /*5fe0*/  LOP3.LUT R4, R7, 0xff, RZ, 0xc0, !PT ;  /* 0x000000ff07047812 */ /* 0x000fe400078ec0ff */
[----:B------:R-:W-:Y:S02]  /*5ff0*/  LOP3.LUT R8, R8, 0xff, RZ, 0xc0, !PT ;  /* 0x000000ff08087812 */ /* 0x000fe400078ec0ff */
[----:B------:R-:W-:Y:S01]  /*6000*/  PRMT R19, R4, 0x5410, R5 ;  /* 0x0000541004137816 */ /* 0x000fe20000000005 */
[----:B------:R-:W-:Y:S01]  /*6010*/  FFMA.FTZ R4, R168, c[0x0][0x23c], -R0 ;  /* 0x00008f00a8047a23 */ /* 0x000fe20000010800 */
[--C-:B------:R-:W-:Y:S01]  /*6020*/  SHF.R.U32.HI R5, RZ, 0x10, R7.reuse ;  /* 0x00000010ff057819 */ /* 0x100fe20000011607 */
[----:B------:R-:W-:Y:S01]  /*6030*/  IMAD.MOV.U32 R168, RZ, RZ, R52 ;  /* 0x000000ffffa87224 */ /* 0x000fe200078e0034 */
[----:B------:R-:W-:Y:S01]  /*6040*/  SHF.R.U32.HI R7, RZ, 0x18, R7 ;  /* 0x00000018ff077819 */ /* 0x000fe20000011607 */
[----:B------:R1:W2:Y:S01]  /*6050*/  MUFU.EX2 R62, R4 ;  /* 0x00000004003e7308 */ /* 0x0002a20000000800 */
[----:B------:R-:W-:Y:S01]  /*6060*/  ISETP.GE.U32.AND P6, PT, R251, R8, PT ;  /* 0x00000008fb00720c */ /* 0x000fe20003fc6070 */
[----:B------:R-:W-:Y:S01]  /*6070*/  HSET2.LE.AND R8, R22, R97, PT ;  /* 0x0000006116087233 */ /* 0x000fe20003803000 */
[----:B------:R-:W-:-:S02]  /*6080*/  IMAD.MOV.U32 R52, RZ, RZ, R55 ;  /* 0x000000ffff347224 */ /* 0x000fc400078e0037 */
[----:B------:R-:W-:Y:S01]  /*6090*/  IMAD.MOV.U32 R55, RZ, RZ, R36 ;  /* 0x000000ffff377224 */ /* 0x000fe200078e0024 */
[----:B-1----:R-:W-:Y:S01]  /*60a0*/  LOP3.LUT R4, R5, 0xff, RZ, 0xc0, !PT ;  /* 0x000000ff05047812 */ /* 0x002fe200078ec0ff */
[----:B------:R-:W-:-:S03]  /*60b0*/  FFMA.FTZ R5, R169, c[0x0][0x23c], -R0 ;  /* 0x00008f00a9057a23 */ /* 0x000fc60000010800 */
[----:B------:R-:W-:Y:S01]  /*60c0*/  PRMT R18, R4, 0x5410, R7 ;  /* 0x0000541004127816 */ /* 0x000fe20000000007 */
[----:B------:R1:W-:Y:S01]  /*60d0*/  MUFU.EX2 R21, R5 ;  /* 0x0000000500157308 */ /* 0x0003e20000000800 */
[----:B------:R-:W-:Y:S01]  /*60e0*/  LOP3.LUT R4, R11, 0xff, RZ, 0xc0, !PT ;  /* 0x000000ff0b047812 */ /* 0x000fe200078ec0ff */
[----:B------:R-:W-:-:S03]  /*60f0*/  FFMA.FTZ R7, R164, c[0x0][0x23c], -R0 ;  /* 0x00008f00a4077a23 */ /* 0x000fc60000010800 */
[C---:B------:R-:W-:Y:S02]  /*6100*/  ISETP.GE.U32.AND P1, PT, R251.reuse, R4, PT ;  /* 0x00000004fb00720c */ /* 0x040fe40003f26070 */
[----:B------:R-:W-:Y:S01]  /*6110*/  SHF.R.U32.HI R4, RZ, 0x18, R11 ;  /* 0x00000018ff047819 */ /* 0x000fe2000001160b */
[----:B------:R3:W-:Y:S03]  /*6120*/  MUFU.EX2 R109, R7 ;  /* 0x00000007006d7308 */ /* 0x0007e60000000800 */
[----:B------:R-:W-:Y:S02]  /*6130*/  ISETP.GE.U32.AND P2, PT, R251, R4, PT ;  /* 0x00000004fb00720c */ /* 0x000fe40003f46070 */
[----:B------:R-:W-:Y:S01]  /*6140*/  LOP3.LUT R4, R11, 0xffff, RZ, 0xc0, !PT ;  /* 0x0000ffff0b047812 */ /* 0x000fe200078ec0ff */
[----:B-1----:R-:W-:-:S03]  /*6150*/  FFMA.FTZ R5, R167, c[0x0][0x23c], -R0 ;  /* 0x00008f00a7057a23 */ /* 0x002fc60000010800 */
[----:B------:R-:W-:Y:S01]  /*6160*/  SHF.R.U32.HI R4, RZ, 0x8, R4 ;  /* 0x00000008ff047819 */ /* 0x000fe20000011604 */
[----:B------:R1:W-:Y:S03]  /*6170*/  MUFU.EX2 R63, R5 ;  /* 0x00000005003f7308 */ /* 0x0003e60000000800 */
[----:B------:R-:W-:Y:S01]  /*6180*/  LOP3.LUT R4, R4, 0xffff, RZ, 0xc0, !PT ;  /* 0x0000ffff04047812 */ /* 0x000fe200078ec0ff */
[----:B---3--:R-:W-:-:S03]  /*6190*/  FFMA.FTZ R7, R208, c[0x0][0x23c], -R6 ;  /* 0x00008f00d0077a23 */ /* 0x008fc60000010806 */
[----:B------:R-:W-:Y:S02]  /*61a0*/  ISETP.GE.U32.AND P4, PT, R251, R4, PT ;  /* 0x00000004fb00720c */ /* 0x000fe40003f86070 */
[----:B------:R-:W-:Y:S01]  /*61b0*/  LOP3.LUT R4, R10, 0xff, RZ, 0xc0, !PT ;  /* 0x000000ff0a047812 */ /* 0x000fe200078ec0ff */
[----:B------:R3:W-:Y:S03]  /*61c0*/  MUFU.EX2 R103, R7 ;  /* 0x0000000700677308 */ /* 0x0007e60000000800 */
[----:B------:R-:W-:Y:S02]  /*61d0*/  PRMT R11, R4, 0x5410, R17 ;  /* 0x00005410040b7816 */ /* 0x000fe40000000011 */
[----:B------:R-:W-:Y:S01]  /*61e0*/  LOP3.LUT R4, R2, 0xffff, RZ, 0xc0, !PT ;  /* 0x0000ffff02047812 */ /* 0x000fe200078ec0ff */
[----:B-1----:R-:W-:Y:S02]  /*61f0*/  FFMA.FTZ R5, R166, c[0x0][0x23c], -R0 ;  /* 0x00008f00a6057a23 */ /* 0x002fe40000010800 */
[--C-:B------:R-:W-:Y:S01]  /*6200*/  HSET2.LE.AND R17, R11, R97.reuse, PT ;  /* 0x000000610b117233 */ /* 0x100fe20003803000 */
[----:B------:R-:W-:Y:S01]  /*6210*/  IMAD.MOV.U32 R166, RZ, RZ, R54 ;  /* 0x000000ffffa67224 */ /* 0x000fe200078e0036 */
[----:B------:R1:W-:Y:S01]  /*6220*/  MUFU.EX2 R169, R5 ;  /* 0x0000000500a97308 */ /* 0x0003e20000000800 */
[----:B------:R-:W-:Y:S01]  /*6230*/  IMAD.MOV.U32 R54, RZ, RZ, R113 ;  /* 0x000000ffff367224 */ /* 0x000fe200078e0071 */
[----:B---3--:R-:W-:Y:S01]  /*6240*/  HSET2.LE.AND R7, R23, R97, PT ;  /* 0x0000006117077233 */ /* 0x008fe20003803000 */
[----:B-1----:R-:W-:-:S02]  /*6250*/  FFMA.FTZ R5, R165, c[0x0][0x23c], -R0 ;  /* 0x00008f00a5057a23 */ /* 0x002fc40000010800 */
[----:B------:R-:W-:-:S03]  /*6260*/  IMAD.MOV.U32 R165, RZ, RZ, R53 ;  /* 0x000000ffffa57224 */ /* 0x000fc600078e0035 */
[----:B------:R1:W-:Y:S01]  /*6270*/  MUFU.EX2 R167, R5 ;  /* 0x0000000500a77308 */ /* 0x0003e20000000800 */
[----:B------:R-:W-:Y:S02]  /*6280*/  IMAD.MOV.U32 R53, RZ, RZ, R112 ;  /* 0x000000ffff357224 */ /* 0x000fe400078e0070 */
[----:B-1----:R-:W-:-:S05]  /*6290*/  FFMA.FTZ R5, R117, c[0x0][0x23c], -R0 ;  /* 0x00008f0075057a23 */ /* 0x002fca0000010800 */
[----:B------:R1:W-:Y:S02]  /*62a0*/  MUFU.EX2 R181, R5 ;  /* 0x0000000500b57308 */ /* 0x0003e40000000800 */
[----:B-1----:R-:W-:-:S04]  /*62b0*/  SHF.R.U32.HI R5, RZ, 0x8, R9 ;  /* 0x00000008ff057819 */ /* 0x002fc80000011609 */
[----:B------:R-:W-:Y:S01]  /*62c0*/  PRMT R16, R16, 0x5410, R5 ;  /* 0x0000541010107816 */ /* 0x000fe20000000005 */
[----:B------:R-:W-:-:S04]  /*62d0*/  FFMA.FTZ R5, R210, c[0x0][0x23c], -R6 ;  /* 0x00008f00d2057a23 */ /* 0x000fc80000010806 */
[----:B------:R1:W-:Y:S01]  /*62e0*/  MUFU.EX2 R164, R5 ;  /* 0x0000000500a47308 */ /* 0x0003e20000000800 */
[----:B------:R-:W-:Y:S01]  /*62f0*/  HSET2.LE.AND R16, R16, R97, PT ;  /* 0x0000006110107233 */ /* 0x000fe20003803000 */
[----:B-1----:R-:W-:Y:S02]  /*6300*/  SHF.R.U32.HI R5, RZ, 0x8, R4 ;  /* 0x00000008ff057819 */ /* 0x002fe40000011604 */
[----:B------:R-:W-:-:S04]  /*6310*/  LOP3.LUT R4, R2, 0xff, RZ, 0xc0, !PT ;  /* 0x000000ff02047812 */ /* 0x000fc800078ec0ff */
[----:B------:R-:W-:Y:S01]  /*6320*/  PRMT R9, R4, 0x5410, R5 ;  /* 0x0000541004097816 */ /* 0x000fe20000000005 */
[----:B------:R-:W-:Y:S01]  /*6330*/  FFMA.FTZ R4, R203, c[0x0][0x23c], -R6 ;  /* 0x00008f00cb047a23 */ /* 0x000fe20000010806 */
[----:B------:R-:W-:Y:S01]  /*6340*/  SHF.R.U32.HI R5, RZ, 0x10, R2 ;  /* 0x00000010ff057819 */ /* 0x000fe20000011602 */
[----:B--2---:R-:W-:Y:S02]  /*6350*/  IMAD.MOV.U32 R203, RZ, RZ, R62 ;  /* 0x000000ffffcb7224 */ /* 0x004fe400078e003e */
[----:B------:R1:W2:Y:S01]  /*6360*/  MUFU.EX2 R24, R4 ;  /* 0x0000000400187308 */ /* 0x0002a20000000800 */
[----:B------:R-:W-:Y:S01]  /*6370*/  HSET2.LE.AND R9, R9, R97, PT ;  /* 0x0000006109097233 */ /* 0x000fe20003803000 */
[----:B------:R-:W-:Y:S01]  /*6380*/  IMAD.MOV.U32 R62, RZ, RZ, R42 ;  /* 0x000000ffff3e7224 */ /* 0x000fe200078e002a */
[----:B-1----:R-:W-:Y:S02]  /*6390*/  SHF.R.U32.HI R4, RZ, 0x18, R2 ;  /* 0x00000018ff047819 */ /* 0x002fe40000011602 */
[----:B------:R-:W-:Y:S01]  /*63a0*/  LOP3.LUT R2, R5, 0xff, RZ, 0xc0, !PT ;  /* 0x000000ff05027812 */ /* 0x000fe200078ec0ff */
[----:B------:R-:W-:-:S03]  /*63b0*/  FFMA.FTZ R5, R209, c[0x0][0x23c], -R6 ;  /* 0x00008f00d1057a23 */ /* 0x000fc60000010806 */
[----:B------:R-:W-:Y:S01]  /*63c0*/  PRMT R10, R2, 0x5410, R4 ;  /* 0x00005410020a7816 */ /* 0x000fe20000000004 */
[----:B------:R1:W3:Y:S01]  /*63d0*/  MUFU.EX2 R104, R5 ;  /* 0x0000000500687308 */ /* 0x0002e20000000800 */
[--C-:B------:R-:W-:Y:S01]  /*63e0*/  FFMA.FTZ R4, R201, c[0x0][0x23c], -R6.reuse ;  /* 0x00008f00c9047a23 */ /* 0x100fe20000010806 */
[--C-:B------:R-:W-:Y:S02]  /*63f0*/  HSET2.LE.AND R2, R19, R97.reuse, PT ;  /* 0x0000006113027233 */ /* 0x100fe40003803000 */
[--C-:B------:R-:W-:Y:S01]  /*6400*/  HSET2.LE.AND R11, R10, R97.reuse, PT ;  /* 0x000000610a0b7233 */ /* 0x100fe20003803000 */
[----:B------:R-:W-:Y:S02]  /*6410*/  FFMA.FTZ R10, R200, c[0x0][0x23c], -R6 ;  /* 0x00008f00c80a7a23 */ /* 0x000fe40000010806 */
[----:B------:R-:W-:Y:S01]  /*6420*/  IMAD.MOV.U32 R200, RZ, RZ, R73 ;  /* 0x000000ffffc87224 */ /* 0x000fe200078e0049 */
[----:B------:R4:W-:Y:S01]  /*6430*/  MUFU.EX2 R108, R4 ;  /* 0x00000004006c7308 */ /* 0x0009e20000000800 */
[----:B-1----:R-:W-:Y:S01]  /*6440*/  HSET2.LE.AND R5, R18, R97, PT ;  /* 0x0000006112057233 */ /* 0x002fe20003803000 */
[----:B------:R-:W-:-:S06]  /*6450*/  FFMA.FTZ R18, R170, c[0x0][0x23c], -R0 ;  /* 0x00008f00aa127a23 */ /* 0x000fcc0000010800 */
[----:B------:R-:W-:Y:S01]  /*6460*/  MUFU.EX2 R96, R10 ;  /* 0x0000000a00607308 */ /* 0x000fe20000000800 */
[----:B------:R-:W-:Y:S02]  /*6470*/  FFMA.FTZ R0, R202, c[0x0][0x23c], -R6 ;  /* 0x00008f00ca007a23 */ /* 0x000fe40000010806 */
[----:B--2---:R-:W-:Y:S02]  /*6480*/  IMAD.MOV.U32 R202, RZ, RZ, R24 ;  /* 0x000000ffffca7224 */ /* 0x004fe400078e0018 */
[----:B------:R-:W-:Y:S01]  /*6490*/  IMAD.MOV.U32 R170, RZ, RZ, R63 ;  /* 0x000000ffffaa7224 */ /* 0x000fe200078e003f */
[----:B----4-:R-:W-:Y:S01]  /*64a0*/  F2FP.BF16.PACK_AB R4, R103, R164 ;  /* 0x000000a46704723e */ /* 0x010fe200000010ff */
[----:B------:R-:W-:Y:S01]  /*64b0*/  FFMA.FTZ R6, R171, c[0x0][0x23c], -R6 ;  /* 0x00008f00ab067a23 */ /* 0x000fe20000010806 */
[----:B------:R1:W2:Y:S01]  /*64c0*/  MUFU.EX2 R98, R0 ;  /* 0x0000000000627308 */ /* 0x0002a20000000800 */
[----:B------:R-:W-:Y:S01]  /*64d0*/  IMAD.MOV.U32 R63, RZ, RZ, R43 ;  /* 0x000000ffff3f7224 */ /* 0x000fe200078e002b */
[C---:B------:R-:W-:Y:S01]  /*64e0*/  PRMT R142, R4.reuse, 0x7610, R142 ;  /* 0x00007610048e7816 */ /* 0x040fe2000000008e */
[----:B------:R-:W-:Y:S01]  /*64f0*/  HMMA.16816.F32.BF16 R40, R12, R34, R144 ;  /* 0x000000220c28723c */ /* 0x000fe20000041890 */
[----:B------:R-:W-:Y:S01]  /*6500*/  PRMT R141, R4, 0x7632, R141 ;  /* 0x00007632048d7816 */ /* 0x000fe2000000008d */
[----:B------:R-:W-:-:S03]  /*6510*/  IMAD.MOV.U32 R171, RZ, RZ, R72 ;  /* 0x000000ffffab7224 */ /* 0x000fc600078e0048 */
[----:B------:R-:W4:Y:S02]  /*6520*/  MUFU.EX2 R97, R6 ;  /* 0x0000000600617308 */ /* 0x000f240000000800 */
[----:B------:R-:W-:Y:S02]  /*6530*/  IMAD.MOV.U32 R146, RZ, RZ, R168 ;  /* 0x000000ffff927224 */ /* 0x000fe400078e00a8 */
[----:B------:R-:W-:Y:S02]  /*6540*/  IMAD.MOV.U32 R147, RZ, RZ, R110 ;  /* 0x000000ffff937224 */ /* 0x000fe400078e006e */
[----:B------:R-:W-:Y:S01]  /*6550*/  IMAD.MOV.U32 R168, RZ, RZ, R105 ;  /* 0x000000ffffa87224 */ /* 0x000fe200078e0069 */
[----:B-1----:R-:W-:Y:S01]  /*6560*/  F2FP.BF16.PACK_AB R0, R21, R203 ;  /* 0x000000cb1500723e */ /* 0x002fe200000010ff */
[----:B------:R-:W1:Y:S01]  /*6570*/  MUFU.EX2 R201, R18 ;  /* 0x0000001200c97308 */ /* 0x000e620000000800 */
[----:B------:R-:W-:Y:S02]  /*6580*/  IMAD.MOV.U32 R110, RZ, RZ, R107 ;  /* 0x000000ffff6e7224 */ /* 0x000fe400078e006b */
[----:B------:R-:W-:-:S02]  /*6590*/  PRMT R140, R0, 0x7632, R140 ;  /* 0x00007632008c7816 */ /* 0x000fc4000000008c */
[----:B------:R-:W-:Y:S02]  /*65a0*/  PRMT R139, R0, 0x7610, R139 ;  /* 0x00007610008b7816 */ /* 0x000fe4000000008b */
[----:B------:R-:W-:-:S04]  /*65b0*/  PRMT R0, R142, 0x5410, R141 ;  /* 0x000054108e007816 */ /* 0x000fc8000000008d */
[----:B------:R-:W-:Y:S02]  /*65c0*/  LOP3.LUT R4, R2, R0, RZ, 0xc0, !PT ;  /* 0x0000000002047212 */ /* 0x000fe400078ec0ff */
[----:B------:R-:W-:Y:S02]  /*65d0*/  PRMT R0, R139, 0x5410, R140 ;  /* 0x000054108b007816 */ /* 0x000fe4000000008c */
[----:B------:R-:W-:Y:S02]  /*65e0*/  F2FP.BF16.PACK_AB R2, R169, R170 ;  /* 0x000000aaa902723e */ /* 0x000fe400000010ff */
[----:B------:R-:W-:Y:S02]  /*65f0*/  LOP3.LUT R5, R5, R0, RZ, 0xc0, !PT ;  /* 0x0000000005057212 */ /* 0x000fe400078ec0ff */
[----:B---3--:R-:W-:Y:S02]  /*6600*/  F2FP.BF16.PACK_AB R0, R104, R202 ;  /* 0x000000ca6800723e */ /* 0x008fe400000010ff */
[----:B------:R-:W-:-:S02]  /*6610*/  PRMT R136, R2, 0x7632, R136 ;  /* 0x0000763202887816 */ /* 0x000fc40000000088 */
[C---:B------:R-:W-:Y:S02]  /*6620*/  PRMT R138, R0.reuse, 0x7610, R138 ;  /* 0x00007610008a7816 */ /* 0x040fe4000000008a */
[----:B------:R-:W-:Y:S02]  /*6630*/  PRMT R137, R0, 0x7632, R137 ;  /* 0x0000763200897816 */ /* 0x000fe40000000089 */
[----:B--2---:R-:W-:Y:S02]  /*6640*/  F2FP.BF16.PACK_AB R0, R98, R108 ;  /* 0x0000006c6200723e */ /* 0x004fe400000010ff */
[----:B------:R-:W-:Y:S02]  /*6650*/  PRMT R119, R2, 0x7610, R119 ;  /* 0x0000761002777816 */ /* 0x000fe40000000077 */
[C---:B------:R-:W-:Y:S02]  /*6660*/  PRMT R118, R0.reuse, 0x7610, R118 ;  /* 0x0000761000767816 */ /* 0x040fe40000000076 */
[----:B------:R-:W-:-:S02]  /*6670*/  PRMT R117, R0, 0x7632, R117 ;  /* 0x0000763200757816 */ /* 0x000fc40000000075 */
[----:B------:R-:W-:Y:S02]  /*6680*/  PRMT R0, R138, 0x5410, R137 ;  /* 0x000054108a007816 */ /* 0x000fe40000000089 */
[----:B----4-:R-:W-:Y:S02]  /*6690*/  F2FP.BF16.PACK_AB R2, R97, R96 ;  /* 0x000000606102723e */ /* 0x010fe400000010ff */
[----:B------:R-:W-:Y:S02]  /*66a0*/  LOP3.LUT R6, R7, R0, RZ, 0xc0, !PT ;  /* 0x0000000007067212 */ /* 0x000fe400078ec0ff */
[----:B------:R-:W-:Y:S02]  /*66b0*/  PRMT R0, R119, 0x5410, R136 ;  /* 0x0000541077007816 */ /* 0x000fe40000000088 */
[----:B------:R-:W-:Y:S02]  /*66c0*/  PRMT R33, R2, 0x7610, R33 ;  /* 0x0000761002217816 */ /* 0x000fe40000000021 */
[----:B------:R-:W-:-:S02]  /*66d0*/  LOP3.LUT R7, R8, R0, RZ, 0xc0, !PT ;  /* 0x0000000008077212 */ /* 0x000fc400078ec0ff */
[----:B------:R-:W-:Y:S02]  /*66e0*/  PRMT R0, R118, 0x5410, R117 ;  /* 0x0000541076007816 */ /* 0x000fe40000000075 */
[----:B------:R-:W-:Y:S02]  /*66f0*/  PRMT R32, R2, 0x7632, R32 ;  /* 0x0000763202207816 */ /* 0x000fe40000000020 */
[----:B------:R-:W-:Y:S01]  /*6700*/  LOP3.LUT R112, R9, R0, RZ, 0xc0, !PT ;  /* 0x0000000009707212 */ /* 0x000fe200078ec0ff */
[----:B------:R2:W3:Y:S01]  /*6710*/  LDL.LU.S16 R2, [R1+0x20] ;  /* 0x0000200001027983 */ /* 0x0004e20000300600 */
[----:B------:R-:W-:-:S04]  /*6720*/  F2FP.BF16.PACK_AB R0, R181, R167 ;  /* 0x000000a7b500723e */ /* 0x000fc800000010ff */
[C---:B------:R-:W-:Y:S02]  /*6730*/  PRMT R35, R0.reuse, 0x7632, R35 ;  /* 0x0000763200237816 */ /* 0x040fe40000000023 */
[----:B------:R-:W-:Y:S02]  /*6740*/  PRMT R34, R0, 0x7610, R34 ;  /* 0x0000761000227816 */ /* 0x000fe40000000022 */
[----:B-1----:R-:W-:-:S04]  /*6750*/  F2FP.BF16.PACK_AB R0, R201, R109 ;  /* 0x0000006dc900723e */ /* 0x002fc800000010ff */
[C---:B------:R-:W-:Y:S02]  /*6760*/  PRMT R23, R0.reuse, 0x7610, R23 ;  /* 0x0000761000177816 */ /* 0x040fe40000000017 */
[----:B------:R-:W-:Y:S02]  /*6770*/  PRMT R22, R0, 0x7632, R22 ;  /* 0x0000763200167816 */ /* 0x000fe40000000016 */
[----:B------:R-:W-:-:S04]  /*6780*/  PRMT R0, R34, 0x5410, R35 ;  /* 0x0000541022007816 */ /* 0x000fc80000000023 */
[----:B------:R-:W-:Y:S02]  /*6790*/  LOP3.LUT R113, R11, R0, RZ, 0xc0, !PT ;  /* 0x000000000b717212 */ /* 0x000fe400078ec0ff */
[----:B------:R-:W1:Y:S01]  /*67a0*/  LDSM.16.MT88.4 R8, [R179+0x10800] ;  /* 0x01080000b308783b */ /* 0x000e620000004200 */
[----:B------:R-:W-:-:S04]  /*67b0*/  PRMT R0, R33, 0x5410, R32 ;  /* 0x0000541021007816 */ /* 0x000fc80000000020 */
[----:B------:R-:W-:Y:S02]  /*67c0*/  LOP3.LUT R114, R16, R0, RZ, 0xc0, !PT ;  /* 0x0000000010727212 */ /* 0x000fe400078ec0ff */
[----:B------:R-:W-:-:S04]  /*67d0*/  PRMT R0, R23, 0x5410, R22 ;  /* 0x0000541017007816 */ /* 0x000fc80000000016 */
[----:B------:R-:W-:Y:S01]  /*67e0*/  LOP3.LUT R115, R17, R0, RZ, 0xc0, !PT ;  /* 0x0000000011737212 */ /* 0x000fe200078ec0ff */
[C---:B-1----:R-:W-:Y:S07]  /*67f0*/  HMMA.16816.F32.BF16 R24, R12.reuse, R8, R204 ;  /* 0x000000080c18723c */ /* 0x042fee00000418cc */
[----:B------:R-:W-:Y:S01]  /*6800*/  IMAD.MOV.U32 R207, RZ, RZ, R97 ;  /* 0x000000ffffcf7224 */ /* 0x000fe200078e0061 */
[----:B------:R-:W-:Y:S01]  /*6810*/  HMMA.16816.F32.BF16 R16, R12, R10, R172 ;  /* 0x0000000a0c10723c */ /* 0x000fe200000418ac */
[----:B------:R-:W1:Y:S01]  /*6820*/  LDSM.16.MT88.4 R12, [R177+0xd000] ;  /* 0x00d00000b10c783b */ /* 0x000e620000004200 */
[----:B------:R-:W-:-:S02]  /*6830*/  IMAD.MOV.U32 R205, RZ, RZ, R96 ;  /* 0x000000ffffcd7224 */ /* 0x000fc400078e0060 */
[----:B------:R-:W-:Y:S01]  /*6840*/  IMAD.MOV.U32 R204, RZ, RZ, R109 ;  /* 0x000000ffffcc7224 */ /* 0x000fe200078e006d */
[----:B------:R-:W4:Y:S01]  /*6850*/  LDSM.16.MT88.4 R8, [R178+0xd000] ;  /* 0x00d00000b208783b */ /* 0x000f220000004200 */
[----:B------:R-:W-:Y:S02]  /*6860*/  IMAD.MOV.U32 R206, RZ, RZ, R201 ;  /* 0x000000ffffce7224 */ /* 0x000fe400078e00c9 */
[C---:B-1----:R-:W-:Y:S08]  /*6870*/  HMMA.16816.F32.BF16 R120, R4.reuse, R12, R60 ;  /* 0x0000000c0478723c */ /* 0x042ff0000004183c */
[C---:B------:R-:W-:Y:S01]  /*6880*/  HMMA.16816.F32.BF16 R28, R4.reuse, R14, R236 ;  /* 0x0000000e041c723c */ /* 0x040fe200000418ec */
[----:B------:R-:W1:Y:S06]  /*6890*/  LDSM.16.MT88.4 R12, [R180+0xd000] ;  /* 0x00d00000b40c783b */ /* 0x000e6c0000004200 */
[----:B------:R-:W-:Y:S01]  /*68a0*/  IMAD.MOV.U32 R239, RZ, RZ, R98 ;  /* 0x000000ffffef7224 */ /* 0x000fe200078e0062 */
[----:B----4-:R-:W-:Y:S01]  /*68b0*/  HMMA.16816.F32.BF16 R36, R4, R8, R216 ;  /* 0x000000080424723c */ /* 0x010fe200000418d8 */
[----:B------:R-:W-:-:S02]  /*68c0*/  IMAD.MOV.U32 R237, RZ, RZ, R108 ;  /* 0x000000ffffed7224 */ /* 0x000fc400078e006c */
[----:B------:R-:W-:-:S04]  /*68d0*/  IMAD.MOV.U32 R236, RZ, RZ, R167 ;  /* 0x000000ffffec7224 */ /* 0x000fc800078e00a7 */
[----:B------:R-:W-:Y:S01]  /*68e0*/  IMAD.MOV.U32 R219, RZ, RZ, R104 ;  /* 0x000000ffffdb7224 */ /* 0x000fe200078e0068 */
[C---:B------:R-:W-:Y:S01]  /*68f0*/  HMMA.16816.F32.BF16 R44, R4.reuse, R10, R84 ;  /* 0x0000000a042c723c */ /* 0x040fe20000041854 */
[----:B------:R-:W4:Y:S01]  /*6900*/  LDSM.16.MT88.4 R8, [R179+0xd000] ;  /* 0x00d00000b308783b */ /* 0x000f220000004200 */
[----:B------:R-:W-:Y:S02]  /*6910*/  IMAD.MOV.U32 R216, RZ, RZ, R170 ;  /* 0x000000ffffd87224 */ /* 0x000fe400078e00aa */
[----:B------:R-:W-:Y:S02]  /*6920*/  IMAD.MOV.U32 R218, RZ, RZ, R169 ;  /* 0x000000ffffda7224 */ /* 0x000fe400078e00a9 */
[----:B------:R-:W-:Y:S02]  /*6930*/  IMAD.MOV.U32 R217, RZ, RZ, R202 ;  /* 0x000000ffffd97224 */ /* 0x000fe400078e00ca */
[C---:B-1----:R-:W-:Y:S08]  /*6940*/  HMMA.16816.F32.BF16 R52, R4.reuse, R12, R52 ;  /* 0x0000000c0434723c */ /* 0x042ff00000041834 */
[C---:B------:R-:W-:Y:S01]  /*6950*/  HMMA.16816.F32.BF16 R60, R4.reuse, R14, R232 ;  /* 0x0000000e043c723c */ /* 0x040fe200000418e8 */
[----:B------:R-:W1:Y:S06]  /*6960*/  LDSM.16.MT88.4 R12, [R177+0xf000] ;  /* 0x00f00000b10c783b */ /* 0x000e6c0000004200 */
[----:B------:R-:W-:Y:S01]  /*6970*/  IMAD.MOV.U32 R232, RZ, RZ, R203 ;  /* 0x000000ffffe87224 */ /* 0x000fe200078e00cb */
[----:B----4-:R-:W-:Y:S01]  /*6980*/  HMMA.16816.F32.BF16 R80, R4, R10, R80 ;  /* 0x0000000a0450723c */ /* 0x010fe20000041850 */
[----:B------:R-:W-:-:S02]  /*6990*/  IMAD.MOV.U32 R233, RZ, RZ, R164 ;  /* 0x000000ffffe97224 */ /* 0x000fc400078e00a4 */
[----:B------:R-:W-:Y:S02]  /*69a0*/  IMAD.MOV.U32 R164, RZ, RZ, R74 ;  /* 0x000000ffffa47224 */ /* 0x000fe400078e004a */
[----:B------:R-:W-:Y:S02]  /*69b0*/  IMAD.MOV.U32 R203, RZ, RZ, R75 ;  /* 0x000000ffffcb7224 */ /* 0x000fe400078e004b */
[----:B------:R-:W-:Y:S01]  /*69c0*/  IMAD.MOV.U32 R235, RZ, RZ, R103 ;  /* 0x000000ffffeb7224 */ /* 0x000fe200078e0067 */
[----:B------:R-:W-:Y:S01]  /*69d0*/  HMMA.16816.F32.BF16 R72, R4, R8, R88 ;  /* 0x000000080448723c */ /* 0x000fe20000041858 */
[----:B------:R-:W4:Y:S01]  /*69e0*/  LDSM.16.MT88.4 R8, [R178+0xf000] ;  /* 0x00f00000b208783b */ /* 0x000f220000004200 */
[----:B------:R-:W-:-:S06]  /*69f0*/  IMAD.MOV.U32 R234, RZ, RZ, R203 ;  /* 0x000000ffffea7224 */ /* 0x000fcc00078e00cb */
[C---:B-1----:R-:W-:Y:S07]  /*6a00*/  HMMA.16816.F32.BF16 R84, R4.reuse, R12, R244 ;  /* 0x0000000c0454723c */ /* 0x042fee00000418f4 */
[----:B------:R-:W-:Y:S01]  /*6a10*/  IMAD.MOV.U32 R244, RZ, RZ, R100 ;  /* 0x000000fffff47224 */ /* 0x000fe200078e0064 */
[----:B------:R-:W-:Y:S01]  /*6a20*/  HMMA.16816.F32.BF16 R88, R4, R14, R228 ;  /* 0x0000000e0458723c */ /* 0x000fe200000418e4 */
[----:B------:R-:W1:Y:S01]  /*6a30*/  LDSM.16.MT88.4 R12, [R180+0xf000] ;  /* 0x00f00000b40c783b */ /* 0x000e620000004200 */
[----:B------:R-:W-:-:S02]  /*6a40*/  IMAD.MOV.U32 R246, RZ, RZ, R111 ;  /* 0x000000fffff67224 */ /* 0x000fc400078e006f */
[----:B------:R-:W-:Y:S02]  /*6a50*/  IMAD.MOV.U32 R111, RZ, RZ, R99 ;  /* 0x000000ffff6f7224 */ /* 0x000fe400078e0063 */
[----:B------:R-:W-:Y:S02]  /*6a60*/  IMAD.MOV.U32 R247, RZ, RZ, R110 ;  /* 0x000000fffff77224 */ /* 0x000fe400078e006e */
[----:B------:R-:W-:Y:S01]  /*6a70*/  IMAD.MOV.U32 R228, RZ, RZ, R106 ;  /* 0x000000ffffe47224 */ /* 0x000fe200078e006a */
[----:B----4-:R-:W-:Y:S01]  /*6a80*/  HMMA.16816.F32.BF16 R92, R4, R8, R92 ;  /* 0x00000008045c723c */ /* 0x010fe2000004185c */
[----:B------:R-:W-:Y:S02]  /*6a90*/  IMAD.MOV.U32 R231, RZ, RZ, R101 ;  /* 0x000000ffffe77224 */ /* 0x000fe400078e0065 */
[----:B------:R-:W-:Y:S02]  /*6aa0*/  IMAD.MOV.U32 R230, RZ, RZ, R102 ;  /* 0x000000ffffe67224 */ /* 0x000fe400078e0066 */
[----:B------:R-:W-:-:S02]  /*6ab0*/  IMAD.MOV.U32 R238, RZ, RZ, R111 ;  /* 0x000000ffffee7224 */ /* 0x000fc400078e006f */
        /* <DEDUP_REMOVED lines=11> */
[----:B------:R-:W-:Y:S02]  /*6b70*/  IMAD.MOV.U32 R226, RZ, RZ, R146 ;  /* 0x000000ffffe27224 */ /* 0x000fe400078e0092 */
[----:B------:R-:W-:Y:S01]  /*6b80*/  IMAD.MOV.U32 R227, RZ, RZ, R147 ;  /* 0x000000ffffe37224 */ /* 0x000fe200078e0093 */
[C---:B----4-:R-:W-:Y:S08]  /*6b90*/  HMMA.16816.F32.BF16 R108, R4.reuse, R8, R212 ;  /* 0x00000008046c723c */ /* 0x050ff000000418d4 */
[C---:B------:R-:W-:Y:S01]  /*6ba0*/  HMMA.16816.F32.BF16 R128, R4.reuse, R10, R128 ;  /* 0x0000000a0480723c */ /* 0x040fe20000041880 */
[----:B------:R-:W4:Y:S07]  /*6bb0*/  LDSM.16.MT88.4 R8, [R178+0x11000] ;  /* 0x01100000b208783b */ /* 0x000f2e0000004200 */
[C---:B-1----:R-:W-:Y:S08]  /*6bc0*/  HMMA.16816.F32.BF16 R132, R4.reuse, R12, R220 ;  /* 0x0000000c0484723c */ /* 0x042ff000000418dc */
[----:B------:R-:W-:Y:S01]  /*6bd0*/  HMMA.16816.F32.BF16 R144, R4, R14, R124 ;  /* 0x0000000e0490723c */ /* 0x000fe2000004187c */
[----:B------:R-:W1:Y:S01]  /*6be0*/  LDSM.16.MT88.4 R12, [R180+0x11000] ;  /* 0x01100000b40c783b */ /* 0x000e620000004200 */
[----:B---3--:R-:W-:-:S02]  /*6bf0*/  @!P3 HFMA2.BF16_V2 R2, -RZ.H0_H0, RZ.H0_H0, -R138.H0_H0 ;  /* 0x200000ffff02b231 */ /* 0x008fc4000034098a */
[----:B------:R-:W-:Y:S01]  /*6c00*/  @!P6 HFMA2.BF16_V2 R209, -RZ.H0_H0, RZ.H0_H0, -R139.H0_H0 ;  /* 0x200000ffffd1e231 */ /* 0x000fe2000034098b */
[----:B------:R-:W-:Y:S01]  /*6c10*/  SHF.R.U32.HI R0, RZ, 0x8, R71 ;  /* 0x00000008ff007819 */ /* 0x000fe20000011647 */
[----:B------:R-:W-:Y:S01]  /*6c20*/  @!P1 HFMA2.BF16_V2 R250, -RZ.H0_H0, RZ.H0_H0, -R142.H0_H0 ;  /* 0x200000fffffa9231 */ /* 0x000fe2000034098e */
[----:B------:R-:W-:Y:S01]  /*6c30*/  LDSM.16.MT88.4 R124, [R177+0xd800] ;  /* 0x00d80000b17c783b */ /* 0x000fe20000004200 */
[C---:B----4-:R-:W-:Y:S03]  /*6c40*/  HMMA.16816.F32.BF16 R200, R4.reuse, R10, R56 ;  /* 0x0000000a04c8723c */ /* 0x050fe60000041838 */
[----:B------:R-:W-:Y:S05]  /*6c50*/  LDSM.16.MT88.4 R56, [R179+0xd800] ;  /* 0x00d80000b338783b */ /* 0x000fea0000004200 */
[C---:B-1----:R-:W-:Y:S01]  /*6c60*/  HMMA.16816.F32.BF16 R168, R4.reuse, R14, R40 ;  /* 0x0000000e04a8723c */ /* 0x042fe20000041828 */
[----:B------:R-:W1:Y:S07]  /*6c70*/  LDSM.16.MT88.4 R40, [R178+0xd800] ;  /* 0x00d80000b228783b */ /* 0x000e6e0000004200 */
[----:B------:R-:W-:Y:S01]  /*6c80*/  HMMA.16816.F32.BF16 R172, R4, R12, R48 ;  /* 0x0000000c04ac723c */ /* 0x000fe20000041830 */
[----:B------:R-:W3:Y:S07]  /*6c90*/  LDSM.16.MT88.4 R48, [R180+0xd800] ;  /* 0x00d80000b430783b */ /* 0x000eee0000004200 */
[C---:B-1----:R-:W-:Y:S08]  /*6ca0*/  HMMA.16816.F32.BF16 R36, R112.reuse, R40, R36 ;  /* 0x000000287024723c */ /* 0x042ff00000041824 */
[C---:B------:R-:W-:Y:S08]  /*6cb0*/  HMMA.16816.F32.BF16 R40, R112.reuse, R42, R44 ;  /* 0x0000002a7028723c */ /* 0x040ff0000004182c */
[C---:B---3--:R-:W-:Y:S08]  /*6cc0*/  HMMA.16816.F32.BF16 R44, R112.reuse, R48, R52 ;  /* 0x00000030702c723c */ /* 0x048ff00000041834 */
[----:B------:R-:W-:Y:S01]  /*6cd0*/  HMMA.16816.F32.BF16 R52, R112, R56, R72 ;  /* 0x000000387034723c */ /* 0x000fe20000041848 */
[----:B------:R2:W3:Y:S07]  /*6ce0*/  LDL.LU.S16 R73, [R1+0x24] ;  /* 0x0000240001497983 */ /* 0x0004ee0000300600 */
[----:B------:R-:W-:Y:S01]  /*6cf0*/  HMMA.16816.F32.BF16 R164, R4, R8, R64 ;  /* 0x0000000804a4723c */ /* 0x000fe20000041840 */
[----:B------:R-:W1:Y:S01]  /*6d00*/  LDSM.16.MT88.4 R8, [R179+0x11000] ;  /* 0x01100000b308783b */ /* 0x000e620000004200 */
[----:B------:R-:W-:-:S02]  /*6d10*/  @!P6 PRMT R139, R209, 0x5410, RZ ;  /* 0x00005410d18be816 */ /* 0x000fc400000000ff */
[----:B------:R-:W-:Y:S01]  /*6d20*/  LOP3.LUT R0, R0, 0xffff, RZ, 0xc0, !PT ;  /* 0x0000ffff00007812 */ /* 0x000fe200078ec0ff */
[----:B------:R-:W-:Y:S01]  /*6d30*/  @!P4 HFMA2.BF16_V2 R210, -RZ.H0_H0, RZ.H0_H0, -R141.H0_H0 ;  /* 0x200000ffffd2c231 */ /* 0x000fe2000034098d */
[----:B------:R-:W-:Y:S01]  /*6d40*/  @!P1 PRMT R142, R250, 0x5410, RZ ;  /* 0x00005410fa8e9816 */ /* 0x000fe200000000ff */
[----:B------:R-:W-:Y:S01]  /*6d50*/  IMAD.MOV.U32 R225, RZ, RZ, R227 ;  /* 0x000000ffffe17224 */ /* 0x000fe200078e00e3 */
[----:B------:R-:W-:Y:S01]  /*6d60*/  HMMA.16816.F32.BF16 R120, R112, R124, R120 ;  /* 0x0000007c7078723c */ /* 0x000fe20000041878 */
[----:B------:R-:W-:Y:S01]  /*6d70*/  @!P2 HFMA2.BF16_V2 R208, -RZ.H0_H0, RZ.H0_H0, -R140.H0_H0 ;  /* 0x200000ffffd0a231 */ /* 0x000fe2000034098c */
[----:B------:R-:W4:Y:S01]  /*6d80*/  LDSM.16.MT88.4 R64, [R177+0xf800] ;  /* 0x00f80000b140783b */ /* 0x000f220000004200 */
[----:B---3--:R-:W-:-:S05]  /*6d90*/  @!P5 HFMA2.BF16_V2 R73, -RZ.H0_H0, RZ.H0_H0, -R136.H0_H0 ;  /* 0x200000ffff49d231 */ /* 0x008fca0000340988 */
[----:B------:R-:W-:-:S04]  /*6da0*/  PRMT R72, R73, 0x7610, R72 ;  /* 0x0000761049487816 */ /* 0x000fc80000000048 */
[----:B------:R-:W-:Y:S02]  /*6db0*/  @!P5 PRMT R136, R72, 0x5410, RZ ;  /* 0x000054104888d816 */ /* 0x000fe400000000ff */
[----:B------:R2:W3:Y:S01]  /*6dc0*/  LDL.LU.S16 R72, [R1+0x28] ;  /* 0x0000280001487983 */ /* 0x0004e20000300600 */
[C---:B-1----:R-:W-:Y:S08]  /*6dd0*/  HMMA.16816.F32.BF16 R24, R4.reuse, R8, R24 ;  /* 0x000000080418723c */ /* 0x042ff00000041818 */
[----:B------:R-:W-:Y:S07]  /*6de0*/  HMMA.16816.F32.BF16 R16, R4, R10, R16 ;  /* 0x0000000a0410723c */ /* 0x000fee0000041810 */
[----:B------:R-:W-:-:S02]  /*6df0*/  PRMT R6, R2, 0x7610, R6 ;  /* 0x0000761002067816 */ /* 0x000fc40000000006 */
[----:B------:R-:W-:-:S04]  /*6e00*/  LOP3.LUT R2, R211, 0xff, RZ, 0xc0, !PT ;  /* 0x000000ffd3027812 */ /* 0x000fc800078ec0ff */
[----:B------:R-:W-:Y:S11]  /*6e10*/  ISETP.GE.U32.AND P6, PT, R251, R2, PT ;  /* 0x00000002fb00720c */ /* 0x000ff60003fc6070 */
[----:B------:R-:W-:Y:S02]  /*6e20*/  @!UPT UIADD3 URZ, URZ, URZ, URZ ;  /* 0x0000003f3f3ff290 */ /* 0x000fe4000fffe03f */
[----:B---3--:R-:W-:-:S05]  /*6e30*/  @!P6 HFMA2.BF16_V2 R72, -RZ.H0_H0, RZ.H0_H0, -R119.H0_H0 ;  /* 0x200000ffff48e231 */ /* 0x008fca0000340977 */
[----:B------:R-:W-:Y:S02]  /*6e40*/  PRMT R71, R72, 0x7610, R71 ;  /* 0x0000761048477816 */ /* 0x000fe40000000047 */
[----:B------:R-:W-:Y:S01]  /*6e50*/  ISETP.GE.U32.AND P1, PT, R251, R0, PT ;  /* 0x00000000fb00720c */ /* 0x000fe20003f26070 */
[----:B------:R-:W-:Y:S01]  /*6e60*/  IMAD.WIDE.U32 R4, R77, -0x2daee0ad, RZ ;  /* 0xd2511f534d047825 */ /* 0x000fe200078e00ff */
[----:B------:R-:W-:Y:S01]  /*6e70*/  @!P6 PRMT R119, R71, 0x5410, RZ ;  /* 0x000054104777e816 */ /* 0x000fe200000000ff */
[----:B------:R-:W-:Y:S01]  /*6e80*/  HMMA.16816.F32.BF16 R124, R112, R126, R28 ;  /* 0x0000007e707c723c */ /* 0x000fe2000004181c */
[----:B------:R2:W3:Y:S02]  /*6e90*/  LDL.LU.S16 R71, [R1+0x2c] ;  /* 0x00002c0001477983 */ /* 0x0004e40000300600 */
[----:B------:R-:W-:Y:S02]  /*6ea0*/  LOP3.LUT R0, R5, UR5, R78, 0x96, !PT ;  /* 0x0000000505007c12 */ /* 0x000fe4000f8e964e */
[----:B------:R-:W-:-:S02]  /*6eb0*/  @!P3 PRMT R138, R6, 0x5410, RZ ;  /* 0x00005410068ab816 */ /* 0x000fc400000000ff */
[----:B------:R-:W-:Y:S01]  /*6ec0*/  @!P4 PRMT R141, R210, 0x5410, RZ ;  /* 0x00005410d28dc816 */ /* 0x000fe200000000ff */
[----:B------:R-:W-:Y:S01]  /*6ed0*/  IMAD.MOV.U32 R227, RZ, RZ, R240 ;  /* 0x000000ffffe37224 */ /* 0x000fe200078e00f0 */
[----:B------:R-:W-:Y:S01]  /*6ee0*/  LOP3.LUT R9, R68, 0xffff, RZ, 0xc0, !PT ;  /* 0x0000ffff44097812 */ /* 0x000fe200078ec0ff */
[----:B------:R-:W-:Y:S01]  /*6ef0*/  @!P1 HFMA2.BF16_V2 R252, -RZ.H0_H0, RZ.H0_H0, -R137.H0_H0 ;  /* 0x200000fffffc9231 */ /* 0x000fe20000340989 */
[C---:B------:R-:W-:Y:S01]  /*6f00*/  LOP3.LUT R6, R0.reuse, 0xff, RZ, 0xc0, !PT ;  /* 0x000000ff00067812 */ /* 0x040fe200078ec0ff */
[----:B------:R-:W-:Y:S01]  /*6f10*/  IMAD.MOV.U32 R224, RZ, RZ, R225 ;  /* 0x000000ffffe07224 */ /* 0x000fe200078e00e1 */
[----:B------:R-:W-:Y:S01]  /*6f20*/  LOP3.LUT R2, R0, 0xffff, RZ, 0xc0, !PT ;  /* 0x0000ffff00027812 */ /* 0x000fe200078ec0ff */
[----:B------:R-:W-:Y:S01]  /*6f30*/  HMMA.16816.F32.BF16 R56, R112, R58, R80 ;  /* 0x0000003a7038723c */ /* 0x000fe20000041850 */
[----:B------:R-:W-:Y:S01]  /*6f40*/  @!P1 PRMT R137, R252, 0x5410, RZ ;  /* 0x00005410fc899816 */ /* 0x000fe200000000ff */
[----:B------:R-:W1:Y:S01]  /*6f50*/  LDSM.16.MT88.4 R72, [R178+0xf800] ;  /* 0x00f80000b248783b */ /* 0x000e620000004200 */
[----:B------:R-:W-:-:S02]  /*6f60*/  ISETP.GE.U32.AND P1, PT, R251, R6, PT ;  /* 0x00000006fb00720c */ /* 0x000fc40003f26070 */
[----:B------:R-:W-:Y:S02]  /*6f70*/  SHF.R.U32.HI R6, RZ, 0x18, R0 ;  /* 0x00000018ff067819 */ /* 0x000fe40000011600 */
[----:B------:R-:W-:Y:S02]  /*6f80*/  LOP3.LUT R8, R68, 0xff, RZ, 0xc0, !PT ;  /* 0x000000ff44087812 */ /* 0x000fe400078ec0ff */
[--C-:B------:R-:W-:Y:S02]  /*6f90*/  SHF.R.U32.HI R10, RZ, 0x10, R68.reuse ;  /* 0x00000010ff0a7819 */ /* 0x100fe40000011644 */
[----:B------:R-:W-:Y:S02]  /*6fa0*/  SHF.R.U32.HI R7, RZ, 0x18, R68 ;  /* 0x00000018ff077819 */ /* 0x000fe40000011644 */
[----:B------:R-:W-:Y:S01]  /*6fb0*/  ISETP.GE.U32.AND P4, PT, R251, R143, PT ;  /* 0x0000008ffb00720c */ /* 0x000fe20003f86070 */
[----:B------:R-:W-:Y:S01]  /*6fc0*/  IMAD.MOV.U32 R240, RZ, RZ, R241 ;  /* 0x000000fffff07224 */ /* 0x000fe200078e00f1 */
[----:B------:R-:W-:-:S02]  /*6fd0*/  SHF.R.U32.HI R0, RZ, 0x10, R0 ;  /* 0x00000010ff007819 */ /* 0x000fc40000011600 */
[----:B------:R-:W-:Y:S01]  /*6fe0*/  @!P2 PRMT R140, R208, 0x5410, RZ ;  /* 0x00005410d08ca816 */ /* 0x000fe200000000ff */
[----:B------:R-:W-:Y:S01]  /*6ff0*/  IMAD.MOV.U32 R215, RZ, RZ, R227 ;  /* 0x000000ffffd77224 */ /* 0x000fe200078e00e3 */
[----:B------:R-:W-:Y:S01]  /*7000*/  LOP3.LUT R0, R0, 0xff, RZ, 0xc0, !PT ;  /* 0x000000ff00007812 */ /* 0x000fe200078ec0ff */
[----:B------:R-:W1:Y:S03]  /*7010*/  LDSM.16.MT88.4 R80, [R180+0xf800] ;  /* 0x00f80000b450783b */ /* 0x000e660000004200 */
[----:B------:R-:W-:Y:S02]  /*7020*/  ISETP.GE.U32.AND P6, PT, R251, R0, PT ;  /* 0x00000000fb00720c */ /* 0x000fe40003fc6070 */
[----:B------:R-:W-:-:S04]  /*7030*/  LOP3.LUT R0, R70, 0xffff, RZ, 0xc0, !PT ;  /* 0x0000ffff46007812 */ /* 0x000fc800078ec0ff */
[----:B------:R-:W-:-:S04]  /*7040*/  SHF.R.U32.HI R0, RZ, 0x8, R0 ;  /* 0x00000008ff007819 */ /* 0x000fc80000011600 */
[----:B------:R-:W-:Y:S01]  /*7050*/  LOP3.LUT R0, R0, 0xffff, RZ, 0xc0, !PT ;  /* 0x0000ffff00007812 */ /* 0x000fe200078ec0ff */
[----:B---3--:R-:W-:-:S05]  /*7060*/  @!P1 HFMA2.BF16_V2 R71, -RZ.H0_H0, RZ.H0_H0, -R118.H0_H0 ;  /* 0x200000ffff479231 */ /* 0x008fca0000340976 */
[----:B------:R-:W-:Y:S02]  /*7070*/  PRMT R69, R71, 0x7610, R69 ;  /* 0x0000761047457816 */ /* 0x000fe40000000045 */
[----:B------:R2:W3:Y:S02]  /*7080*/  LDL.LU.S16 R71, [R1+0x34] ;  /* 0x0000340001477983 */ /* 0x0004e40000300600 */
[----:B------:R-:W-:Y:S02]  /*7090*/  @!P1 PRMT R118, R69, 0x5410, RZ ;  /* 0x0000541045769816 */ /* 0x000fe400000000ff */
[C---:B------:R-:W-:Y:S02]  /*70a0*/  ISETP.GE.U32.AND P1, PT, R251.reuse, R0, PT ;  /* 0x00000000fb00720c */ /* 0x040fe40003f26070 */
[----:B------:R2:W2:Y:S01]  /*70b0*/  LDL.LU.S16 R0, [R1+0x30] ;  /* 0x0000300001007983 */ /* 0x0004a20000300600 */
[----:B------:R-:W-:Y:S11]  /*70c0*/  ISETP.GE.U32.AND P3, PT, R251, R6, PT ;  /* 0x00000006fb00720c */ /* 0x000ff60003f66070 */
[----:B------:R-:W-:Y:S02]  /*70d0*/  @!UPT UIADD3 URZ, URZ, URZ, URZ ;  /* 0x0000003f3f3ff290 */ /* 0x000fe4000fffe03f */
[----:B--2---:R-:W-:-:S05]  /*70e0*/  @!P3 HFMA2.BF16_V2 R0, -RZ.H0_H0, RZ.H0_H0, -R35.H0_H0 ;  /* 0x200000ffff00b231 */ /* 0x004fca0000340923 */
[----:B------:R-:W-:-:S04]  /*70f0*/  PRMT R31, R0, 0x7610, R31 ;  /* 0x00007610001f7816 */ /* 0x000fc8000000001f */
[----:B------:R-:W-:Y:S02]  /*7100*/  @!P3 PRMT R35, R31, 0x5410, RZ ;  /* 0x000054101f23b816 */ /* 0x000fe400000000ff */
[----:B------:R2:W2:Y:S01]  /*7110*/  LDL.LU.S16 R31, [R1+0x40] ;  /* 0x00004000011f7983 */ /* 0x0004a20000300600 */
[----:B------:R-:W-:-:S04]  /*7120*/  SHF.R.U32.HI R2, RZ, 0x8, R2 ;  /* 0x00000008ff027819 */ /* 0x000fc80000011602 */
[----:B------:R-:W-:-:S04]  /*7130*/  LOP3.LUT R2, R2, 0xffff, RZ, 0xc0, !PT ;  /* 0x0000ffff02027812 */ /* 0x000fc800078ec0ff */
[----:B------:R-:W-:Y:S01]  /*7140*/  ISETP.GE.U32.AND P5, PT, R251, R2, PT ;  /* 0x00000002fb00720c */ /* 0x000fe20003fa6070 */
[----:B--2---:R-:W-:-:S05]  /*7150*/  @!P6 HFMA2.BF16_V2 R31, -RZ.H0_H0, RZ.H0_H0, -R34.H0_H0 ;  /* 0x200000ffff1fe231 */ /* 0x004fca0000340922 */
[----:B------:R-:W-:-:S04]  /*7160*/  PRMT R30, R31, 0x7610, R30 ;  /* 0x000076101f1e7816 */ /* 0x000fc8000000001e */
[----:B------:R-:W-:Y:S02]  /*7170*/  @!P6 PRMT R34, R30, 0x5410, RZ ;  /* 0x000054101e22e816 */ /* 0x000fe400000000ff */
[----:B------:R2:W2:Y:S01]  /*7180*/  LDL.LU.S16 R30, [R1+0x60] ;  /* 0x00006000011e7983 */ /* 0x0004a20000300600 */
[----:B---3--:R-:W-:Y:S01]  /*7190*/  @!P5 HFMA2.BF16_V2 R71, -RZ.H0_H0, RZ.H0_H0, -R117.H0_H0 ;  /* 0x200000ffff47d231 */ /* 0x008fe20000340975 */
[----:B------:R-:W-:-:S04]  /*71a0*/  LOP3.LUT R0, R70, 0xff, RZ, 0xc0, !PT ;  /* 0x000000ff46007812 */ /* 0x000fc800078ec0ff */
[----:B------:R-:W-:-:S04]  /*71b0*/  PRMT R68, R71, 0x7610, R68 ;  /* 0x0000761047447816 */ /* 0x000fc80000000044 */
[----:B------:R-:W-:Y:S02]  /*71c0*/  @!P5 PRMT R117, R68, 0x5410, RZ ;  /* 0x000054104475d816 */ /* 0x000fe400000000ff */
[----:B------:R-:W-:Y:S02]  /*71d0*/  ISETP.GE.U32.AND P5, PT, R251, R0, PT ;  /* 0x00000000fb00720c */ /* 0x000fe40003fa6070 */
[----:B------:R-:W-:-:S04]  /*71e0*/  SHF.R.U32.HI R0, RZ, 0x18, R70 ;  /* 0x00000018ff007819 */ /* 0x000fc80000011646 */
[----:B------:R-:W-:Y:S02]  /*71f0*/  ISETP.GE.U32.AND P3, PT, R251, R0, PT ;  /* 0x00000000fb00720c */ /* 0x000fe40003f66070 */
[----:B------:R-:W-:-:S04]  /*7200*/  SHF.R.U32.HI R0, RZ, 0x10, R70 ;  /* 0x00000010ff007819 */ /* 0x000fc80000011646 */
[----:B------:R-:W-:-:S04]  /*7210*/  LOP3.LUT R0, R0, 0xff, RZ, 0xc0, !PT ;  /* 0x000000ff00007812 */ /* 0x000fc800078ec0ff */
[----:B------:R-:W-:Y:S02]  /*7220*/  ISETP.GE.U32.AND P6, PT, R251, R0, PT ;  /* 0x00000000fb00720c */ /* 0x000fe40003fc6070 */
[----:B------:R3:W3:Y:S01]  /*7230*/  LDL.LU.S16 R0, [R1+0x54] ;  /* 0x0000540001007983 */ /* 0x0006e20000300600 */
[----:B--2---:R-:W-:-:S05]  /*7240*/  @!P5 HFMA2.BF16_V2 R30, -RZ.H0_H0, RZ.H0_H0, -R163.H0_H0 ;  /* 0x200000ffff1ed231 */ /* 0x004fca00003409a3 */
[----:B------:R-:W-:-:S04]  /*7250*/  PRMT R29, R30, 0x7610, R29 ;  /* 0x000076101e1d7816 */ /* 0x000fc8000000001d */
[----:B------:R-:W-:Y:S02]  /*7260*/  @!P5 PRMT R163, R29, 0x5410, RZ ;  /* 0x000054101da3d816 */ /* 0x000fe400000000ff */
[----:B------:R2:W2:Y:S02]  /*7270*/  LDL.LU.S16 R29, [R1+0x64] ;  /* 0x00006400011d7983 */ /* 0x0004a40000300600 */
[----:B--2---:R-:W-:-:S05]  /*7280*/  @!P6 HFMA2.BF16_V2 R29, -RZ.H0_H0, RZ.H0_H0, -R161.H0_H0 ;  /* 0x200000ffff1de231 */ /* 0x004fca00003409a1 */
[----:B------:R-:W-:-:S04]  /*7290*/  PRMT R28, R29, 0x7610, R28 ;  /* 0x000076101d1c7816 */ /* 0x000fc8000000001c */
[----:B------:R-:W-:Y:S02]  /*72a0*/  @!P6 PRMT R161, R28, 0x5410, RZ ;  /* 0x000054101ca1e816 */ /* 0x000fe400000000ff */
[----:B------:R2:W2:Y:S01]  /*72b0*/  LDL.LU.S16 R28, [R1+0x68] ;  /* 0x00006800011c7983 */ /* 0x0004a20000300600 */
[----:B---3--:R-:W-:-:S05]  /*72c0*/  @!P1 HFMA2.BF16_V2 R0, -RZ.H0_H0, RZ.H0_H0, -R162.H0_H0 ;  /* 0x200000ffff009231 */ /* 0x008fca00003409a2 */
[----:B------:R-:W-:Y:S02]  /*72d0*/  PRMT R2, R0, 0x7610, R2 ;  /* 0x0000761000027816 */ /* 0x000fe40000000002 */
[----:B------:R-:W-:-:S04]  /*72e0*/  LOP3.LUT R0, R76, 0xffff, RZ, 0xc0, !PT ;  /* 0x0000ffff4c007812 */ /* 0x000fc800078ec0ff */
[----:B------:R-:W-:-:S04]  /*72f0*/  SHF.R.U32.HI R0, RZ, 0x8, R0 ;  /* 0x00000008ff007819 */ /* 0x000fc80000011600 */
[----:B------:R-:W-:Y:S02]  /*7300*/  LOP3.LUT R0, R0, 0xffff, RZ, 0xc0, !PT ;  /* 0x0000ffff00007812 */ /* 0x000fe400078ec0ff */
[----:B------:R-:W-:Y:S02]  /*7310*/  @!P1 PRMT R162, R2, 0x5410, RZ ;  /* 0x0000541002a29816 */ /* 0x000fe400000000ff */
[C---:B------:R-:W-:Y:S02]  /*7320*/  ISETP.GE.U32.AND P1, PT, R251.reuse, R0, PT ;  /* 0x00000000fb00720c */ /* 0x040fe40003f26070 */
[----:B------:R-:W-:Y:S02]  /*7330*/  SHF.R.U32.HI R0, RZ, 0x18, R76 ;  /* 0x00000018ff007819 */ /* 0x000fe4000001164c */
[----:B------:R-:W-:Y:S02]  /*7340*/  LOP3.LUT R2, R76, 0xff, RZ, 0xc0, !PT ;  /* 0x000000ff4c027812 */ /* 0x000fe400078ec0ff */
[----:B------:R-:W-:-:S02]  /*7350*/  ISETP.GE.U32.AND P6, PT, R251, R0, PT ;  /* 0x00000000fb00720c */ /* 0x000fc40003fc6070 */
[----:B------:R-:W-:Y:S02]  /*7360*/  SHF.R.U32.HI R0, RZ, 0x10, R76 ;  /* 0x00000010ff007819 */ /* 0x000fe4000001164c */
[----:B------:R-:W-:Y:S02]  /*7370*/  ISETP.GE.U32.AND P5, PT, R251, R2, PT ;  /* 0x00000002fb00720c */ /* 0x000fe40003fa6070 */
[----:B------:R-:W-:Y:S01]  /*7380*/  LOP3.LUT R0, R0, 0xff, RZ, 0xc0, !PT ;  /* 0x000000ff00007812 */ /* 0x000fe200078ec0ff */
[----:B--2---:R-:W-:-:S05]  /*7390*/  @!P3 HFMA2.BF16_V2 R28, -RZ.H0_H0, RZ.H0_H0, -R160.H0_H0 ;  /* 0x200000ffff1cb231 */ /* 0x004fca00003409a0 */
[----:B------:R-:W-:-:S04]  /*73a0*/  PRMT R2, R28, 0x7610, R2 ;  /* 0x000076101c027816 */ /* 0x000fc80000000002 */
[----:B------:R-:W-:Y:S02]  /*73b0*/  @!P3 PRMT R160, R2, 0x5410, RZ ;  /* 0x0000541002a0b816 */ /* 0x000fe400000000ff */
[----:B------:R2:W3:Y:S01]  /*73c0*/  LDL.LU.S16 R2, [R1+0x6c] ;  /* 0x00006c0001027983 */ /* 0x0004e20000300600 */
[----:B------:R-:W-:-:S03]  /*73d0*/  ISETP.GE.U32.AND P3, PT, R251, R0, PT ;  /* 0x00000000fb00720c */ /* 0x000fc60003f66070 */
[----:B------:R2:W2:Y:S01]  /*73e0*/  LDL.LU.S16 R0, [R1+0x70] ;  /* 0x0000700001007983 */ /* 0x0004a20000300600 */
[----:B---3--:R-:W-:Y:S02]  /*73f0*/  @!P5 HFMA2.BF16_V2 R2, -RZ.H0_H0, RZ.H0_H0, -R148.H0_H0 ;  /* 0x200000ffff02d231 */ /* 0x008fe40000340994 */
[----:B--2---:R-:W-:-:S03]  /*7400*/  @!P1 HFMA2.BF16_V2 R0, -RZ.H0_H0, RZ.H0_H0, -R149.H0_H0 ;  /* 0x200000ffff009231 */ /* 0x004fc60000340995 */
[----:B------:R-:W-:Y:S02]  /*7410*/  PRMT R15, R2, 0x7610, R15 ;  /* 0x00007610020f7816 */ /* 0x000fe4000000000f */
[----:B------:R-:W-:Y:S02]  /*7420*/  PRMT R14, R0, 0x7610, R14 ;  /* 0x00007610000e7816 */ /* 0x000fe4000000000e */
[----:B------:R-:W-:Y:S02]  /*7430*/  @!P5 PRMT R148, R15, 0x5410, RZ ;  /* 0x000054100f94d816 */ /* 0x000fe400000000ff */
[----:B------:R2:W3:Y:S01]  /*7440*/  LDL.LU.S16 R15, [R1+0x74] ;  /* 0x00007400010f7983 */ /* 0x0004e20000300600 */
[----:B------:R-:W-:-:S03]  /*7450*/  @!P1 PRMT R149, R14, 0x5410, RZ ;  /* 0x000054100e959816 */ /* 0x000fc600000000ff */
[----:B------:R2:W2:Y:S01]  /*7460*/  LDL.LU.S16 R14, [R1+0x78] ;  /* 0x00007800010e7983 */ /* 0x0004a20000300600 */
[----:B------:R-:W-:-:S04]  /*7470*/  LOP3.LUT R0, R248, 0xff, RZ, 0xc0, !PT ;  /* 0x000000fff8007812 */ /* 0x000fc800078ec0ff */
[----:B------:R-:W-:Y:S01]  /*7480*/  ISETP.GE.U32.AND P5, PT, R251, R0, PT ;  /* 0x00000000fb00720c */ /* 0x000fe20003fa6070 */
[----:B--2---:R-:W-:-:S05]  /*7490*/  @!P6 HFMA2.BF16_V2 R14, -RZ.H0_H0, RZ.H0_H0, -R151.H0_H0 ;  /* 0x200000ffff0ee231 */ /* 0x004fca0000340997 */
[----:B------:R-:W-:-:S04]  /*74a0*/  PRMT R0, R14, 0x7610, R0 ;  /* 0x000076100e007816 */ /* 0x000fc80000000000 */
[----:B------:R-:W-:Y:S02]  /*74b0*/  @!P6 PRMT R151, R0, 0x5410, RZ ;  /* 0x000054100097e816 */ /* 0x000fe400000000ff */
[----:B------:R2:W2:Y:S01]  /*74c0*/  LDL.LU.S16 R0, [R1+0x7c] ;  /* 0x00007c0001007983 */ /* 0x0004a20000300600 */
[----:B------:R-:W-:Y:S02]  /*74d0*/  IMAD.MOV.U32 R241, RZ, RZ, R242 ;  /* 0x000000fffff17224 */ /* 0x000fe400078e00f2 */
[----:B------:R-:W-:Y:S02]  /*74e0*/  IMAD.MOV.U32 R242, RZ, RZ, R243 ;  /* 0x000000fffff27224 */ /* 0x000fe400078e00f3 */
[----:B------:R-:W-:Y:S02]  /*74f0*/  IMAD.MOV.U32 R243, RZ, RZ, R230 ;  /* 0x000000fffff37224 */ /* 0x000fe400078e00e6 */
[----:B------:R-:W-:Y:S02]  /*7500*/  IMAD.MOV.U32 R230, RZ, RZ, R231 ;  /* 0x000000ffffe67224 */ /* 0x000fe400078e00e7 */
[----:B------:R-:W-:-:S02]  /*7510*/  IMAD.MOV.U32 R231, RZ, RZ, R244 ;  /* 0x000000ffffe77224 */ /* 0x000fc400078e00f4 */
[----:B------:R-:W-:Y:S02]  /*7520*/  IMAD.MOV.U32 R244, RZ, RZ, R245 ;  /* 0x000000fffff47224 */ /* 0x000fe400078e00f5 */
[----:B------:R-:W-:Y:S02]  /*7530*/  IMAD.MOV.U32 R245, RZ, RZ, R246 ;  /* 0x000000fffff57224 */ /* 0x000fe400078e00f6 */
[----:B------:R-:W-:Y:S02]  /*7540*/  IMAD.MOV.U32 R246, RZ, RZ, R238 ;  /* 0x000000fffff67224 */ /* 0x000fe400078e00ee */
[----:B------:R-:W-:Y:S02]  /*7550*/  IMAD.MOV.U32 R238, RZ, RZ, R181 ;  /* 0x000000ffffee7224 */ /* 0x000fe400078e00b5 */
[----:B------:R1:W5:Y:S01]  /*7560*/  LDL.LU R181, [R1+0xdc] ;  /* 0x0000dc0001b57983 */ /* 0x0003620000300800 */
[----:B--2---:R-:W-:-:S05]  /*7570*/  @!P4 HFMA2.BF16_V2 R0, -RZ.H0_H0, RZ.H0_H0, -R152.H0_H0 ;  /* 0x200000ffff00c231 */ /* 0x004fca0000340998 */
[----:B------:R-:W-:-:S04]  /*7580*/  PRMT R13, R0, 0x7610, R13 ;  /* 0x00007610000d7816 */ /* 0x000fc8000000000d */
[----:B------:R-:W-:Y:S02]  /*7590*/  @!P4 PRMT R152, R13, 0x5410, RZ ;  /* 0x000054100d98c816 */ /* 0x000fe400000000ff */
[----:B------:R2:W2:Y:S01]  /*75a0*/  LDL.LU.S16 R13, [R1+0x80] ;  /* 0x00008000010d7983 */ /* 0x0004a20000300600 */
[----:B------:R-:W-:-:S04]  /*75b0*/  SHF.R.U32.HI R2, RZ, 0x8, R249 ;  /* 0x00000008ff027819 */ /* 0x000fc800000116f9 */
[----:B------:R-:W-:-:S04]  /*75c0*/  LOP3.LUT R2, R2, 0xffff, RZ, 0xc0, !PT ;  /* 0x0000ffff02027812 */ /* 0x000fc800078ec0ff */
[----:B------:R-:W-:Y:S11]  /*75d0*/  ISETP.GE.U32.AND P1, PT, R251, R2, PT ;  /* 0x00000002fb00720c */ /* 0x000ff60003f26070 */
[----:B------:R-:W-:Y:S02]  /*75e0*/  @!UPT UIADD3 URZ, URZ, URZ, URZ ;  /* 0x0000003f3f3ff290 */ /* 0x000fe4000fffe03f */
[----:B--2---:R-:W-:-:S05]  /*75f0*/  @!P1 HFMA2.BF16_V2 R13, -RZ.H0_H0, RZ.H0_H0, -R150.H0_H0 ;  /* 0x200000ffff0d9231 */ /* 0x004fca0000340996 */
[----:B------:R-:W-:Y:S02]  /*7600*/  PRMT R12, R13, 0x7610, R12 ;  /* 0x000076100d0c7816 */ /* 0x000fe4000000000c */
[----:B------:R2:W2:Y:S02]  /*7610*/  LDL.LU.S16 R13, [R1+0x8c] ;  /* 0x00008c00010d7983 */ /* 0x0004a40000300600 */
[----:B------:R-:W-:Y:S02]  /*7620*/  @!P1 PRMT R150, R12, 0x5410, RZ ;  /* 0x000054100c969816 */ /* 0x000fe400000000ff */
[----:B------:R1:W2:Y:S01]  /*7630*/  LDL.LU.S16 R12, [R1+0x88] ;  /* 0x00008800010c7983 */ /* 0x0002a20000300600 */
[C---:B------:R-:W-:Y:S01]  /*7640*/  ISETP.GE.U32.AND P2, PT, R251.reuse, R79, PT ;  /* 0x0000004ffb00720c */ /* 0x040fe20003f46070 */
[----:B---3--:R-:W-:Y:S01]  /*7650*/  @!P3 HFMA2.BF16_V2 R15, -RZ.H0_H0, RZ.H0_H0, -R153.H0_H0 ;  /* 0x200000ffff0fb231 */ /* 0x008fe20000340999 */
[----:B------:R-:W-:-:S04]  /*7660*/  ISETP.GE.U32.AND P6, PT, R251, R7, PT ;  /* 0x00000007fb00720c */ /* 0x000fc80003fc6070 */
[----:B------:R-:W-:Y:S02]  /*7670*/  PRMT R6, R15, 0x7610, R6 ;  /* 0x000076100f067816 */ /* 0x000fe40000000006 */
[----:B------:R-:W-:Y:S02]  /*7680*/  LOP3.LUT R7, R4, 0xffff, RZ, 0xc0, !PT ;  /* 0x0000ffff04077812 */ /* 0x000fe400078ec0ff */
[----:B------:R-:W-:Y:S02]  /*7690*/  @!P3 PRMT R153, R6, 0x5410, RZ ;  /* 0x000054100699b816 */ /* 0x000fe400000000ff */
[----:B------:R-:W-:Y:S02]  /*76a0*/  LOP3.LUT R6, R4, 0xff, RZ, 0xc0, !PT ;  /* 0x000000ff04067812 */ /* 0x000fe400078ec0ff */
[--C-:B------:R-:W-:Y:S02]  /*76b0*/  SHF.R.U32.HI R5, RZ, 0x10, R4.reuse ;  /* 0x00000010ff057819 */ /* 0x100fe40000011604 */
[----:B------:R-:W-:Y:S01]  /*76c0*/  SHF.R.U32.HI R2, RZ, 0x18, R4 ;  /* 0x00000018ff027819 */ /* 0x000fe20000011604 */
[----:B--2---:R-:W-:-:S05]  /*76d0*/  @!P2 HFMA2.BF16_V2 R12, -RZ.H0_H0, RZ.H0_H0, -R155.H0_H0 ;  /* 0x200000ffff0ca231 */ /* 0x004fca000034099b */
[----:B------:R-:W-:Y:S02]  /*76e0*/  PRMT R4, R12, 0x7610, R4 ;  /* 0x000076100c047816 */ /* 0x000fe40000000004 */
[----:B------:R2:W3:Y:S01]  /*76f0*/  LDL.LU.S16 R12, [R1+0x84] ;  /* 0x00008400010c7983 */ /* 0x0004e20000300600 */
[----:B------:R-:W-:Y:S02]  /*7700*/  ISETP.GE.U32.AND P3, PT, R251, R8, PT ;  /* 0x00000008fb00720c */ /* 0x000fe40003f66070 */
[----:B------:R-:W-:-:S04]  /*7710*/  SHF.R.U32.HI R0, RZ, 0x8, R9 ;  /* 0x00000008ff007819 */ /* 0x000fc80000011609 */
[----:B------:R-:W-:-:S04]  /*7720*/  LOP3.LUT R0, R0, 0xffff, RZ, 0xc0, !PT ;  /* 0x0000ffff00007812 */ /* 0x000fc800078ec0ff */
[----:B------:R-:W-:Y:S02]  /*7730*/  ISETP.GE.U32.AND P4, PT, R251, R0, PT ;  /* 0x00000000fb00720c */ /* 0x000fe40003f86070 */
[----:B------:R-:W-:-:S04]  /*7740*/  LOP3.LUT R0, R10, 0xff, RZ, 0xc0, !PT ;  /* 0x000000ff0a007812 */ /* 0x000fc800078ec0ff */
[----:B------:R-:W-:Y:S01]  /*7750*/  ISETP.GE.U32.AND P1, PT, R251, R0, PT ;  /* 0x00000000fb00720c */ /* 0x000fe20003f26070 */
[----:B------:R-:W-:Y:S01]  /*7760*/  @!P5 HFMA2.BF16_V2 R13, -RZ.H0_H0, RZ.H0_H0, -R157.H0_H0 ;  /* 0x200000ffff0dd231 */ /* 0x000fe2000034099d */
[----:B------:R-:W-:Y:S02]  /*7770*/  IMAD.MOV.U32 R225, RZ, RZ, R240 ;  /* 0x000000ffffe17224 */ /* 0x000fe400078e00f0 */
[----:B------:R-:W-:Y:S02]  /*7780*/  IMAD.MOV.U32 R227, RZ, RZ, R241 ;  /* 0x000000ffffe37224 */ /* 0x000fe400078e00f1 */
[----:B------:R-:W-:Y:S01]  /*7790*/  PRMT R11, R13, 0x7610, R11 ;  /* 0x000076100d0b7816 */ /* 0x000fe2000000000b */
[----:B------:R-:W-:Y:S02]  /*77a0*/  IMAD.MOV.U32 R240, RZ, RZ, R242 ;  /* 0x000000fffff07224 */ /* 0x000fe400078e00f2 */
[----:B------:R-:W-:Y:S02]  /*77b0*/  IMAD.MOV.U32 R241, RZ, RZ, R230 ;  /* 0x000000fffff17224 */ /* 0x000fe400078e00e6 */
[----:B------:R-:W-:-:S02]  /*77c0*/  IMAD.MOV.U32 R242, RZ, RZ, R231 ;  /* 0x000000fffff27224 */ /* 0x000fc400078e00e7 */
[----:B------:R-:W-:Y:S02]  /*77d0*/  IMAD.MOV.U32 R230, RZ, RZ, R234 ;  /* 0x000000ffffe67224 */ /* 0x000fe400078e00ea */
[----:B------:R-:W-:Y:S01]  /*77e0*/  IMAD.MOV.U32 R231, RZ, RZ, R176 ;  /* 0x000000ffffe77224 */ /* 0x000fe200078e00b0 */
[----:B------:R-:W-:Y:S01]  /*77f0*/  @!P5 PRMT R157, R11, 0x5410, RZ ;  /* 0x000054100b9dd816 */ /* 0x000fe200000000ff */
[----:B------:R-:W-:Y:S01]  /*7800*/  IMAD.MOV.U32 R234, RZ, RZ, R21 ;  /* 0x000000ffffea7224 */ /* 0x000fe200078e0015 */
[----:B---3--:R-:W-:-:S05]  /*7810*/  @!P3 HFMA2.BF16_V2 R12, -RZ.H0_H0, RZ.H0_H0, -R159.H0_H0 ;  /* 0x200000ffff0cb231 */ /* 0x008fca000034099f */
[----:B------:R-:W-:Y:S02]  /*7820*/  PRMT R0, R12, 0x7610, R0 ;  /* 0x000076100c007816 */ /* 0x000fe40000000000 */
[----:B------:R-:W-:Y:S01]  /*7830*/  @!P2 PRMT R155, R4, 0x5410, RZ ;  /* 0x00005410049ba816 */ /* 0x000fe200000000ff */
[----:B------:R-:W-:Y:S01]  /*7840*/  HMMA.16816.F32.BF16 R48, R112, R50, R60 ;  /* 0x000000327030723c */ /* 0x000fe2000004183c */
[----:B------:R-:W-:Y:S01]  /*7850*/  @!P3 PRMT R159, R0, 0x5410, RZ ;  /* 0x00005410009fb816 */ /* 0x000fe200000000ff */
[----:B------:R-:W-:Y:S04]  /*7860*/  LDSM.16.MT88.4 R12, [R179+0x11800] ;  /* 0x01180000b30c783b */ /* 0x000fe80000004200 */
[----:B------:R2:W3:Y:S04]  /*7870*/  LDL.LU.S16 R0, [R1+0x90] ;  /* 0x0000900001007983 */ /* 0x0004e80000300600 */
[----:B------:R2:W5:Y:S04]  /*7880*/  LDL.LU R176, [R1+0xd8] ;  /* 0x0000d80001b07983 */ /* 0x0005680000300800 */
[----:B------:R2:W5:Y:S04]  /*7890*/  LDL.LU R21, [R1+0xd4] ;  /* 0x0000d40001157983 */ /* 0x0005680000300800 */
[----:B------:R2:W2:Y:S01]  /*78a0*/  LDL.LU.S16 R11, [R1+0x94] ;  /* 0x00009400010b7983 */ /* 0x0004a20000300600 */
[----:B------:R-:W-:-:S02]  /*78b0*/  ISETP.GE.U32.AND P2, PT, R251, R2, PT ;  /* 0x00000002fb00720c */ /* 0x000fc40003f46070 */
[----:B------:R-:W-:Y:S01]  /*78c0*/  SHF.R.U32.HI R2, RZ, 0x8, R7 ;  /* 0x00000008ff027819 */ /* 0x000fe20000011607 */
[----:B------:R-:W-:Y:S01]  /*78d0*/  FADD.FTZ R4, R226, R225 ;  /* 0x000000e1e2047221 */ /* 0x000fe20000010000 */
[----:B------:R1:W4:Y:S02]  /*78e0*/  LDL.LU.S16 R31, [R1+0xa8] ;  /* 0x0000a800011f7983 */ /* 0x0003240000300600 */
[----:B------:R-:W-:Y:S02]  /*78f0*/  LOP3.LUT R2, R2, 0xffff, RZ, 0xc0, !PT ;  /* 0x0000ffff02027812 */ /* 0x000fe400078ec0ff */
[----:B------:R1:W4:Y:S04]  /*7900*/  LDL.LU.S16 R30, [R1+0xa4] ;  /* 0x0000a400011e7983 */ /* 0x0003280000300600 */
[----:B------:R1:W4:Y:S01]  /*7910*/  LDL.LU.S16 R29, [R1+0xa0] ;  /* 0x0000a000011d7983 */ /* 0x0003220000300600 */
[----:B---3--:R-:W-:-:S05]  /*7920*/  @!P4 HFMA2.BF16_V2 R0, -RZ.H0_H0, RZ.H0_H0, -R158.H0_H0 ;  /* 0x200000ffff00c231 */ /* 0x008fca000034099e */
[----:B------:R-:W-:-:S04]  /*7930*/  PRMT R9, R0, 0x7610, R9 ;  /* 0x0000761000097816 */ /* 0x000fc80000000009 */
[----:B------:R-:W-:Y:S02]  /*7940*/  @!P4 PRMT R158, R9, 0x5410, RZ ;  /* 0x00005410099ec816 */ /* 0x000fe400000000ff */
[----:B------:R-:W-:Y:S01]  /*7950*/  ISETP.GE.U32.AND P4, PT, R251, R2, PT ;  /* 0x00000002fb00720c */ /* 0x000fe20003f86070 */
[----:B------:R-:W-:Y:S01]  /*7960*/  FADD.FTZ R2, R240, R4 ;  /* 0x00000004f0027221 */ /* 0x000fe20000010000 */
[----:B--2---:R-:W-:-:S03]  /*7970*/  @!P1 HFMA2.BF16_V2 R11, -RZ.H0_H0, RZ.H0_H0, -R156.H0_H0 ;  /* 0x200000ffff0b9231 */ /* 0x004fc6000034099c */
[----:B------:R-:W-:Y:S02]  /*7980*/  FADD.FTZ R2, R242, R2 ;  /* 0x00000002f2027221 */ /* 0x000fe40000010000 */
[----:B------:R-:W-:Y:S02]  /*7990*/  PRMT R8, R11, 0x7610, R8 ;  /* 0x000076100b087816 */ /* 0x000fe40000000008 */
[----:B------:R-:W-:Y:S02]  /*79a0*/  FADD.FTZ R2, R20, R2 ;  /* 0x0000000214027221 */ /* 0x000fe40000010000 */
[----:B------:R2:W5:Y:S04]  /*79b0*/  LDL.LU R20, [R1+0xd0] ;  /* 0x0000d00001147983 */ /* 0x0005680000300800 */
[----:B------:R2:W3:Y:S04]  /*79c0*/  LDL.LU.S16 R28, [R1+0x9c] ;  /* 0x00009c00011c7983 */ /* 0x0004e80000300600 */
[----:B------:R2:W2:Y:S01]  /*79d0*/  LDL.LU.S16 R11, [R1+0x98] ;  /* 0x00009800010b7983 */ /* 0x0004a20000300600 */
[----:B------:R-:W-:-:S04]  /*79e0*/  LOP3.LUT R0, R5, 0xff, RZ, 0xc0, !PT ;  /* 0x000000ff05007812 */ /* 0x000fc800078ec0ff */
[----:B------:R-:W-:Y:S01]  /*79f0*/  ISETP.GE.U32.AND P3, PT, R251, R0, PT ;  /* 0x00000000fb00720c */ /* 0x000fe20003f66070 */
[----:B------:R-:W-:-:S04]  /*7a00*/  FADD.FTZ R0, R224, R215 ;  /* 0x000000d7e0007221 */ /* 0x000fc80000010000 */
[----:B------:R-:W-:-:S04]  /*7a10*/  FADD.FTZ R0, R227, R0 ;  /* 0x00000000e3007221 */ /* 0x000fc80000010000 */
[----:B------:R-:W-:-:S04]  /*7a20*/  FADD.FTZ R0, R241, R0 ;  /* 0x00000000f1007221 */ /* 0x000fc80000010000 */
[----:B------:R-:W-:Y:S02]  /*7a30*/  FADD.FTZ R0, R229, R0 ;  /* 0x00000000e5007221 */ /* 0x000fe40000010000 */
[----:B------:R-:W-:Y:S02]  /*7a40*/  FADD.FTZ R2, R231, R2 ;  /* 0x00000002e7027221 */ /* 0x000fe40000010000 */
[----:B------:R-:W-:Y:S02]  /*7a50*/  FADD.FTZ R0, R230, R0 ;  /* 0x00000000e6007221 */ /* 0x000fe40000010000 */
[----:B------:R-:W-:Y:S02]  /*7a60*/  FADD.FTZ R2, R245, R2 ;  /* 0x00000002f5027221 */ /* 0x000fe40000010000 */
[----:B------:R-:W-:Y:S01]  /*7a70*/  FADD.FTZ R0, R244, R0 ;  /* 0x00000000f4007221 */ /* 0x000fe20000010000 */
[----:B----4-:R-:W-:Y:S01]  /*7a80*/  @!P4 HFMA2.BF16_V2 R29, -RZ.H0_H0, RZ.H0_H0, -R32.H0_H0 ;  /* 0x200000ffff1dc231 */ /* 0x010fe20000340920 */
[----:B------:R-:W-:-:S02]  /*7a90*/  FADD.FTZ R2, R247, R2 ;  /* 0x00000002f7027221 */ /* 0x000fc40000010000 */
[----:B------:R-:W-:Y:S02]  /*7aa0*/  FADD.FTZ R0, R246, R0 ;  /* 0x00000000f6007221 */ /* 0x000fe40000010000 */
[----:B------:R-:W-:Y:S01]  /*7ab0*/  FADD.FTZ R2, R233, R2 ;  /* 0x00000002e9027221 */ /* 0x000fe20000010000 */
[----:B------:R-:W-:Y:S01]  /*7ac0*/  PRMT R4, R29, 0x7610, R4 ;  /* 0x000076101d047816 */ /* 0x000fe20000000004 */
[----:B------:R-:W-:Y:S01]  /*7ad0*/  FADD.FTZ R0, R232, R0 ;  /* 0x00000000e8007221 */ /* 0x000fe20000010000 */
[----:B------:R-:W-:Y:S01]  /*7ae0*/  HMMA.16816.F32.BF16 R60, R112, R64, R84 ;  /* 0x00000040703c723c */ /* 0x000fe20000041854 */
[----:B------:R-:W-:Y:S01]  /*7af0*/  FADD.FTZ R2, R235, R2 ;  /* 0x00000002eb027221 */ /* 0x000fe20000010000 */
[----:B------:R-:W-:Y:S01]  /*7b00*/  @!P1 PRMT R156, R8, 0x5410, RZ ;  /* 0x00005410089c9816 */ /* 0x000fe200000000ff */
[----:B------:R-:W-:Y:S01]  /*7b10*/  FADD.FTZ R0, R234, R0 ;  /* 0x00000000ea007221 */ /* 0x000fe20000010000 */
[----:B------:R-:W-:Y:S02]  /*7b20*/  ISETP.GE.U32.AND P5, PT, R251, R6, PT ;  /* 0x00000006fb00720c */ /* 0x000fe40003fa6070 */
[----:B------:R-:W-:-:S02]  /*7b30*/  LEA R8, P1, R228, c[0x0][0x1f8], 0x1 ;  /* 0x00007e00e4087a11 */ /* 0x000fc400078208ff */
[----:B------:R-:W-:Y:S01]  /*7b40*/  HMMA.16816.F32.BF16 R64, R112, R66, R88 ;  /* 0x000000427040723c */ /* 0x000fe20000041858 */
[----:B------:R-:W-:Y:S01]  /*7b50*/  @!P4 PRMT R32, R4, 0x5410, RZ ;  /* 0x000054100420c816 */ /* 0x000fe200000000ff */
[----:B------:R-:W4:Y:S01]  /*7b60*/  LDSM.16.MT88.4 R88, [R179+0xf800] ;  /* 0x00f80000b358783b */ /* 0x000f220000004200 */
[----:B------:R-:W-:Y:S02]  /*7b70*/  IMAD.MOV.U32 R4, RZ, RZ, c[0x0][0x228] ;  /* 0x00008a00ff047624 */ /* 0x000fe400078e00ff */
[----:B------:R-:W-:-:S03]  /*7b80*/  FADD.FTZ R2, R217, R2 ;  /* 0x00000002d9027221 */ /* 0x000fc60000010000 */
[----:B-1----:R-:W-:Y:S01]  /*7b90*/  HMMA.16816.F32.BF16 R68, R112, R72, R92 ;  /* 0x000000487044723c */ /* 0x002fe2000004185c */
[----:B------:R-:W-:Y:S01]  /*7ba0*/  FADD.FTZ R0, R216, R0 ;  /* 0x00000000d8007221 */ /* 0x000fe20000010000 */
[----:B------:R-:W-:Y:S01]  /*7bb0*/  LEA.HI.X R9, R228, c[0x0][0x1fc], R243, 0x1, P1 ;  /* 0x00007f00e4097a11 */ /* 0x000fe200008f0cf3 */
[----:B------:R-:W-:-:S05]  /*7bc0*/  IMAD.SHL.U32 R4, R4, 0x8, RZ ;  /* 0x0000000804047824 */ /* 0x000fca00078e00ff */
[----:B------:R-:W-:Y:S01]  /*7bd0*/  HMMA.16816.F32.BF16 R72, R112, R74, R96 ;  /* 0x0000004a7048723c */ /* 0x000fe20000041860 */
[----:B------:R-:W1:Y:S01]  /*7be0*/  LDSM.16.MT88.4 R96, [R177+0x11800] ;  /* 0x01180000b160783b */ /* 0x000e620000004200 */
[----:B------:R-:W-:Y:S01]  /*7bf0*/  @!P6 HFMA2.BF16_V2 R31, -RZ.H0_H0, RZ.H0_H0, -R154.H0_H0 ;  /* 0x200000ffff1fe231 */ /* 0x000fe2000034099a */
[----:B------:R-:W-:-:S05]  /*7c00*/  FADD.FTZ R2, R219, R2 ;  /* 0x00000002db027221 */ /* 0x000fca0000010000 */
[----:B------:R-:W-:Y:S01]  /*7c10*/  HMMA.16816.F32.BF16 R76, R112, R80, R100 ;  /* 0x00000050704c723c */ /* 0x000fe20000041864 */
[----:B------:R-:W1:Y:S01]  /*7c20*/  LDSM.16.MT88.4 R100, [R178+0x11800] ;  /* 0x01180000b264783b */ /* 0x000e620000004200 */
[----:B------:R-:W-:-:S06]  /*7c30*/  FADD.FTZ R0, R218, R0 ;  /* 0x00000000da007221 */ /* 0x000fcc0000010000 */
[----:B------:R-:W-:Y:S01]  /*7c40*/  HMMA.16816.F32.BF16 R80, R112, R82, R104 ;  /* 0x000000527050723c */ /* 0x000fe20000041868 */
[----:B------:R-:W1:Y:S01]  /*7c50*/  LDSM.16.MT88.4 R104, [R180+0x11800] ;  /* 0x01180000b468783b */ /* 0x000e620000004200 */
[----:B------:R-:W-:Y:S01]  /*7c60*/  FADD.FTZ R2, R237, R2 ;  /* 0x00000002ed027221 */ /* 0x000fe20000010000 */
[----:B------:R-:W-:Y:S01]  /*7c70*/  PRMT R10, R31, 0x7610, R10 ;  /* 0x000076101f0a7816 */ /* 0x000fe2000000000a */
[----:B------:R-:W-:Y:S01]  /*7c80*/  FADD.FTZ R0, R236, R0 ;  /* 0x00000000ec007221 */ /* 0x000fe20000010000 */
[----:B------:R-:W-:Y:S01]  /*7c90*/  @!P5 HFMA2.BF16_V2 R30, -RZ.H0_H0, RZ.H0_H0, -R33.H0_H0 ;  /* 0x200000ffff1ed231 */ /* 0x000fe20000340921 */
[----:B------:R-:W-:Y:S01]  /*7ca0*/  STG.E.U16 [R8.64], R148 ;  /* 0x0000009408007986 */ /* 0x000fe2000c101512 */
[----:B------:R-:W-:Y:S01]  /*7cb0*/  FADD.FTZ R2, R239, R2 ;  /* 0x00000002ef027221 */ /* 0x000fe20000010000 */
[----:B------:R-:W-:Y:S02]  /*7cc0*/  @!P6 PRMT R154, R10, 0x5410, RZ ;  /* 0x000054100a9ae816 */ /* 0x000fe400000000ff */
[----:B------:R-:W-:Y:S01]  /*7cd0*/  STG.E.U16 [R8.64+0x2], R149 ;  /* 0x0000029508007986 */ /* 0x000fe2000c101512 */
[----:B------:R-:W-:Y:S01]  /*7ce0*/  FADD.FTZ R0, R238, R0 ;  /* 0x00000000ee007221 */ /* 0x000fe20000010000 */
[----:B------:R-:W-:Y:S01]  /*7cf0*/  PRMT R7, R30, 0x7610, R7 ;  /* 0x000076101e077816 */ /* 0x000fe20000000007 */
[----:B------:R-:W-:-:S02]  /*7d00*/  FADD.FTZ R2, R205, R2 ;  /* 0x00000002cd027221 */ /* 0x000fc40000010000 */
[----:B------:R-:W-:Y:S01]  /*7d10*/  FADD.FTZ R0, R204, R0 ;  /* 0x00000000cc007221 */ /* 0x000fe20000010000 */
[----:B------:R-:W-:Y:S01]  /*7d20*/  @!P5 PRMT R33, R7, 0x5410, RZ ;  /* 0x000054100721d816 */ /* 0x000fe200000000ff */
[----:B------:R-:W-:Y:S02]  /*7d30*/  FADD.FTZ R236, R207, R2 ;  /* 0x00000002cfec7221 */ /* 0x000fe40000010000 */
[----:B------:R-:W-:-:S03]  /*7d40*/  FADD.FTZ R246, R206, R0 ;  /* 0x00000000cef67221 */ /* 0x000fc60000010000 */
[----:B------:R-:W-:Y:S04]  /*7d50*/  STL [R1+0x28], R236 ;  /* 0x000028ec01007387 */ /* 0x000fe80000100800 */
[----:B------:R-:W-:Y:S01]  /*7d60*/  STL [R1+0x2c], R246 ;  /* 0x00002cf601007387 */ /* 0x000fe20000100800 */
[C---:B----4-:R-:W-:Y:S08]  /*7d70*/  HMMA.16816.F32.BF16 R84, R112.reuse, R88, R108 ;  /* 0x000000587054723c */ /* 0x050ff0000004186c */
[C---:B------:R-:W-:Y:S08]  /*7d80*/  HMMA.16816.F32.BF16 R88, R112.reuse, R90, R128 ;  /* 0x0000005a7058723c */ /* 0x040ff00000041880 */
[C---:B-1----:R-:W-:Y:S08]  /*7d90*/  HMMA.16816.F32.BF16 R92, R112.reuse, R96, R132 ;  /* 0x00000060705c723c */ /* 0x042ff00000041884 */
[C---:B------:R-:W-:Y:S08]  /*7da0*/  HMMA.16816.F32.BF16 R128, R112.reuse, R100, R164 ;  /* 0x000000647080723c */ /* 0x040ff000000418a4 */
[C---:B------:R-:W-:Y:S08]  /*7db0*/  HMMA.16816.F32.BF16 R132, R112.reuse, R104, R172 ;  /* 0x000000687084723c */ /* 0x040ff000000418ac */
[C---:B------:R-:W-:Y:S08]  /*7dc0*/  HMMA.16816.F32.BF16 R96, R112.reuse, R98, R144 ;  /* 0x000000627060723c */ /* 0x040ff00000041890 */
[C---:B------:R-:W-:Y:S08]  /*7dd0*/  HMMA.16816.F32.BF16 R100, R112.reuse, R102, R200 ;  /* 0x000000667064723c */ /* 0x040ff000000418c8 */
[C---:B------:R-:W-:Y:S08]  /*7de0*/  HMMA.16816.F32.BF16 R104, R112.reuse, R106, R168 ;  /* 0x0000006a7068723c */ /* 0x040ff000000418a8 */
[C---:B------:R-:W-:Y:S08]  /*7df0*/  HMMA.16816.F32.BF16 R108, R112.reuse, R12, R24 ;  /* 0x0000000c706c723c */ /* 0x040ff00000041818 */
[----:B------:R-:W-:Y:S01]  /*7e00*/  HMMA.16816.F32.BF16 R112, R112, R14, R16 ;  /* 0x0000000e7070723c */ /* 0x000fe20000041810 */
[----:B--2---:R-:W-:-:S05]  /*7e10*/  @!P2 HFMA2.BF16_V2 R11, -RZ.H0_H0, RZ.H0_H0, -R22.H0_H0 ;  /* 0x200000ffff0ba231 */ /* 0x004fca0000340916 */
[----:B------:R-:W-:-:S04]  /*7e20*/  PRMT R5, R11, 0x7610, R5 ;  /* 0x000076100b057816 */ /* 0x000fc80000000005 */
[----:B------:R-:W-:Y:S01]  /*7e30*/  @!P2 PRMT R22, R5, 0x5410, RZ ;  /* 0x000054100516a816 */ /* 0x000fe200000000ff */
[----:B------:R-:W-:Y:S01]  /*7e40*/  IMAD.WIDE R4, R4, 0x2, R8 ;  /* 0x0000000204047825 */ /* 0x000fe200078e0208 */
[----:B---3--:R-:W-:-:S04]  /*7e50*/  @!P3 HFMA2.BF16_V2 R28, -RZ.H0_H0, RZ.H0_H0, -R23.H0_H0 ;  /* 0x200000ffff1cb231 */ /* 0x008fc80000340917 */
[----:B------:R-:W-:Y:S04]  /*7e60*/  STG.E.U16 [R4.64], R153 ;  /* 0x0000009904007986 */ /* 0x000fe8000c101512 */
[----:B------:R-:W-:Y:S04]  /*7e70*/  STG.E.U16 [R4.64+0x2], R151 ;  /* 0x0000029704007986 */ /* 0x000fe8000c101512 */
[----:B------:R-:W-:Y:S04]  /*7e80*/  STG.E.U16 [R8.64+0x10], R152 ;  /* 0x0000109808007986 */ /* 0x000fe8000c101512 */
[----:B------:R-:W-:Y:S01]  /*7e90*/  STG.E.U16 [R8.64+0x12], R150 ;  /* 0x0000129608007986 */ /* 0x000fe2000c101512 */
[----:B------:R-:W-:-:S03]  /*7ea0*/  PRMT R6, R28, 0x7610, R6 ;  /* 0x000076101c067816 */ /* 0x000fc60000000006 */
[----:B------:R-:W-:Y:S04]  /*7eb0*/  STG.E.U16 [R4.64+0x10], R157 ;  /* 0x0000109d04007986 */ /* 0x000fe8000c101512 */
[----:B------:R-:W-:Y:S04]  /*7ec0*/  STG.E.U16 [R4.64+0x12], R155 ;  /* 0x0000129b04007986 */ /* 0x000fe8000c101512 */
[----:B------:R-:W-:Y:S04]  /*7ed0*/  STG.E.U16 [R8.64+0x20], R163 ;  /* 0x000020a308007986 */ /* 0x000fe8000c101512 */
[----:B------:R-:W-:Y:S04]  /*7ee0*/  STG.E.U16 [R8.64+0x22], R162 ;  /* 0x000022a208007986 */ /* 0x000fe8000c101512 */
[----:B------:R-:W-:Y:S04]  /*7ef0*/  STG.E.U16 [R4.64+0x20], R161 ;  /* 0x000020a104007986 */ /* 0x000fe8000c101512 */
[----:B------:R-:W-:Y:S04]  /*7f00*/  STG.E.U16 [R4.64+0x22], R160 ;  /* 0x000022a004007986 */ /* 0x000fe8000c101512 */
[----:B------:R-:W-:Y:S04]  /*7f10*/  STG.E.U16 [R8.64+0x30], R159 ;  /* 0x0000309f08007986 */ /* 0x000fe8000c101512 */
[----:B------:R-:W-:Y:S01]  /*7f20*/  STG.E.U16 [R8.64+0x32], R158 ;  /* 0x0000329e08007986 */ /* 0x000fe2000c101512 */
[----:B------:R-:W-:-:S03]  /*7f30*/  @!P3 PRMT R23, R6, 0x5410, RZ ;  /* 0x000054100617b816 */ /* 0x000fc600000000ff */
[----:B------:R-:W-:Y:S04]  /*7f40*/  STG.E.U16 [R4.64+0x30], R156 ;  /* 0x0000309c04007986 */ /* 0x000fe8000c101512 */
[----:B------:R-:W-:Y:S04]  /*7f50*/  STG.E.U16 [R4.64+0x32], R154 ;  /* 0x0000329a04007986 */ /* 0x000fe8000c101512 */
[----:B------:R-:W-:Y:S04]  /*7f60*/  STG.E.U16 [R8.64+0x40], R142 ;  /* 0x0000408e08007986 */ /* 0x000fe8000c101512 */
[----:B------:R-:W-:Y:S04]  /*7f70*/  STG.E.U16 [R8.64+0x42], R141 ;  /* 0x0000428d08007986 */ /* 0x000fe8000c101512 */
[----:B------:R-:W-:Y:S04]  /*7f80*/  STG.E.U16 [R4.64+0x40], R139 ;  /* 0x0000408b04007986 */ /* 0x000fe8000c101512 */
[----:B------:R-:W-:Y:S04]  /*7f90*/  STG.E.U16 [R4.64+0x42], R140 ;  /* 0x0000428c04007986 */ /* 0x000fe8000c101512 */
[----:B------:R-:W-:Y:S04]  /*7fa0*/  STG.E.U16 [R8.64+0x50], R138 ;  /* 0x0000508a08007986 */ /* 0x000fe8000c101512 */
[----:B------:R-:W-:Y:S04]  /*7fb0*/  STG.E.U16 [R8.64+0x52], R137 ;  /* 0x0000528908007986 */ /* 0x000fe8000c101512 */
[----:B------:R1:W-:Y:S04]  /*7fc0*/  STG.E.U16 [R4.64+0x50], R119 ;  /* 0x0000507704007986 */ /* 0x0003e8000c101512 */
[----:B------:R-:W-:Y:S04]  /*7fd0*/  STG.E.U16 [R4.64+0x52], R136 ;  /* 0x0000528804007986 */ /* 0x000fe8000c101512 */
[----:B------:R2:W-:Y:S04]  /*7fe0*/  STG.E.U16 [R8.64+0x60], R118 ;  /* 0x0000607608007986 */ /* 0x0005e8000c101512 */
[----:B------:R3:W-:Y:S04]  /*7ff0*/  STG.E.U16 [R8.64+0x62], R117 ;  /* 0x0000627508007986 */ /* 0x0007e8000c101512 */
[----:B------:R3:W-:Y:S04]  /*8000*/  STG.E.U16 [R4.64+0x60], R34 ;  /* 0x0000602204007986 */ /* 0x0007e8000c101512 */
[----:B------:R3:W-:Y:S04]  /*8010*/  STG.E.U16 [R4.64+0x62], R35 ;  /* 0x0000622304007986 */ /* 0x0007e8000c101512 */
[----:B------:R3:W-:Y:S04]  /*8020*/  STG.E.U16 [R8.64+0x70], R33 ;  /* 0x0000702108007986 */ /* 0x0007e8000c101512 */
[----:B------:R3:W-:Y:S04]  /*8030*/  STG.E.U16 [R8.64+0x72], R32 ;  /* 0x0000722008007986 */ /* 0x0007e8000c101512 */
[----:B------:R3:W-:Y:S04]  /*8040*/  STG.E.U16 [R4.64+0x70], R23 ;  /* 0x0000701704007986 */ /* 0x0007e8000c101512 */
[----:B------:R3:W-:Y:S01]  /*8050*/  STG.E.U16 [R4.64+0x72], R22 ;  /* 0x0000721604007986 */ /* 0x0007e2000c101512 */
[----:B-1----:R-:W-:-:S04]  /*8060*/  IADD3 R119, P1, R8, -0x80, RZ ;  /* 0xffffff8008777810 */ /* 0x002fc80007f3e0ff */
[----:B--2---:R-:W-:Y:S01]  /*8070*/  IADD3.X R118, R9, -0x1, RZ, P1, !PT ;  /* 0xffffffff09767810 */ /* 0x004fe20000ffe4ff */
[----:B------:R-:W-:Y:S05]  /*8080*/  @!P0 BRA `(.L_x_482) ;  /* 0x0000672000008947 */ /* 0x000fea0003800000 */
[----:B------:R-:W2:Y:S01]  /*8090*/  LDL.64 R218, [R1+0x38] ;  /* 0x0000380001da7983 */ /* 0x000ea20000100a00 */
[----:B------:R-:W-:-:S04]  /*80a0*/  DEPBAR.LE SB0, 0x0 ;  /* 0x000080000000791a */ /* 0x000fc80000000000 */
[----:B------:R-:W4:Y:S04]  /*80b0*/  LDL R238, [R1+0x44] ;  /* 0x0000440001ee7983 */ /* 0x000f280000100800 */
[----:B---3--:R-:W3:Y:S04]  /*80c0*/  LDL R239, [R1+0x50] ;  /* 0x0000500001ef7983 */ /* 0x008ee80000100800 */
[----:B------:R-:W3:Y:S04]  /*80d0*/  LDL.64 R204, [R1+0xb0] ;  /* 0x0000b00001cc7983 */ /* 0x000ee80000100a00 */
[----:B------:R-:W3:Y:S01]  /*80e0*/  LDL.64 R206, [R1+0xc0] ;  /* 0x0000c00001ce7983 */ /* 0x000ee20000100a00 */
[----:B------:R-:W-:-:S02]  /*80f0*/  UIADD3 UR20, UR8, -0x2, URZ ;  /* 0xfffffffe08147890 */ /* 0x000fc4000fffe03f */
[----:B------:R-:W-:Y:S02]  /*8100*/  UISETP.GE.AND UP0, UPT, UR8, 0x3, UPT ;  /* 0x000000030800788c */ /* 0x000fe4000bf06270 */
[----:B------:R-:W-:Y:S02]  /*8110*/  USHF.R.S32.HI UR5, URZ, 0x1f, UR20 ;  /* 0x0000001f3f057899 */ /* 0x000fe40008011414 */
[----:B------:R-:W-:Y:S01]  /*8120*/  UIMAD UR4, UR11, UR20, URZ ;  /* 0x000000140b0472a4 */ /* 0x000fe2000f8e023f */
[----:B------:R-:W-:-:S03]  /*8130*/  IMAD.U32 R0, RZ, RZ, UR20 ;  /* 0x00000014ff007e24 */ /* 0x000fc6000f8e00ff */
[----:B------:R-:W-:Y:S01]  /*8140*/  UIMAD UR4, UR5, UR12, UR4 ;  /* 0x0000000c050472a4 */ /* 0x000fe2000f8e0204 */
[----:B------:R-:W-:Y:S01]  /*8150*/  BAR.SYNC.DEFER_BLOCKING 0x0 ;  /* 0x0000000000007b1d */ /* 0x000fe20000010000 */
[----:B--2---:R-:W-:Y:S02]  /*8160*/  ISETP.GE.AND P5, PT, R218, c[0x0][0x220], PT ;  /* 0x00008800da007a0c */ /* 0x004fe40003fa6270 */
[----:B----4-:R-:W-:Y:S02]  /*8170*/  ISETP.GE.AND P4, PT, R238, c[0x0][0x220], PT ;  /* 0x00008800ee007a0c */ /* 0x010fe40003f86270 */
[----:B---3--:R-:W-:Y:S01]  /*8180*/  ISETP.GE.AND P3, PT, R239, c[0x0][0x220], PT ;  /* 0x00008800ef007a0c */ /* 0x008fe20003f66270 */
[----:B------:R-:W-:-:S08]  /*8190*/  IMAD.MOV.U32 R5, RZ, RZ, R205 ;  /* 0x000000ffff057224 */ /* 0x000fd000078e00cd */
[----:B------:R-:W-:Y:S01]  /*81a0*/  @P5 STS.128 [R199+0xc000], RZ ;  /* 0x00c000ffc7005388 */ /* 0x000fe20000000c00 */
[----:B------:R-:W-:-:S04]  /*81b0*/  IMAD.MOV.U32 R4, RZ, RZ, R206 ;  /* 0x000000ffff047224 */ /* 0x000fc800078e00ce */
[----:B------:R-:W-:-:S05]  /*81c0*/  IMAD.WIDE.U32 R4, R0, UR12, R4 ;  /* 0x0000000c00047c25 */ /* 0x000fca000f8e0004 */
[----:B------:R-:W-:Y:S02]  /*81d0*/  IADD3 R0, R5, UR4, RZ ;  /* 0x0000000405007c10 */ /* 0x000fe4000fffe0ff */
[C---:B------:R-:W-:Y:S02]  /*81e0*/  @!P5 LEA R32, P6, R4.reuse, c[0x0][0x170], 0x1 ;  /* 0x00005c000420da11 */ /* 0x040fe400078c08ff */
[C---:B------:R-:W-:Y:S02]  /*81f0*/  @!P4 LEA R30, P1, R4.reuse, c[0x0][0x170], 0x1 ;  /* 0x00005c00041eca11 */ /* 0x040fe400078208ff */
[C---:B------:R-:W-:Y:S02]  /*8200*/  @!P3 LEA R28, P0, R4.reuse, c[0x0][0x170], 0x1 ;  /* 0x00005c00041cba11 */ /* 0x040fe400078008ff */
        /* <DEDUP_REMOVED lines=44> */
[----:B------:R-:W-:Y:S01]  /*84d0*/  IADD3.X R4, R4, UR9, RZ, P2, !PT ;  /* 0x0000000904047c10 */ /* 0x000fe200097fe4ff */
[----:B------:R-:W-:Y:S01]  /*84e0*/  IMAD.U32 R0, RZ, RZ, UR20 ;  /* 0x00000014ff007e24 */ /* 0x000fe2000f8e00ff */
[C---:B------:R-:W-:Y:S01]  /*84f0*/  @!P5 LEA R12, P2, R2.reuse, c[0x0][0x170], 0x1 ;  /* 0x00005c00020cda11 */ /* 0x040fe200078408ff */
[----:B------:R-:W-:Y:S01]  /*8500*/  @P3 STS.128 [R199+0x10800], RZ ;  /* 0x010800ffc7003388 */ /* 0x000fe20000000c00 */
[----:B------:R-:W-:-:S02]  /*8510*/  @!P4 LEA R10, P1, R2, c[0x0][0x170], 0x1 ;  /* 0x00005c00020aca11 */ /* 0x000fc400078208ff */
        /* <DEDUP_REMOVED lines=8> */
[----:B------:R-:W-:-:S03]  /*85a0*/  @!P3 LEA.HI.X R7, R2, c[0x0][0x174], R4, 0x1, P0 ;  /* 0x00005d000207ba11 */ /* 0x000fc600000f0c04 */
        /* <DEDUP_REMOVED lines=29> */
[----:B--2--5:R-:W-:Y:S04]  /*8780*/  LDSM.16.M88.4 R28, [R176+0x6000] ;  /* 0x00600000b01c783b */ /* 0x024fe80000000200 */
[----:B-1----:R-:W-:Y:S04]  /*8790*/  LDSM.16.M88.4 R16, [R176+0x6800] ;  /* 0x00680000b010783b */ /* 0x002fe80000000200 */
[----:B------:R-:W-:Y:S04]  /*87a0*/  LDSM.16.M88.4 R136, [R176+0x7000] ;  /* 0x00700000b088783b */ /* 0x000fe80000000200 */
[----:B------:R-:W-:Y:S04]  /*87b0*/  LDSM.16.M88.4 R32, [R176+0x7800] ;  /* 0x00780000b020783b */ /* 0x000fe80000000200 */
[----:B---3--:R-:W-:Y:S04]  /*87c0*/  LDSM.16.M88.4 R12, [R184] ;  /* 0x00000000b80c783b */ /* 0x008fe80000000200 */
[----:B------:R-:W-:Y:S04]  /*87d0*/  LDSM.16.M88.4 R148, [R187] ;  /* 0x00000000bb94783b */ /* 0x000fe80000000200 */
[----:B----4-:R-:W1:Y:S04]  /*87e0*/  LDSM.16.M88.4 R4, [R183] ;  /* 0x00000000b704783b */ /* 0x010e680000000200 */
[----:B------:R-:W2:Y:S04]  /*87f0*/  LDSM.16.M88.4 R160, [R198] ;  /* 0x00000000c6a0783b */ /* 0x000ea80000000200 */
[----:B------:R-:W3:Y:S04]  /*8800*/  LDSM.16.M88.4 R172, [R197] ;  /* 0x00000000c5ac783b */ /* 0x000ee80000000200 */
[----:B------:R-:W4:Y:S04]  /*8810*/  LDSM.16.M88.4 R200, [R196] ;  /* 0x00000000c4c8783b */ /* 0x000f280000000200 */
[----:B------:R-:W-:Y:S04]  /*8820*/  LDSM.16.M88.4 R24, [R186] ;  /* 0x00000000ba18783b */ /* 0x000fe80000000200 */
[----:B------:R-:W2:Y:S04]  /*8830*/  LDSM.16.M88.4 R212, [R182+0x6000] ;  /* 0x00600000b6d4783b */ /* 0x000ea80000000200 */
[----:B------:R-:W2:Y:S04]  /*8840*/  LDSM.16.M88.4 R216, [R182+0x6800] ;  /* 0x00680000b6d8783b */ /* 0x000ea80000000200 */
[----:B------:R-:W2:Y:S04]  /*8850*/  LDSM.16.M88.4 R204, [R182+0x7000] ;  /* 0x00700000b6cc783b */ /* 0x000ea80000000200 */
[----:B------:R-:W2:Y:S04]  /*8860*/  LDSM.16.M88.4 R208, [R182+0x7800] ;  /* 0x00780000b6d0783b */ /* 0x000ea80000000200 */
[----:B------:R-:W-:Y:S01]  /*8870*/  LDSM.16.M88.4 R228, [R181] ;  /* 0x00000000b5e4783b */ /* 0x000fe20000000200 */
[C---:B-1----:R-:W-:Y:S03]  /*8880*/  HMMA.16816.F32.BF16 R140, R4.reuse, R30, RZ ;  /* 0x0000001e048c723c */ /* 0x042fe600000418ff */
[----:B------:R-:W-:Y:S04]  /*8890*/  LDSM.16.M88.4 R224, [R181+0x800] ;  /* 0x00080000b5e0783b */ /* 0x000fe80000000200 */
[----:B------:R-:W-:Y:S01]  /*88a0*/  LDSM.16.M88.4 R220, [R176+0x8000] ;  /* 0x00800000b0dc783b */ /* 0x000fe20000000200 */
[C---:B------:R-:W-:Y:S03]  /*88b0*/  HMMA.16816.F32.BF16 R144, R4.reuse, R16, RZ ;  /* 0x000000100490723c */ /* 0x040fe600000418ff */
[----:B------:R-:W1:Y:S04]  /*88c0*/  S2R R2, SR_TID.X ;  /* 0x0000000000027919 */ /* 0x000e680000002100 */
[----:B------:R-:W0:Y:S01]  /*88d0*/  LDGDEPBAR ;  /* 0x00000000000079af */ /* 0x000e220000000000 */
[C---:B------:R-:W-:Y:S08]  /*88e0*/  HMMA.16816.F32.BF16 R28, R4.reuse, R28, RZ ;  /* 0x0000001c041c723c */ /* 0x040ff000000418ff */
[C---:B------:R-:W-:Y:S08]  /*88f0*/  HMMA.16816.F32.BF16 R152, R4.reuse, R18, RZ ;  /* 0x000000120498723c */ /* 0x040ff000000418ff */
[----:B------:R-:W-:Y:S01]  /*8900*/  HMMA.16816.F32.BF16 R156, R4, R136, RZ ;  /* 0x00000088049c723c */ /* 0x000fe200000418ff */
[----:B-1----:R-:W-:-:S05]  /*8910*/  IMAD.SHL.U32 R2, R2, 0x2, RZ ;  /* 0x0000000202027824 */ /* 0x002fca00078e00ff */
[----:B------:R-:W-:Y:S02]  /*8920*/  LOP3.LUT R2, R2, 0x6, RZ, 0xc0, !PT ;  /* 0x0000000602027812 */ /* 0x000fe400078ec0ff */
[----:B------:R-:W-:Y:S03]  /*8930*/  HMMA.16816.F32.BF16 R164, R4, R138, RZ ;  /* 0x0000008a04a4723c */ /* 0x000fe600000418ff */
[----:B------:R-:W-:-:S05]  /*8940*/  IMAD R0, R0, 0x40, R2 ;  /* 0x0000004000007824 */ /* 0x000fca00078e0202 */
[C---:B------:R-:W-:Y:S01]  /*8950*/  HMMA.16816.F32.BF16 R168, R4.reuse, R32, RZ ;  /* 0x0000002004a8723c */ /* 0x040fe200000418ff */
[C---:B------:R-:W-:Y:S02]  /*8960*/  IADD3 R2, R0.reuse, 0x8, RZ ;  /* 0x0000000800027810 */ /* 0x040fe40007ffe0ff */
[----:B------:R-:W-:Y:S02]  /*8970*/  IADD3 R10, R0, 0x9, RZ ;  /* 0x00000009000a7810 */ /* 0x000fe40007ffe0ff */
[CC--:B------:R-:W-:Y:S02]  /*8980*/  ISETP.GE.AND P2, PT, R2.reuse, R21.reuse, PT ;  /* 0x000000150200720c */ /* 0x0c0fe40003f46270 */
[----:B------:R-:W-:Y:S01]  /*8990*/  ISETP.GE.AND P1, PT, R2, R20, PT ;  /* 0x000000140200720c */ /* 0x000fe20003f26270 */
[----:B------:R-:W-:Y:S01]  /*89a0*/  HMMA.16816.F32.BF16 R16, R4, R34, RZ ;  /* 0x000000220410723c */ /* 0x000fe200000418ff */
[----:B------:R-:W1:Y:S01]  /*89b0*/  LDSM.16.M88.4 R4, [R185] ;  /* 0x00000000b904783b */ /* 0x000e620000000200 */
[----:B------:R-:W-:-:S02]  /*89c0*/  ISETP.GE.AND P6, PT, R10, R21, PT ;  /* 0x000000150a00720c */ /* 0x000fc40003fc6270 */
[----:B------:R-:W-:Y:S02]  /*89d0*/  ISETP.GE.AND P0, PT, R10, R20, PT ;  /* 0x000000140a00720c */ /* 0x000fe40003f06270 */
[C---:B------:R-:W-:Y:S02]  /*89e0*/  IADD3 R2, R0.reuse, 0x10, RZ ;  /* 0x0000001000027810 */ /* 0x040fe40007ffe0ff */
[----:B------:R-:W-:Y:S01]  /*89f0*/  HMMA.16816.F32.BF16 R32, R12, R150, R140 ;  /* 0x000000960c20723c */ /* 0x000fe2000004188c */
[----:B------:R-:W-:-:S07]  /*8a00*/  IADD3 R10, R0, 0x11, RZ ;  /* 0x00000011000a7810 */ /* 0x000fce0007ffe0ff */
[C---:B--2---:R-:W-:Y:S08]  /*8a10*/  HMMA.16816.F32.BF16 R136, R12.reuse, R160, R144 ;  /* 0x000000a00c88723c */ /* 0x044ff00000041890 */
[C---:B------:R-:W-:Y:S01]  /*8a20*/  HMMA.16816.F32.BF16 R140, R12.reuse, R148, R28 ;  /* 0x000000940c8c723c */ /* 0x040fe2000004181c */
[----:B------:R-:W2:Y:S07]  /*8a30*/  LDSM.16.M88.4 R28, [R181+0x1000] ;  /* 0x00100000b51c783b */ /* 0x000eae0000000200 */
[C---:B------:R-:W-:Y:S01]  /*8a40*/  HMMA.16816.F32.BF16 R144, R12.reuse, R162, R152 ;  /* 0x000000a20c90723c */ /* 0x040fe20000041898 */
[----:B------:R-:W-:Y:S07]  /*8a50*/  LDSM.16.M88.4 R160, [R176+0x9000] ;  /* 0x00900000b0a0783b */ /* 0x000fee0000000200 */
[C---:B---3--:R-:W-:Y:S08]  /*8a60*/  HMMA.16816.F32.BF16 R148, R12.reuse, R172, R156 ;  /* 0x000000ac0c94723c */ /* 0x048ff0000004189c */
[C---:B------:R-:W-:Y:S01]  /*8a70*/  HMMA.16816.F32.BF16 R152, R12.reuse, R174, R164 ;  /* 0x000000ae0c98723c */ /* 0x040fe200000418a4 */
[----:B------:R-:W3:Y:S04]  /*8a80*/  LDSM.16.M88.4 R164, [R181+0x1800] ;  /* 0x00180000b5a4783b */ /* 0x000ee80000000200 */
[----:B------:R-:W-:Y:S03]  /*8a90*/  LDSM.16.M88.4 R172, [R176+0x9800] ;  /* 0x00980000b0ac783b */ /* 0x000fe60000000200 */
[C---:B----4-:R-:W-:Y:S01]  /*8aa0*/  HMMA.16816.F32.BF16 R156, R12.reuse, R200, R168 ;  /* 0x000000c80c9c723c */ /* 0x050fe200000418a8 */
[----:B------:R-:W-:Y:S07]  /*8ab0*/  LDSM.16.M88.4 R168, [R192] ;  /* 0x00000000c0a8783b */ /* 0x000fee0000000200 */
[----:B------:R-:W-:Y:S01]  /*8ac0*/  HMMA.16816.F32.BF16 R12, R12, R202, R16 ;  /* 0x000000ca0c0c723c */ /* 0x000fe20000041810 */
[----:B------:R-:W4:Y:S04]  /*8ad0*/  LDSM.16.M88.4 R16, [R183+0x2000] ;  /* 0x00200000b710783b */ /* 0x000f280000000200 */
[----:B------:R-:W1:Y:S03]  /*8ae0*/  LDSM.16.M88.4 R200, [R176+0x8800] ;  /* 0x00880000b0c8783b */ /* 0x000e660000000200 */
[C---:B------:R-:W-:Y:S08]  /*8af0*/  HMMA.16816.F32.BF16 R32, R24.reuse, R214, R32 ;  /* 0x000000d61820723c */ /* 0x040ff00000041820 */
[C---:B------:R-:W-:Y:S08]  /*8b00*/  HMMA.16816.F32.BF16 R136, R24.reuse, R216, R136 ;  /* 0x000000d81888723c */ /* 0x040ff00000041888 */
[C---:B------:R-:W-:Y:S01]  /*8b10*/  HMMA.16816.F32.BF16 R140, R24.reuse, R212, R140 ;  /* 0x000000d4188c723c */ /* 0x040fe2000004188c */
[----:B------:R-:W-:Y:S07]  /*8b20*/  LDSM.16.M88.4 R212, [R195] ;  /* 0x00000000c3d4783b */ /* 0x000fee0000000200 */
[C---:B------:R-:W-:Y:S01]  /*8b30*/  HMMA.16816.F32.BF16 R144, R24.reuse, R218, R144 ;  /* 0x000000da1890723c */ /* 0x040fe20000041890 */
[----:B------:R-:W-:Y:S07]  /*8b40*/  LDSM.16.M88.4 R216, [R182+0x8000] ;  /* 0x00800000b6d8783b */ /* 0x000fee0000000200 */
        /* <DEDUP_REMOVED lines=8> */
[C---:B------:R-:W-:Y:S08]  /*8bd0*/  HMMA.16816.F32.BF16 R136, R4.reuse, R224, R136 ;  /* 0x000000e00488723c */ /* 0x040ff00000041888 */
[C---:B------:R-:W-:Y:S01]  /*8be0*/  HMMA.16816.F32.BF16 R140, R4.reuse, R228, R140 ;  /* 0x000000e4048c723c */ /* 0x040fe2000004188c */
[----:B------:R-:W1:Y:S07]  /*8bf0*/  LDSM.16.M88.4 R228, [R194] ;  /* 0x00000000c2e4783b */ /* 0x000e6e0000000200 */
[C---:B------:R-:W-:Y:S01]  /*8c00*/  HMMA.16816.F32.BF16 R144, R4.reuse, R226, R144 ;  /* 0x000000e20490723c */ /* 0x040fe20000041890 */
[----:B------:R-:W-:Y:S07]  /*8c10*/  LDSM.16.M88.4 R224, [R176+0xa000] ;  /* 0x00a00000b0e0783b */ /* 0x000fee0000000200 */
[C---:B--2---:R-:W-:Y:S08]  /*8c20*/  HMMA.16816.F32.BF16 R148, R4.reuse, R28, R148 ;  /* 0x0000001c0494723c */ /* 0x044ff00000041894 */
[C---:B------:R-:W-:Y:S01]  /*8c30*/  HMMA.16816.F32.BF16 R152, R4.reuse, R30, R152 ;  /* 0x0000001e0498723c */ /* 0x040fe20000041898 */
[----:B------:R-:W2:Y:S07]  /*8c40*/  LDSM.16.M88.4 R28, [R193] ;  /* 0x00000000c11c783b */ /* 0x000eae0000000200 */
[C---:B---3--:R-:W-:Y:S08]  /*8c50*/  HMMA.16816.F32.BF16 R156, R4.reuse, R164, R156 ;  /* 0x000000a4049c723c */ /* 0x048ff0000004189c */
[----:B------:R-:W-:Y:S01]  /*8c60*/  HMMA.16816.F32.BF16 R4, R4, R166, R12 ;  /* 0x000000a60404723c */ /* 0x000fe2000004180c */
[----:B------:R-:W3:Y:S04]  /*8c70*/  LDSM.16.M88.4 R12, [R186+0x2000] ;  /* 0x00200000ba0c783b */ /* 0x000ee80000000200 */
[----:B------:R-:W1:Y:S03]  /*8c80*/  LDSM.16.M88.4 R164, [R182+0x9000] ;  /* 0x00900000b6a4783b */ /* 0x000e660000000200 */
[C---:B----4-:R-:W-:Y:S08]  /*8c90*/  HMMA.16816.F32.BF16 R32, R16.reuse, R222, R32 ;  /* 0x000000de1020723c */ /* 0x050ff00000041820 */
        /* <DEDUP_REMOVED lines=11> */
[----:B------:R-:W3:Y:S03]  /*8d50*/  LDSM.16.M88.4 R4, [R185+0x2000] ;  /* 0x00200000b904783b */ /* 0x000ee60000000200 */
[C---:B------:R-:W-:Y:S08]  /*8d60*/  HMMA.16816.F32.BF16 R32, R24.reuse, R214, R32 ;  /* 0x000000d61820723c */ /* 0x040ff00000041820 */
[C---:B-1----:R-:W-:Y:S08]  /*8d70*/  HMMA.16816.F32.BF16 R136, R24.reuse, R228, R136 ;  /* 0x000000e41888723c */ /* 0x042ff00000041888 */
[C---:B------:R-:W-:Y:S01]  /*8d80*/  HMMA.16816.F32.BF16 R140, R24.reuse, R212, R140 ;  /* 0x000000d4188c723c */ /* 0x040fe2000004188c */
[----:B------:R-:W-:Y:S07]  /*8d90*/  LDSM.16.M88.4 R212, [R190] ;  /* 0x00000000bed4783b */ /* 0x000fee0000000200 */
[C---:B------:R-:W-:Y:S08]  /*8da0*/  HMMA.16816.F32.BF16 R144, R24.reuse, R230, R144 ;  /* 0x000000e61890723c */ /* 0x040ff00000041890 */
[C---:B--2---:R-:W-:Y:S08]  /*8db0*/  HMMA.16816.F32.BF16 R148, R24.reuse, R28, R148 ;  /* 0x0000001c1894723c */ /* 0x044ff00000041894 */
[C---:B------:R-:W-:Y:S08]  /*8dc0*/  HMMA.16816.F32.BF16 R152, R24.reuse, R30, R152 ;  /* 0x0000001e1898723c */ /* 0x040ff00000041898 */
[C---:B------:R-:W-:Y:S08]  /*8dd0*/  HMMA.16816.F32.BF16 R156, R24.reuse, R168, R156 ;  /* 0x000000a8189c723c */ /* 0x040ff0000004189c */
[----:B------:R-:W-:Y:S01]  /*8de0*/  HMMA.16816.F32.BF16 R16, R24, R170, R16 ;  /* 0x000000aa1810723c */ /* 0x000fe20000041810 */
[----:B------:R-:W1:Y:S04]  /*8df0*/  LDSM.16.M88.4 R168, [R181+0x3800] ;  /* 0x00380000b5a8783b */ /* 0x000e680000000200 */
[----:B------:R-:W2:Y:S03]  /*8e00*/  LDSM.16.M88.4 R24, [R183+0x4000] ;  /* 0x00400000b718783b */ /* 0x000ea60000000200 */
[C---:B---3--:R-:W-:Y:S08]  /*8e10*/  HMMA.16816.F32.BF16 R32, R12.reuse, R218, R32 ;  /* 0x000000da0c20723c */ /* 0x048ff00000041820 */
[C---:B------:R-:W-:Y:S08]  /*8e20*/  HMMA.16816.F32.BF16 R136, R12.reuse, R208, R136 ;  /* 0x000000d00c88723c */ /* 0x040ff00000041888 */
[C---:B------:R-:W-:Y:S01]  /*8e30*/  HMMA.16816.F32.BF16 R140, R12.reuse, R216, R140 ;  /* 0x000000d80c8c723c */ /* 0x040fe2000004188c */
[----:B------:R-:W3:Y:S07]  /*8e40*/  LDSM.16.M88.4 R216, [R176+0xa800] ;  /* 0x00a80000b0d8783b */ /* 0x000eee0000000200 */
[C---:B------:R-:W-:Y:S01]  /*8e50*/  HMMA.16816.F32.BF16 R144, R12.reuse, R210, R144 ;  /* 0x000000d20c90723c */ /* 0x040fe20000041890 */
[----:B------:R-:W-:Y:S07]  /*8e60*/  LDSM.16.M88.4 R208, [R182+0xa800] ;  /* 0x00a80000b6d0783b */ /* 0x000fee0000000200 */
[C---:B------:R-:W-:Y:S08]  /*8e70*/  HMMA.16816.F32.BF16 R148, R12.reuse, R164, R148 ;  /* 0x000000a40c94723c */ /* 0x040ff00000041894 */
[C---:B------:R-:W-:Y:S01]  /*8e80*/  HMMA.16816.F32.BF16 R152, R12.reuse, R166, R152 ;  /* 0x000000a60c98723c */ /* 0x040fe20000041898 */
[----:B------:R-:W1:Y:S07]  /*8e90*/  LDSM.16.M88.4 R164, [R176+0xb000] ;  /* 0x00b00000b0a4783b */ /* 0x000e6e0000000200 */
[C---:B----4-:R-:W-:Y:S08]  /*8ea0*/  HMMA.16816.F32.BF16 R156, R12.reuse, R172, R156 ;  /* 0x000000ac0c9c723c */ /* 0x050ff0000004189c */
[----:B------:R-:W-:Y:S01]  /*8eb0*/  HMMA.16816.F32.BF16 R28, R12, R174, R16 ;  /* 0x000000ae0c1c723c */ /* 0x000fe20000041810 */
[----:B------:R-:W4:Y:S04]  /*8ec0*/  LDSM.16.M88.4 R172, [R176+0xb800] ;  /* 0x00b80000b0ac783b */ /* 0x000f280000000200 */
[----:B------:R-:W1:Y:S03]  /*8ed0*/  LDSM.16.M88.4 R16, [R184+0x4000] ;  /* 0x00400000b810783b */ /* 0x000e660000000200 */
[C---:B------:R-:W-:Y:S08]  /*8ee0*/  HMMA.16816.F32.BF16 R12, R4.reuse, R206, R32 ;  /* 0x000000ce040c723c */ /* 0x040ff00000041820 */
[C---:B------:R-:W-:Y:S08]  /*8ef0*/  HMMA.16816.F32.BF16 R136, R4.reuse, R200, R136 ;  /* 0x000000c80488723c */ /* 0x040ff00000041888 */
[C---:B------:R-:W-:Y:S01]  /*8f00*/  HMMA.16816.F32.BF16 R140, R4.reuse, R204, R140 ;  /* 0x000000cc048c723c */ /* 0x040fe2000004188c */
[----:B------:R-:W-:Y:S07]  /*8f10*/  LDSM.16.M88.4 R204, [R182+0xa000] ;  /* 0x00a00000b6cc783b */ /* 0x000fee0000000200 */
[C---:B------:R-:W-:Y:S01]  /*8f20*/  HMMA.16816.F32.BF16 R144, R4.reuse, R202, R144 ;  /* 0x000000ca0490723c */ /* 0x040fe20000041890 */
[----:B------:R-:W-:Y:S07]  /*8f30*/  LDSM.16.M88.4 R200, [R181+0x4800] ;  /* 0x00480000b5c8783b */ /* 0x000fee0000000200 */
[C---:B------:R-:W-:Y:S08]  /*8f40*/  HMMA.16816.F32.BF16 R148, R4.reuse, R160, R148 ;  /* 0x000000a00494723c */ /* 0x040ff00000041894 */
[C---:B------:R-:W-:Y:S01]  /*8f50*/  HMMA.16816.F32.BF16 R152, R4.reuse, R162, R152 ;  /* 0x000000a20498723c */ /* 0x040fe20000041898 */
[----:B------:R-:W4:Y:S07]  /*8f60*/  LDSM.16.M88.4 R160, [R189] ;  /* 0x00000000bda0783b */ /* 0x000f2e0000000200 */
[C---:B-1----:R-:W-:Y:S08]  /*8f70*/  HMMA.16816.F32.BF16 R156, R4.reuse, R168, R156 ;  /* 0x000000a8049c723c */ /* 0x042ff0000004189c */
[----:B------:R-:W-:Y:S01]  /*8f80*/  HMMA.16816.F32.BF16 R32, R4, R170, R28 ;  /* 0x000000aa0420723c */ /* 0x000fe2000004181c */
[----:B------:R-:W-:Y:S07]  /*8f90*/  LDSM.16.M88.4 R168, [R188] ;  /* 0x00000000bca8783b */ /* 0x000fee0000000200 */
[C---:B--2---:R-:W-:Y:S01]  /*8fa0*/  HMMA.16816.F32.BF16 R4, R24.reuse, R226, R12 ;  /* 0x000000e21804723c */ /* 0x044fe2000004180c */
[----:B------:R-:W1:Y:S07]  /*8fb0*/  LDSM.16.M88.4 R12, [R186+0x4000] ;  /* 0x00400000ba0c783b */ /* 0x000e6e0000000200 */
[C---:B---3--:R-:W-:Y:S08]  /*8fc0*/  HMMA.16816.F32.BF16 R28, R24.reuse, R216, R136 ;  /* 0x000000d8181c723c */ /* 0x048ff00000041888 */
[C---:B------:R-:W-:Y:S08]  /*8fd0*/  HMMA.16816.F32.BF16 R136, R24.reuse, R224, R140 ;  /* 0x000000e01888723c */ /* 0x040ff0000004188c */
[C---:B------:R-:W-:Y:S01]  /*8fe0*/  HMMA.16816.F32.BF16 R140, R24.reuse, R218, R144 ;  /* 0x000000da188c723c */ /* 0x040fe20000041890 */
[----:B------:R-:W-:Y:S07]  /*8ff0*/  LDSM.16.M88.4 R216, [R181+0x4000] ;  /* 0x00400000b5d8783b */ /* 0x000fee0000000200 */
[C---:B------:R-:W-:Y:S08]  /*9000*/  HMMA.16816.F32.BF16 R144, R24.reuse, R164, R148 ;  /* 0x000000a41890723c */ /* 0x040ff00000041894 */
[C---:B------:R-:W-:Y:S01]  /*9010*/  HMMA.16816.F32.BF16 R148, R24.reuse, R166, R152 ;  /* 0x000000a61894723c */ /* 0x040fe20000041898 */
[----:B------:R-:W2:Y:S07]  /*9020*/  LDSM.16.M88.4 R164, [R182+0xb000] ;  /* 0x00b00000b6a4783b */ /* 0x000eae0000000200 */
[C---:B----4-:R-:W-:Y:S08]  /*9030*/  HMMA.16816.F32.BF16 R156, R24.reuse, R172, R156 ;  /* 0x000000ac189c723c */ /* 0x050ff0000004189c */
[----:B------:R-:W-:Y:S01]  /*9040*/  HMMA.16816.F32.BF16 R152, R24, R174, R32 ;  /* 0x000000ae1898723c */ /* 0x000fe20000041820 */
[----:B------:R-:W-:Y:S07]  /*9050*/  LDSM.16.M88.4 R172, [R182+0xb800] ;  /* 0x00b80000b6ac783b */ /* 0x000fee0000000200 */
[C---:B------:R-:W-:Y:S01]  /*9060*/  HMMA.16816.F32.BF16 R24, R16.reuse, R222, R4 ;  /* 0x000000de1018723c */ /* 0x040fe20000041804 */
[----:B------:R-:W3:Y:S07]  /*9070*/  LDSM.16.M88.4 R4, [R185+0x4000] ;  /* 0x00400000b904783b */ /* 0x000eee0000000200 */
[C---:B------:R-:W-:Y:S08]  /*9080*/  HMMA.16816.F32.BF16 R28, R16.reuse, R212, R28 ;  /* 0x000000d4101c723c */ /* 0x040ff0000004181c */
[C---:B------:R-:W-:Y:S08]  /*9090*/  HMMA.16816.F32.BF16 R136, R16.reuse, R220, R136 ;  /* 0x000000dc1088723c */ /* 0x040ff00000041888 */
[C---:B------:R-:W-:Y:S08]  /*90a0*/  HMMA.16816.F32.BF16 R32, R16.reuse, R214, R140 ;  /* 0x000000d61020723c */ /* 0x040ff0000004188c */
[C---:B------:R-:W-:Y:S08]  /*90b0*/  HMMA.16816.F32.BF16 R140, R16.reuse, R160, R144 ;  /* 0x000000a0108c723c */ /* 0x040ff00000041890 */
[----:B------:R-:W-:Y:S01]  /*90c0*/  HMMA.16816.F32.BF16 R144, R16, R162, R148 ;  /* 0x000000a21090723c */ /* 0x000fe20000041894 */
[----:B------:R-:W4:Y:S07]  /*90d0*/  LDSM.16.M88.4 R160, [R181+0x5000] ;  /* 0x00500000b5a0783b */ /* 0x000f2e0000000200 */
[----:B-1----:R-:W-:Y:S08]  /*90e0*/  HMMA.16816.F32.BF16 R24, R12, R206, R24 ;  /* 0x000000ce0c18723c */ /* 0x002ff00000041818 */
[C---:B------:R-:W-:Y:S08]  /*90f0*/  HMMA.16816.F32.BF16 R148, R16.reuse, R168, R156 ;  /* 0x000000a81094723c */ /* 0x040ff0000004189c */
[----:B------:R-:W-:Y:S08]  /*9100*/  HMMA.16816.F32.BF16 R156, R16, R170, R152 ;  /* 0x000000aa109c723c */ /* 0x000ff00000041898 */
[C---:B------:R-:W-:Y:S08]  /*9110*/  HMMA.16816.F32.BF16 R16, R12.reuse, R208, R28 ;  /* 0x000000d00c10723c */ /* 0x040ff0000004181c */
[C---:B------:R-:W-:Y:S08]  /*9120*/  HMMA.16816.F32.BF16 R168, R12.reuse, R204, R136 ;  /* 0x000000cc0ca8723c */ /* 0x040ff00000041888 */
[C---:B--2---:R-:W-:Y:S08]  /*9130*/  HMMA.16816.F32.BF16 R136, R12.reuse, R164, R140 ;  /* 0x000000a40c88723c */ /* 0x044ff0000004188c */
[----:B------:R-:W-:Y:S01]  /*9140*/  HMMA.16816.F32.BF16 R140, R12, R166, R144 ;  /* 0x000000a60c8c723c */ /* 0x000fe20000041890 */
[----:B------:R-:W1:Y:S01]  /*9150*/  LDSM.16.M88.4 R144, [R181+0x5800] ;  /* 0x00580000b590783b */ /* 0x000e620000000200 */
[----:B------:R-:W-:-:S06]  /*9160*/  DEPBAR.LE SB0, 0x0 ;  /* 0x000080000000791a */ /* 0x000fcc0000000000 */
[----:B------:R-:W-:Y:S08]  /*9170*/  HMMA.16816.F32.BF16 R28, R12, R210, R32 ;  /* 0x000000d20c1c723c */ /* 0x000ff00000041820 */
[----:B---3--:R-:W-:Y:S08]  /*9180*/  HMMA.16816.F32.BF16 R32, R4, R218, R24 ;  /* 0x000000da0420723c */ /* 0x008ff00000041818 */
[----:B------:R-:W-:Y:S08]  /*9190*/  HMMA.16816.F32.BF16 R152, R12, R172, R148 ;  /* 0x000000ac0c98723c */ /* 0x000ff00000041894 */
[----:B------:R-:W-:Y:S08]  /*91a0*/  HMMA.16816.F32.BF16 R16, R4, R200, R16 ;  /* 0x000000c80410723c */ /* 0x000ff00000041810 */
[----:B------:R-:W-:Y:S01]  /*91b0*/  HMMA.16816.F32.BF16 R148, R12, R174, R156 ;  /* 0x000000ae0c94723c */ /* 0x000fe2000004189c */
[----:B------:R-:W-:Y:S01]  /*91c0*/  FSEL R117, R33, -INF , !P6 ;  /* 0xff80000021757808 */ /* 0x000fe20007000000 */
[----:B------:R-:W-:Y:S01]  /*91d0*/  BAR.SYNC.DEFER_BLOCKING 0x0 ;  /* 0x0000000000007b1d */ /* 0x000fe20000010000 */
[----:B------:R-:W-:-:S04]  /*91e0*/  ISETP.GE.AND P6, PT, R10, R21, PT ;  /* 0x000000150a00720c */ /* 0x000fc80003fc6270 */
[----:B------:R-:W-:Y:S01]  /*91f0*/  FSEL R156, R32, -INF , !P2 ;  /* 0xff800000209c7808 */ /* 0x000fe20005000000 */
[C---:B------:R-:W-:Y:S01]  /*9200*/  HMMA.16816.F32.BF16 R12, R4.reuse, R202, R28 ;  /* 0x000000ca040c723c */ /* 0x040fe2000004181c */
[----:B------:R-:W-:Y:S02]  /*9210*/  FSEL R158, R34, -INF , !P1 ;  /* 0xff800000229e7808 */ /* 0x000fe40004800000 */
[----:B------:R-:W-:Y:S02]  /*9220*/  FSEL R157, R35, -INF , !P0 ;  /* 0xff800000239d7808 */ /* 0x000fe40004000000 */
[C---:B------:R-:W-:Y:S02]  /*9230*/  ISETP.GE.AND P2, PT, R2.reuse, R21, PT ;  /* 0x000000150200720c */ /* 0x040fe40003f46270 */
[-C--:B------:R-:W-:Y:S01]  /*9240*/  ISETP.GE.AND P1, PT, R2, R20.reuse, PT ;  /* 0x000000140200720c */ /* 0x080fe20003f26270 */
[----:B----4-:R-:W-:Y:S01]  /*9250*/  HMMA.16816.F32.BF16 R24, R4, R160, R136 ;  /* 0x000000a00418723c */ /* 0x010fe20000041888 */
[----:B------:R-:W-:-:S02]  /*9260*/  ISETP.GE.AND P0, PT, R10, R20, PT ;  /* 0x000000140a00720c */ /* 0x000fc40003f06270 */
[C---:B------:R-:W-:Y:S02]  /*9270*/  IADD3 R2, R0.reuse, 0x18, RZ ;  /* 0x0000001800027810 */ /* 0x040fe40007ffe0ff */
[----:B------:R-:W-:Y:S02]  /*9280*/  IADD3 R10, R0, 0x19, RZ ;  /* 0x00000019000a7810 */ /* 0x000fe40007ffe0ff */
[----:B------:R-:W-:Y:S01]  /*9290*/  FSEL R160, R16, -INF , !P2 ;  /* 0xff80000010a07808 */ /* 0x000fe20005000000 */
[----:B------:R-:W-:Y:S01]  /*92a0*/  HMMA.16816.F32.BF16 R32, R4, R162, R140 ;  /* 0x000000a20420723c */ /* 0x000fe2000004188c */
[----:B------:R-:W-:Y:S02]  /*92b0*/  FSEL R164, R18, -INF , !P1 ;  /* 0xff80000012a47808 */ /* 0x000fe40004800000 */
[----:B------:R-:W-:Y:S02]  /*92c0*/  FSEL R159, R17, -INF , !P6 ;  /* 0xff800000119f7808 */ /* 0x000fe40007000000 */
[----:B------:R-:W-:-:S02]  /*92d0*/  ISETP.GE.AND P2, PT, R2, R21, PT ;  /* 0x000000150200720c */ /* 0x000fc40003f46270 */
[----:B------:R-:W-:Y:S01]  /*92e0*/  FSEL R162, R19, -INF , !P0 ;  /* 0xff80000013a27808 */ /* 0x000fe20004000000 */
[C---:B-1----:R-:W-:Y:S01]  /*92f0*/  HMMA.16816.F32.BF16 R28, R4.reuse, R144, R152 ;  /* 0x00000090041c723c */ /* 0x042fe20000041898 */
[-C--:B------:R-:W-:Y:S02]  /*9300*/  ISETP.GE.AND P1, PT, R2, R20.reuse, PT ;  /* 0x000000140200720c */ /* 0x080fe40003f26270 */
[C---:B------:R-:W-:Y:S02]  /*9310*/  ISETP.GE.AND P6, PT, R10.reuse, R21, PT ;  /* 0x000000150a00720c */ /* 0x040fe40003fc6270 */
[----:B------:R-:W-:Y:S02]  /*9320*/  ISETP.GE.AND P0, PT, R10, R20, PT ;  /* 0x000000140a00720c */ /* 0x000fe40003f06270 */
[----:B------:R-:W-:Y:S01]  /*9330*/  IADD3 R2, R0, 0x20, RZ ;  /* 0x0000002000027810 */ /* 0x000fe20007ffe0ff */
[----:B------:R-:W-:Y:S01]  /*9340*/  HMMA.16816.F32.BF16 R16, R4, R216, R168 ;  /* 0x000000d80410723c */ /* 0x000fe200000418a8 */
[----:B------:R-:W-:-:S02]  /*9350*/  FSEL R161, R12, -INF , !P2 ;  /* 0xff8000000ca17808 */ /* 0x000fc40005000000 */
[----:B------:R-:W-:Y:S02]  /*9360*/  FSEL R163, R14, -INF , !P1 ;  /* 0xff8000000ea37808 */ /* 0x000fe40004800000 */
[----:B------:R-:W-:Y:S02]  /*9370*/  FSEL R144, R13, -INF , !P6 ;  /* 0xff8000000d907808 */ /* 0x000fe40007000000 */
[----:B------:R-:W-:Y:S02]  /*9380*/  FSEL R145, R15, -INF , !P0 ;  /* 0xff8000000f917808 */ /* 0x000fe40004000000 */
[C---:B------:R-:W-:Y:S01]  /*9390*/  ISETP.GE.AND P2, PT, R2.reuse, R21, PT ;  /* 0x000000150200720c */ /* 0x040fe20003f46270 */
[----:B------:R-:W-:Y:S01]  /*93a0*/  HMMA.16816.F32.BF16 R12, R4, R146, R148 ;  /* 0x00000092040c723c */ /* 0x000fe20000041894 */
[----:B------:R-:W-:Y:S02]  /*93b0*/  ISETP.GE.AND P1, PT, R2, R20, PT ;  /* 0x000000140200720c */ /* 0x000fe40003f26270 */
[----:B------:R-:W-:-:S02]  /*93c0*/  IADD3 R10, R0, 0x21, RZ ;  /* 0x00000021000a7810 */ /* 0x000fc40007ffe0ff */
[----:B------:R-:W-:Y:S02]  /*93d0*/  IADD3 R2, R0, 0x28, RZ ;  /* 0x0000002800027810 */ /* 0x000fe40007ffe0ff */
[----:B------:R-:W-:Y:S02]  /*93e0*/  FSEL R238, R24, -INF , !P2 ;  /* 0xff80000018ee7808 */ /* 0x000fe40005000000 */
[----:B------:R-:W-:Y:S02]  /*93f0*/  FSEL R232, R26, -INF , !P1 ;  /* 0xff8000001ae87808 */ /* 0x000fe40004800000 */
[CC--:B------:R-:W-:Y:S02]  /*9400*/  ISETP.GE.AND P6, PT, R10.reuse, R21.reuse, PT ;  /* 0x000000150a00720c */ /* 0x0c0fe40003fc6270 */
[----:B------:R-:W-:Y:S02]  /*9410*/  ISETP.GE.AND P0, PT, R10, R20, PT ;  /* 0x000000140a00720c */ /* 0x000fe40003f06270 */
[----:B------:R-:W-:-:S02]  /*9420*/  ISETP.GE.AND P2, PT, R2, R21, PT ;  /* 0x000000150200720c */ /* 0x000fc40003f46270 */
[----:B------:R-:W-:Y:S02]  /*9430*/  ISETP.GE.AND P1, PT, R2, R20, PT ;  /* 0x000000140200720c */ /* 0x000fe40003f26270 */
[C---:B------:R-:W-:Y:S02]  /*9440*/  IADD3 R10, R0.reuse, 0x29, RZ ;  /* 0x00000029000a7810 */ /* 0x040fe40007ffe0ff */
[----:B------:R-:W-:Y:S02]  /*9450*/  IADD3 R2, R0, 0x30, RZ ;  /* 0x0000003000027810 */ /* 0x000fe40007ffe0ff */
[----:B------:R-:W-:Y:S02]  /*9460*/  FSEL R237, R25, -INF , !P6 ;  /* 0xff80000019ed7808 */ /* 0x000fe40007000000 */
[----:B------:R-:W-:Y:S02]  /*9470*/  FSEL R235, R27, -INF , !P0 ;  /* 0xff8000001beb7808 */ /* 0x000fe40004000000 */
[----:B------:R-:W-:-:S02]  /*9480*/  FSEL R247, R32, -INF , !P2 ;  /* 0xff80000020f77808 */ /* 0x000fc40005000000 */
[----:B------:R-:W-:Y:S02]  /*9490*/  FSEL R241, R34, -INF , !P1 ;  /* 0xff80000022f17808 */ /* 0x000fe40004800000 */
[CC--:B------:R-:W-:Y:S02]  /*94a0*/  ISETP.GE.AND P6, PT, R10.reuse, R21.reuse, PT ;  /* 0x000000150a00720c */ /* 0x0c0fe40003fc6270 */
[-C--:B------:R-:W-:Y:S02]  /*94b0*/  ISETP.GE.AND P0, PT, R10, R20.reuse, PT ;  /* 0x000000140a00720c */ /* 0x080fe40003f06270 */
[C---:B------:R-:W-:Y:S02]  /*94c0*/  ISETP.GE.AND P2, PT, R2.reuse, R21, PT ;  /* 0x000000150200720c */ /* 0x040fe40003f46270 */
[----:B------:R-:W-:Y:S02]  /*94d0*/  ISETP.GE.AND P1, PT, R2, R20, PT ;  /* 0x000000140200720c */ /* 0x000fe40003f26270 */
[----:B------:R-:W-:-:S02]  /*94e0*/  IADD3 R2, R0, 0x31, RZ ;  /* 0x0000003100027810 */ /* 0x000fc40007ffe0ff */
[----:B------:R-:W-:Y:S02]  /*94f0*/  IADD3 R4, R0, 0x1, RZ ;  /* 0x0000000100047810 */ /* 0x000fe40007ffe0ff */
[----:B------:R-:W-:Y:S02]  /*9500*/  FSEL R252, R33, -INF , !P6 ;  /* 0xff80000021fc7808 */ /* 0x000fe40007000000 */
[----:B------:R-:W-:Y:S02]  /*9510*/  FSEL R239, R35, -INF , !P0 ;  /* 0xff80000023ef7808 */ /* 0x000fe40004000000 */
[----:B------:R-:W-:Y:S02]  /*9520*/  FSEL R226, R28, -INF , !P2 ;  /* 0xff8000001ce27808 */ /* 0x000fe40005000000 */
[----:B------:R-:W-:Y:S02]  /*9530*/  FSEL R243, R30, -INF , !P1 ;  /* 0xff8000001ef37808 */ /* 0x000fe40004800000 */
[----:B------:R-:W-:-:S02]  /*9540*/  ISETP.GE.AND P6, PT, R2, R21, PT ;  /* 0x000000150200720c */ /* 0x000fc40003fc6270 */
[-C--:B------:R-:W-:Y:S02]  /*9550*/  ISETP.GE.AND P0, PT, R2, R20.reuse, PT ;  /* 0x000000140200720c */ /* 0x080fe40003f06270 */
[C---:B------:R-:W-:Y:S02]  /*9560*/  ISETP.GE.AND P2, PT, R4.reuse, R21, PT ;  /* 0x000000150400720c */ /* 0x040fe40003f46270 */
[----:B------:R-:W-:Y:S02]  /*9570*/  ISETP.GE.AND P1, PT, R4, R20, PT ;  /* 0x000000140400720c */ /* 0x000fe40003f26270 */
[----:B------:R-:W-:Y:S02]  /*9580*/  IADD3 R2, R0, 0x38, RZ ;  /* 0x0000003800027810 */ /* 0x000fe40007ffe0ff */
[----:B------:R-:W-:Y:S02]  /*9590*/  FSEL R240, R31, -INF , !P0 ;  /* 0xff8000001ff07808 */ /* 0x000fe40004000000 */
[----:B------:R-:W-:-:S02]  /*95a0*/  FSEL R22, R17, -INF , !P2 ;  /* 0xff80000011167808 */ /* 0x000fc40005000000 */
[----:B------:R-:W-:Y:S02]  /*95b0*/  FSEL R23, R19, -INF , !P1 ;  /* 0xff80000013177808 */ /* 0x000fe40004800000 */
[C---:B------:R-:W-:Y:S02]  /*95c0*/  ISETP.GE.AND P0, PT, R0.reuse, R21, PT ;  /* 0x000000150000720c */ /* 0x040fe40003f06270 */
[-C--:B------:R-:W-:Y:S02]  /*95d0*/  ISETP.GE.AND P2, PT, R0, R20.reuse, PT ;  /* 0x000000140000720c */ /* 0x080fe40003f46270 */
[----:B------:R-:W-:Y:S02]  /*95e0*/  ISETP.GE.AND P1, PT, R2, R20, PT ;  /* 0x000000140200720c */ /* 0x000fe40003f26270 */
[----:B------:R-:W-:Y:S02]  /*95f0*/  IADD3 R0, R0, 0x39, RZ ;  /* 0x0000003900007810 */ /* 0x000fe40007ffe0ff */
[----:B------:R-:W-:-:S02]  /*9600*/  FSEL R244, R14, -INF , !P1 ;  /* 0xff8000000ef47808 */ /* 0x000fc40004800000 */
[----:B------:R-:W-:Y:S02]  /*9610*/  ISETP.GE.AND P1, PT, R0, R20, PT ;  /* 0x000000140000720c */ /* 0x000fe40003f26270 */
[----:B------:R-:W-:Y:S02]  /*9620*/  FSEL R20, R16, -INF , !P0 ;  /* 0xff80000010147808 */ /* 0x000fe40004000000 */
[----:B------:R-:W-:Y:S02]  /*9630*/  PLOP3.LUT P0, PT, PT, PT, UP0, 0x80, 0x0 ;  /* 0x000000000000781c */ /* 0x000fe40003f0f008 */
[----:B------:R-:W-:Y:S02]  /*9640*/  FSEL R245, R29, -INF , !P6 ;  /* 0xff8000001df57808 */ /* 0x000fe40007000000 */
[----:B------:R-:W-:Y:S02]  /*9650*/  ISETP.GE.AND P6, PT, R2, R21, PT ;  /* 0x000000150200720c */ /* 0x000fe40003fc6270 */
[----:B------:R-:W-:-:S02]  /*9660*/  FSEL R233, R15, -INF , !P1 ;  /* 0xff8000000fe97808 */ /* 0x000fc40004800000 */
[----:B------:R-:W-:Y:S02]  /*9670*/  FSEL R234, R12, -INF , !P6 ;  /* 0xff8000000cea7808 */ /* 0x000fe40007000000 */
[----:B------:R-:W-:Y:S02]  /*9680*/  ISETP.GE.AND P6, PT, R0, R21, PT ;  /* 0x000000150000720c */ /* 0x000fe40003fc6270 */
[----:B------:R-:W-:Y:S02]  /*9690*/  FSEL R21, R18, -INF , !P2 ;  /* 0xff80000012157808 */ /* 0x000fe40005000000 */
[----:B------:R-:W-:Y:S01]  /*96a0*/  FSEL R227, R13, -INF , !P6 ;  /* 0xff8000000de37808 */ /* 0x000fe20007000000 */
[----:B------:R-:W-:Y:S05]  /*96b0*/  @!P0 BRA `(.L_x_483) ;  /* 0x000006d000008947 */ /* 0x000fea0003800000 */
[----:B------:R-:W2:Y:S01]  /*96c0*/  LDL.64 R118, [R1+0x48] ;  /* 0x0000480001767983 */ /* 0x000ea20000100a00 */
[----:B------:R-:W-:-:S03]  /*96d0*/  ULDC.64 UR4, c[0x0][0x198] ;  /* 0x0000660000047ab9 */ /* 0x000fc60000000a00 */
[----:B------:R-:W3:Y:S01]  /*96e0*/  LDL.64 R248, [R1+0x58] ;  /* 0x0000580001f87983 */ /* 0x000ee20000100a00 */
[----:B------:R-:W-:Y:S01]  /*96f0*/  UMOV UR24, 0x6 ;  /* 0x0000000600187882 */ /* 0x000fe20000000000 */
[----:B------:R-:W-:Y:S01]  /*9700*/  BSSY B0, `(.L_x_484) ;  /* 0x0000067000007945 */ /* 0x000fe20003800000 */
[----:B------:R-:W-:Y:S01]  /*9710*/  USHF.L.U32 UR21, UR4, 0x6, URZ ;  /* 0x0000000604157899 */ /* 0x000fe2000800063f */
[----:B------:R1:W-:Y:S01]  /*9720*/  @P5 STS.128 [R199+0x6000], RZ ;  /* 0x006000ffc7005388 */ /* 0x0003e20000000c00 */
[----:B------:R-:W-:Y:S02]  /*9730*/  UIADD3 UR25, UR8, -0x3, URZ ;  /* 0xfffffffd08197890 */ /* 0x000fe4000fffe03f */
[----:B------:R-:W-:Y:S02]  /*9740*/  USHF.L.U64.HI UR5, UR4, UR24, UR5 ;  /* 0x0000001804057299 */ /* 0x000fe40008010205 */
[----:B------:R-:W-:Y:S01]  /*9750*/  USHF.R.S32.HI UR4, URZ, 0x1f, UR25 ;  /* 0x0000001f3f047899 */ /* 0x000fe20008011419 */
[----:B------:R-:W-:Y:S01]  /*9760*/  IMAD.U32 R0, RZ, RZ, UR21 ;  /* 0x00000015ff007e24 */ /* 0x000fe2000f8e00ff */
[----:B------:R-:W-:-:S04]  /*9770*/  UIMAD UR5, UR5, UR25, URZ ;  /* 0x00000019050572a4 */ /* 0x000fc8000f8e023f */
[----:B------:R-:W-:Y:S01]  /*9780*/  UIMAD UR4, UR4, UR21, UR5 ;  /* 0x00000015040472a4 */ /* 0x000fe2000f8e0205 */
[----:B--2---:R-:W-:Y:S02]  /*9790*/  IMAD.MOV.U32 R5, RZ, RZ, R119 ;  /* 0x000000ffff057224 */ /* 0x004fe400078e0077 */
[----:B---3--:R-:W-:-:S04]  /*97a0*/  IMAD.MOV.U32 R4, RZ, RZ, R248 ;  /* 0x000000ffff047224 */ /* 0x008fc800078e00f8 */
[----:B------:R-:W-:-:S05]  /*97b0*/  IMAD.WIDE.U32 R4, R0, UR25, R4 ;  /* 0x0000001900047c25 */ /* 0x000fca000f8e0004 */
[----:B------:R-:W-:Y:S02]  /*97c0*/  IADD3 R0, R5, UR4, RZ ;  /* 0x0000000405007c10 */ /* 0x000fe4000fffe0ff */
[C---:B------:R-:W-:Y:S02]  /*97d0*/  @!P5 LEA R6, P6, R4.reuse, c[0x0][0x168], 0x1 ;  /* 0x00005a000406da11 */ /* 0x040fe400078c08ff */
        /* <DEDUP_REMOVED lines=24> */
[C-C-:B------:R-:W-:Y:S02]  /*9960*/  @!P5 LEA.HI.X R7, R2.reuse, c[0x0][0x16c], R4.reuse, 0x1, P1 ;  /* 0x00005b000207da11 */ /* 0x140fe400008f0c04 */
[C---:B------:R-:W-:Y:S02]  /*9970*/  @!P3 LEA R16, P1, R2.reuse, c[0x0][0x168], 0x1 ;  /* 0x00005a000210ba11 */ /* 0x040fe400078208ff */
[C---:B---3--:R-:W-:Y:S01]  /*9980*/  @!P4 LEA R10, P2, R2.reuse, c[0x0][0x168], 0x1 ;  /* 0x00005a00020aca11 */ /* 0x048fe200078408ff */
[----:B------:R-:W-:Y:S01]  /*9990*/  @!PT LDS RZ, [RZ] ;  /* 0x00000000fffff984 */ /* 0x000fe20000000800 */
[----:B------:R-:W-:Y:S01]  /*99a0*/  @!PT LDS RZ, [RZ] ;  /* 0x00000000fffff984 */ /* 0x000fe20000000800 */
[----:B------:R-:W-:Y:S01]  /*99b0*/  @!PT LDS RZ, [RZ] ;  /* 0x00000000fffff984 */ /* 0x000fe20000000800 */
[----:B------:R2:W-:Y:S01]  /*99c0*/  @!P5 LDGSTS.E.BYPASS.LTC128B.128 [R199+0x6800], [R6.64] ;  /* 0x0680000006c7dfae */ /* 0x0005e2000b901d52 */
[C-C-:B------:R-:W-:Y:S02]  /*99d0*/  @!P3 LEA.HI.X R17, R2.reuse, c[0x0][0x16c], R4.reuse, 0x1, P1 ;  /* 0x00005b000211ba11 */ /* 0x140fe400008f0c04 */
[----:B------:R-:W-:Y:S01]  /*99e0*/  @!P4 LEA.HI.X R11, R2, c[0x0][0x16c], R4, 0x1, P2 ;  /* 0x00005b00020bca11 */ /* 0x000fe200010f0c04 */
[----:B------:R1:W-:Y:S01]  /*99f0*/  @P4 STS.128 [R199+0x8800], RZ ;  /* 0x008800ffc7004388 */ /* 0x0003e20000000c00 */
[----:B------:R-:W-:-:S02]  /*9a00*/  IADD3.X R4, R4, UR6, RZ, P6, !PT ;  /* 0x0000000604047c10 */ /* 0x000fc4000b7fe4ff */
[C---:B------:R-:W-:Y:S01]  /*9a10*/  @!P5 LEA R18, P6, R0.reuse, c[0x0][0x168], 0x1 ;  /* 0x00005a000012da11 */ /* 0x040fe200078c08ff */
[----:B------:R-:W-:Y:S01]  /*9a20*/  @!PT LDS RZ, [RZ] ;  /* 0x00000000fffff984 */ /* 0x000fe20000000800 */
[----:B------:R-:W-:Y:S01]  /*9a30*/  @!PT LDS RZ, [RZ] ;  /* 0x00000000fffff984 */ /* 0x000fe20000000800 */
[----:B------:R-:W-:Y:S01]  /*9a40*/  @!PT LDS RZ, [RZ] ;  /* 0x00000000fffff984 */ /* 0x000fe20000000800 */
[----:B------:R3:W-:Y:S01]  /*9a50*/  @!P4 LDGSTS.E.BYPASS.LTC128B.128 [R199+0x8800], [R10.64+0x80] ;  /* 0x088000800ac7cfae */ /* 0x0007e2000b901d52 */
[C---:B------:R-:W-:Y:S02]  /*9a60*/  @!P4 LEA R14, P2, R0.reuse, c[0x0][0x168], 0x1 ;  /* 0x00005a00000eca11 */ /* 0x040fe400078408ff */
[C---:B----4-:R-:W-:Y:S01]  /*9a70*/  @!P3 LEA R12, P1, R0.reuse, c[0x0][0x168], 0x1 ;  /* 0x00005a00000cba11 */ /* 0x050fe200078208ff */
[----:B------:R1:W-:Y:S01]  /*9a80*/  @P3 STS.128 [R199+0xa800], RZ ;  /* 0x00a800ffc7003388 */ /* 0x0003e20000000c00 */
[C-C-:B------:R-:W-:Y:S02]  /*9a90*/  @!P5 LEA.HI.X R19, R0.reuse, c[0x0][0x16c], R4.reuse, 0x1, P6 ;  /* 0x00005b000013da11 */ /* 0x140fe400030f0c04 */
[C---:B------:R-:W-:Y:S01]  /*9aa0*/  IADD3 R2, P6, R0.reuse, UR7, RZ ;  /* 0x0000000700027c10 */ /* 0x040fe2000ffde0ff */
[----:B------:R-:W-:Y:S01]  /*9ab0*/  @!PT LDS RZ, [RZ] ;  /* 0x00000000fffff984 */ /* 0x000fe20000000800 */
[----:B------:R-:W-:Y:S01]  /*9ac0*/  @!PT LDS RZ, [RZ] ;  /* 0x00000000fffff984 */ /* 0x000fe20000000800 */
[----:B------:R-:W-:Y:S01]  /*9ad0*/  @!PT LDS RZ, [RZ] ;  /* 0x00000000fffff984 */ /* 0x000fe20000000800 */
[----:B------:R1:W-:Y:S01]  /*9ae0*/  @!P3 LDGSTS.E.BYPASS.LTC128B.128 [R199+0xa800], [R16.64+0x100] ;  /* 0x0a80010010c7bfae */ /* 0x0003e2000b901d52 */
[----:B------:R-:W-:-:S02]  /*9af0*/  @!P4 LEA.HI.X R15, R0, c[0x0][0x16c], R4, 0x1, P2 ;  /* 0x00005b00000fca11 */ /* 0x000fc400010f0c04 */
[----:B------:R-:W-:Y:S01]  /*9b00*/  @!P3 LEA.HI.X R13, R0, c[0x0][0x16c], R4, 0x1, P1 ;  /* 0x00005b00000dba11 */ /* 0x000fe200008f0c04 */
[----:B------:R1:W-:Y:S01]  /*9b10*/  @P5 STS.128 [R199+0x7000], RZ ;  /* 0x007000ffc7005388 */ /* 0x0003e20000000c00 */
[----:B------:R-:W-:-:S03]  /*9b20*/  IADD3.X R4, R4, UR6, RZ, P6, !PT ;  /* 0x0000000604047c10 */ /* 0x000fc6000b7fe4ff */
        /* <DEDUP_REMOVED lines=11> */
[----:B---3--:R-:W-:-:S03]  /*9be0*/  @!P5 LEA R10, P2, R2, c[0x0][0x168], 0x1 ;  /* 0x00005a00020ada11 */ /* 0x008fc600078408ff */
        /* <DEDUP_REMOVED lines=24> */
.L_x_485:
[----:B------:R-:W-:Y:S05]  /*9d70*/  BSYNC B0 ;  /* 0x0000000000007941 */ /* 0x000fea0003800000 */
.L_x_484:
[----:B------:R-:W0:Y:S02]  /*9d80*/  LDGDEPBAR ;  /* 0x00000000000079af */ /* 0x000e240000000000 */
.L_x_483:
[----:B-1----:R-:W2:Y:S04]  /*9d90*/  LDL R11, [R1+0xac] ;  /* 0x0000ac00010b7983 */ /* 0x002ea80000100800 */
[----:B------:R-:W3:Y:S04]  /*9da0*/  LDL R10, [R1+0xb8] ;  /* 0x0000b800010a7983 */ /* 0x000ee80000100800 */
[----:B------:R-:W4:Y:S01]  /*9db0*/  LDL R7, [R1+0xc8] ;  /* 0x0000c80001077983 */ /* 0x000f220000100800 */
[----:B------:R-:W-:Y:S01]  /*9dc0*/  FMNMX.FTZ R0, R116, R20, !PT ;  /* 0x0000001474007209 */ /* 0x000fe20007810000 */
[----:B------:R-:W-:Y:S01]  /*9dd0*/  USHF.L.U32 UR30, UR20, 0x1, URZ ;  /* 0x00000001141e7899 */ /* 0x000fe2000800063f */
[----:B------:R-:W-:Y:S01]  /*9de0*/  PRMT R30, R251, 0x7054, R251 ;  /* 0x00007054fb1e7816 */ /* 0x000fe200000000fb */
[----:B------:R-:W-:Y:S01]  /*9df0*/  UIADD3 UR4, UR23, -0x4498517b, URZ ;  /* 0xbb67ae8517047890 */ /* 0x000fe2000fffe03f */
[----:B------:R-:W-:Y:S01]  /*9e00*/  FMNMX.FTZ R0, R22, R0, !PT ;  /* 0x0000000016007209 */ /* 0x000fe20007810000 */
[----:B------:R-:W-:Y:S01]  /*9e10*/  ULOP3.LUT UR5, UR30, UR23, URZ, 0x3c, !UPT ;  /* 0x000000171e057292 */ /* 0x000fe2000f8e3c3f */
[----:B------:R-:W-:Y:S01]  /*9e20*/  STL [R1+0xd8], R182 ;  /* 0x0000d8b601007387 */ /* 0x000fe20000100800 */
[----:B------:R-:W-:Y:S01]  /*9e30*/  UIADD3 UR26, UR22, -0x61c88647, URZ ;  /* 0x9e3779b9161a7890 */ /* 0x000fe2000fffe03f */
[----:B------:R-:W-:Y:S01]  /*9e40*/  FMNMX.FTZ R0, R156, R0, !PT ;  /* 0x000000009c007209 */ /* 0x000fe20007810000 */
[----:B------:R-:W-:Y:S01]  /*9e50*/  UIADD3 UR25, UR22, 0x3c6ef372, URZ ;  /* 0x3c6ef37216197890 */ /* 0x000fe2000fffe03f */
[----:B------:R-:W-:Y:S01]  /*9e60*/  STL [R1+0xd4], R181 ;  /* 0x0000d4b501007387 */ /* 0x000fe20000100800 */
[----:B------:R-:W-:Y:S01]  /*9e70*/  UIADD3 UR24, UR23, 0x76cf5d0a, URZ ;  /* 0x76cf5d0a17187890 */ /* 0x000fe2000fffe03f */
[----:B------:R-:W-:Y:S01]  /*9e80*/  FMNMX.FTZ R0, R117, R0, !PT ;  /* 0x0000000075007209 */ /* 0x000fe20007810000 */
[----:B------:R-:W-:Y:S01]  /*9e90*/  UIADD3 UR21, UR22, -0x255992d5, URZ ;  /* 0xdaa66d2b16157890 */ /* 0x000fe2000fffe03f */
[----:B------:R-:W-:Y:S01]  /*9ea0*/  LDSM.16.MT88.4 R24, [R177+0xc000] ;  /* 0x00c00000b118783b */ /* 0x000fe20000004200 */
[----:B------:R-:W-:Y:S01]  /*9eb0*/  UIADD3 UR29, UR23, -0x126145ec, URZ ;  /* 0xed9eba14171d7890 */ /* 0x000fe2000fffe03f */
[----:B------:R-:W-:Y:S01]  /*9ec0*/  FMNMX.FTZ R0, R160, R0, !PT ;  /* 0x00000000a0007209 */ /* 0x000fe20007810000 */
[----:B------:R-:W-:Y:S01]  /*9ed0*/  UIADD3 UR27, UR22, -0x4ab325aa, URZ ;  /* 0xb54cda56161b7890 */ /* 0x000fe2000fffe03f */
[----:B------:R-:W-:Y:S01]  /*9ee0*/  LDSM.16.MT88.4 R16, [R178+0xc000] ;  /* 0x00c00000b210783b */ /* 0x000fe20000004200 */
[----:B------:R-:W-:Y:S01]  /*9ef0*/  UIADD3 UR28, UR23, 0x646e171e, URZ ;  /* 0x646e171e171c7890 */ /* 0x000fe2000fffe03f */
[----:B------:R-:W-:Y:S01]  /*9f00*/  FMNMX.FTZ R0, R159, R0, !PT ;  /* 0x000000009f007209 */ /* 0x000fe20007810000 */
[----:B------:R-:W-:Y:S01]  /*9f10*/  UIADD3 UR30, UR30, 0x1, URZ ;  /* 0x000000011e1e7890 */ /* 0x000fe2000fffe03f */
[----:B------:R-:W-:Y:S02]  /*9f20*/  STL [R1+0xd0], R176 ;  /* 0x0000d0b001007387 */ /* 0x000fe40000100800 */
[----:B------:R-:W-:Y:S01]  /*9f30*/  FMNMX.FTZ R2, R161, R0, !PT ;  /* 0x00000000a1027209 */ /* 0x000fe20007810000 */
[----:B------:R-:W-:Y:S01]  /*9f40*/  ULOP3.LUT UR30, UR30, UR23, URZ, 0x3c, !UPT ;  /* 0x000000171e1e7292 */ /* 0x000fe2000f8e3c3f */
        /* <DEDUP_REMOVED lines=19> */
[----:B------:R-:W1:Y:S01]  /*a080*/  SHFL.BFLY PT, R4, R0, 0x2, 0x1f ;  /* 0x0c401f0000047f89 */ /* 0x000e6200000e0000 */
[----:B------:R-:W-:-:S04]  /*a090*/  FMNMX.FTZ R2, R241, R2, !PT ;  /* 0x00000002f1027209 */ /* 0x000fc80007810000 */
[----:B------:R-:W-:-:S04]  /*a0a0*/  FMNMX.FTZ R2, R239, R2, !PT ;  /* 0x00000002ef027209 */ /* 0x000fc80007810000 */
[----:B------:R-:W-:-:S04]  /*a0b0*/  FMNMX.FTZ R2, R243, R2, !PT ;  /* 0x00000002f3027209 */ /* 0x000fc80007810000 */
[----:B------:R-:W-:-:S04]  /*a0c0*/  FMNMX.FTZ R2, R240, R2, !PT ;  /* 0x00000002f0027209 */ /* 0x000fc80007810000 */
[----:B------:R-:W-:-:S04]  /*a0d0*/  FMNMX.FTZ R2, R244, R2, !PT ;  /* 0x00000002f4027209 */ /* 0x000fc80007810000 */
[----:B------:R-:W-:Y:S02]  /*a0e0*/  FMNMX.FTZ R2, R233, R2, !PT ;  /* 0x00000002e9027209 */ /* 0x000fe40007810000 */
[----:B-1----:R-:W-:-:S03]  /*a0f0*/  FMNMX.FTZ R0, R0, R4, !PT ;  /* 0x0000000400007209 */ /* 0x002fc60007810000 */
[----:B------:R-:W1:Y:S04]  /*a100*/  SHFL.BFLY PT, R5, R2, 0x2, 0x1f ;  /* 0x0c401f0002057f89 */ /* 0x000e6800000e0000 */
[----:B------:R-:W1:Y:S02]  /*a110*/  SHFL.BFLY PT, R6, R0, 0x1, 0x1f ;  /* 0x0c201f0000067f89 */ /* 0x000e6400000e0000 */
[----:B-1----:R-:W-:Y:S02]  /*a120*/  FMNMX.FTZ R2, R2, R5, !PT ;  /* 0x0000000502027209 */ /* 0x002fe40007810000 */
[----:B------:R-:W-:-:S04]  /*a130*/  FMNMX.FTZ R152, R0, R6, !PT ;  /* 0x0000000600987209 */ /* 0x000fc80007810000 */
[C---:B------:R-:W-:Y:S01]  /*a140*/  FSETP.NEU.FTZ.AND P2, PT, R152.reuse, -INF , PT ;  /* 0xff8000009800780b */ /* 0x040fe20003f5d000 */
[----:B------:R-:W-:-:S05]  /*a150*/  FMUL.FTZ R12, R152, c[0x0][0x23c] ;  /* 0x00008f00980c7a20 */ /* 0x000fca0000410000 */
[----:B------:R-:W-:Y:S01]  /*a160*/  FSEL R12, R12, RZ, P2 ;  /* 0x000000ff0c0c7208 */ /* 0x000fe20001000000 */
[----:B--2---:R-:W-:Y:S02]  /*a170*/  IMAD.WIDE.U32 R220, R11, -0x326172a9, RZ ;  /* 0xcd9e8d570bdc7825 */ /* 0x004fe400078e00ff */
[----:B------:R-:W1:Y:S03]  /*a180*/  SHFL.BFLY PT, R11, R2, 0x1, 0x1f ;  /* 0x0c201f00020b7f89 */ /* 0x000e6600000e0000 */
[----:B---3--:R-:W-:Y:S01]  /*a190*/  LOP3.LUT R4, R221, R10, RZ, 0x3c, !PT ;  /* 0x0000000add047212 */ /* 0x008fe200078e3cff */
[----:B------:R-:W-:Y:S02]  /*a1a0*/  FFMA.FTZ R10, R20, c[0x0][0x23c], -R12 ;  /* 0x00008f00140a7a23 */ /* 0x000fe4000001080c */
[----:B----4-:R-:W-:Y:S02]  /*a1b0*/  IMAD.WIDE.U32 R214, R7, -0x2daee0ad, RZ ;  /* 0xd2511f5307d67825 */ /* 0x010fe400078e00ff */
[----:B------:R-:W-:Y:S02]  /*a1c0*/  MUFU.EX2 R230, R10 ;  /* 0x0000000a00e67308 */ /* 0x000fe40000000800 */
[----:B------:R-:W-:Y:S01]  /*a1d0*/  IMAD.WIDE.U32 R142, R4, -0x2daee0ad, RZ ;  /* 0xd2511f53048e7825 */ /* 0x000fe200078e00ff */
[----:B------:R-:W-:Y:S01]  /*a1e0*/  LOP3.LUT R4, R215, UR5, RZ, 0x3c, !PT ;  /* 0x00000005d7047c12 */ /* 0x000fe2000f8e3cff */
[----:B------:R-:W-:-:S03]  /*a1f0*/  UIADD3 UR5, UR23, 0x32370b8f, URZ ;  /* 0x32370b8f17057890 */ /* 0x000fc6000fffe03f */
[----:B------:R-:W-:Y:S01]  /*a200*/  LOP3.LUT R118, R143, UR4, R214, 0x96, !PT ;  /* 0x000000048f767c12 */ /* 0x000fe2000f8e96d6 */
[----:B------:R-:W-:Y:S01]  /*a210*/  IMAD.WIDE.U32 R4, R4, -0x326172a9, RZ ;  /* 0xcd9e8d5704047825 */ /* 0x000fe200078e00ff */
[----:B------:R-:W-:-:S03]  /*a220*/  UIADD3 UR4, UR22, 0x78dde6e4, URZ ;  /* 0x78dde6e416047890 */ /* 0x000fc6000fffe03f */
[----:B------:R-:W-:Y:S01]  /*a230*/  IMAD.WIDE.U32 R118, R118, -0x326172a9, RZ ;  /* 0xcd9e8d5776767825 */ /* 0x000fe200078e00ff */
[----:B------:R-:W-:Y:S02]  /*a240*/  LOP3.LUT R5, R5, UR26, R220, 0x96, !PT ;  /* 0x0000001a05057c12 */ /* 0x000fe4000f8e96dc */
[----:B-1----:R-:W-:Y:S02]  /*a250*/  FMNMX.FTZ R151, R2, R11, !PT ;  /* 0x0000000b02977209 */ /* 0x002fe40007810000 */
[----:B------:R-:W-:Y:S01]  /*a260*/  LOP3.LUT R6, R119, UR25, R4, 0x96, !PT ;  /* 0x0000001977067c12 */ /* 0x000fe2000f8e9604 */
[----:B------:R-:W-:Y:S01]  /*a270*/  IMAD.WIDE.U32 R4, R5, -0x2daee0ad, RZ ;  /* 0xd2511f5305047825 */ /* 0x000fe200078e00ff */
[----:B------:R-:W-:-:S03]  /*a280*/  FSETP.NEU.FTZ.AND P1, PT, R151, -INF , PT ;  /* 0xff8000009700780b */ /* 0x000fc60003f3d000 */
[----:B------:R-:W-:Y:S01]  /*a290*/  IMAD.WIDE.U32 R6, R6, -0x2daee0ad, RZ ;  /* 0xd2511f5306067825 */ /* 0x000fe200078e00ff */
[----:B------:R-:W-:-:S03]  /*a2a0*/  LOP3.LUT R0, R5, UR24, R142, 0x96, !PT ;  /* 0x0000001805007c12 */ /* 0x000fc6000f8e968e */
[----:B------:R-:W-:Y:S01]  /*a2b0*/  FMUL.FTZ R11, R151, c[0x0][0x23c] ;  /* 0x00008f00970b7a20 */ /* 0x000fe20000410000 */
[----:B------:R-:W-:Y:S01]  /*a2c0*/  LOP3.LUT R4, R7, UR5, R4, 0x96, !PT ;  /* 0x0000000507047c12 */ /* 0x000fe2000f8e9604 */
[----:B------:R-:W-:-:S03]  /*a2d0*/  IMAD.WIDE.U32 R138, R0, -0x326172a9, RZ ;  /* 0xcd9e8d57008a7825 */ /* 0x000fc600078e00ff */
[----:B------:R-:W-:Y:S01]  /*a2e0*/  FSEL R11, R11, RZ, P1 ;  /* 0x000000ff0b0b7208 */ /* 0x000fe20000800000 */
[----:B------:R-:W-:Y:S01]  /*a2f0*/  FFMA.FTZ R0, R22, c[0x0][0x23c], -R12 ;  /* 0x00008f0016007a23 */ /* 0x000fe2000001080c */
[C-C-:B------:R-:W-:Y:S01]  /*a300*/  LOP3.LUT R2, R139.reuse, UR21, R118.reuse, 0x96, !PT ;  /* 0x000000158b027c12 */ /* 0x140fe2000f8e9676 */
[----:B------:R-:W-:Y:S01]  /*a310*/  IMAD.WIDE.U32 R140, R4, -0x326172a9, RZ ;  /* 0xcd9e8d57048c7825 */ /* 0x000fe200078e00ff */
[----:B------:R-:W-:Y:S01]  /*a320*/  LOP3.LUT R4, R139, UR21, R118, 0x96, !PT ;  /* 0x000000158b047c12 */ /* 0x000fe2000f8e9676 */
[----:B------:R1:W-:Y:S02]  /*a330*/  MUFU.EX2 R167, R0 ;  /* 0x0000000000a77308 */ /* 0x0003e40000000800 */
[----:B------:R-:W-:Y:S02]  /*a340*/  IMAD R2, R2, -0x2daee0ad, RZ ;  /* 0xd2511f5302027824 */ /* 0x000fe400078e02ff */
[----:B------:R-:W-:-:S04]  /*a350*/  IMAD.WIDE.U32 R154, R4, -0x2daee0ad, RZ ;  /* 0xd2511f53049a7825 */ /* 0x000fc800078e00ff */
[----:B------:R-:W-:Y:S01]  /*a360*/  FFMA.FTZ R5, R156, c[0x0][0x23c], -R12 ;  /* 0x00008f009c057a23 */ /* 0x000fe2000001080c */
[----:B------:R-:W-:-:S03]  /*a370*/  LOP3.LUT R6, R155, UR29, R6, 0x96, !PT ;  /* 0x0000001d9b067c12 */ /* 0x000fc6000f8e9606 */
[----:B------:R2:W-:Y:S02]  /*a380*/  MUFU.EX2 R165, R5 ;  /* 0x0000000500a57308 */ /* 0x0005e40000000800 */
[----:B------:R-:W-:Y:S01]  /*a390*/  IMAD.WIDE.U32 R136, R6, -0x326172a9, RZ ;  /* 0xcd9e8d5706887825 */ /* 0x000fe200078e00ff */
[----:B-1----:R-:W-:-:S05]  /*a3a0*/  LOP3.LUT R0, R141, UR4, R138, 0x96, !PT ;  /* 0x000000048d007c12 */ /* 0x002fca000f8e968a */
[----:B------:R-:W-:-:S04]  /*a3b0*/  IMAD.WIDE.U32 R28, R0, -0x2daee0ad, RZ ;  /* 0xd2511f53001c7825 */ /* 0x000fc800078e00ff */
[----:B------:R-:W-:Y:S01]  /*a3c0*/  FFMA.FTZ R0, R117, c[0x0][0x23c], -R12 ;  /* 0x00008f0075007a23 */ /* 0x000fe2000001080c */
[----:B------:R-:W-:Y:S01]  /*a3d0*/  LOP3.LUT R4, R29, UR15, R2, 0x96, !PT ;  /* 0x0000000f1d047c12 */ /* 0x000fe2000f8e9602 */
[----:B------:R-:W-:Y:S02]  /*a3e0*/  FFMA.FTZ R2, R21, c[0x0][0x23c], -R11 ;  /* 0x00008f0015027a23 */ /* 0x000fe4000001080b */
[----:B------:R1:W-:Y:S02]  /*a3f0*/  MUFU.EX2 R217, R0 ;  /* 0x0000000000d97308 */ /* 0x0003e40000000800 */
[----:B--2---:R-:W-:-:S05]  /*a400*/  IMAD.WIDE.U32 R4, R4, -0x326172a9, RZ ;  /* 0xcd9e8d5704047825 */ /* 0x004fca00078e00ff */
[C---:B------:R-:W-:Y:S01]  /*a410*/  LOP3.LUT R10, R4.reuse, 0xff, RZ, 0xc0, !PT ;  /* 0x000000ff040a7812 */ /* 0x040fe200078ec0ff */
[----:B------:R2:W-:Y:S01]  /*a420*/  MUFU.EX2 R181, R2 ;  /* 0x0000000200b57308 */ /* 0x0005e20000000800 */
[----:B------:R-:W-:Y:S02]  /*a430*/  SHF.R.U32.HI R7, RZ, 0x18, R4 ;  /* 0x00000018ff077819 */ /* 0x000fe40000011604 */
[----:B-1----:R-:W-:-:S04]  /*a440*/  LOP3.LUT R0, R4, 0xffff, RZ, 0xc0, !PT ;  /* 0x0000ffff04007812 */ /* 0x002fc800078ec0ff */
[----:B------:R-:W-:Y:S02]  /*a450*/  SHF.R.U32.HI R6, RZ, 0x8, R0 ;  /* 0x00000008ff067819 */ /* 0x000fe40000011600 */
[----:B--2---:R-:W-:Y:S01]  /*a460*/  SHF.R.U32.HI R2, RZ, 0x10, R4 ;  /* 0x00000010ff027819 */ /* 0x004fe20000011604 */
[----:B------:R-:W-:Y:S01]  /*a470*/  FFMA.FTZ R4, R23, c[0x0][0x23c], -R11 ;  /* 0x00008f0017047a23 */ /* 0x000fe2000001080b */
[----:B------:R-:W-:Y:S01]  /*a480*/  PRMT R14, R10, 0x5410, R6 ;  /* 0x000054100a0e7816 */ /* 0x000fe20000000006 */
[----:B------:R-:W1:Y:S01]  /*a490*/  LDSM.16.MT88.4 R20, [R180+0xc000] ;  /* 0x00c00000b414783b */ /* 0x000e620000004200 */
[----:B------:R-:W-:Y:S01]  /*a4a0*/  LOP3.LUT R0, R2, 0xff, RZ, 0xc0, !PT ;  /* 0x000000ff02007812 */ /* 0x000fe200078ec0ff */
[----:B------:R2:W3:Y:S01]  /*a4b0*/  MUFU.EX2 R216, R4 ;  /* 0x0000000400d87308 */ /* 0x0004e20000000800 */
[----:B------:R-:W-:Y:S02]  /*a4c0*/  FSEL R6, R151, RZ, P1 ;  /* 0x000000ff97067208 */ /* 0x000fe40000800000 */
[----:B------:R-:W-:-:S03]  /*a4d0*/  PRMT R13, R0, 0x5410, R7 ;  /* 0x00005410000d7816 */ /* 0x000fc60000000007 */
[----:B------:R-:W-:-:S04]  /*a4e0*/  FADD.FTZ R3, R3, -R6 ;  /* 0x8000000603037221 */ /* 0x000fc80000010000 */
[----:B------:R-:W-:Y:S01]  /*a4f0*/  FMUL.FTZ R3, R3, c[0x0][0x23c] ;  /* 0x00008f0003037a20 */ /* 0x000fe20000410000 */
[----:B--2---:R-:W-:Y:S01]  /*a500*/  LOP3.LUT R4, R5, UR27, R136, 0x96, !PT ;  /* 0x0000001b05047c12 */ /* 0x004fe2000f8e9688 */
[----:B------:R-:W-:-:S03]  /*a510*/  FFMA.FTZ R5, R158, c[0x0][0x23c], -R11 ;  /* 0x00008f009e057a23 */ /* 0x000fc6000001080b */
[C---:B------:R-:W-:Y:S01]  /*a520*/  LOP3.LUT R0, R4.reuse, 0xffff, RZ, 0xc0, !PT ;  /* 0x0000ffff04007812 */ /* 0x040fe200078ec0ff */
[----:B------:R2:W-:Y:S01]  /*a530*/  MUFU.EX2 R166, R5 ;  /* 0x0000000500a67308 */ /* 0x0005e20000000800 */
[--C-:B------:R-:W-:Y:S02]  /*a540*/  SHF.R.U32.HI R2, RZ, 0x10, R4.reuse ;  /* 0x00000010ff027819 */ /* 0x100fe40000011604 */
[----:B------:R-:W-:Y:S02]  /*a550*/  SHF.R.U32.HI R7, RZ, 0x18, R4 ;  /* 0x00000018ff077819 */ /* 0x000fe40000011604 */
[----:B------:R-:W-:Y:S02]  /*a560*/  LOP3.LUT R10, R4, 0xff, RZ, 0xc0, !PT ;  /* 0x000000ff040a7812 */ /* 0x000fe400078ec0ff */
[----:B------:R-:W-:-:S05]  /*a570*/  FSEL R4, R152, RZ, P2 ;  /* 0x000000ff98047208 */ /* 0x000fca0001000000 */
[----:B------:R-:W-:Y:S02]  /*a580*/  FADD.FTZ R4, R116, -R4 ;  /* 0x8000000474047221 */ /* 0x000fe40000010000 */
[----:B------:R4:W1:Y:S01]  /*a590*/  MUFU.EX2 R116, R3 ;  /* 0x0000000300747308 */ /* 0x0008620000000800 */
[----:B--2---:R-:W-:Y:S01]  /*a5a0*/  SHF.R.U32.HI R5, RZ, 0x8, R0 ;  /* 0x00000008ff057819 */ /* 0x004fe20000011600 */
[----:B------:R-:W-:Y:S01]  /*a5b0*/  FMUL.FTZ R4, R4, c[0x0][0x23c] ;  /* 0x00008f0004047a20 */ /* 0x000fe20000410000 */
[----:B------:R-:W-:Y:S01]  /*a5c0*/  LOP3.LUT R0, R2, 0xff, RZ, 0xc0, !PT ;  /* 0x000000ff02007812 */ /* 0x000fe200078ec0ff */
[----:B------:R-:W-:Y:S01]  /*a5d0*/  FFMA.FTZ R2, R157, c[0x0][0x23c], -R11 ;  /* 0x00008f009d027a23 */ /* 0x000fe2000001080b */
[----:B------:R-:W-:Y:S01]  /*a5e0*/  PRMT R5, R10, 0x5410, R5 ;  /* 0x000054100a057816 */ /* 0x000fe20000000005 */
[----:B------:R-:W-:Y:S01]  /*a5f0*/  FFMA.FTZ R10, R161, c[0x0][0x23c], -R12 ;  /* 0x00008f00a10a7a23 */ /* 0x000fe2000001080c */
[----:B------:R-:W-:Y:S01]  /*a600*/  PRMT R7, R0, 0x5410, R7 ;  /* 0x0000541000077816 */ /* 0x000fe20000000007 */
[----:B------:R2:W-:Y:S01]  /*a610*/  MUFU.EX2 R231, R2 ;  /* 0x0000000200e77308 */ /* 0x0005e20000000800 */
[----:B---3--:R-:W-:-:S04]  /*a620*/  F2FP.BF16.PACK_AB R0, R216, R181 ;  /* 0x000000b5d800723e */ /* 0x008fc800000010ff */
[C---:B------:R-:W-:Y:S02]  /*a630*/  PRMT R213, R0.reuse, 0x7610, R213 ;  /* 0x0000761000d57816 */ /* 0x040fe400000000d5 */
[----:B------:R-:W-:Y:S01]  /*a640*/  PRMT R211, R0, 0x7632, R211 ;  /* 0x0000763200d37816 */ /* 0x000fe200000000d3 */
[----:B------:R-:W3:Y:S01]  /*a650*/  MUFU.EX2 R117, R4 ;  /* 0x0000000400757308 */ /* 0x000ee20000000800 */
[----:B------:R-:W-:Y:S01]  /*a660*/  F2FP.BF16.PACK_AB R0, R217, R165 ;  /* 0x000000a5d900723e */ /* 0x000fe200000010ff */
[--C-:B----4-:R-:W-:Y:S01]  /*a670*/  HSET2.LE.AND R3, R13, R30.reuse, PT ;  /* 0x0000001e0d037233 */ /* 0x110fe20003803000 */
[-C--:B-1----:R-:W-:Y:S02]  /*a680*/  FMUL.FTZ R126, R126, R116.reuse ;  /* 0x000000747e7e7220 */ /* 0x082fe40000410000 */
[C---:B------:R-:W-:Y:S01]  /*a690*/  PRMT R209, R0.reuse, 0x7610, R209 ;  /* 0x0000761000d17816 */ /* 0x040fe200000000d1 */
[----:B------:R-:W-:Y:S01]  /*a6a0*/  FMUL.FTZ R127, R127, R116 ;  /* 0x000000747f7f7220 */ /* 0x000fe20000410000 */
[----:B------:R-:W-:Y:S01]  /*a6b0*/  PRMT R208, R0, 0x7632, R208 ;  /* 0x0000763200d07816 */ /* 0x000fe200000000d0 */
[----:B------:R-:W-:Y:S01]  /*a6c0*/  HSET2.LE.AND R0, R5, R30, PT ;  /* 0x0000001e05007233 */ /* 0x000fe20003803000 */
[----:B--2---:R-:W-:Y:S01]  /*a6d0*/  F2FP.BF16.PACK_AB R2, R167, R230 ;  /* 0x000000e6a702723e */ /* 0x004fe200000010ff */
[-C--:B------:R-:W-:Y:S01]  /*a6e0*/  FMUL.FTZ R38, R38, R116.reuse ;  /* 0x0000007426267220 */ /* 0x080fe20000410000 */
[----:B------:R-:W-:Y:S01]  /*a6f0*/  PRMT R5, R213, 0x5410, R211 ;  /* 0x00005410d5057816 */ /* 0x000fe200000000d3 */
[-C--:B------:R-:W-:Y:S01]  /*a700*/  FMUL.FTZ R39, R39, R116.reuse ;  /* 0x0000007427277220 */ /* 0x080fe20000410000 */
[----:B------:R-:W-:Y:S01]  /*a710*/  PRMT R210, R2, 0x7610, R210 ;  /* 0x0000761002d27816 */ /* 0x000fe200000000d2 */
[----:B------:R-:W-:Y:S01]  /*a720*/  FMUL.FTZ R42, R42, R116 ;  /* 0x000000742a2a7220 */ /* 0x000fe20000410000 */
[----:B------:R-:W-:Y:S01]  /*a730*/  PRMT R212, R2, 0x7632, R212 ;  /* 0x0000763202d47816 */ /* 0x000fe200000000d4 */
[-C--:B---3--:R-:W-:Y:S01]  /*a740*/  FMUL.FTZ R124, R124, R117.reuse ;  /* 0x000000757c7c7220 */ /* 0x088fe20000410000 */
[----:B------:R-:W-:Y:S01]  /*a750*/  F2FP.BF16.PACK_AB R2, R231, R166 ;  /* 0x000000a6e702723e */ /* 0x000fe200000010ff */
[-C--:B------:R-:W-:Y:S01]  /*a760*/  FMUL.FTZ R125, R125, R117.reuse ;  /* 0x000000757d7d7220 */ /* 0x080fe20000410000 */
[----:B------:R1:W-:Y:S01]  /*a770*/  MUFU.EX2 R229, R10 ;  /* 0x0000000a00e57308 */ /* 0x0003e20000000800 */
[-C--:B------:R-:W-:Y:S01]  /*a780*/  FMUL.FTZ R36, R36, R117.reuse ;  /* 0x0000007524247220 */ /* 0x080fe20000410000 */
[C---:B------:R-:W-:Y:S01]  /*a790*/  PRMT R155, R2.reuse, 0x7610, R155 ;  /* 0x00007610029b7816 */ /* 0x040fe2000000009b */
[-C--:B------:R-:W-:Y:S01]  /*a7a0*/  FMUL.FTZ R37, R37, R117.reuse ;  /* 0x0000007525257220 */ /* 0x080fe20000410000 */
[----:B------:R-:W-:Y:S01]  /*a7b0*/  PRMT R153, R2, 0x7632, R153 ;  /* 0x0000763202997816 */ /* 0x000fe20000000099 */
[-C--:B------:R-:W-:Y:S01]  /*a7c0*/  FMUL.FTZ R40, R40, R117.reuse ;  /* 0x0000007528287220 */ /* 0x080fe20000410000 */
[----:B------:R-:W-:Y:S01]  /*a7d0*/  PRMT R2, R210, 0x5410, R212 ;  /* 0x00005410d2027816 */ /* 0x000fe200000000d4 */
[----:B------:R-:W-:-:S02]  /*a7e0*/  FMUL.FTZ R41, R41, R117 ;  /* 0x0000007529297220 */ /* 0x000fc40000410000 */
[----:B------:R-:W-:Y:S01]  /*a7f0*/  FMUL.FTZ R43, R43, R116 ;  /* 0x000000742b2b7220 */ /* 0x000fe20000410000 */
[----:B------:R-:W-:Y:S01]  /*a800*/  LOP3.LUT R4, R0, R2, RZ, 0xc0, !PT ;  /* 0x0000000200047212 */ /* 0x000fe200078ec0ff */
[--C-:B------:R-:W-:Y:S01]  /*a810*/  HSET2.LE.AND R0, R7, R30.reuse, PT ;  /* 0x0000001e07007233 */ /* 0x100fe20003803000 */
[-C--:B------:R-:W-:Y:S01]  /*a820*/  FMUL.FTZ R120, R120, R117.reuse ;  /* 0x0000007578787220 */ /* 0x080fe20000410000 */
[----:B------:R-:W-:Y:S01]  /*a830*/  HSET2.LE.AND R2, R14, R30, PT ;  /* 0x0000001e0e027233 */ /* 0x000fe20003803000 */
[----:B------:R-:W-:Y:S02]  /*a840*/  FMUL.FTZ R121, R121, R117 ;  /* 0x0000007579797220 */ /* 0x000fe40000410000 */
[----:B------:R-:W-:Y:S01]  /*a850*/  LOP3.LUT R5, R0, R5, RZ, 0xc0, !PT ;  /* 0x0000000500057212 */ /* 0x000fe200078ec0ff */
[-C--:B------:R-:W-:Y:S01]  /*a860*/  FMUL.FTZ R122, R122, R116.reuse ;  /* 0x000000747a7a7220 */ /* 0x080fe20000410000 */
[----:B------:R-:W-:Y:S01]  /*a870*/  PRMT R0, R209, 0x5410, R208 ;  /* 0x00005410d1007816 */ /* 0x000fe200000000d0 */
[----:B------:R-:W-:-:S02]  /*a880*/  FMUL.FTZ R123, R123, R116 ;  /* 0x000000747b7b7220 */ /* 0x000fc40000410000 */
[-C--:B------:R-:W-:Y:S01]  /*a890*/  FMUL.FTZ R44, R44, R117.reuse ;  /* 0x000000752c2c7220 */ /* 0x080fe20000410000 */
[----:B------:R-:W-:Y:S01]  /*a8a0*/  LOP3.LUT R6, R2, R0, RZ, 0xc0, !PT ;  /* 0x0000000002067212 */ /* 0x000fe200078ec0ff */
[-C--:B------:R-:W-:Y:S01]  /*a8b0*/  FMUL.FTZ R45, R45, R117.reuse ;  /* 0x000000752d2d7220 */ /* 0x080fe20000410000 */
[----:B------:R-:W-:Y:S01]  /*a8c0*/  PRMT R0, R155, 0x5410, R153 ;  /* 0x000054109b007816 */ /* 0x000fe20000000099 */
[-C--:B------:R-:W-:Y:S01]  /*a8d0*/  FMUL.FTZ R46, R46, R116.reuse ;  /* 0x000000742e2e7220 */ /* 0x080fe20000410000 */
[----:B------:R-:W-:Y:S01]  /*a8e0*/  LOP3.LUT R2, R137, UR17, R140, 0x96, !PT ;  /* 0x0000001189027c12 */ /* 0x000fe2000f8e968c */
[----:B------:R-:W-:Y:S01]  /*a8f0*/  FMUL.FTZ R47, R47, R116 ;  /* 0x000000742f2f7220 */ /* 0x000fe20000410000 */
[----:B------:R-:W-:Y:S01]  /*a900*/  LOP3.LUT R7, R3, R0, RZ, 0xc0, !PT ;  /* 0x0000000003077212 */ /* 0x000fe200078ec0ff */
[-C--:B------:R-:W-:Y:S02]  /*a910*/  FMUL.FTZ R48, R48, R117.reuse ;  /* 0x0000007530307220 */ /* 0x080fe40000410000 */
[----:B------:R-:W-:-:S02]  /*a920*/  FMUL.FTZ R49, R49, R117 ;  /* 0x0000007531317220 */ /* 0x000fc40000410000 */
        /* <DEDUP_REMOVED lines=12> */
[----:B------:R-:W2:Y:S01]  /*a9f0*/  LDSM.16.MT88.4 R16, [R177+0xe000] ;  /* 0x00e00000b110783b */ /* 0x000ea20000004200 */
[----:B------:R-:W-:Y:S02]  /*aa00*/  FMUL.FTZ R67, R67, R116 ;  /* 0x0000007443437220 */ /* 0x000fe40000410000 */
[-C--:B------:R-:W-:Y:S02]  /*aa10*/  FMUL.FTZ R52, R52, R117.reuse ;  /* 0x0000007534347220 */ /* 0x080fe40000410000 */
[----:B------:R-:W-:-:S02]  /*aa20*/  FMUL.FTZ R53, R53, R117 ;  /* 0x0000007535357220 */ /* 0x000fc40000410000 */
[C---:B------:R-:W-:Y:S01]  /*aa30*/  HMMA.16816.F32.BF16 R120, R4.reuse, R24, R120 ;  /* 0x000000180478723c */ /* 0x040fe20000041878 */
[----:B------:R-:W3:Y:S01]  /*aa40*/  LDSM.16.MT88.4 R24, [R179+0xc000] ;  /* 0x00c00000b318783b */ /* 0x000ee20000004200 */
[-C--:B------:R-:W-:Y:S02]  /*aa50*/  FMUL.FTZ R54, R54, R116.reuse ;  /* 0x0000007436367220 */ /* 0x080fe40000410000 */
[-C--:B------:R-:W-:Y:S02]  /*aa60*/  FMUL.FTZ R55, R55, R116.reuse ;  /* 0x0000007437377220 */ /* 0x080fe40000410000 */
[-C--:B------:R-:W-:Y:S02]  /*aa70*/  FMUL.FTZ R56, R56, R117.reuse ;  /* 0x0000007538387220 */ /* 0x080fe40000410000 */
[----:B------:R-:W-:Y:S01]  /*aa80*/  HMMA.16816.F32.BF16 R32, R4, R20, R44 ;  /* 0x000000140420723c */ /* 0x000fe2000004182c */
[----:B------:R-:W-:Y:S02]  /*aa90*/  FMUL.FTZ R57, R57, R117 ;  /* 0x0000007539397220 */ /* 0x000fe40000410000 */
[----:B------:R-:W-:-:S02]  /*aaa0*/  FMUL.FTZ R58, R58, R116 ;  /* 0x000000743a3a7220 */ /* 0x000fc40000410000 */
[-C--:B------:R-:W-:Y:S02]  /*aab0*/  FMUL.FTZ R59, R59, R116.reuse ;  /* 0x000000743b3b7220 */ /* 0x080fe40000410000 */
[-C--:B------:R-:W-:Y:S01]  /*aac0*/  FMUL.FTZ R68, R68, R117.reuse ;  /* 0x0000007544447220 */ /* 0x080fe20000410000 */
[----:B------:R-:W-:Y:S01]  /*aad0*/  HMMA.16816.F32.BF16 R48, R4, R22, R48 ;  /* 0x000000160430723c */ /* 0x000fe20000041830 */
[----:B------:R-:W4:Y:S01]  /*aae0*/  LDSM.16.MT88.4 R20, [R178+0xe000] ;  /* 0x00e00000b214783b */ /* 0x000f220000004200 */
[-C--:B------:R-:W-:Y:S02]  /*aaf0*/  FMUL.FTZ R69, R69, R117.reuse ;  /* 0x0000007545457220 */ /* 0x080fe40000410000 */
[-C--:B------:R-:W-:Y:S02]  /*ab00*/  FMUL.FTZ R70, R70, R116.reuse ;  /* 0x0000007446467220 */ /* 0x080fe40000410000 */
[----:B------:R-:W-:Y:S02]  /*ab10*/  FMUL.FTZ R71, R71, R116 ;  /* 0x0000007447477220 */ /* 0x000fe40000410000 */
[----:B------:R-:W-:-:S02]  /*ab20*/  FMUL.FTZ R72, R72, R117 ;  /* 0x0000007548487220 */ /* 0x000fc40000410000 */
[-C--:B------:R-:W-:Y:S02]  /*ab30*/  FMUL.FTZ R73, R73, R117.reuse ;  /* 0x0000007549497220 */ /* 0x080fe40000410000 */
[-C--:B------:R-:W-:Y:S02]  /*ab40*/  FMUL.FTZ R74, R74, R116.reuse ;  /* 0x000000744a4a7220 */ /* 0x080fe40000410000 */
[-C--:B------:R-:W-:Y:S02]  /*ab50*/  FMUL.FTZ R75, R75, R116.reuse ;  /* 0x000000744b4b7220 */ /* 0x080fe40000410000 */
[-C--:B------:R-:W-:Y:S01]  /*ab60*/  FMUL.FTZ R84, R84, R117.reuse ;  /* 0x0000007554547220 */ /* 0x080fe20000410000 */
[----:B--2---:R-:W-:Y:S01]  /*ab70*/  HMMA.16816.F32.BF16 R40, R4, R16, R60 ;  /* 0x000000100428723c */ /* 0x004fe2000004183c */
[----:B------:R-:W-:Y:S02]  /*ab80*/  FMUL.FTZ R85, R85, R117 ;  /* 0x0000007555557220 */ /* 0x000fe40000410000 */
[----:B------:R-:W-:-:S02]  /*ab90*/  FMUL.FTZ R86, R86, R116 ;  /* 0x0000007456567220 */ /* 0x000fc40000410000 */
[-C--:B------:R-:W-:Y:S02]  /*aba0*/  FMUL.FTZ R87, R87, R116.reuse ;  /* 0x0000007457577220 */ /* 0x080fe40000410000 */
[-C--:B------:R-:W-:Y:S01]  /*abb0*/  FMUL.FTZ R88, R88, R117.reuse ;  /* 0x0000007558587220 */ /* 0x080fe20000410000 */
[C---:B------:R-:W-:Y:S01]  /*abc0*/  HMMA.16816.F32.BF16 R36, R4.reuse, R18, R64 ;  /* 0x000000120424723c */ /* 0x040fe20000041840 */
[----:B------:R-:W2:Y:S01]  /*abd0*/  LDSM.16.MT88.4 R16, [R179+0xe000] ;  /* 0x00e00000b310783b */ /* 0x000ea20000004200 */
[-C--:B------:R-:W-:Y:S02]  /*abe0*/  FMUL.FTZ R89, R89, R117.reuse ;  /* 0x0000007559597220 */ /* 0x080fe40000410000 */
[-C--:B------:R-:W-:Y:S02]  /*abf0*/  FMUL.FTZ R90, R90, R116.reuse ;  /* 0x000000745a5a7220 */ /* 0x080fe40000410000 */
[----:B------:R-:W-:Y:S02]  /*ac00*/  FMUL.FTZ R91, R91, R116 ;  /* 0x000000745b5b7220 */ /* 0x000fe40000410000 */
[----:B---3--:R-:W-:Y:S01]  /*ac10*/  HMMA.16816.F32.BF16 R172, R4, R24, R52 ;  /* 0x0000001804ac723c */ /* 0x008fe20000041834 */
[----:B------:R-:W-:-:S02]  /*ac20*/  FMUL.FTZ R76, R76, R117 ;  /* 0x000000754c4c7220 */ /* 0x000fc40000410000 */
[-C--:B------:R-:W-:Y:S02]  /*ac30*/  FMUL.FTZ R77, R77, R117.reuse ;  /* 0x000000754d4d7220 */ /* 0x080fe40000410000 */
[-C--:B------:R-:W-:Y:S02]  /*ac40*/  FMUL.FTZ R78, R78, R116.reuse ;  /* 0x000000744e4e7220 */ /* 0x080fe40000410000 */
[-C--:B------:R-:W-:Y:S01]  /*ac50*/  FMUL.FTZ R79, R79, R116.reuse ;  /* 0x000000744f4f7220 */ /* 0x080fe20000410000 */
[----:B------:R-:W-:Y:S01]  /*ac60*/  HMMA.16816.F32.BF16 R168, R4, R26, R56 ;  /* 0x0000001a04a8723c */ /* 0x000fe20000041838 */
[----:B------:R-:W3:Y:S01]  /*ac70*/  LDSM.16.MT88.4 R24, [R180+0xe000] ;  /* 0x00e00000b418783b */ /* 0x000ee20000004200 */
[-C--:B------:R-:W-:Y:S02]  /*ac80*/  FMUL.FTZ R80, R80, R117.reuse ;  /* 0x0000007550507220 */ /* 0x080fe40000410000 */
[----:B------:R-:W-:Y:S02]  /*ac90*/  FMUL.FTZ R81, R81, R117 ;  /* 0x0000007551517220 */ /* 0x000fe40000410000 */
[----:B------:R-:W-:-:S02]  /*aca0*/  FMUL.FTZ R82, R82, R116 ;  /* 0x0000007452527220 */ /* 0x000fc40000410000 */
[C---:B----4-:R-:W-:Y:S01]  /*acb0*/  HMMA.16816.F32.BF16 R68, R4.reuse, R20, R68 ;  /* 0x000000140444723c */ /* 0x050fe20000041844 */
[-C--:B------:R-:W-:Y:S02]  /*acc0*/  FMUL.FTZ R83, R83, R116.reuse ;  /* 0x0000007453537220 */ /* 0x080fe40000410000 */
[-C--:B------:R-:W-:Y:S02]  /*acd0*/  FMUL.FTZ R92, R92, R117.reuse ;  /* 0x000000755c5c7220 */ /* 0x080fe40000410000 */
[----:B------:R-:W-:Y:S02]  /*ace0*/  FMUL.FTZ R93, R93, R117 ;  /* 0x000000755d5d7220 */ /* 0x000fe40000410000 */
[-C--:B------:R-:W-:Y:S01]  /*acf0*/  FMUL.FTZ R94, R94, R116.reuse ;  /* 0x000000745e5e7220 */ /* 0x080fe20000410000 */
[----:B------:R-:W-:Y:S01]  /*ad00*/  HMMA.16816.F32.BF16 R72, R4, R22, R72 ;  /* 0x000000160448723c */ /* 0x000fe20000041848 */
[----:B------:R-:W4:Y:S01]  /*ad10*/  LDSM.16.MT88.4 R20, [R177+0x10000] ;  /* 0x01000000b114783b */ /* 0x000f220000004200 */
[----:B------:R-:W-:-:S02]  /*ad20*/  FMUL.FTZ R95, R95, R116 ;  /* 0x000000745f5f7220 */ /* 0x000fc40000410000 */
[-C--:B------:R-:W-:Y:S02]  /*ad30*/  FMUL.FTZ R96, R96, R117.reuse ;  /* 0x0000007560607220 */ /* 0x080fe40000410000 */
[-C--:B------:R-:W-:Y:S02]  /*ad40*/  FMUL.FTZ R97, R97, R117.reuse ;  /* 0x0000007561617220 */ /* 0x080fe40000410000 */
[-C--:B------:R-:W-:Y:S01]  /*ad50*/  FMUL.FTZ R98, R98, R116.reuse ;  /* 0x0000007462627220 */ /* 0x080fe20000410000 */
[----:B--2---:R-:W-:Y:S01]  /*ad60*/  HMMA.16816.F32.BF16 R84, R4, R16, R84 ;  /* 0x000000100454723c */ /* 0x004fe20000041854 */
[----:B------:R-:W-:Y:S02]  /*ad70*/  FMUL.FTZ R99, R99, R116 ;  /* 0x0000007463637220 */ /* 0x000fe40000410000 */
[----:B------:R-:W-:Y:S02]  /*ad80*/  FFMA.FTZ R0, R160, c[0x0][0x23c], -R12 ;  /* 0x00008f00a0007a23 */ /* 0x000fe4000001080c */
[----:B------:R-:W-:-:S02]  /*ad90*/  FMUL.FTZ R132, R132, R117 ;  /* 0x0000007584847220 */ /* 0x000fc40000410000 */
[-C--:B------:R-:W-:Y:S01]  /*ada0*/  FMUL.FTZ R133, R133, R117.reuse ;  /* 0x0000007585857220 */ /* 0x080fe20000410000 */
[C---:B------:R-:W-:Y:S01]  /*adb0*/  HMMA.16816.F32.BF16 R88, R4.reuse, R18, R88 ;  /* 0x000000120458723c */ /* 0x040fe20000041858 */
[----:B------:R-:W2:Y:S01]  /*adc0*/  LDSM.16.MT88.4 R16, [R180+0x10000] ;  /* 0x01000000b410783b */ /* 0x000ea20000004200 */
[-C--:B------:R-:W-:Y:S01]  /*add0*/  FMUL.FTZ R134, R134, R116.reuse ;  /* 0x0000007486867220 */ /* 0x080fe20000410000 */
[----:B------:R4:W-:Y:S01]  /*ade0*/  MUFU.EX2 R242, R0 ;  /* 0x0000000000f27308 */ /* 0x0009e20000000800 */
[----:B------:R-:W-:Y:S02]  /*adf0*/  FMUL.FTZ R135, R135, R116 ;  /* 0x0000007487877220 */ /* 0x000fe40000410000 */
[----:B------:R-:W-:Y:S02]  /*ae00*/  IMAD.WIDE.U32 R2, R2, -0x2daee0ad, RZ ;  /* 0xd2511f5302027825 */ /* 0x000fe400078e00ff */
[----:B---3--:R-:W-:Y:S02]  /*ae10*/  HMMA.16816.F32.BF16 R76, R4, R24, R76 ;  /* 0x00000018044c723c */ /* 0x008fe4000004184c */
[----:B------:R-:W-:Y:S01]  /*ae20*/  FFMA.FTZ R13, R144, c[0x0][0x23c], -R12 ;  /* 0x00008f00900d7a23 */ /* 0x000fe2000001080c */
[----:B-1----:R-:W-:Y:S01]  /*ae30*/  LOP3.LUT R10, R2, 0xffff, RZ, 0xc0, !PT ;  /* 0x0000ffff020a7812 */ /* 0x002fe200078ec0ff */
[----:B------:R-:W-:-:S02]  /*ae40*/  FMUL.FTZ R128, R128, R117 ;  /* 0x0000007580807220 */ /* 0x000fc40000410000 */
[----:B------:R1:W-:Y:S01]  /*ae50*/  MUFU.EX2 R228, R13 ;  /* 0x0000000d00e47308 */ /* 0x0003e20000000800 */
[-C--:B------:R-:W-:Y:S01]  /*ae60*/  FMUL.FTZ R129, R129, R117.reuse ;  /* 0x0000007581817220 */ /* 0x080fe20000410000 */
[C---:B------:R-:W-:Y:S01]  /*ae70*/  HMMA.16816.F32.BF16 R80, R4.reuse, R26, R80 ;  /* 0x0000001a0450723c */ /* 0x040fe20000041850 */
[----:B------:R-:W3:Y:S01]  /*ae80*/  LDSM.16.MT88.4 R24, [R178+0x10000] ;  /* 0x01000000b218783b */ /* 0x000ee20000004200 */
[-C--:B------:R-:W-:Y:S01]  /*ae90*/  FMUL.FTZ R130, R130, R116.reuse ;  /* 0x0000007482827220 */ /* 0x080fe20000410000 */
[----:B------:R-:W-:Y:S01]  /*aea0*/  SHF.R.U32.HI R10, RZ, 0x8, R10 ;  /* 0x00000008ff0a7819 */ /* 0x000fe2000001160a */
[----:B----4-:R-:W-:Y:S02]  /*aeb0*/  FFMA.FTZ R0, R159, c[0x0][0x23c], -R12 ;  /* 0x00008f009f007a23 */ /* 0x010fe4000001080c */
[----:B------:R-:W-:Y:S02]  /*aec0*/  FMUL.FTZ R131, R131, R116 ;  /* 0x0000007483837220 */ /* 0x000fe40000410000 */
[----:B------:R-:W-:Y:S01]  /*aed0*/  HMMA.16816.F32.BF16 R92, R4, R20, R92 ;  /* 0x00000014045c723c */ /* 0x000fe2000004185c */
[----:B------:R4:W2:Y:S01]  /*aee0*/  MUFU.EX2 R223, R0 ;  /* 0x0000000000df7308 */ /* 0x0008a20000000800 */
[----:B------:R-:W-:-:S02]  /*aef0*/  FMUL.FTZ R100, R100, R117 ;  /* 0x0000007564647220 */ /* 0x000fc40000410000 */
[-C--:B------:R-:W-:Y:S01]  /*af00*/  FMUL.FTZ R101, R101, R117.reuse ;  /* 0x0000007565657220 */ /* 0x080fe20000410000 */
[----:B-1----:R-:W-:Y:S01]  /*af10*/  SHF.R.U32.HI R13, RZ, 0x10, R2 ;  /* 0x00000010ff0d7819 */ /* 0x002fe20000011602 */
[-C--:B------:R-:W-:Y:S02]  /*af20*/  FMUL.FTZ R102, R102, R116.reuse ;  /* 0x0000007466667220 */ /* 0x080fe40000410000 */
[----:B------:R-:W-:Y:S01]  /*af30*/  HMMA.16816.F32.BF16 R96, R4, R22, R96 ;  /* 0x000000160460723c */ /* 0x000fe20000041860 */
[----:B------:R-:W1:Y:S01]  /*af40*/  LDSM.16.MT88.4 R20, [R179+0x10000] ;  /* 0x01000000b314783b */ /* 0x000e620000004200 */
[----:B------:R-:W-:Y:S01]  /*af50*/  FMUL.FTZ R103, R103, R116 ;  /* 0x0000007467677220 */ /* 0x000fe20000410000 */
[----:B------:R-:W-:Y:S01]  /*af60*/  LOP3.LUT R13, R13, 0xff, RZ, 0xc0, !PT ;  /* 0x000000ff0d0d7812 */ /* 0x000fe200078ec0ff */
[-C--:B------:R-:W-:Y:S02]  /*af70*/  FMUL.FTZ R104, R104, R117.reuse ;  /* 0x0000007568687220 */ /* 0x080fe40000410000 */
[----:B------:R-:W-:-:S02]  /*af80*/  FMUL.FTZ R105, R105, R117 ;  /* 0x0000007569697220 */ /* 0x000fc40000410000 */
[-C--:B------:R-:W-:Y:S01]  /*af90*/  FMUL.FTZ R106, R106, R116.reuse ;  /* 0x000000746a6a7220 */ /* 0x080fe20000410000 */
[C---:B--2---:R-:W-:Y:S01]  /*afa0*/  HMMA.16816.F32.BF16 R132, R4.reuse, R16, R132 ;  /* 0x000000100484723c */ /* 0x044fe20000041884 */
[----:B----4-:R-:W-:Y:S01]  /*afb0*/  LOP3.LUT R0, R3, UR28, R28, 0x96, !PT ;  /* 0x0000001c03007c12 */ /* 0x010fe2000f8e961c */
[-C--:B------:R-:W-:Y:S02]  /*afc0*/  FMUL.FTZ R107, R107, R116.reuse ;  /* 0x000000746b6b7220 */ /* 0x080fe40000410000 */
[-C--:B------:R-:W-:Y:S01]  /*afd0*/  FMUL.FTZ R108, R108, R117.reuse ;  /* 0x000000756c6c7220 */ /* 0x080fe20000410000 */
[----:B------:R-:W-:Y:S01]  /*afe0*/  LOP3.LUT R3, R0, 0xffff, RZ, 0xc0, !PT ;  /* 0x0000ffff00037812 */ /* 0x000fe200078ec0ff */
[-C--:B------:R-:W-:Y:S01]  /*aff0*/  FMUL.FTZ R109, R109, R117.reuse ;  /* 0x000000756d6d7220 */ /* 0x080fe20000410000 */
[----:B------:R-:W-:Y:S01]  /*b000*/  LOP3.LUT R17, R2, 0xff, RZ, 0xc0, !PT ;  /* 0x000000ff02117812 */ /* 0x000fe200078ec0ff */
[-C--:B------:R-:W-:Y:S01]  /*b010*/  FMUL.FTZ R110, R110, R116.reuse ;  /* 0x000000746e6e7220 */ /* 0x080fe20000410000 */
[----:B------:R-:W-:Y:S01]  /*b020*/  SHF.R.U32.HI R16, RZ, 0x18, R2 ;  /* 0x00000018ff107819 */ /* 0x000fe20000011602 */
[----:B------:R-:W-:Y:S01]  /*b030*/  FFMA.FTZ R2, R164, c[0x0][0x23c], -R11 ;  /* 0x00008f00a4027a23 */ /* 0x000fe2000001080b */
[----:B------:R-:W-:Y:S01]  /*b040*/  LOP3.LUT R15, R0, 0xff, RZ, 0xc0, !PT ;  /* 0x000000ff000f7812 */ /* 0x000fe200078ec0ff */
[----:B------:R-:W-:Y:S01]  /*b050*/  FMUL.FTZ R111, R111, R116 ;  /* 0x000000746f6f7220 */ /* 0x000fe20000410000 */
[----:B------:R-:W-:Y:S01]  /*b060*/  SHF.R.U32.HI R14, RZ, 0x18, R0 ;  /* 0x00000018ff0e7819 */ /* 0x000fe20000011600 */
[----:B------:R2:W-:Y:S01]  /*b070*/  MUFU.EX2 R222, R2 ;  /* 0x0000000200de7308 */ /* 0x0005e20000000800 */
[----:B------:R-:W-:Y:S01]  /*b080*/  SHF.R.U32.HI R3, RZ, 0x8, R3 ;  /* 0x00000008ff037819 */ /* 0x000fe20000011603 */
[C---:B---3--:R-:W-:Y:S01]  /*b090*/  HMMA.16816.F32.BF16 R128, R4.reuse, R24, R128 ;  /* 0x000000180480723c */ /* 0x048fe20000041880 */
[----:B------:R-:W-:Y:S01]  /*b0a0*/  PRMT R29, R17, 0x5410, R10 ;  /* 0x00005410111d7816 */ /* 0x000fe2000000000a */
[-C--:B------:R-:W-:Y:S01]  /*b0b0*/  FMUL.FTZ R112, R112, R117.reuse ;  /* 0x0000007570707220 */ /* 0x080fe20000410000 */
[----:B------:R-:W-:Y:S01]  /*b0c0*/  PRMT R10, R15, 0x5410, R3 ;  /* 0x000054100f0a7816 */ /* 0x000fe20000000003 */
[----:B------:R-:W-:Y:S01]  /*b0d0*/  FMUL.FTZ R113, R113, R117 ;  /* 0x0000007571717220 */ /* 0x000fe20000410000 */
[----:B------:R-:W-:Y:S01]  /*b0e0*/  F2FP.BF16.PACK_AB R3, R223, R242 ;  /* 0x000000f2df03723e */ /* 0x000fe200000010ff */
[-C--:B------:R-:W-:Y:S01]  /*b0f0*/  FMUL.FTZ R114, R114, R116.reuse ;  /* 0x0000007472727220 */ /* 0x080fe20000410000 */
[----:B------:R-:W-:Y:S01]  /*b100*/  PRMT R28, R13, 0x5410, R16 ;  /* 0x000054100d1c7816 */ /* 0x000fe20000000010 */
[----:B------:R-:W-:Y:S01]  /*b110*/  HMMA.16816.F32.BF16 R100, R4, R26, R100 ;  /* 0x0000001a0464723c */ /* 0x000fe20000041864 */
[----:B------:R-:W3:Y:S01]  /*b120*/  LDSM.16.MT88.4 R24, [R177+0xc800] ;  /* 0x00c80000b118783b */ /* 0x000ee20000004200 */
[----:B------:R-:W-:Y:S01]  /*b130*/  FMUL.FTZ R115, R115, R116 ;  /* 0x0000007473737220 */ /* 0x000fe20000410000 */
[----:B------:R-:W-:-:S02]  /*b140*/  PRMT R150, R3, 0x7610, R150 ;  /* 0x0000761003967816 */ /* 0x000fc40000000096 */
[----:B------:R-:W-:Y:S02]  /*b150*/  PRMT R148, R3, 0x7632, R148 ;  /* 0x0000763203947816 */ /* 0x000fe40000000094 */
[----:B--2---:R-:W-:Y:S01]  /*b160*/  SHF.R.U32.HI R2, RZ, 0x10, R0 ;  /* 0x00000010ff027819 */ /* 0x004fe20000011600 */
[----:B------:R-:W-:Y:S01]  /*b170*/  FFMA.FTZ R0, R162, c[0x0][0x23c], -R11 ;  /* 0x00008f00a2007a23 */ /* 0x000fe2000001080b */
[----:B------:R-:W-:Y:S01]  /*b180*/  PRMT R3, R150, 0x5410, R148 ;  /* 0x0000541096037816 */ /* 0x000fe20000000094 */
[----:B------:R-:W-:Y:S01]  /*b190*/  HMMA.16816.F32.BF16 R104, R4, R18, R104 ;  /* 0x000000120468723c */ /* 0x000fe20000041868 */
[----:B------:R-:W-:Y:S01]  /*b1a0*/  LOP3.LUT R2, R2, 0xff, RZ, 0xc0, !PT ;  /* 0x000000ff02027812 */ /* 0x000fe200078ec0ff */
[----:B------:R2:W4:Y:S01]  /*b1b0*/  MUFU.EX2 R182, R0 ;  /* 0x0000000000b67308 */ /* 0x0005220000000800 */
[----:B------:R-:W3:Y:S02]  /*b1c0*/  LDSM.16.MT88.4 R16, [R180+0xc800] ;  /* 0x00c80000b410783b */ /* 0x000ee40000004200 */
[----:B------:R-:W-:-:S03]  /*b1d0*/  PRMT R13, R2, 0x5410, R14 ;  /* 0x00005410020d7816 */ /* 0x000fc6000000000e */
[C---:B-1----:R-:W-:Y:S08]  /*b1e0*/  HMMA.16816.F32.BF16 R108, R4.reuse, R20, R108 ;  /* 0x00000014046c723c */ /* 0x042ff0000004186c */
[----:B------:R-:W-:Y:S01]  /*b1f0*/  HMMA.16816.F32.BF16 R44, R4, R22, R112 ;  /* 0x00000016042c723c */ /* 0x000fe20000041870 */
[----:B------:R-:W1:Y:S01]  /*b200*/  LDSM.16.MT88.4 R20, [R178+0xc800] ;  /* 0x00c80000b214783b */ /* 0x000e620000004200 */
[----:B--2---:R-:W-:Y:S01]  /*b210*/  FFMA.FTZ R0, R163, c[0x0][0x23c], -R11 ;  /* 0x00008f00a3007a23 */ /* 0x004fe2000001080b */
[----:B----4-:R-:W-:-:S03]  /*b220*/  F2FP.BF16.PACK_AB R2, R182, R222 ;  /* 0x000000deb602723e */ /* 0x010fc600000010ff */
[----:B------:R2:W-:Y:S01]  /*b230*/  MUFU.EX2 R176, R0 ;  /* 0x0000000000b07308 */ /* 0x0005e20000000800 */
[C---:B------:R-:W-:Y:S02]  /*b240*/  PRMT R149, R2.reuse, 0x7610, R149 ;  /* 0x0000761002957816 */ /* 0x040fe40000000095 */
[----:B------:R-:W-:Y:S01]  /*b250*/  PRMT R147, R2, 0x7632, R147 ;  /* 0x0000763202937816 */ /* 0x000fe20000000093 */
[----:B------:R-:W-:Y:S01]  /*b260*/  HSET2.LE.AND R2, R13, R30, PT ;  /* 0x0000001e0d027233 */ /* 0x000fe20003803000 */
[----:B--2---:R-:W-:-:S04]  /*b270*/  FFMA.FTZ R0, R145, c[0x0][0x23c], -R11 ;  /* 0x00008f0091007a23 */ /* 0x004fc8000001080b */
[----:B------:R2:W4:Y:S02]  /*b280*/  MUFU.EX2 R31, R0 ;  /* 0x00000000001f7308 */ /* 0x0005240000000800 */
[----:B--2---:R-:W-:Y:S01]  /*b290*/  HSET2.LE.AND R0, R10, R30, PT ;  /* 0x0000001e0a007233 */ /* 0x004fe20003803000 */
[----:B----4-:R-:W-:-:S04]  /*b2a0*/  IMAD.MOV.U32 R13, RZ, RZ, R31 ;  /* 0x000000ffff0d7224 */ /* 0x010fc800078e001f */
[----:B------:R-:W-:Y:S02]  /*b2b0*/  LOP3.LUT R4, R0, R3, RZ, 0xc0, !PT ;  /* 0x0000000300047212 */ /* 0x000fe400078ec0ff */
[----:B------:R-:W-:-:S04]  /*b2c0*/  PRMT R0, R149, 0x5410, R147 ;  /* 0x0000541095007816 */ /* 0x000fc80000000093 */
[----:B------:R-:W-:Y:S02]  /*b2d0*/  LOP3.LUT R5, R2, R0, RZ, 0xc0, !PT ;  /* 0x0000000002057212 */ /* 0x000fe400078ec0ff */
[----:B------:R-:W-:Y:S02]  /*b2e0*/  F2FP.BF16.PACK_AB R0, R228, R229 ;  /* 0x000000e5e400723e */ /* 0x000fe400000010ff */
[----:B------:R-:W-:Y:S02]  /*b2f0*/  F2FP.BF16.PACK_AB R2, R13, R176 ;  /* 0x000000b00d02723e */ /* 0x000fe400000010ff */
[C---:B------:R-:W-:Y:S02]  /*b300*/  PRMT R146, R0.reuse, 0x7610, R146 ;  /* 0x0000761000927816 */ /* 0x040fe40000000092 */
[----:B------:R-:W-:Y:S01]  /*b310*/  PRMT R144, R0, 0x7632, R144 ;  /* 0x0000763200907816 */ /* 0x000fe20000000090 */
[----:B------:R-:W-:Y:S01]  /*b320*/  HSET2.LE.AND R0, R29, R30, PT ;  /* 0x0000001e1d007233 */ /* 0x000fe20003803000 */
[----:B------:R-:W-:-:S02]  /*b330*/  PRMT R145, R2, 0x7610, R145 ;  /* 0x0000761002917816 */ /* 0x000fc40000000091 */
[----:B------:R-:W-:Y:S02]  /*b340*/  PRMT R3, R146, 0x5410, R144 ;  /* 0x0000541092037816 */ /* 0x000fe40000000090 */
[----:B------:R-:W-:Y:S01]  /*b350*/  PRMT R143, R2, 0x7632, R143 ;  /* 0x00007632028f7816 */ /* 0x000fe2000000008f */
[----:B------:R-:W-:Y:S01]  /*b360*/  HSET2.LE.AND R2, R28, R30, PT ;  /* 0x0000001e1c027233 */ /* 0x000fe20003803000 */
[----:B------:R-:W-:Y:S01]  /*b370*/  LOP3.LUT R6, R0, R3, RZ, 0xc0, !PT ;  /* 0x0000000300067212 */ /* 0x000fe200078ec0ff */
[----:B------:R-:W2:Y:S01]  /*b380*/  LDSM.16.MT88.4 R28, [R179+0xc800] ;  /* 0x00c80000b31c783b */ /* 0x000ea20000004200 */
[----:B------:R-:W-:-:S04]  /*b390*/  PRMT R0, R145, 0x5410, R143 ;  /* 0x0000541091007816 */ /* 0x000fc8000000008f */
[----:B------:R-:W-:Y:S02]  /*b3a0*/  LOP3.LUT R7, R2, R0, RZ, 0xc0, !PT ;  /* 0x0000000002077212 */ /* 0x000fe400078ec0ff */
[----:B------:R-:W-:-:S05]  /*b3b0*/  LOP3.LUT R2, R215, UR30, RZ, 0x3c, !PT ;  /* 0x0000001ed7027c12 */ /* 0x000fca000f8e3cff */
[----:B---3--:R-:W-:Y:S01]  /*b3c0*/  HMMA.16816.F32.BF16 R120, R4, R24, R120 ;  /* 0x000000180478723c */ /* 0x008fe20000041878 */
[----:B------:R-:W-:-:S05]  /*b3d0*/  IMAD.WIDE.U32 R2, R2, -0x326172a9, RZ ;  /* 0xcd9e8d5702027825 */ /* 0x000fca00078e00ff */
[----:B------:R-:W-:Y:S02]  /*b3e0*/  LOP3.LUT R10, R119, UR25, R2, 0x96, !PT ;  /* 0x00000019770a7c12 */ /* 0x000fe4000f8e9602 */
[C---:B------:R-:W-:Y:S01]  /*b3f0*/  HMMA.16816.F32.BF16 R52, R4.reuse, R26, R204 ;  /* 0x0000001a0434723c */ /* 0x040fe200000418cc */
[----:B------:R-:W3:Y:S07]  /*b400*/  LDSM.16.MT88.4 R24, [R177+0xe800] ;  /* 0x00e80000b118783b */ /* 0x000eee0000004200 */
[C---:B------:R-:W-:Y:S07]  /*b410*/  HMMA.16816.F32.BF16 R112, R4.reuse, R18, R48 ;  /* 0x000000120470723c */ /* 0x040fee0000041830 */
[----:B------:R-:W-:Y:S01]  /*b420*/  IMAD.MOV.U32 R50, RZ, RZ, R226 ;  /* 0x000000ffff327224 */ /* 0x000fe200078e00e2 */
[----:B-1----:R-:W-:Y:S01]  /*b430*/  HMMA.16816.F32.BF16 R60, R4, R20, R200 ;  /* 0x00000014043c723c */ /* 0x002fe200000418c8 */
[----:B------:R-:W-:-:S02]  /*b440*/  IMAD.MOV.U32 R49, RZ, RZ, R227 ;  /* 0x000000ffff317224 */ /* 0x000fc400078e00e3 */
[----:B------:R-:W-:Y:S02]  /*b450*/  IMAD.MOV.U32 R51, RZ, RZ, R235 ;  /* 0x000000ffff337224 */ /* 0x000fe400078e00eb */
[----:B------:R-:W-:-:S03]  /*b460*/  IMAD.MOV.U32 R48, RZ, RZ, R247 ;  /* 0x000000ffff307224 */ /* 0x000fc600078e00f7 */
[C---:B------:R-:W-:Y:S01]  /*b470*/  HMMA.16816.F32.BF16 R56, R4.reuse, R22, R124 ;  /* 0x000000160438723c */ /* 0x040fe2000004187c */
[----:B------:R-:W1:Y:S07]  /*b480*/  LDSM.16.MT88.4 R20, [R178+0xe800] ;  /* 0x00e80000b214783b */ /* 0x000e6e0000004200 */
[C---:B------:R-:W-:Y:S01]  /*b490*/  HMMA.16816.F32.BF16 R64, R4.reuse, R16, R32 ;  /* 0x000000100440723c */ /* 0x040fe20000041820 */
[----:B------:R-:W4:Y:S04]  /*b4a0*/  LDSM.16.MT88.4 R16, [R180+0xe800] ;  /* 0x00e80000b410783b */ /* 0x000f280000004200 */
[----:B------:R-:W4:Y:S03]  /*b4b0*/  LDSM.16.MT88.4 R32, [R179+0xe800] ;  /* 0x00e80000b320783b */ /* 0x000f260000004200 */
[C---:B--2---:R-:W-:Y:S08]  /*b4c0*/  HMMA.16816.F32.BF16 R124, R4.reuse, R28, R172 ;  /* 0x0000001c047c723c */ /* 0x044ff000000418ac */
[C---:B---3--:R-:W-:Y:S07]  /*b4d0*/  HMMA.16816.F32.BF16 R224, R4.reuse, R24, R40 ;  /* 0x0000001804e0723c */ /* 0x048fee0000041828 */
[----:B------:R-:W-:Y:S01]  /*b4e0*/  IMAD.MOV.U32 R41, RZ, RZ, R217 ;  /* 0x000000ffff297224 */ /* 0x000fe200078e00d9 */
[C---:B------:R-:W-:Y:S01]  /*b4f0*/  HMMA.16816.F32.BF16 R156, R4.reuse, R30, R168 ;  /* 0x0000001e049c723c */ /* 0x040fe200000418a8 */
[----:B------:R-:W-:Y:S01]  /*b500*/  IMAD.MOV.U32 R40, RZ, RZ, R216 ;  /* 0x000000ffff287224 */ /* 0x000fe200078e00d8 */
[----:B------:R-:W-:Y:S01]  /*b510*/  MOV R42, R245 ;  /* 0x000000f5002a7202 */ /* 0x000fe20000000f00 */
[----:B------:R-:W-:Y:S01]  /*b520*/  IMAD.MOV.U32 R43, RZ, RZ, R246 ;  /* 0x000000ffff2b7224 */ /* 0x000fe200078e00f6 */
[----:B------:R-:W-:Y:S04]  /*b530*/  LDSM.16.MT88.4 R28, [R179+0x10800] ;  /* 0x01080000b31c783b */ /* 0x000fe80000004200 */
[C---:B------:R-:W-:Y:S01]  /*b540*/  HMMA.16816.F32.BF16 R216, R4.reuse, R26, R36 ;  /* 0x0000001a04d8723c */ /* 0x040fe20000041824 */
[----:B------:R-:W2:Y:S06]  /*b550*/  LDSM.16.MT88.4 R24, [R180+0x10800] ;  /* 0x01080000b418783b */ /* 0x000eac0000004200 */
[----:B------:R-:W-:Y:S01]  /*b560*/  MOV R36, R241 ;  /* 0x000000f100247202 */ /* 0x000fe20000000f00 */
[----:B-1----:R-:W-:Y:S01]  /*b570*/  HMMA.16816.F32.BF16 R172, R4, R22, R72 ;  /* 0x0000001604ac723c */ /* 0x002fe20000041848 */
[----:B------:R-:W-:-:S02]  /*b580*/  IMAD.MOV.U32 R37, RZ, RZ, R242 ;  /* 0x000000ffff257224 */ /* 0x000fc400078e00f2 */
[----:B------:R-:W-:Y:S02]  /*b590*/  IMAD.MOV.U32 R38, RZ, RZ, R243 ;  /* 0x000000ffff267224 */ /* 0x000fe400078e00f3 */
[----:B------:R-:W-:Y:S02]  /*b5a0*/  IMAD.MOV.U32 R39, RZ, RZ, R244 ;  /* 0x000000ffff277224 */ /* 0x000fe400078e00f4 */
[----:B------:R-:W-:Y:S01]  /*b5b0*/  IMAD.MOV.U32 R73, RZ, RZ, R239 ;  /* 0x000000ffff497224 */ /* 0x000fe200078e00ef */
[----:B----4-:R-:W-:Y:S01]  /*b5c0*/  HMMA.16816.F32.BF16 R168, R4, R16, R76 ;  /* 0x0000001004a8723c */ /* 0x010fe2000004184c */
[----:B------:R-:W-:Y:S01]  /*b5d0*/  MOV R72, R238 ;  /* 0x000000ee00487202 */ /* 0x000fe20000000f00 */
[----:B------:R-:W-:Y:S02]  /*b5e0*/  IMAD.MOV.U32 R75, RZ, RZ, R231 ;  /* 0x000000ffff4b7224 */ /* 0x000fe400078e00e7 */
[----:B------:R-:W-:-:S03]  /*b5f0*/  IMAD.MOV.U32 R74, RZ, RZ, R229 ;  /* 0x000000ffff4a7224 */ /* 0x000fc600078e00e5 */
[----:B------:R-:W-:Y:S01]  /*b600*/  IMAD.MOV.U32 R79, RZ, RZ, R237 ;  /* 0x000000ffff4f7224 */ /* 0x000fe200078e00ed */
[----:B------:R-:W-:Y:S01]  /*b610*/  HMMA.16816.F32.BF16 R200, R4, R20, R68 ;  /* 0x0000001404c8723c */ /* 0x000fe20000041844 */
[----:B------:R-:W-:Y:S01]  /*b620*/  IMAD.MOV.U32 R76, RZ, RZ, R236 ;  /* 0x000000ffff4c7224 */ /* 0x000fe200078e00ec */
[----:B------:R-:W-:Y:S01]  /*b630*/  MOV R77, R165 ;  /* 0x000000a5004d7202 */ /* 0x000fe20000000f00 */
[----:B------:R-:W1:Y:S01]  /*b640*/  LDSM.16.MT88.4 R20, [R177+0x10800] ;  /* 0x01080000b114783b */ /* 0x000e620000004200 */
[----:B------:R-:W-:-:S03]  /*b650*/  IMAD.MOV.U32 R78, RZ, RZ, R234 ;  /* 0x000000ffff4e7224 */ /* 0x000fc600078e00ea */
[----:B------:R-:W-:Y:S01]  /*b660*/  IMAD.MOV.U32 R71, RZ, RZ, R167 ;  /* 0x000000ffff477224 */ /* 0x000fe200078e00a7 */
[C---:B------:R-:W-:Y:S01]  /*b670*/  HMMA.16816.F32.BF16 R160, R4.reuse, R32, R84 ;  /* 0x0000002004a0723c */ /* 0x040fe20000041854 */
[----:B------:R-:W-:Y:S02]  /*b680*/  IMAD.MOV.U32 R70, RZ, RZ, R166 ;  /* 0x000000ffff467224 */ /* 0x000fe400078e00a6 */
[----:B------:R-:W-:Y:S02]  /*b690*/  IMAD.MOV.U32 R68, RZ, RZ, R230 ;  /* 0x000000ffff447224 */ /* 0x000fe400078e00e6 */
[----:B------:R-:W-:Y:S02]  /*b6a0*/  IMAD.MOV.U32 R69, RZ, RZ, R240 ;  /* 0x000000ffff457224 */ /* 0x000fe400078e00f0 */
[----:B------:R-:W-:Y:S01]  /*b6b0*/  MOV R84, R220 ;  /* 0x000000dc00547202 */ /* 0x000fe20000000f00 */
[----:B------:R-:W-:Y:S01]  /*b6c0*/  HMMA.16816.F32.BF16 R164, R4, R18, R80 ;  /* 0x0000001204a4723c */ /* 0x000fe20000041850 */
[----:B------:R-:W3:Y:S01]  /*b6d0*/  LDSM.16.MT88.4 R16, [R178+0x10800] ;  /* 0x01080000b210783b */ /* 0x000ee20000004200 */
[----:B------:R-:W-:Y:S01]  /*b6e0*/  IMAD.MOV.U32 R85, RZ, RZ, R221 ;  /* 0x000000ffff557224 */ /* 0x000fe200078e00dd */
[----:B------:R-:W-:Y:S01]  /*b6f0*/  LOP3.LUT R0, R3, UR26, R84, 0x96, !PT ;  /* 0x0000001a03007c12 */ /* 0x000fe2000f8e9654 */
[----:B------:R-:W-:-:S02]  /*b700*/  IMAD.MOV.U32 R87, RZ, RZ, R232 ;  /* 0x000000ffff577224 */ /* 0x000fc400078e00e8 */
[----:B------:R-:W-:Y:S02]  /*b710*/  IMAD.MOV.U32 R86, RZ, RZ, R77 ;  /* 0x000000ffff567224 */ /* 0x000fe400078e004d */
[----:B--2---:R-:W-:Y:S01]  /*b720*/  HMMA.16816.F32.BF16 R236, R4, R24, R132 ;  /* 0x0000001804ec723c */ /* 0x004fe20000041884 */
[----:B------:R2:W4:Y:S01]  /*b730*/  LDL.LU.S16 R24, [R1+0x4] ;  /* 0x0000040001187983 */ /* 0x0005220000300600 */
[----:B------:R-:W-:Y:S02]  /*b740*/  IMAD.MOV.U32 R80, RZ, RZ, R228 ;  /* 0x000000ffff507224 */ /* 0x000fe400078e00e4 */
[----:B------:R-:W-:-:S04]  /*b750*/  IMAD.WIDE.U32 R14, R0, -0x2daee0ad, RZ ;  /* 0xd2511f53000e7825 */ /* 0x000fc800078e00ff */
[----:B------:R-:W-:Y:S01]  /*b760*/  IMAD.MOV.U32 R81, RZ, RZ, R223 ;  /* 0x000000ffff517224 */ /* 0x000fe200078e00df */
[C---:B------:R-:W-:Y:S01]  /*b770*/  HMMA.16816.F32.BF16 R88, R4.reuse, R34, R88 ;  /* 0x000000220458723c */ /* 0x040fe20000041858 */
[----:B------:R-:W-:Y:S02]  /*b780*/  IMAD.MOV.U32 R82, RZ, RZ, R222 ;  /* 0x000000ffff527224 */ /* 0x000fe400078e00de */
[----:B------:R-:W-:Y:S02]  /*b790*/  IMAD.MOV.U32 R83, RZ, RZ, R233 ;  /* 0x000000ffff537224 */ /* 0x000fe400078e00e9 */
[----:B------:R-:W-:Y:S02]  /*b7a0*/  IMAD.MOV.U32 R77, RZ, RZ, R13 ;  /* 0x000000ffff4d7224 */ /* 0x000fe400078e000d */
[----:B------:R-:W-:Y:S01]  /*b7b0*/  IMAD.MOV.U32 R85, RZ, RZ, R83 ;  /* 0x000000ffff557224 */ /* 0x000fe200078e0053 */
[----:B------:R-:W-:Y:S01]  /*b7c0*/  HMMA.16816.F32.BF16 R240, R4, R26, R104 ;  /* 0x0000001a04f0723c */ /* 0x000fe20000041868 */
[----:B------:R-:W-:-:S07]  /*b7d0*/  IMAD.MOV.U32 R83, RZ, RZ, R49 ;  /* 0x000000ffff537224 */ /* 0x000fce00078e0031 */
[C---:B-1----:R-:W-:Y:S07]  /*b7e0*/  HMMA.16816.F32.BF16 R220, R4.reuse, R22, R96 ;  /* 0x0000001604dc723c */ /* 0x042fee0000041860 */
[----:B------:R-:W-:Y:S01]  /*b7f0*/  LOP3.LUT R23, R3, UR26, R84, 0x96, !PT ;  /* 0x0000001a03177c12 */ /* 0x000fe2000f8e9654 */
[----:B---3--:R-:W-:Y:S01]  /*b800*/  HMMA.16816.F32.BF16 R228, R4, R16, R128 ;  /* 0x0000001004e4723c */ /* 0x008fe20000041880 */
[----:B------:R-:W-:Y:S01]  /*b810*/  LOP3.LUT R3, R15, UR24, R142, 0x96, !PT ;  /* 0x000000180f037c12 */ /* 0x000fe2000f8e968e */
[----:B------:R-:W-:Y:S01]  /*b820*/  IMAD.MOV.U32 R97, RZ, RZ, R73 ;  /* 0x000000ffff617224 */ /* 0x000fe200078e0049 */
[----:B------:R-:W-:Y:S01]  /*b830*/  LOP3.LUT R22, R119, UR25, R2, 0x96, !PT ;  /* 0x0000001977167c12 */ /* 0x000fe2000f8e9602 */
[----:B------:R-:W-:-:S02]  /*b840*/  IMAD.MOV.U32 R98, RZ, RZ, R74 ;  /* 0x000000ffff627224 */ /* 0x000fc400078e004a */
[----:B------:R-:W-:Y:S02]  /*b850*/  IMAD.MOV.U32 R73, RZ, RZ, R40 ;  /* 0x000000ffff497224 */ /* 0x000fe400078e0028 */
[----:B------:R-:W-:Y:S01]  /*b860*/  IMAD.WIDE.U32 R16, R10, -0x2daee0ad, RZ ;  /* 0xd2511f530a107825 */ /* 0x000fe200078e00ff */
[C---:B------:R-:W-:Y:S03]  /*b870*/  HMMA.16816.F32.BF16 R232, R4.reuse, R18, R100 ;  /* 0x0000001204e8723c */ /* 0x040fe60000041864 */
[----:B------:R-:W-:Y:S01]  /*b880*/  IMAD.MOV.U32 R74, RZ, RZ, R41 ;  /* 0x000000ffff4a7224 */ /* 0x000fe200078e0029 */
[----:B------:R-:W-:Y:S01]  /*b890*/  LOP3.LUT R0, R17, UR5, R14, 0x96, !PT ;  /* 0x0000000511007c12 */ /* 0x000fe2000f8e960e */
[----:B------:R-:W-:Y:S01]  /*b8a0*/  IMAD.WIDE.U32 R14, R3, -0x326172a9, RZ ;  /* 0xcd9e8d57030e7825 */ /* 0x000fe200078e00ff */
[----:B------:R-:W-:Y:S02]  /*b8b0*/  LOP3.LUT R10, R141, UR4, R138, 0x96, !PT ;  /* 0x000000048d0a7c12 */ /* 0x000fe4000f8e968a */
[----:B------:R-:W-:Y:S01]  /*b8c0*/  HMMA.16816.F32.BF16 R204, R4, R20, R92 ;  /* 0x0000001404cc723c */ /* 0x000fe2000004185c */
[----:B------:R-:W-:Y:S01]  /*b8d0*/  IMAD.WIDE.U32 R18, R0, -0x326172a9, RZ ;  /* 0xcd9e8d5700127825 */ /* 0x000fe200078e00ff */
[----:B------:R-:W-:-:S03]  /*b8e0*/  LOP3.LUT R2, R15, UR21, R118, 0x96, !PT ;  /* 0x000000150f027c12 */ /* 0x000fc6000f8e9676 */
[----:B------:R-:W-:Y:S01]  /*b8f0*/  IMAD.MOV.U32 R84, RZ, RZ, R87 ;  /* 0x000000ffff547224 */ /* 0x000fe200078e0057 */
[----:B------:R-:W-:Y:S01]  /*b900*/  LOP3.LUT R0, R19, UR4, R14, 0x96, !PT ;  /* 0x0000000413007c12 */ /* 0x000fe2000f8e960e */
[----:B------:R-:W-:Y:S01]  /*b910*/  IMAD.WIDE.U32 R20, R10, -0x2daee0ad, RZ ;  /* 0xd2511f530a147825 */ /* 0x000fe200078e00ff */
[----:B------:R-:W-:Y:S01]  /*b920*/  LOP3.LUT R17, R137, UR17, R140, 0x96, !PT ;  /* 0x0000001189117c12 */ /* 0x000fe2000f8e968c */
[----:B------:R-:W-:Y:S01]  /*b930*/  HMMA.16816.F32.BF16 R244, R4, R28, R108 ;  /* 0x0000001c04f4723c */ /* 0x000fe2000004186c */
[----:B------:R-:W-:Y:S01]  /*b940*/  MOV R93, R72 ;  /* 0x00000048005d7202 */ /* 0x000fe20000000f00 */
[----:B------:R-:W-:Y:S01]  /*b950*/  IMAD.WIDE.U32 R14, R2, -0x2daee0ad, RZ ;  /* 0xd2511f53020e7825 */ /* 0x000fe200078e00ff */
[----:B------:R-:W-:Y:S02]  /*b960*/  LOP3.LUT R3, R21, UR15, R154, 0x96, !PT ;  /* 0x0000000f15037c12 */ /* 0x000fe4000f8e969a */
[----:B------:R-:W-:Y:S01]  /*b970*/  MOV R92, R38 ;  /* 0x00000026005c7202 */ /* 0x000fe20000000f00 */
[----:B------:R-:W-:Y:S01]  /*b980*/  IMAD.WIDE.U32 R40, R0, -0x2daee0ad, RZ ;  /* 0xd2511f5300287825 */ /* 0x000fe200078e00ff */
[----:B------:R-:W-:-:S03]  /*b990*/  LOP3.LUT R15, R15, UR29, R16, 0x96, !PT ;  /* 0x0000001d0f0f7c12 */ /* 0x000fc6000f8e9610 */
[----:B------:R-:W-:Y:S01]  /*b9a0*/  IMAD.WIDE.U32 R2, R3, -0x326172a9, RZ ;  /* 0xcd9e8d5703027825 */ /* 0x000fe200078e00ff */
[----:B------:R-:W-:-:S03]  /*b9b0*/  LOP3.LUT R0, R41, UR15, R14, 0x96, !PT ;  /* 0x0000000f29007c12 */ /* 0x000fc6000f8e960e */
[----:B------:R-:W-:Y:S01]  /*b9c0*/  IMAD.WIDE.U32 R14, R15, -0x326172a9, RZ ;  /* 0xcd9e8d570f0e7825 */ /* 0x000fe200078e00ff */
[----:B------:R-:W-:Y:S02]  /*b9d0*/  LOP3.LUT R10, R3, UR27, R136, 0x96, !PT ;  /* 0x0000001b030a7c12 */ /* 0x000fe4000f8e9688 */
[C---:B------:R-:W-:Y:S01]  /*b9e0*/  LOP3.LUT R16, R2.reuse, 0xff, RZ, 0xc0, !PT ;  /* 0x000000ff02107812 */ /* 0x040fe200078ec0ff */
[----:B------:R-:W-:Y:S01]  /*b9f0*/  IMAD.MOV.U32 R87, RZ, RZ, R80 ;  /* 0x000000ffff577224 */ /* 0x000fe200078e0050 */
[----:B------:R-:W-:Y:S01]  /*ba00*/  LOP3.LUT R21, R2, 0xffff, RZ, 0xc0, !PT ;  /* 0x0000ffff02157812 */ /* 0x000fe200078ec0ff */
[----:B------:R-:W-:Y:S01]  /*ba10*/  IMAD.MOV.U32 R80, RZ, RZ, R81 ;  /* 0x000000ffff507224 */ /* 0x000fe200078e0051 */
[----:B------:R-:W-:Y:S01]  /*ba20*/  SHF.R.U32.HI R19, RZ, 0x10, R2 ;  /* 0x00000010ff137819 */ /* 0x000fe20000011602 */
[----:B------:R-:W-:Y:S01]  /*ba30*/  IMAD.MOV.U32 R95, RZ, RZ, R78 ;  /* 0x000000ffff5f7224 */ /* 0x000fe200078e004e */
[----:B------:R-:W-:Y:S01]  /*ba40*/  SHF.R.U32.HI R13, RZ, 0x18, R2 ;  /* 0x00000018ff0d7819 */ /* 0x000fe20000011602 */
[----:B------:R-:W-:Y:S01]  /*ba50*/  IMAD.WIDE.U32 R2, R0, -0x326172a9, RZ ;  /* 0xcd9e8d5700027825 */ /* 0x000fe200078e00ff */
[----:B------:R-:W-:-:S02]  /*ba60*/  MOV R81, R82 ;  /* 0x0000005200517202 */ /* 0x000fc40000000f00 */
[----:B------:R-:W-:Y:S01]  /*ba70*/  MOV R78, R43 ;  /* 0x0000002b004e7202 */ /* 0x000fe20000000f00 */
[----:B------:R-:W-:Y:S01]  /*ba80*/  IMAD.MOV.U32 R131, RZ, RZ, R48 ;  /* 0x000000ffff837224 */ /* 0x000fe200078e0030 */
[----:B------:R-:W-:Y:S01]  /*ba90*/  LOP3.LUT R34, R3, UR27, R14, 0x96, !PT ;  /* 0x0000001b03227c12 */ /* 0x000fe2000f8e960e */
[----:B------:R-:W-:Y:S01]  /*baa0*/  IMAD.MOV.U32 R82, RZ, RZ, R50 ;  /* 0x000000ffff527224 */ /* 0x000fe200078e0032 */
        /* <DEDUP_REMOVED lines=8> */
[----:B------:R-:W-:-:S02]  /*bb30*/  ISETP.GE.U32.AND P2, PT, R251, R13, PT ;  /* 0x0000000dfb00720c */ /* 0x000fc40003f46070 */
[----:B------:R-:W-:Y:S01]  /*bb40*/  LOP3.LUT R13, R10, 0xff, RZ, 0xc0, !PT ;  /* 0x000000ff0a0d7812 */ /* 0x000fe200078ec0ff */
[----:B------:R-:W-:Y:S01]  /*bb50*/  IMAD.MOV.U32 R99, RZ, RZ, R37 ;  /* 0x000000ffff637224 */ /* 0x000fe200078e0025 */
[C---:B------:R-:W-:Y:S01]  /*bb60*/  ISETP.GE.U32.AND P5, PT, R251.reuse, R16, PT ;  /* 0x00000010fb00720c */ /* 0x040fe20003fa6070 */
[----:B------:R-:W-:Y:S01]  /*bb70*/  IMAD.MOV.U32 R72, RZ, RZ, R39 ;  /* 0x000000ffff487224 */ /* 0x000fe200078e0027 */
[----:B------:R-:W-:Y:S02]  /*bb80*/  ISETP.GE.U32.AND P6, PT, R251, R13, PT ;  /* 0x0000000dfb00720c */ /* 0x000fe40003fc6070 */
[C---:B------:R-:W-:Y:S02]  /*bb90*/  LOP3.LUT R13, R2.reuse, 0xff, RZ, 0xc0, !PT ;  /* 0x000000ff020d7812 */ /* 0x040fe400078ec0ff */
[----:B------:R-:W-:Y:S02]  /*bba0*/  LOP3.LUT R16, R2, 0xffff, RZ, 0xc0, !PT ;  /* 0x0000ffff02107812 */ /* 0x000fe400078ec0ff */
[----:B------:R-:W-:-:S02]  /*bbb0*/  SHF.R.U32.HI R42, RZ, 0x10, R2 ;  /* 0x00000010ff2a7819 */ /* 0x000fc40000011602 */
[----:B------:R-:W-:Y:S02]  /*bbc0*/  SHF.R.U32.HI R41, RZ, 0x18, R2 ;  /* 0x00000018ff297819 */ /* 0x000fe40000011602 */
[----:B------:R-:W-:-:S04]  /*bbd0*/  SHF.R.U32.HI R2, RZ, 0x18, R10 ;  /* 0x00000018ff027819 */ /* 0x000fc8000001160a */
[----:B------:R-:W-:Y:S02]  /*bbe0*/  ISETP.GE.U32.AND P1, PT, R251, R2, PT ;  /* 0x00000002fb00720c */ /* 0x000fe40003f26070 */
[----:B------:R-:W-:Y:S02]  /*bbf0*/  LOP3.LUT R2, R10, 0xffff, RZ, 0xc0, !PT ;  /* 0x0000ffff0a027812 */ /* 0x000fe400078ec0ff */
[----:B------:R-:W-:Y:S02]  /*bc00*/  LOP3.LUT R0, R3, UR28, R20, 0x96, !PT ;  /* 0x0000001c03007c12 */ /* 0x000fe4000f8e9614 */
[----:B------:R-:W-:Y:S01]  /*bc10*/  SHF.R.U32.HI R3, RZ, 0x10, R10 ;  /* 0x00000010ff037819 */ /* 0x000fe2000001160a */
[----:B------:R-:W-:Y:S01]  /*bc20*/  @!P6 HFMA2.BF16_V2 R248, -RZ.H0_H0, RZ.H0_H0, -R210.H0_H0 ;  /* 0x200000fffff8e231 */ /* 0x000fe200003409d2 */
[----:B------:R-:W-:Y:S01]  /*bc30*/  SHF.R.U32.HI R2, RZ, 0x8, R2 ;  /* 0x00000008ff027819 */ /* 0x000fe20000011602 */
[----:B------:R2:W3:Y:S01]  /*bc40*/  LDL.LU.S16 R20, [R1+0x14] ;  /* 0x0000140001147983 */ /* 0x0004e20000300600 */
[----:B------:R-:W-:-:S02]  /*bc50*/  LOP3.LUT R3, R3, 0xff, RZ, 0xc0, !PT ;  /* 0x000000ff03037812 */ /* 0x000fc400078ec0ff */
[----:B------:R-:W-:Y:S02]  /*bc60*/  LOP3.LUT R2, R2, 0xffff, RZ, 0xc0, !PT ;  /* 0x0000ffff02027812 */ /* 0x000fe400078ec0ff */
[----:B------:R-:W-:Y:S02]  /*bc70*/  @!P6 PRMT R210, R248, 0x5410, RZ ;  /* 0x00005410f8d2e816 */ /* 0x000fe400000000ff */
[C---:B------:R-:W-:Y:S02]  /*bc80*/  ISETP.GE.U32.AND P4, PT, R251.reuse, R3, PT ;  /* 0x00000003fb00720c */ /* 0x040fe40003f86070 */
[----:B------:R-:W-:Y:S01]  /*bc90*/  ISETP.GE.U32.AND P6, PT, R251, R2, PT ;  /* 0x00000002fb00720c */ /* 0x000fe20003fc6070 */
[----:B------:R-:W-:Y:S01]  /*bca0*/  IMAD.WIDE.U32 R2, R23, -0x2daee0ad, RZ ;  /* 0xd2511f5317027825 */ /* 0x000fe200078e00ff */
[----:B------:R-:W-:Y:S02]  /*bcb0*/  LOP3.LUT R49, R15, UR17, R18, 0x96, !PT ;  /* 0x000000110f317c12 */ /* 0x000fe4000f8e9612 */
[----:B------:R-:W-:Y:S01]  /*bcc0*/  ISETP.GE.U32.AND P3, PT, R251, R14, PT ;  /* 0x0000000efb00720c */ /* 0x000fe20003f66070 */
[----:B------:R-:W-:Y:S01]  /*bcd0*/  IMAD.WIDE.U32 R14, R22, -0x2daee0ad, RZ ;  /* 0xd2511f53160e7825 */ /* 0x000fe200078e00ff */
[----:B------:R-:W-:-:S04]  /*bce0*/  LOP3.LUT R3, R3, UR24, R142, 0x96, !PT ;  /* 0x0000001803037c12 */ /* 0x000fc8000f8e968e */
[----:B------:R-:W-:Y:S01]  /*bcf0*/  LOP3.LUT R10, R15, UR5, R2, 0x96, !PT ;  /* 0x000000050f0a7c12 */ /* 0x000fe2000f8e9602 */
[----:B------:R-:W-:-:S04]  /*bd00*/  IMAD.WIDE.U32 R2, R3, -0x326172a9, RZ ;  /* 0xcd9e8d5703027825 */ /* 0x000fc800078e00ff */
[----:B------:R-:W-:Y:S01]  /*bd10*/  IMAD.WIDE.U32 R36, R10, -0x326172a9, RZ ;  /* 0xcd9e8d570a247825 */ /* 0x000fe200078e00ff */
[----:B------:R-:W-:-:S04]  /*bd20*/  LOP3.LUT R3, R3, UR21, R118, 0x96, !PT ;  /* 0x0000001503037c12 */ /* 0x000fc8000f8e9676 */
[----:B------:R-:W-:Y:S01]  /*bd30*/  LOP3.LUT R10, R37, UR4, R2, 0x96, !PT ;  /* 0x00000004250a7c12 */ /* 0x000fe2000f8e9602 */
[----:B------:R-:W-:Y:S01]  /*bd40*/  IMAD.WIDE.U32 R2, R3, -0x2daee0ad, RZ ;  /* 0xd2511f5303027825 */ /* 0x000fe200078e00ff */
[----:B------:R-:W-:-:S03]  /*bd50*/  @!P6 HFMA2.BF16_V2 R249, -RZ.H0_H0, RZ.H0_H0, -R212.H0_H0 ;  /* 0x200000fffff9e231 */ /* 0x000fc600003409d4 */
[----:B------:R-:W-:Y:S01]  /*bd60*/  IMAD.WIDE.U32 R38, R10, -0x2daee0ad, RZ ;  /* 0xd2511f530a267825 */ /* 0x000fe200078e00ff */
[----:B------:R-:W-:Y:S02]  /*bd70*/  LOP3.LUT R15, R3, UR29, R14, 0x96, !PT ;  /* 0x0000001d030f7c12 */ /* 0x000fe4000f8e960e */
[----:B------:R-:W-:Y:S02]  /*bd80*/  LOP3.LUT R3, R19, 0xff, RZ, 0xc0, !PT ;  /* 0x000000ff13037812 */ /* 0x000fe400078ec0ff */
[----:B------:R-:W-:Y:S01]  /*bd90*/  LOP3.LUT R2, R39, UR15, R2, 0x96, !PT ;  /* 0x0000000f27027c12 */ /* 0x000fe2000f8e9602 */
[----:B------:R-:W-:Y:S01]  /*bda0*/  @!P4 HFMA2.BF16_V2 R250, -RZ.H0_H0, RZ.H0_H0, -R213.H0_H0 ;  /* 0x200000fffffac231 */ /* 0x000fe200003409d5 */
[----:B------:R-:W-:Y:S02]  /*bdb0*/  @!P6 PRMT R212, R249, 0x5410, RZ ;  /* 0x00005410f9d4e816 */ /* 0x000fe400000000ff */
[----:B------:R-:W-:Y:S01]  /*bdc0*/  ISETP.GE.U32.AND P6, PT, R251, R3, PT ;  /* 0x00000003fb00720c */ /* 0x000fe20003fc6070 */
[----:B------:R-:W-:Y:S01]  /*bdd0*/  IMAD.WIDE.U32 R2, R2, -0x326172a9, RZ ;  /* 0xcd9e8d5702027825 */ /* 0x000fe200078e00ff */
[----:B------:R-:W-:-:S02]  /*bde0*/  @!P4 PRMT R213, R250, 0x5410, RZ ;  /* 0x00005410fad5c816 */ /* 0x000fc400000000ff */
[----:B------:R-:W-:Y:S02]  /*bdf0*/  ISETP.GE.U32.AND P4, PT, R251, R13, PT ;  /* 0x0000000dfb00720c */ /* 0x000fe40003f86070 */
[C---:B------:R-:W-:Y:S02]  /*be00*/  LOP3.LUT R10, R2.reuse, 0xffff, RZ, 0xc0, !PT ;  /* 0x0000ffff020a7812 */ /* 0x040fe400078ec0ff */
[----:B------:R-:W-:Y:S02]  /*be10*/  SHF.R.U32.HI R13, RZ, 0x10, R2 ;  /* 0x00000010ff0d7819 */ /* 0x000fe40000011602 */
[----:B------:R-:W-:Y:S02]  /*be20*/  SHF.R.U32.HI R14, RZ, 0x8, R10 ;  /* 0x00000008ff0e7819 */ /* 0x000fe4000001160a */
[----:B------:R-:W-:Y:S02]  /*be30*/  LOP3.LUT R10, R13, 0xff, RZ, 0xc0, !PT ;  /* 0x000000ff0d0a7812 */ /* 0x000fe400078ec0ff */
[----:B------:R-:W-:-:S02]  /*be40*/  LOP3.LUT R13, R2, 0xff, RZ, 0xc0, !PT ;  /* 0x000000ff020d7812 */ /* 0x000fc400078ec0ff */
[----:B------:R-:W-:Y:S01]  /*be50*/  SHF.R.U32.HI R2, RZ, 0x18, R2 ;  /* 0x00000018ff027819 */ /* 0x000fe20000011602 */
[----:B------:R-:W-:Y:S01]  /*be60*/  IMAD.WIDE.U32 R32, R15, -0x326172a9, RZ ;  /* 0xcd9e8d570f207825 */ /* 0x000fe200078e00ff */
[----:B------:R-:W-:Y:S02]  /*be70*/  PRMT R13, R13, 0x5410, R14 ;  /* 0x000054100d0d7816 */ /* 0x000fe4000000000e */
[----:B------:R-:W-:Y:S02]  /*be80*/  PRMT R14, R10, 0x5410, R2 ;  /* 0x000054100a0e7816 */ /* 0x000fe40000000002 */
[----:B------:R-:W-:Y:S02]  /*be90*/  SHF.R.U32.HI R10, RZ, 0x8, R21 ;  /* 0x00000008ff0a7819 */ /* 0x000fe40000011615 */
[----:B------:R-:W-:Y:S02]  /*bea0*/  LOP3.LUT R2, R3, UR27, R32, 0x96, !PT ;  /* 0x0000001b03027c12 */ /* 0x000fe4000f8e9620 */
[----:B------:R-:W-:Y:S01]  /*beb0*/  LOP3.LUT R3, R10, 0xffff, RZ, 0xc0, !PT ;  /* 0x0000ffff0a037812 */ /* 0x000fe200078ec0ff */
[----:B----4-:R-:W-:-:S05]  /*bec0*/  @!P1 HFMA2.BF16_V2 R24, -RZ.H0_H0, RZ.H0_H0, -R211.H0_H0 ;  /* 0x200000ffff189231 */ /* 0x010fca00003409d3 */
[----:B------:R-:W-:Y:S02]  /*bed0*/  PRMT R15, R24, 0x7610, R15 ;  /* 0x00007610180f7816 */ /* 0x000fe4000000000f */
[----:B------:R-:W-:Y:S01]  /*bee0*/  MOV R130, R131 ;  /* 0x0000008300827202 */ /* 0x000fe20000000f00 */
[----:B------:R-:W1:Y:S01]  /*bef0*/  LDSM.16.MT88.4 R24, [R178+0xd000] ;  /* 0x00d00000b218783b */ /* 0x000e620000004200 */
[----:B------:R-:W-:Y:S02]  /*bf00*/  @!P1 PRMT R211, R15, 0x5410, RZ ;  /* 0x000054100fd39816 */ /* 0x000fe400000000ff */
[----:B------:R-:W-:Y:S02]  /*bf10*/  ISETP.GE.U32.AND P1, PT, R251, R3, PT ;  /* 0x00000003fb00720c */ /* 0x000fe40003f26070 */
[----:B------:R-:W-:-:S04]  /*bf20*/  LOP3.LUT R3, R2, 0xffff, RZ, 0xc0, !PT ;  /* 0x0000ffff02037812 */ /* 0x000fc800078ec0ff */
[----:B------:R-:W-:Y:S02]  /*bf30*/  SHF.R.U32.HI R10, RZ, 0x8, R3 ;  /* 0x00000008ff0a7819 */ /* 0x000fe40000011603 */
[----:B------:R-:W-:-:S04]  /*bf40*/  LOP3.LUT R3, R2, 0xff, RZ, 0xc0, !PT ;  /* 0x000000ff02037812 */ /* 0x000fc800078ec0ff */
[----:B------:R-:W-:Y:S02]  /*bf50*/  PRMT R15, R3, 0x5410, R10 ;  /* 0x00005410030f7816 */ /* 0x000fe4000000000a */
[----:B------:R2:W4:Y:S01]  /*bf60*/  LDL.LU.S16 R3, [R1+0x10] ;  /* 0x0000100001037983 */ /* 0x0005220000300600 */
[----:B------:R-:W-:Y:S02]  /*bf70*/  IMAD.MOV.U32 R131, RZ, RZ, R96 ;  /* 0x000000ffff837224 */ /* 0x000fe400078e0060 */
[----:B------:R-:W-:Y:S01]  /*bf80*/  IMAD.MOV.U32 R96, RZ, RZ, R97 ;  /* 0x000000ffff607224 */ /* 0x000fe200078e0061 */
[----:B------:R-:W-:Y:S01]  /*bf90*/  SHF.R.U32.HI R10, RZ, 0x18, R2 ;  /* 0x00000018ff0a7819 */ /* 0x000fe20000011602 */
[----:B------:R-:W-:Y:S02]  /*bfa0*/  IMAD.MOV.U32 R97, RZ, RZ, R93 ;  /* 0x000000ffff617224 */ /* 0x000fe400078e005d */
[----:B------:R-:W-:Y:S01]  /*bfb0*/  IMAD.MOV.U32 R93, RZ, RZ, R94 ;  /* 0x000000ffff5d7224 */ /* 0x000fe200078e005e */
[----:B------:R-:W-:Y:S01]  /*bfc0*/  MOV R94, R95 ;  /* 0x0000005f005e7202 */ /* 0x000fe20000000f00 */
[----:B------:R-:W-:-:S02]  /*bfd0*/  IMAD.MOV.U32 R95, RZ, RZ, R84 ;  /* 0x000000ffff5f7224 */ /* 0x000fc400078e0054 */
[----:B------:R-:W-:Y:S02]  /*bfe0*/  IMAD.MOV.U32 R84, RZ, RZ, R80 ;  /* 0x000000ffff547224 */ /* 0x000fe400078e0050 */
[----:B------:R-:W-:Y:S02]  /*bff0*/  IMAD.MOV.U32 R80, RZ, RZ, R81 ;  /* 0x000000ffff507224 */ /* 0x000fe400078e0051 */
[----:B------:R-:W-:Y:S01]  /*c000*/  IMAD.MOV.U32 R81, RZ, RZ, R51 ;  /* 0x000000ffff517224 */ /* 0x000fe200078e0033 */
[----:B------:R-:W-:Y:S02]  /*c010*/  MOV R51, R182 ;  /* 0x000000b600337202 */ /* 0x000fe40000000f00 */
[----:B------:R2:W5:Y:S01]  /*c020*/  LDL.LU R182, [R1+0xd8] ;  /* 0x0000d80001b67983 */ /* 0x0005620000300800 */
[----:B----4-:R-:W-:-:S05]  /*c030*/  @!P1 HFMA2.BF16_V2 R3, -RZ.H0_H0, RZ.H0_H0, -R208.H0_H0 ;  /* 0x200000ffff039231 */ /* 0x010fca00003409d0 */
[----:B------:R-:W-:Y:S02]  /*c040*/  PRMT R18, R3, 0x7610, R18 ;  /* 0x0000761003127816 */ /* 0x000fe40000000012 */
[----:B------:R-:W-:-:S04]  /*c050*/  SHF.R.U32.HI R3, RZ, 0x10, R2 ;  /* 0x00000010ff037819 */ /* 0x000fc80000011602 */
[----:B------:R-:W-:Y:S01]  /*c060*/  LOP3.LUT R2, R3, 0xff, RZ, 0xc0, !PT ;  /* 0x000000ff03027812 */ /* 0x000fe200078ec0ff */
[----:B------:R-:W-:Y:S02]  /*c070*/  FFMA.FTZ R3, R130, c[0x0][0x23c], -R12 ;  /* 0x00008f0082037a23 */ /* 0x000fe4000001080c */
[----:B------:R-:W-:Y:S02]  /*c080*/  IMAD.MOV.U32 R130, RZ, RZ, R131 ;  /* 0x000000ffff827224 */ /* 0x000fe400078e0083 */
[----:B------:R-:W-:Y:S02]  /*c090*/  IMAD.MOV.U32 R131, RZ, RZ, R96 ;  /* 0x000000ffff837224 */ /* 0x000fe400078e0060 */
[----:B------:R-:W-:Y:S02]  /*c0a0*/  IMAD.MOV.U32 R96, RZ, RZ, R97 ;  /* 0x000000ffff607224 */ /* 0x000fe400078e0061 */
[----:B------:R-:W-:Y:S01]  /*c0b0*/  IMAD.MOV.U32 R97, RZ, RZ, R93 ;  /* 0x000000ffff617224 */ /* 0x000fe200078e005d */
[----:B------:R-:W-:Y:S01]  /*c0c0*/  MOV R93, R95 ;  /* 0x0000005f005d7202 */ /* 0x000fe20000000f00 */
[----:B------:R-:W-:-:S02]  /*c0d0*/  IMAD.MOV.U32 R95, RZ, RZ, R84 ;  /* 0x000000ffff5f7224 */ /* 0x000fc400078e0054 */
[----:B------:R-:W-:Y:S02]  /*c0e0*/  IMAD.MOV.U32 R84, RZ, RZ, R80 ;  /* 0x000000ffff547224 */ /* 0x000fe400078e0050 */
[----:B------:R4:W-:Y:S01]  /*c0f0*/  MUFU.EX2 R80, R3 ;  /* 0x0000000300507308 */ /* 0x0009e20000000800 */
[----:B------:R-:W-:Y:S01]  /*c100*/  IMAD.MOV.U32 R128, RZ, RZ, R130 ;  /* 0x000000ffff807224 */ /* 0x000fe200078e0082 */
[----:B------:R-:W-:Y:S01]  /*c110*/  MOV R130, R96 ;  /* 0x0000006000827202 */ /* 0x000fe20000000f00 */
[----:B------:R-:W-:Y:S02]  /*c120*/  IMAD.MOV.U32 R96, RZ, RZ, R93 ;  /* 0x000000ffff607224 */ /* 0x000fe400078e005d */
[----:B------:R-:W-:Y:S02]  /*c130*/  IMAD.MOV.U32 R129, RZ, RZ, R131 ;  /* 0x000000ffff817224 */ /* 0x000fe400078e0083 */
[----:B------:R-:W-:Y:S02]  /*c140*/  IMAD.MOV.U32 R131, RZ, RZ, R97 ;  /* 0x000000ffff837224 */ /* 0x000fe400078e0061 */
[----:B------:R-:W-:-:S02]  /*c150*/  IMAD.MOV.U32 R97, RZ, RZ, R81 ;  /* 0x000000ffff617224 */ /* 0x000fc400078e0051 */
[----:B----4-:R-:W-:-:S04]  /*c160*/  FFMA.FTZ R3, R252, c[0x0][0x23c], -R12 ;  /* 0x00008f00fc037a23 */ /* 0x010fc8000001080c */
[----:B------:R4:W-:Y:S01]  /*c170*/  MUFU.EX2 R93, R3 ;  /* 0x00000003005d7308 */ /* 0x0009e20000000800 */
[----:B------:R-:W-:Y:S01]  /*c180*/  IMAD.MOV.U32 R81, RZ, RZ, R77 ;  /* 0x000000ffff517224 */ /* 0x000fe200078e004d */
[----:B------:R-:W-:Y:S02]  /*c190*/  MOV R77, R181 ;  /* 0x000000b5004d7202 */ /* 0x000fe40000000f00 */
[----:B------:R2:W5:Y:S01]  /*c1a0*/  LDL.LU R181, [R1+0xd4] ;  /* 0x0000d40001b57983 */ /* 0x0005620000300800 */
[----:B------:R-:W-:Y:S01]  /*c1b0*/  @!P1 PRMT R208, R18, 0x5410, RZ ;  /* 0x0000541012d09816 */ /* 0x000fe200000000ff */
[----:B----4-:R-:W-:Y:S02]  /*c1c0*/  FFMA.FTZ R3, R128, c[0x0][0x23c], -R11 ;  /* 0x00008f0080037a23 */ /* 0x010fe4000001080b */
[----:B------:R-:W-:Y:S02]  /*c1d0*/  IMAD.MOV.U32 R128, RZ, RZ, R130 ;  /* 0x000000ffff807224 */ /* 0x000fe400078e0082 */
[----:B------:R-:W-:-:S02]  /*c1e0*/  IMAD.MOV.U32 R130, RZ, RZ, R96 ;  /* 0x000000ffff827224 */ /* 0x000fc400078e0060 */
[----:B------:R-:W-:Y:S02]  /*c1f0*/  IMAD.MOV.U32 R96, RZ, RZ, R99 ;  /* 0x000000ffff607224 */ /* 0x000fe400078e0063 */
[----:B------:R-:W-:Y:S02]  /*c200*/  IMAD.MOV.U32 R99, RZ, RZ, R176 ;  /* 0x000000ffff637224 */ /* 0x000fe400078e00b0 */
[----:B------:R2:W5:Y:S04]  /*c210*/  LDL.LU R176, [R1+0xd0] ;  /* 0x0000d00001b07983 */ /* 0x0005680000300800 */
[----:B------:R2:W4:Y:S01]  /*c220*/  LDL.LU.S16 R18, [R1] ;  /* 0x0000000001127983 */ /* 0x0005220000300600 */
[----:B---3--:R-:W-:Y:S01]  /*c230*/  @!P5 HFMA2.BF16_V2 R20, -RZ.H0_H0, RZ.H0_H0, -R209.H0_H0 ;  /* 0x200000ffff14d231 */ /* 0x008fe200003409d1 */
[----:B------:R-:W-:-:S02]  /*c240*/  PRMT R10, R2, 0x5410, R10 ;  /* 0x00005410020a7816 */ /* 0x000fc4000000000a */
[----:B------:R-:W-:Y:S02]  /*c250*/  LOP3.LUT R2, R0, 0xff, RZ, 0xc0, !PT ;  /* 0x000000ff00027812 */ /* 0x000fe400078ec0ff */
[----:B------:R-:W-:Y:S01]  /*c260*/  PRMT R19, R20, 0x7610, R19 ;  /* 0x0000761014137816 */ /* 0x000fe20000000013 */
[----:B------:R-:W-:Y:S01]  /*c270*/  IMAD.MOV.U32 R103, RZ, RZ, R129 ;  /* 0x000000ffff677224 */ /* 0x000fe200078e0081 */
[----:B------:R-:W-:Y:S01]  /*c280*/  @!P6 HFMA2.BF16_V2 R252, -RZ.H0_H0, RZ.H0_H0, -R155.H0_H0 ;  /* 0x200000fffffce231 */ /* 0x000fe2000034099b */
[----:B------:R-:W-:Y:S01]  /*c290*/  IMAD.MOV.U32 R129, RZ, RZ, R131 ;  /* 0x000000ffff817224 */ /* 0x000fe200078e0083 */
[----:B------:R-:W-:Y:S01]  /*c2a0*/  @!P5 PRMT R209, R19, 0x5410, RZ ;  /* 0x0000541013d1d816 */ /* 0x000fe200000000ff */
[----:B------:R-:W3:Y:S01]  /*c2b0*/  LDSM.16.MT88.4 R20, [R180+0xd000] ;  /* 0x00d00000b414783b */ /* 0x000ee20000004200 */
[----:B------:R-:W-:Y:S02]  /*c2c0*/  ISETP.GE.U32.AND P5, PT, R251, R2, PT ;  /* 0x00000002fb00720c */ /* 0x000fe40003fa6070 */
[----:B------:R-:W-:-:S02]  /*c2d0*/  SHF.R.U32.HI R2, RZ, 0x10, R0 ;  /* 0x00000010ff027819 */ /* 0x000fc40000011600 */
[----:B------:R-:W-:Y:S01]  /*c2e0*/  MOV R131, R97 ;  /* 0x0000006100837202 */ /* 0x000fe20000000f00 */
[----:B----4-:R-:W-:-:S05]  /*c2f0*/  @!P2 HFMA2.BF16_V2 R18, -RZ.H0_H0, RZ.H0_H0, -R153.H0_H0 ;  /* 0x200000ffff12a231 */ /* 0x010fca0000340999 */
[----:B------:R-:W-:Y:S02]  /*c300*/  PRMT R17, R18, 0x7610, R17 ;  /* 0x0000761012117816 */ /* 0x000fe40000000011 */
[----:B------:R2:W4:Y:S01]  /*c310*/  LDL.LU.S16 R18, [R1+0x8] ;  /* 0x0000080001127983 */ /* 0x0005220000300600 */
[----:B------:R-:W-:Y:S02]  /*c320*/  IMAD.MOV.U32 R97, RZ, RZ, R92 ;  /* 0x000000ffff617224 */ /* 0x000fe400078e005c */
[----:B------:R-:W-:Y:S01]  /*c330*/  IMAD.MOV.U32 R92, RZ, RZ, R72 ;  /* 0x000000ffff5c7224 */ /* 0x000fe200078e0048 */
[----:B------:R-:W-:Y:S01]  /*c340*/  LOP3.LUT R2, R2, 0xff, RZ, 0xc0, !PT ;  /* 0x000000ff02027812 */ /* 0x000fe200078ec0ff */
[----:B------:R1:W-:Y:S03]  /*c350*/  MUFU.EX2 R72, R3 ;  /* 0x0000000300487308 */ /* 0x0003e60000000800 */
[----:B------:R-:W-:-:S02]  /*c360*/  ISETP.GE.U32.AND P1, PT, R251, R2, PT ;  /* 0x00000002fb00720c */ /* 0x000fc40003f26070 */
[----:B------:R-:W-:Y:S02]  /*c370*/  SHF.R.U32.HI R2, RZ, 0x18, R0 ;  /* 0x00000018ff027819 */ /* 0x000fe40000011600 */
[----:B------:R-:W-:Y:S01]  /*c380*/  @!P6 PRMT R155, R252, 0x5410, RZ ;  /* 0x00005410fc9be816 */ /* 0x000fe200000000ff */
[----:B-1----:R-:W-:Y:S01]  /*c390*/  FFMA.FTZ R3, R103, c[0x0][0x23c], -R11 ;  /* 0x00008f0067037a23 */ /* 0x002fe2000001080b */
[----:B------:R-:W-:Y:S01]  /*c3a0*/  MOV R103, R128 ;  /* 0x0000008000677202 */ /* 0x000fe20000000f00 */
[----:B------:R-:W-:Y:S02]  /*c3b0*/  IMAD.MOV.U32 R128, RZ, RZ, R129 ;  /* 0x000000ffff807224 */ /* 0x000fe400078e0081 */
[----:B------:R-:W-:Y:S02]  /*c3c0*/  IMAD.MOV.U32 R129, RZ, RZ, R130 ;  /* 0x000000ffff817224 */ /* 0x000fe400078e0082 */
[----:B------:R-:W-:Y:S02]  /*c3d0*/  IMAD.MOV.U32 R130, RZ, RZ, R131 ;  /* 0x000000ffff827224 */ /* 0x000fe400078e0083 */
[----:B------:R-:W-:Y:S01]  /*c3e0*/  IMAD.MOV.U32 R131, RZ, RZ, R96 ;  /* 0x000000ffff837224 */ /* 0x000fe200078e0060 */
[----:B------:R-:W-:Y:S01]  /*c3f0*/  MOV R96, R97 ;  /* 0x0000006100607202 */ /* 0x000fe20000000f00 */
[----:B------:R-:W-:Y:S01]  /*c400*/  IMAD.MOV.U32 R97, RZ, RZ, R92 ;  /* 0x000000ffff617224 */ /* 0x000fe200078e005c */
[----:B------:R-:W-:Y:S01]  /*c410*/  ISETP.GE.U32.AND P6, PT, R251, R2, PT ;  /* 0x00000002fb00720c */ /* 0x000fe20003fc6070 */
[----:B------:R1:W1:Y:S01]  /*c420*/  MUFU.EX2 R92, R3 ;  /* 0x00000003005c7308 */ /* 0x0002620000000800 */
[----:B------:R-:W-:-:S02]  /*c430*/  SHF.R.U32.HI R2, RZ, 0x8, R16 ;  /* 0x00000008ff027819 */ /* 0x000fc40000011610 */
[----:B------:R-:W-:Y:S02]  /*c440*/  LOP3.LUT R0, R0, 0xffff, RZ, 0xc0, !PT ;  /* 0x0000ffff00007812 */ /* 0x000fe400078ec0ff */
[----:B------:R-:W-:Y:S01]  /*c450*/  @!P2 PRMT R153, R17, 0x5410, RZ ;  /* 0x000054101199a816 */ /* 0x000fe200000000ff */
[----:B-1----:R-:W-:-:S04]  /*c460*/  FFMA.FTZ R3, R103, c[0x0][0x23c], -R12 ;  /* 0x00008f0067037a23 */ /* 0x002fc8000001080c */
[----:B------:R1:W-:Y:S01]  /*c470*/  MUFU.EX2 R252, R3 ;  /* 0x0000000300fc7308 */ /* 0x0003e20000000800 */
[----:B------:R-:W-:-:S04]  /*c480*/  SHF.R.U32.HI R0, RZ, 0x8, R0 ;  /* 0x00000008ff007819 */ /* 0x000fc80000011600 */
[----:B------:R-:W-:Y:S02]  /*c490*/  LOP3.LUT R0, R0, 0xffff, RZ, 0xc0, !PT ;  /* 0x0000ffff00007812 */ /* 0x000fe400078ec0ff */
[----:B-1----:R-:W-:Y:S01]  /*c4a0*/  LOP3.LUT R3, R2, 0xffff, RZ, 0xc0, !PT ;  /* 0x0000ffff02037812 */ /* 0x002fe200078ec0ff */
[----:B------:R-:W-:-:S03]  /*c4b0*/  FFMA.FTZ R2, R128, c[0x0][0x23c], -R12 ;  /* 0x00008f0080027a23 */ /* 0x000fc6000001080c */
[----:B------:R-:W-:Y:S01]  /*c4c0*/  ISETP.GE.U32.AND P2, PT, R251, R3, PT ;  /* 0x00000003fb00720c */ /* 0x000fe20003f46070 */
[----:B------:R-:W-:Y:S02]  /*c4d0*/  FFMA.FTZ R3, R129, c[0x0][0x23c], -R11 ;  /* 0x00008f0081037a23 */ /* 0x000fe4000001080b */
[----:B------:R-:W-:Y:S02]  /*c4e0*/  IMAD.MOV.U32 R129, RZ, RZ, R130 ;  /* 0x000000ffff817224 */ /* 0x000fe400078e0082 */
[----:B------:R1:W-:Y:S01]  /*c4f0*/  MUFU.EX2 R249, R3 ;  /* 0x0000000300f97308 */ /* 0x0003e20000000800 */
[----:B------:R-:W-:Y:S01]  /*c500*/  HMMA.16816.F32.BF16 R44, R4, R30, R44 ;  /* 0x0000001e042c723c */ /* 0x000fe2000004182c */
[----:B------:R-:W2:Y:S06]  /*c510*/  LDSM.16.MT88.4 R28, [R177+0xd000] ;  /* 0x00d00000b11c783b */ /* 0x000eac0000004200 */
[----:B------:R3:W3:Y:S01]  /*c520*/  MUFU.EX2 R250, R2 ;  /* 0x0000000200fa7308 */ /* 0x0006e20000000800 */
[----:B------:R-:W-:Y:S01]  /*c530*/  PRMT R130, R251, 0x7054, R251 ;  /* 0x00007054fb827816 */ /* 0x000fe200000000fb */
[----:B-1----:R-:W-:-:S06]  /*c540*/  FFMA.FTZ R3, R129, c[0x0][0x23c], -R11 ;  /* 0x00008f0081037a23 */ /* 0x002fcc000001080b */
[----:B------:R-:W1:Y:S01]  /*c550*/  MUFU.EX2 R248, R3 ;  /* 0x0000000300f87308 */ /* 0x000e620000000800 */
[----:B---3--:R-:W-:-:S04]  /*c560*/  F2FP.BF16.PACK_AB R2, R92, R72 ;  /* 0x000000485c02723e */ /* 0x008fc800000010ff */
        /* <DEDUP_REMOVED lines=8> */
[----:B------:R-:W-:Y:S01]  /*c5f0*/  PRMT R3, R119, 0x5410, R118 ;  /* 0x0000541077037816 */ /* 0x000fe20000000076 */
[----:B------:R-:W-:Y:S01]  /*c600*/  IMAD.MOV.U32 R142, RZ, RZ, R98 ;  /* 0x000000ffff8e7224 */ /* 0x000fe200078e0062 */
[----:B------:R-:W-:Y:S01]  /*c610*/  MOV R135, R97 ;  /* 0x0000006100877202 */ /* 0x000fe20000000f00 */
[----:B------:R-:W-:Y:S02]  /*c620*/  IMAD.MOV.U32 R98, RZ, RZ, R83 ;  /* 0x000000ffff627224 */ /* 0x000fe400078e0053 */
[----:B------:R-:W-:Y:S01]  /*c630*/  IMAD.MOV.U32 R154, RZ, RZ, R99 ;  /* 0x000000ffff9a7224 */ /* 0x000fe200078e0063 */
[----:B------:R-:W-:Y:S01]  /*c640*/  MOV R99, R81 ;  /* 0x0000005100637202 */ /* 0x000fe20000000f00 */
[----:B------:R-:W-:-:S02]  /*c650*/  IMAD.MOV.U32 R83, RZ, RZ, R68 ;  /* 0x000000ffff537224 */ /* 0x000fc400078e0044 */
[----:B------:R-:W-:Y:S01]  /*c660*/  IMAD.MOV.U32 R97, RZ, RZ, R82 ;  /* 0x000000ffff617224 */ /* 0x000fe200078e0052 */
[----:B------:R-:W-:Y:S01]  /*c670*/  MOV R82, R75 ;  /* 0x0000004b00527202 */ /* 0x000fe20000000f00 */
[----:B------:R-:W-:Y:S02]  /*c680*/  IMAD.MOV.U32 R81, RZ, RZ, R74 ;  /* 0x000000ffff517224 */ /* 0x000fe400078e004a */
[----:B------:R-:W-:Y:S01]  /*c690*/  IMAD.MOV.U32 R215, RZ, RZ, R78 ;  /* 0x000000ffffd77224 */ /* 0x000fe200078e004e */
[----:B----4-:R-:W-:-:S05]  /*c6a0*/  @!P5 HFMA2.BF16_V2 R18, -RZ.H0_H0, RZ.H0_H0, -R150.H0_H0 ;  /* 0x200000ffff12d231 */ /* 0x010fca0000340996 */
[----:B------:R-:W-:-:S04]  /*c6b0*/  PRMT R16, R18, 0x7610, R16 ;  /* 0x0000761012107816 */ /* 0x000fc80000000010 */
[----:B------:R-:W-:Y:S02]  /*c6c0*/  @!P5 PRMT R150, R16, 0x5410, RZ ;  /* 0x000054101096d816 */ /* 0x000fe400000000ff */
[----:B------:R-:W-:Y:S01]  /*c6d0*/  ISETP.GE.U32.AND P5, PT, R251, R0, PT ;  /* 0x00000000fb00720c */ /* 0x000fe20003fa6070 */
[----:B------:R-:W1:Y:S01]  /*c6e0*/  LDSM.16.MT88.4 R16, [R179+0xd000] ;  /* 0x00d00000b310783b */ /* 0x000e620000004200 */
[----:B------:R-:W-:-:S04]  /*c6f0*/  F2FP.BF16.PACK_AB R0, R93, R80 ;  /* 0x000000505d00723e */ /* 0x000fc800000010ff */
[C---:B------:R-:W-:Y:S02]  /*c700*/  PRMT R139, R0.reuse, 0x7610, R139 ;  /* 0x00007610008b7816 */ /* 0x040fe4000000008b */
[----:B------:R-:W-:Y:S01]  /*c710*/  PRMT R138, R0, 0x7632, R138 ;  /* 0x00007632008a7816 */ /* 0x000fe2000000008a */
[----:B------:R-:W-:-:S03]  /*c720*/  HSET2.LE.AND R0, R13, R130, PT ;  /* 0x000000820d007233 */ /* 0x000fc60003803000 */
[----:B------:R-:W-:-:S04]  /*c730*/  PRMT R2, R139, 0x5410, R138 ;  /* 0x000054108b027816 */ /* 0x000fc8000000008a */
[----:B------:R-:W-:Y:S01]  /*c740*/  LOP3.LUT R6, R0, R2, RZ, 0xc0, !PT ;  /* 0x0000000200067212 */ /* 0x000fe200078ec0ff */
[----:B------:R-:W-:Y:S01]  /*c750*/  HSET2.LE.AND R0, R14, R130, PT ;  /* 0x000000820e007233 */ /* 0x000fe20003803000 */
[----:B------:R-:W-:-:S04]  /*c760*/  PRMT R2, R136, 0x5410, R137 ;  /* 0x0000541088027816 */ /* 0x000fc80000000089 */
[----:B------:R-:W-:Y:S01]  /*c770*/  LOP3.LUT R7, R0, R2, RZ, 0xc0, !PT ;  /* 0x0000000200077212 */ /* 0x000fe200078ec0ff */
[--C-:B------:R-:W-:Y:S02]  /*c780*/  HSET2.LE.AND R0, R15, R130.reuse, PT ;  /* 0x000000820f007233 */ /* 0x100fe40003803000 */
[----:B------:R-:W-:-:S03]  /*c790*/  HSET2.LE.AND R2, R10, R130, PT ;  /* 0x000000820a027233 */ /* 0x000fc60003803000 */
[----:B------:R-:W-:Y:S02]  /*c7a0*/  LOP3.LUT R4, R0, R3, RZ, 0xc0, !PT ;  /* 0x0000000300047212 */ /* 0x000fe400078ec0ff */
[----:B------:R-:W-:-:S04]  /*c7b0*/  PRMT R0, R32, 0x5410, R35 ;  /* 0x0000541020007816 */ /* 0x000fc80000000023 */
[----:B------:R-:W-:Y:S01]  /*c7c0*/  LOP3.LUT R5, R2, R0, RZ, 0xc0, !PT ;  /* 0x0000000002057212 */ /* 0x000fe200078ec0ff */
[----:B------:R-:W-:Y:S02]  /*c7d0*/  IMAD.MOV.U32 R13, RZ, RZ, R94 ;  /* 0x000000ffff0d7224 */ /* 0x000fe400078e005e */
[----:B------:R-:W-:Y:S02]  /*c7e0*/  IMAD.MOV.U32 R94, RZ, RZ, R87 ;  /* 0x000000ffff5e7224 */ /* 0x000fe400078e0057 */
[----:B------:R-:W-:Y:S02]  /*c7f0*/  IMAD.MOV.U32 R87, RZ, RZ, R69 ;  /* 0x000000ffff577224 */ /* 0x000fe400078e0045 */
[----:B------:R-:W-:Y:S02]  /*c800*/  IMAD.MOV.U32 R0, RZ, RZ, R70 ;  /* 0x000000ffff007224 */ /* 0x000fe400078e0046 */
[----:B------:R-:W-:Y:S02]  /*c810*/  IMAD.MOV.U32 R2, RZ, RZ, R71 ;  /* 0x000000ffff027224 */ /* 0x000fe400078e0047 */
[----:B------:R-:W-:Y:S01]  /*c820*/  HMMA.16816.F32.BF16 R68, R4, R26, R56 ;  /* 0x0000001a0444723c */ /* 0x000fe20000041838 */
[----:B------:R-:W-:-:S06]  /*c830*/  IMAD.MOV.U32 R3, RZ, RZ, R73 ;  /* 0x000000ffff037224 */ /* 0x000fcc00078e0049 */
[----:B------:R-:W-:Y:S02]  /*c840*/  MOV R59, R72 ;  /* 0x00000048003b7202 */ /* 0x000fe40000000f00 */
[----:B------:R-:W-:Y:S07]  /*c850*/  HMMA.16816.F32.BF16 R72, R4, R20, R64 ;  /* 0x000000140448723c */ /* 0x000fee0000041840 */
[----:B------:R-:W-:Y:S02]  /*c860*/  IMAD.MOV.U32 R66, RZ, RZ, R76 ;  /* 0x000000ffff427224 */ /* 0x000fe400078e004c */
[----:B------:R-:W-:-:S02]  /*c870*/  IMAD.MOV.U32 R65, RZ, RZ, R77 ;  /* 0x000000ffff417224 */ /* 0x000fc400078e004d */
[----:B------:R-:W-:Y:S01]  /*c880*/  IMAD.MOV.U32 R64, RZ, RZ, R79 ;  /* 0x000000ffff407224 */ /* 0x000fe200078e004f */
[C---:B--2---:R-:W-:Y:S08]  /*c890*/  HMMA.16816.F32.BF16 R120, R4.reuse, R28, R120 ;  /* 0x0000001c0478723c */ /* 0x044ff00000041878 */
[C---:B------:R-:W-:Y:S01]  /*c8a0*/  HMMA.16816.F32.BF16 R76, R4.reuse, R22, R112 ;  /* 0x00000016044c723c */ /* 0x040fe20000041870 */
[----:B------:R-:W2:Y:S07]  /*c8b0*/  LDSM.16.MT88.4 R20, [R178+0xf000] ;  /* 0x00f00000b214783b */ /* 0x000eae0000004200 */
[----:B------:R-:W-:Y:S01]  /*c8c0*/  HMMA.16816.F32.BF16 R52, R4, R30, R52 ;  /* 0x0000001e0434723c */ /* 0x000fe20000041834 */
[----:B------:R-:W3:Y:S01]  /*c8d0*/  LDSM.16.MT88.4 R28, [R179+0xf000] ;  /* 0x00f00000b31c783b */ /* 0x000ee20000004200 */
[----:B------:R-:W-:Y:S01]  /*c8e0*/  MOV R14, R80 ;  /* 0x00000050000e7202 */ /* 0x000fe20000000f00 */
[----:B------:R-:W-:-:S02]  /*c8f0*/  IMAD.MOV.U32 R15, RZ, RZ, R81 ;  /* 0x000000ffff0f7224 */ /* 0x000fc400078e0051 */
[----:B------:R-:W-:Y:S02]  /*c900*/  IMAD.MOV.U32 R112, RZ, RZ, R82 ;  /* 0x000000ffff707224 */ /* 0x000fe400078e0052 */
[----:B------:R-:W-:Y:S02]  /*c910*/  IMAD.MOV.U32 R113, RZ, RZ, R83 ;  /* 0x000000ffff717224 */ /* 0x000fe400078e0053 */
[C---:B-1----:R-:W-:Y:S01]  /*c920*/  HMMA.16816.F32.BF16 R80, R4.reuse, R16, R124 ;  /* 0x000000100450723c */ /* 0x042fe2000004187c */
[----:B------:R1:W4:Y:S07]  /*c930*/  LDL.LU.S16 R126, [R1+0x18] ;  /* 0x00001800017e7983 */ /* 0x00032e0000300600 */
[C---:B--2---:R-:W-:Y:S01]  /*c940*/  HMMA.16816.F32.BF16 R100, R4.reuse, R20, R200 ;  /* 0x000000140464723c */ /* 0x044fe200000418c8 */
[----:B------:R1:W2:Y:S07]  /*c950*/  LDL.LU.S16 R20, [R1+0xc] ;  /* 0x00000c0001147983 */ /* 0x0002ae0000300600 */
[C---:B---3--:R-:W-:Y:S01]  /*c960*/  HMMA.16816.F32.BF16 R160, R4.reuse, R28, R160 ;  /* 0x0000001c04a0723c */ /* 0x048fe200000418a0 */
[----:B------:R1:W3:Y:S07]  /*c970*/  LDL.LU.S16 R29, [R1+0x1c] ;  /* 0x00001c00011d7983 */ /* 0x0002ee0000300600 */
[----:B------:R-:W-:Y:S01]  /*c980*/  HMMA.16816.F32.BF16 R60, R4, R24, R60 ;  /* 0x00000018043c723c */ /* 0x000fe2000004183c */
[----:B------:R-:W1:Y:S01]  /*c990*/  LDSM.16.MT88.4 R24, [R177+0xf000] ;  /* 0x00f00000b118783b */ /* 0x000e620000004200 */
[----:B------:R-:W-:Y:S01]  /*c9a0*/  MOV R115, R97 ;  /* 0x0000006100737202 */ /* 0x000fe20000000f00 */
[----:B------:R-:W-:-:S02]  /*c9b0*/  IMAD.MOV.U32 R133, RZ, RZ, R96 ;  /* 0x000000ffff857224 */ /* 0x000fc400078e0060 */
[----:B------:R-:W-:Y:S02]  /*c9c0*/  IMAD.MOV.U32 R114, RZ, RZ, R98 ;  /* 0x000000ffff727224 */ /* 0x000fe400078e0062 */
[----:B------:R-:W-:Y:S02]  /*c9d0*/  IMAD.MOV.U32 R132, RZ, RZ, R99 ;  /* 0x000000ffff847224 */ /* 0x000fe400078e0063 */
[----:B------:R-:W-:Y:S02]  /*c9e0*/  IMAD.MOV.U32 R124, RZ, RZ, R115 ;  /* 0x000000ffff7c7224 */ /* 0x000fe400078e0073 */
[----:B------:R-:W-:Y:S02]  /*c9f0*/  IMAD.MOV.U32 R115, RZ, RZ, R59 ;  /* 0x000000ffff737224 */ /* 0x000fe400078e003b */
[----:B------:R-:W-:Y:S01]  /*ca00*/  IMAD.MOV.U32 R59, RZ, RZ, R0 ;  /* 0x000000ffff3b7224 */ /* 0x000fe200078e0000 */
[----:B------:R-:W-:Y:S01]  /*ca10*/  LOP3.LUT R0, R48, 0xff, RZ, 0xc0, !PT ;  /* 0x000000ff30007812 */ /* 0x000fe200078ec0ff */
[----:B-1----:R-:W-:Y:S01]  /*ca20*/  HMMA.16816.F32.BF16 R96, R4, R26, R216 ;  /* 0x0000001a0460723c */ /* 0x002fe200000418d8 */
[----:B------:R-:W-:-:S02]  /*ca30*/  IMAD.MOV.U32 R58, RZ, RZ, R84 ;  /* 0x000000ffff3a7224 */ /* 0x000fc400078e0054 */
[----:B------:R-:W-:Y:S02]  /*ca40*/  IMAD.MOV.U32 R141, RZ, RZ, R85 ;  /* 0x000000ffff8d7224 */ /* 0x000fe400078e0055 */
[----:B------:R-:W-:Y:S02]  /*ca50*/  IMAD.MOV.U32 R140, RZ, RZ, R86 ;  /* 0x000000ffff8c7224 */ /* 0x000fe400078e0056 */
[----:B------:R-:W-:Y:S01]  /*ca60*/  IMAD.MOV.U32 R127, RZ, RZ, R87 ;  /* 0x000000ffff7f7224 */ /* 0x000fe200078e0057 */
[----:B---3--:R-:W-:-:S05]  /*ca70*/  @!P6 HFMA2.BF16_V2 R29, -RZ.H0_H0, RZ.H0_H0, -R147.H0_H0 ;  /* 0x200000ffff1de231 */ /* 0x008fca0000340993 */
[----:B------:R-:W-:-:S04]  /*ca80*/  PRMT R26, R29, 0x7610, R26 ;  /* 0x000076101d1a7816 */ /* 0x000fc8000000001a */
[----:B------:R-:W-:Y:S02]  /*ca90*/  @!P6 PRMT R147, R26, 0x5410, RZ ;  /* 0x000054101a93e816 */ /* 0x000fe400000000ff */
[----:B------:R1:W3:Y:S01]  /*caa0*/  LDL.LU.S16 R26, [R1+0x24] ;  /* 0x00002400011a7983 */ /* 0x0002e20000300600 */
[----:B------:R-:W-:-:S03]  /*cab0*/  ISETP.GE.U32.AND P6, PT, R251, R0, PT ;  /* 0x00000000fb00720c */ /* 0x000fc60003fc6070 */
[----:B------:R1:W3:Y:S01]  /*cac0*/  LDL.LU.S16 R0, [R1+0x20] ;  /* 0x0000200001007983 */ /* 0x0002e20000300600 */
[----:B------:R-:W-:Y:S03]  /*cad0*/  HMMA.16816.F32.BF16 R84, R4, R18, R156 ;  /* 0x000000120454723c */ /* 0x000fe6000004189c */
[----:B------:R-:W1:Y:S01]  /*cae0*/  LDSM.16.MT88.4 R16, [R180+0xf000] ;  /* 0x00f00000b410783b */ /* 0x000e620000004200 */
[----:B--2---:R-:W-:Y:S01]  /*caf0*/  @!P1 HFMA2.BF16_V2 R20, -RZ.H0_H0, RZ.H0_H0, -R149.H0_H0 ;  /* 0x200000ffff149231 */ /* 0x004fe20000340995 */
[----:B------:R-:W-:-:S03]  /*cb00*/  IMAD.MOV.U32 R134, RZ, RZ, R131 ;  /* 0x000000ffff867224 */ /* 0x000fc600078e0083 */
[C---:B------:R-:W-:Y:S01]  /*cb10*/  HMMA.16816.F32.BF16 R104, R4.reuse, R22, R172 ;  /* 0x000000160468723c */ /* 0x040fe200000418ac */
[----:B------:R-:W-:Y:S02]  /*cb20*/  PRMT R27, R20, 0x7610, R27 ;  /* 0x00007610141b7816 */ /* 0x000fe4000000001b */
[----:B------:R-:W-:Y:S01]  /*cb30*/  LDSM.16.MT88.4 R20, [R178+0x11000] ;  /* 0x01100000b214783b */ /* 0x000fe20000004200 */
[----:B----4-:R-:W-:Y:S01]  /*cb40*/  @!P5 HFMA2.BF16_V2 R126, -RZ.H0_H0, RZ.H0_H0, -R148.H0_H0 ;  /* 0x200000ffff7ed231 */ /* 0x010fe20000340994 */
[----:B------:R-:W-:Y:S01]  /*cb50*/  MOV R125, R127 ;  /* 0x0000007f007d7202 */ /* 0x000fe20000000f00 */
[----:B------:R-:W-:Y:S02]  /*cb60*/  IMAD.MOV.U32 R127, RZ, RZ, R113 ;  /* 0x000000ffff7f7224 */ /* 0x000fe400078e0071 */
[----:B------:R-:W-:Y:S01]  /*cb70*/  IMAD.MOV.U32 R113, RZ, RZ, R64 ;  /* 0x000000ffff717224 */ /* 0x000fe200078e0040 */
[C---:B-1----:R-:W-:Y:S08]  /*cb80*/  HMMA.16816.F32.BF16 R108, R4.reuse, R16, R168 ;  /* 0x00000010046c723c */ /* 0x042ff000000418a8 */
[----:B------:R-:W-:Y:S01]  /*cb90*/  HMMA.16816.F32.BF16 R128, R4, R18, R164 ;  /* 0x000000120480723c */ /* 0x000fe200000418a4 */
[----:B------:R-:W1:Y:S01]  /*cba0*/  LDSM.16.MT88.4 R16, [R177+0x11000] ;  /* 0x01100000b110783b */ /* 0x000e620000004200 */
[----:B------:R-:W-:Y:S01]  /*cbb0*/  PRMT R28, R126, 0x7610, R28 ;  /* 0x000076107e1c7816 */ /* 0x000fe2000000001c */
[----:B------:R-:W-:Y:S01]  /*cbc0*/  IMAD.MOV.U32 R126, RZ, RZ, R114 ;  /* 0x000000ffff7e7224 */ /* 0x000fe200078e0072 */
[----:B------:R-:W-:Y:S01]  /*cbd0*/  MOV R64, R66 ;  /* 0x0000004200407202 */ /* 0x000fe20000000f00 */
[----:B------:R-:W-:Y:S01]  /*cbe0*/  IMAD.MOV.U32 R114, RZ, RZ, R2 ;  /* 0x000000ffff727224 */ /* 0x000fe200078e0002 */
[----:B------:R-:W-:Y:S01]  /*cbf0*/  MOV R56, R92 ;  /* 0x0000005c00387202 */ /* 0x000fe20000000f00 */
[----:B------:R-:W-:Y:S01]  /*cc00*/  IMAD.MOV.U32 R66, RZ, RZ, R3 ;  /* 0x000000ffff427224 */ /* 0x000fe200078e0003 */
[----:B------:R-:W-:Y:S01]  /*cc10*/  LOP3.LUT R10, R33, UR17, R36, 0x96, !PT ;  /* 0x00000011210a7c12 */ /* 0x000fe2000f8e9624 */
[----:B------:R-:W-:-:S02]  /*cc20*/  IMAD.MOV.U32 R214, RZ, RZ, R94 ;  /* 0x000000ffffd67224 */ /* 0x000fc400078e005e */
[----:B------:R-:W-:Y:S02]  /*cc30*/  IMAD.MOV.U32 R67, RZ, RZ, R93 ;  /* 0x000000ffff437224 */ /* 0x000fe400078e005d */
[----:B------:R-:W-:Y:S02]  /*cc40*/  IMAD.MOV.U32 R57, RZ, RZ, R95 ;  /* 0x000000ffff397224 */ /* 0x000fe400078e005f */
[----:B------:R-:W-:Y:S01]  /*cc50*/  IMAD.WIDE.U32 R2, R49, -0x2daee0ad, RZ ;  /* 0xd2511f5331027825 */ /* 0x000fe200078e00ff */
[C---:B------:R-:W-:Y:S01]  /*cc60*/  HMMA.16816.F32.BF16 R92, R4.reuse, R24, R224 ;  /* 0x00000018045c723c */ /* 0x040fe200000418e0 */
[----:B------:R-:W-:Y:S02]  /*cc70*/  MOV R156, R124 ;  /* 0x0000007c009c7202 */ /* 0x000fe40000000f00 */
[----:B------:R-:W-:Y:S01]  /*cc80*/  @!P5 PRMT R148, R28, 0x5410, RZ ;  /* 0x000054101c94d816 */ /* 0x000fe200000000ff */
[----:B------:R-:W-:Y:S01]  /*cc90*/  IMAD.MOV.U32 R158, RZ, RZ, R13 ;  /* 0x000000ffff9e7224 */ /* 0x000fe200078e000d */
[----:B------:R-:W-:Y:S01]  /*cca0*/  LOP3.LUT R28, R3, UR28, R40, 0x96, !PT ;  /* 0x0000001c031c7c12 */ /* 0x000fe2000f8e9628 */
[----:B------:R-:W-:Y:S01]  /*ccb0*/  IMAD.MOV.U32 R124, RZ, RZ, R135 ;  /* 0x000000ffff7c7224 */ /* 0x000fe200078e0087 */
[----:B------:R-:W-:Y:S01]  /*ccc0*/  LOP3.LUT R33, R2, 0xffff, RZ, 0xc0, !PT ;  /* 0x0000ffff02217812 */ /* 0x000fe200078ec0ff */
[----:B------:R-:W-:Y:S01]  /*ccd0*/  HMMA.16816.F32.BF16 R168, R4, R30, R88 ;  /* 0x0000001e04a8723c */ /* 0x000fe20000041858 */
[----:B------:R-:W-:Y:S01]  /*cce0*/  SHF.R.U32.HI R29, RZ, 0x10, R2 ;  /* 0x00000010ff1d7819 */ /* 0x000fe20000011602 */
[----:B------:R-:W-:-:S02]  /*ccf0*/  IMAD.MOV.U32 R157, RZ, RZ, R113 ;  /* 0x000000ffff9d7224 */ /* 0x000fc400078e0071 */
[----:B------:R-:W-:-:S03]  /*cd00*/  IMAD.MOV.U32 R113, RZ, RZ, R66 ;  /* 0x000000ffff717224 */ /* 0x000fc600078e0042 */
[----:B------:R-:W-:Y:S02]  /*cd10*/  LOP3.LUT R30, R2, 0xff, RZ, 0xc0, !PT ;  /* 0x000000ff021e7812 */ /* 0x000fe400078ec0ff */
[----:B------:R-:W-:Y:S01]  /*cd20*/  SHF.R.U32.HI R31, RZ, 0x18, R2 ;  /* 0x00000018ff1f7819 */ /* 0x000fe20000011602 */
[----:B------:R-:W-:Y:S01]  /*cd30*/  IMAD.WIDE.U32 R2, R10, -0x2daee0ad, RZ ;  /* 0xd2511f530a027825 */ /* 0x000fe200078e00ff */
[----:B------:R-:W-:-:S03]  /*cd40*/  MOV R66, R214 ;  /* 0x000000d600427202 */ /* 0x000fc60000000f00 */
[----:B------:R-:W-:Y:S02]  /*cd50*/  FFMA.FTZ R10, R156, c[0x0][0x23c], -R12 ;  /* 0x00008f009c0a7a23 */ /* 0x000fe4000001080c */
[----:B------:R-:W-:Y:S02]  /*cd60*/  IMAD.MOV.U32 R156, RZ, RZ, R158 ;  /* 0x000000ffff9c7224 */ /* 0x000fe400078e009e */
[----:B------:R-:W-:Y:S02]  /*cd70*/  IMAD.MOV.U32 R13, RZ, RZ, R142 ;  /* 0x000000ffff0d7224 */ /* 0x000fe400078e008e */
[----:B------:R-:W-:Y:S01]  /*cd80*/  IMAD.MOV.U32 R158, RZ, RZ, R124 ;  /* 0x000000ffff9e7224 */ /* 0x000fe200078e007c */
[----:B------:R-:W-:Y:S01]  /*cd90*/  MOV R124, R126 ;  /* 0x0000007e007c7202 */ /* 0x000fe20000000f00 */
[----:B------:R-:W-:Y:S02]  /*cda0*/  IMAD.MOV.U32 R214, RZ, RZ, R132 ;  /* 0x000000ffffd67224 */ /* 0x000fe400078e0084 */
[----:B------:R-:W-:-:S02]  /*cdb0*/  IMAD.MOV.U32 R159, RZ, RZ, R133 ;  /* 0x000000ffff9f7224 */ /* 0x000fc400078e0085 */
[----:B------:R-:W-:Y:S02]  /*cdc0*/  IMAD.MOV.U32 R142, RZ, RZ, R134 ;  /* 0x000000ffff8e7224 */ /* 0x000fe400078e0086 */
[----:B-1----:R-:W-:Y:S01]  /*cdd0*/  HMMA.16816.F32.BF16 R132, R4, R16, R204 ;  /* 0x000000100484723c */ /* 0x002fe200000418cc */
[----:B------:R-:W-:Y:S02]  /*cde0*/  IMAD.MOV.U32 R126, RZ, RZ, R112 ;  /* 0x000000ffff7e7224 */ /* 0x000fe400078e0070 */
[----:B------:R-:W-:Y:S01]  /*cdf0*/  IMAD.MOV.U32 R112, RZ, RZ, R14 ;  /* 0x000000ffff707224 */ /* 0x000fe200078e000e */
[----:B------:R-:W-:-:S04]  /*ce00*/  LOP3.LUT R14, R2, 0xffff, RZ, 0xc0, !PT ;  /* 0x0000ffff020e7812 */ /* 0x000fc800078ec0ff */
[----:B------:R-:W-:Y:S01]  /*ce10*/  HMMA.16816.F32.BF16 R204, R4, R20, R228 ;  /* 0x0000001404cc723c */ /* 0x000fe200000418e4 */
[----:B------:R1:W2:Y:S01]  /*ce20*/  LDL.LU.S16 R21, [R1+0x30] ;  /* 0x0000300001157983 */ /* 0x0002a20000300600 */
[----:B---3--:R-:W-:Y:S02]  /*ce30*/  @!P4 HFMA2.BF16_V2 R26, -RZ.H0_H0, RZ.H0_H0, -R146.H0_H0 ;  /* 0x200000ffff1ac231 */ /* 0x008fe40000340992 */
[----:B------:R-:W-:-:S03]  /*ce40*/  @!P2 HFMA2.BF16_V2 R0, -RZ.H0_H0, RZ.H0_H0, -R144.H0_H0 ;  /* 0x200000ffff00a231 */ /* 0x000fc60000340990 */
[----:B------:R-:W-:Y:S02]  /*ce50*/  PRMT R25, R26, 0x7610, R25 ;  /* 0x000076101a197816 */ /* 0x000fe40000000019 */
[----:B------:R-:W-:Y:S02]  /*ce60*/  PRMT R24, R0, 0x7610, R24 ;  /* 0x0000761000187816 */ /* 0x000fe40000000018 */
[----:B------:R-:W-:Y:S02]  /*ce70*/  LOP3.LUT R0, R42, 0xff, RZ, 0xc0, !PT ;  /* 0x000000ff2a007812 */ /* 0x000fe400078ec0ff */
[----:B------:R-:W-:Y:S02]  /*ce80*/  @!P4 PRMT R146, R25, 0x5410, RZ ;  /* 0x000054101992c816 */ /* 0x000fe400000000ff */
[----:B------:R-:W-:Y:S02]  /*ce90*/  ISETP.GE.U32.AND P4, PT, R251, R0, PT ;  /* 0x00000000fb00720c */ /* 0x000fe40003f86070 */
[----:B------:R-:W-:-:S02]  /*cea0*/  LOP3.LUT R0, R34, 0xff, RZ, 0xc0, !PT ;  /* 0x000000ff22007812 */ /* 0x000fc400078ec0ff */
[----:B------:R-:W-:Y:S02]  /*ceb0*/  @!P2 PRMT R144, R24, 0x5410, RZ ;  /* 0x000054101890a816 */ /* 0x000fe400000000ff */
[----:B------:R-:W-:Y:S02]  /*cec0*/  ISETP.GE.U32.AND P2, PT, R251, R0, PT ;  /* 0x00000000fb00720c */ /* 0x000fe40003f46070 */
[----:B------:R-:W-:Y:S02]  /*ced0*/  LOP3.LUT R0, R3, UR28, R38, 0x96, !PT ;  /* 0x0000001c03007c12 */ /* 0x000fe4000f8e9626 */
[----:B------:R1:W3:Y:S01]  /*cee0*/  LDL.LU.S16 R3, [R1+0x40] ;  /* 0x0000400001037983 */ /* 0x0002e20000300600 */
[----:B------:R-:W-:Y:S02]  /*cef0*/  @!P1 PRMT R149, R27, 0x5410, RZ ;  /* 0x000054101b959816 */ /* 0x000fe400000000ff */
[----:B------:R-:W-:Y:S02]  /*cf00*/  ISETP.GE.U32.AND P1, PT, R251, R41, PT ;  /* 0x00000029fb00720c */ /* 0x000fe40003f26070 */
[----:B------:R-:W-:Y:S01]  /*cf10*/  MOV R227, R157 ;  /* 0x0000009d00e37202 */ /* 0x000fe20000000f00 */
[----:B------:R-:W-:Y:S01]  /*cf20*/  IMAD.MOV.U32 R157, RZ, RZ, R159 ;  /* 0x000000ffff9d7224 */ /* 0x000fe200078e009f */
[----:B------:R-:W-:Y:S01]  /*cf30*/  HMMA.16816.F32.BF16 R164, R4, R18, R220 ;  /* 0x0000001204a4723c */ /* 0x000fe200000418dc */
[----:B------:R4:W-:Y:S01]  /*cf40*/  MUFU.EX2 R216, R10 ;  /* 0x0000000a00d87308 */ /* 0x0009e20000000800 */
[----:B------:R-:W-:Y:S01]  /*cf50*/  IMAD.MOV.U32 R159, RZ, RZ, R125 ;  /* 0x000000ffff9f7224 */ /* 0x000fe200078e007d */
[----:B------:R-:W1:Y:S01]  /*cf60*/  LDSM.16.MT88.4 R24, [R180+0x11000] ;  /* 0x01100000b418783b */ /* 0x000e620000004200 */
[----:B------:R-:W-:-:S02]  /*cf70*/  IMAD.MOV.U32 R125, RZ, RZ, R127 ;  /* 0x000000ffff7d7224 */ /* 0x000fc400078e007f */
[----:B------:R-:W-:Y:S02]  /*cf80*/  IMAD.MOV.U32 R127, RZ, RZ, R15 ;  /* 0x000000ffff7f7224 */ /* 0x000fe400078e000f */
[----:B----4-:R-:W-:Y:S01]  /*cf90*/  FFMA.FTZ R10, R227, c[0x0][0x23c], -R12 ;  /* 0x00008f00e30a7a23 */ /* 0x010fe2000001080c */
[----:B------:R-:W-:Y:S01]  /*cfa0*/  MOV R227, R156 ;  /* 0x0000009c00e37202 */ /* 0x000fe20000000f00 */
[----:B------:R-:W-:Y:S02]  /*cfb0*/  IMAD.MOV.U32 R156, RZ, RZ, R157 ;  /* 0x000000ffff9c7224 */ /* 0x000fe400078e009d */
[----:B------:R-:W-:Y:S02]  /*cfc0*/  IMAD.MOV.U32 R157, RZ, RZ, R158 ;  /* 0x000000ffff9d7224 */ /* 0x000fe400078e009e */
[----:B------:R-:W-:Y:S02]  /*cfd0*/  IMAD.MOV.U32 R158, RZ, RZ, R159 ;  /* 0x000000ffff9e7224 */ /* 0x000fe400078e009f */
[----:B------:R-:W-:Y:S01]  /*cfe0*/  IMAD.MOV.U32 R159, RZ, RZ, R124 ;  /* 0x000000ffff9f7224 */ /* 0x000fe200078e007c */
[----:B------:R-:W-:Y:S01]  /*cff0*/  MOV R124, R125 ;  /* 0x0000007d007c7202 */ /* 0x000fe20000000f00 */
[----:B------:R-:W-:-:S02]  /*d000*/  IMAD.MOV.U32 R125, RZ, RZ, R126 ;  /* 0x000000ffff7d7224 */ /* 0x000fc400078e007e */
[----:B------:R-:W-:Y:S02]  /*d010*/  IMAD.MOV.U32 R126, RZ, RZ, R127 ;  /* 0x000000ffff7e7224 */ /* 0x000fe400078e007f */
[----:B------:R-:W-:Y:S02]  /*d020*/  IMAD.MOV.U32 R127, RZ, RZ, R112 ;  /* 0x000000ffff7f7224 */ /* 0x000fe400078e0070 */
[----:B------:R-:W-:Y:S01]  /*d030*/  IMAD.MOV.U32 R112, RZ, RZ, R113 ;  /* 0x000000ffff707224 */ /* 0x000fe200078e0071 */
[----:B------:R-:W-:Y:S01]  /*d040*/  MOV R113, R114 ;  /* 0x0000007200717202 */ /* 0x000fe20000000f00 */
[----:B------:R-:W-:Y:S02]  /*d050*/  IMAD.MOV.U32 R114, RZ, RZ, R115 ;  /* 0x000000ffff727224 */ /* 0x000fe400078e0073 */
[----:B------:R-:W-:Y:S02]  /*d060*/  IMAD.MOV.U32 R115, RZ, RZ, R64 ;  /* 0x000000ffff737224 */ /* 0x000fe400078e0040 */
[----:B------:R-:W-:-:S02]  /*d070*/  IMAD.MOV.U32 R64, RZ, RZ, R65 ;  /* 0x000000ffff407224 */ /* 0x000fc400078e0041 */
[----:B------:R-:W-:Y:S01]  /*d080*/  IMAD.MOV.U32 R65, RZ, RZ, R215 ;  /* 0x000000ffff417224 */ /* 0x000fe200078e00d7 */
[----:B--2---:R-:W-:-:S05]  /*d090*/  @!P4 HFMA2.BF16_V2 R21, -RZ.H0_H0, RZ.H0_H0, -R145.H0_H0 ;  /* 0x200000ffff15c231 */ /* 0x004fca0000340991 */
[----:B------:R-:W-:-:S04]  /*d0a0*/  PRMT R20, R21, 0x7610, R20 ;  /* 0x0000761015147816 */ /* 0x000fc80000000014 */
[----:B------:R-:W-:Y:S01]  /*d0b0*/  @!P4 PRMT R145, R20, 0x5410, RZ ;  /* 0x000054101491c816 */ /* 0x000fe200000000ff */
[----:B-1----:R-:W-:Y:S01]  /*d0c0*/  HMMA.16816.F32.BF16 R172, R4, R24, R236 ;  /* 0x0000001804ac723c */ /* 0x002fe200000418ec */
[----:B---3--:R-:W-:-:S05]  /*d0d0*/  @!P1 HFMA2.BF16_V2 R3, -RZ.H0_H0, RZ.H0_H0, -R143.H0_H0 ;  /* 0x200000ffff039231 */ /* 0x008fca000034098f */
[----:B------:R-:W-:Y:S02]  /*d0e0*/  PRMT R19, R3, 0x7610, R19 ;  /* 0x0000761003137816 */ /* 0x000fe40000000013 */
[----:B------:R-:W-:-:S04]  /*d0f0*/  SHF.R.U32.HI R3, RZ, 0x18, R34 ;  /* 0x00000018ff037819 */ /* 0x000fc80000011622 */
[----:B------:R-:W-:Y:S01]  /*d100*/  ISETP.GE.U32.AND P4, PT, R251, R3, PT ;  /* 0x00000003fb00720c */ /* 0x000fe20003f86070 */
[----:B------:R-:W-:Y:S01]  /*d110*/  FFMA.FTZ R3, R227, c[0x0][0x23c], -R12 ;  /* 0x00008f00e3037a23 */ /* 0x000fe2000001080c */
        /* <DEDUP_REMOVED lines=14> */
[----:B------:R-:W-:Y:S02]  /*d200*/  IMAD.MOV.U32 R65, RZ, RZ, R214 ;  /* 0x000000ffff417224 */ /* 0x000fe400078e00d6 */
[----:B------:R1:W-:Y:S01]  /*d210*/  MUFU.EX2 R214, R3 ;  /* 0x0000000300d67308 */ /* 0x0003e20000000800 */
[----:B------:R-:W-:Y:S02]  /*d220*/  @!P1 PRMT R143, R19, 0x5410, RZ ;  /* 0x00005410138f9816 */ /* 0x000fe400000000ff */
[----:B------:R2:W3:Y:S01]  /*d230*/  LDL.LU.S16 R19, [R1+0x34] ;  /* 0x0000340001137983 */ /* 0x0004e20000300600 */
[----:B-1----:R-:W-:Y:S02]  /*d240*/  FFMA.FTZ R3, R227, c[0x0][0x23c], -R11 ;  /* 0x00008f00e3037a23 */ /* 0x002fe4000001080b */
        /* <DEDUP_REMOVED lines=8> */
[----:B------:R2:W4:Y:S04]  /*d2d0*/  LDL.LU.S16 R13, [R1+0x54] ;  /* 0x00005400010d7983 */ /* 0x0005280000300600 */
[----:B------:R2:W2:Y:S04]  /*d2e0*/  LDL.LU.S16 R238, [R1+0x60] ;  /* 0x0000600001ee7983 */ /* 0x0004a80000300600 */
[----:B------:R1:W2:Y:S04]  /*d2f0*/  LDL.LU.S16 R237, [R1+0x68] ;  /* 0x0000680001ed7983 */ /* 0x0002a80000300600 */
[----:B------:R1:W2:Y:S01]  /*d300*/  LDL.LU.S16 R236, [R1+0x64] ;  /* 0x0000640001ec7983 */ /* 0x0002a20000300600 */
[----:B------:R-:W-:-:S02]  /*d310*/  LOP3.LUT R17, R2, 0xff, RZ, 0xc0, !PT ;  /* 0x000000ff02117812 */ /* 0x000fc400078ec0ff */
[--C-:B------:R-:W-:Y:S02]  /*d320*/  SHF.R.U32.HI R15, RZ, 0x10, R2.reuse ;  /* 0x00000010ff0f7819 */ /* 0x100fe40000011602 */
[----:B------:R-:W-:Y:S02]  /*d330*/  SHF.R.U32.HI R16, RZ, 0x18, R2 ;  /* 0x00000018ff107819 */ /* 0x000fe40000011602 */
[----:B------:R-:W-:-:S04]  /*d340*/  LOP3.LUT R2, R34, 0xffff, RZ, 0xc0, !PT ;  /* 0x0000ffff22027812 */ /* 0x000fc800078ec0ff */
[----:B------:R-:W-:Y:S02]  /*d350*/  SHF.R.U32.HI R2, RZ, 0x8, R2 ;  /* 0x00000008ff027819 */ /* 0x000fe40000011602 */
[----:B------:R-:W-:Y:S02]  /*d360*/  MOV R226, R156 ;  /* 0x0000009c00e27202 */ /* 0x000fe40000000f00 */
[----:B------:R-:W-:Y:S01]  /*d370*/  LOP3.LUT R2, R2, 0xffff, RZ, 0xc0, !PT ;  /* 0x0000ffff02027812 */ /* 0x000fe200078ec0ff */
[----:B------:R-:W-:Y:S02]  /*d380*/  IMAD.MOV.U32 R156, RZ, RZ, R158 ;  /* 0x000000ffff9c7224 */ /* 0x000fe400078e009e */
[----:B------:R-:W-:Y:S01]  /*d390*/  IMAD.MOV.U32 R158, RZ, RZ, R124 ;  /* 0x000000ffff9e7224 */ /* 0x000fe200078e007c */
[----:B------:R-:W-:Y:S01]  /*d3a0*/  ISETP.GE.U32.AND P1, PT, R251, R2, PT ;  /* 0x00000002fb00720c */ /* 0x000fe20003f26070 */
[----:B------:R-:W-:Y:S02]  /*d3b0*/  IMAD.MOV.U32 R124, RZ, RZ, R126 ;  /* 0x000000ffff7c7224 */ /* 0x000fe400078e007e */
[----:B------:R-:W-:Y:S01]  /*d3c0*/  IMAD.MOV.U32 R126, RZ, RZ, R112 ;  /* 0x000000ffff7e7224 */ /* 0x000fe200078e0070 */
[----:B------:R-:W-:Y:S01]  /*d3d0*/  MOV R112, R114 ;  /* 0x0000007200707202 */ /* 0x000fe20000000f00 */
[----:B------:R-:W-:-:S02]  /*d3e0*/  IMAD.MOV.U32 R114, RZ, RZ, R64 ;  /* 0x000000ffff727224 */ /* 0x000fc400078e0040 */
[----:B------:R-:W-:Y:S02]  /*d3f0*/  IMAD.MOV.U32 R64, RZ, RZ, R66 ;  /* 0x000000ffff407224 */ /* 0x000fe400078e0042 */
[----:B------:R-:W-:Y:S02]  /*d400*/  IMAD.MOV.U32 R66, RZ, RZ, R154 ;  /* 0x000000ffff427224 */ /* 0x000fe400078e009a */
[----:B------:R1:W-:Y:S01]  /*d410*/  MUFU.EX2 R154, R3 ;  /* 0x00000003009a7308 */ /* 0x0003e20000000800 */
[----:B------:R-:W-:Y:S01]  /*d420*/  HMMA.16816.F32.BF16 R200, R4, R22, R232 ;  /* 0x0000001604c8723c */ /* 0x000fe200000418e8 */
[----:B------:R-:W1:Y:S01]  /*d430*/  LDSM.16.MT88.4 R20, [R179+0x11000] ;  /* 0x01100000b314783b */ /* 0x000e620000004200 */
[----:B------:R-:W-:Y:S01]  /*d440*/  SHF.R.U32.HI R2, RZ, 0x10, R34 ;  /* 0x00000010ff027819 */ /* 0x000fe20000011622 */
[----:B-1----:R-:W-:Y:S02]  /*d450*/  FFMA.FTZ R3, R226, c[0x0][0x23c], -R11 ;  /* 0x00008f00e2037a23 */ /* 0x002fe4000001080b */
[----:B------:R-:W-:-:S02]  /*d460*/  IMAD.MOV.U32 R226, RZ, RZ, R227 ;  /* 0x000000ffffe27224 */ /* 0x000fc400078e00e3 */
[----:B------:R-:W-:Y:S02]  /*d470*/  IMAD.MOV.U32 R227, RZ, RZ, R156 ;  /* 0x000000ffffe37224 */ /* 0x000fe400078e009c */
[----:B------:R-:W-:Y:S01]  /*d480*/  IMAD.MOV.U32 R156, RZ, RZ, R157 ;  /* 0x000000ffff9c7224 */ /* 0x000fe200078e009d */
[----:B------:R-:W-:Y:S01]  /*d490*/  MOV R157, R158 ;  /* 0x0000009e009d7202 */ /* 0x000fe20000000f00 */
[----:B------:R-:W-:Y:S02]  /*d4a0*/  IMAD.MOV.U32 R158, RZ, RZ, R159 ;  /* 0x000000ffff9e7224 */ /* 0x000fe400078e009f */
[----:B------:R-:W-:Y:S02]  /*d4b0*/  IMAD.MOV.U32 R159, RZ, RZ, R124 ;  /* 0x000000ffff9f7224 */ /* 0x000fe400078e007c */
[----:B------:R-:W-:Y:S01]  /*d4c0*/  IMAD.MOV.U32 R124, RZ, RZ, R125 ;  /* 0x000000ffff7c7224 */ /* 0x000fe200078e007d */
[----:B------:R-:W-:Y:S01]  /*d4d0*/  MUFU.EX2 R215, R10 ;  /* 0x0000000a00d77308 */ /* 0x000fe20000000800 */
[----:B------:R-:W-:Y:S01]  /*d4e0*/  IMAD.MOV.U32 R125, RZ, RZ, R126 ;  /* 0x000000ffff7d7224 */ /* 0x000fe200078e007e */
[----:B------:R-:W-:Y:S01]  /*d4f0*/  MOV R126, R127 ;  /* 0x0000007f007e7202 */ /* 0x000fe20000000f00 */
[----:B------:R-:W-:Y:S01]  /*d500*/  IMAD.MOV.U32 R127, RZ, RZ, R112 ;  /* 0x000000ffff7f7224 */ /* 0x000fe200078e0070 */
[----:B------:R-:W-:Y:S01]  /*d510*/  LOP3.LUT R2, R2, 0xff, RZ, 0xc0, !PT ;  /* 0x000000ff02027812 */ /* 0x000fe200078ec0ff */
[----:B------:R-:W-:-:S02]  /*d520*/  IMAD.MOV.U32 R112, RZ, RZ, R113 ;  /* 0x000000ffff707224 */ /* 0x000fc400078e0071 */
[----:B------:R-:W-:Y:S02]  /*d530*/  IMAD.MOV.U32 R113, RZ, RZ, R114 ;  /* 0x000000ffff717224 */ /* 0x000fe400078e0072 */
[----:B------:R-:W-:Y:S01]  /*d540*/  IMAD.MOV.U32 R114, RZ, RZ, R115 ;  /* 0x000000ffff727224 */ /* 0x000fe200078e0073 */
[----:B------:R-:W-:Y:S01]  /*d550*/  MOV R115, R64 ;  /* 0x0000004000737202 */ /* 0x000fe20000000f00 */
[----:B------:R-:W-:Y:S02]  /*d560*/  IMAD.MOV.U32 R64, RZ, RZ, R65 ;  /* 0x000000ffff407224 */ /* 0x000fe400078e0041 */
[----:B------:R-:W-:Y:S02]  /*d570*/  IMAD.MOV.U32 R91, RZ, RZ, R227 ;  /* 0x000000ffff5b7224 */ /* 0x000fe400078e00e3 */
[----:B------:R-:W-:Y:S02]  /*d580*/  IMAD.MOV.U32 R65, RZ, RZ, R66 ;  /* 0x000000ffff417224 */ /* 0x000fe400078e0042 */
[----:B------:R-:W-:-:S02]  /*d590*/  IMAD.MOV.U32 R227, RZ, RZ, R112 ;  /* 0x000000ffffe37224 */ /* 0x000fc400078e0070 */
[----:B------:R-:W-:Y:S02]  /*d5a0*/  IMAD.MOV.U32 R66, RZ, RZ, R142 ;  /* 0x000000ffff427224 */ /* 0x000fe400078e008e */
[----:B------:R-:W-:Y:S01]  /*d5b0*/  IMAD.MOV.U32 R112, RZ, RZ, R113 ;  /* 0x000000ffff707224 */ /* 0x000fe200078e0071 */
[----:B------:R1:W-:Y:S01]  /*d5c0*/  MUFU.EX2 R142, R3 ;  /* 0x00000003008e7308 */ /* 0x0003e20000000800 */
[----:B------:R-:W-:Y:S01]  /*d5d0*/  MOV R113, R114 ;  /* 0x0000007200717202 */ /* 0x000fe20000000f00 */
[----:B------:R-:W-:Y:S02]  /*d5e0*/  IMAD.MOV.U32 R114, RZ, RZ, R115 ;  /* 0x000000ffff727224 */ /* 0x000fe400078e0073 */
[----:B------:R-:W-:Y:S02]  /*d5f0*/  IMAD.MOV.U32 R115, RZ, RZ, R64 ;  /* 0x000000ffff737224 */ /* 0x000fe400078e0040 */
[----:B------:R-:W-:Y:S02]  /*d600*/  IMAD.MOV.U32 R64, RZ, RZ, R65 ;  /* 0x000000ffff407224 */ /* 0x000fe400078e0041 */
[----:B------:R-:W-:Y:S01]  /*d610*/  IMAD.MOV.U32 R65, RZ, RZ, R66 ;  /* 0x000000ffff417224 */ /* 0x000fe200078e0042 */
[----:B------:R-:W-:Y:S01]  /*d620*/  MOV R66, R67 ;  /* 0x0000004300427202 */ /* 0x000fe20000000f00 */
[----:B------:R-:W-:Y:S01]  /*d630*/  IMAD.MOV.U32 R67, RZ, RZ, R56 ;  /* 0x000000ffff437224 */ /* 0x000fe200078e0038 */
[----:B-1----:R-:W-:Y:S01]  /*d640*/  SHF.R.U32.HI R3, RZ, 0x8, R14 ;  /* 0x00000008ff037819 */ /* 0x002fe2000001160e */
[----:B------:R-:W-:-:S02]  /*d650*/  IMAD.MOV.U32 R56, RZ, RZ, R57 ;  /* 0x000000ffff387224 */ /* 0x000fc400078e0039 */
[----:B------:R-:W-:Y:S02]  /*d660*/  IMAD.MOV.U32 R57, RZ, RZ, R58 ;  /* 0x000000ffff397224 */ /* 0x000fe400078e003a */
[----:B------:R-:W-:Y:S02]  /*d670*/  IMAD.MOV.U32 R58, RZ, RZ, R140 ;  /* 0x000000ffff3a7224 */ /* 0x000fe400078e008c */
[----:B------:R-:W-:Y:S01]  /*d680*/  IMAD.MOV.U32 R217, RZ, RZ, R158 ;  /* 0x000000ffffd97224 */ /* 0x000fe200078e009e */
[----:B------:R-:W-:Y:S01]  /*d690*/  ISETP.GE.U32.AND P5, PT, R251, R43, PT ;  /* 0x0000002bfb00720c */ /* 0x000fe20003fa6070 */
[----:B------:R-:W-:Y:S01]  /*d6a0*/  IMAD.MOV.U32 R239, RZ, RZ, R227 ;  /* 0x000000ffffef7224 */ /* 0x000fe200078e00e3 */
[----:B------:R-:W1:Y:S01]  /*d6b0*/  LDSM.16.MT88.4 R40, [R178+0xd800] ;  /* 0x00d80000b228783b */ /* 0x000e620000004200 */
[----:B------:R-:W-:Y:S02]  /*d6c0*/  IMAD.MOV.U32 R229, RZ, RZ, R217 ;  /* 0x000000ffffe57224 */ /* 0x000fe400078e00d9 */
[----:B------:R-:W-:-:S02]  /*d6d0*/  IMAD.MOV.U32 R217, RZ, RZ, R64 ;  /* 0x000000ffffd97224 */ /* 0x000fc400078e0040 */
[----:B------:R-:W-:Y:S01]  /*d6e0*/  IMAD.MOV.U32 R227, RZ, RZ, R67 ;  /* 0x000000ffffe37224 */ /* 0x000fe200078e0043 */
[----:B------:R-:W-:Y:S01]  /*d6f0*/  MOV R223, R115 ;  /* 0x0000007300df7202 */ /* 0x000fe20000000f00 */
[----:B------:R-:W-:Y:S01]  /*d700*/  IMAD.MOV.U32 R37, RZ, RZ, R157 ;  /* 0x000000ffff257224 */ /* 0x000fe200078e009d */
[----:B------:R-:W-:Y:S01]  /*d710*/  MOV R36, R156 ;  /* 0x0000009c00247202 */ /* 0x000fe20000000f00 */
[----:B------:R-:W-:Y:S02]  /*d720*/  IMAD.MOV.U32 R224, RZ, RZ, R159 ;  /* 0x000000ffffe07224 */ /* 0x000fe400078e009f */
[C---:B------:R-:W-:Y:S08]  /*d730*/  HMMA.16816.F32.BF16 R156, R4.reuse, R26, R240 ;  /* 0x0000001a049c723c */ /* 0x040ff000000418f0 */
[C---:B------:R-:W-:Y:S08]  /*d740*/  HMMA.16816.F32.BF16 R24, R4.reuse, R20, R244 ;  /* 0x000000140418723c */ /* 0x040ff000000418f4 */
[----:B------:R-:W-:Y:S01]  /*d750*/  HMMA.16816.F32.BF16 R20, R4, R22, R44 ;  /* 0x000000160414723c */ /* 0x000fe2000004182c */
[----:B------:R-:W-:Y:S01]  /*d760*/  MOV R219, R125 ;  /* 0x0000007d00db7202 */ /* 0x000fe20000000f00 */
[----:B------:R-:W-:-:S02]  /*d770*/  IMAD.MOV.U32 R232, RZ, RZ, R112 ;  /* 0x000000ffffe87224 */ /* 0x000fc400078e0070 */
[----:B------:R-:W-:Y:S02]  /*d780*/  IMAD.MOV.U32 R218, RZ, RZ, R124 ;  /* 0x000000ffffda7224 */ /* 0x000fe400078e007c */
[----:B------:R-:W-:Y:S02]  /*d790*/  IMAD.MOV.U32 R234, RZ, RZ, R219 ;  /* 0x000000ffffea7224 */ /* 0x000fe400078e00db */
[----:B------:R-:W-:Y:S02]  /*d7a0*/  IMAD.MOV.U32 R219, RZ, RZ, R113 ;  /* 0x000000ffffdb7224 */ /* 0x000fe400078e0071 */
[----:B------:R-:W-:Y:S02]  /*d7b0*/  IMAD.MOV.U32 R235, RZ, RZ, R218 ;  /* 0x000000ffffeb7224 */ /* 0x000fe400078e00da */
[----:B------:R-:W-:Y:S01]  /*d7c0*/  IMAD.MOV.U32 R218, RZ, RZ, R114 ;  /* 0x000000ffffda7224 */ /* 0x000fe200078e0072 */
[----:B------:R-:W-:Y:S01]  /*d7d0*/  MOV R228, R36 ;  /* 0x0000002400e47202 */ /* 0x000fe20000000f00 */
[----:B------:R-:W-:Y:S01]  /*d7e0*/  IMAD.MOV.U32 R230, RZ, RZ, R37 ;  /* 0x000000ffffe67224 */ /* 0x000fe200078e0025 */
[----:B---3--:R-:W-:-:S05]  /*d7f0*/  @!P2 HFMA2.BF16_V2 R19, -RZ.H0_H0, RZ.H0_H0, -R119.H0_H0 ;  /* 0x200000ffff13a231 */ /* 0x008fca0000340977 */
[----:B------:R-:W-:-:S04]  /*d800*/  PRMT R18, R19, 0x7610, R18 ;  /* 0x0000761013127816 */ /* 0x000fc80000000012 */
[----:B------:R-:W-:Y:S02]  /*d810*/  @!P2 PRMT R119, R18, 0x5410, RZ ;  /* 0x000054101277a816 */ /* 0x000fe400000000ff */
[----:B------:R-:W-:Y:S02]  /*d820*/  ISETP.GE.U32.AND P2, PT, R251, R2, PT ;  /* 0x00000002fb00720c */ /* 0x000fe40003f46070 */
[----:B------:R-:W-:Y:S01]  /*d830*/  SHF.R.U32.HI R2, RZ, 0x8, R50 ;  /* 0x00000008ff027819 */ /* 0x000fe20000011632 */
[----:B----4-:R-:W-:-:S05]  /*d840*/  @!P1 HFMA2.BF16_V2 R13, -RZ.H0_H0, RZ.H0_H0, -R118.H0_H0 ;  /* 0x200000ffff0d9231 */ /* 0x010fca0000340976 */
[----:B------:R-:W-:-:S04]  /*d850*/  PRMT R10, R13, 0x7610, R10 ;  /* 0x000076100d0a7816 */ /* 0x000fc8000000000a */
[----:B------:R-:W-:Y:S01]  /*d860*/  @!P1 PRMT R118, R10, 0x5410, RZ ;  /* 0x000054100a769816 */ /* 0x000fe200000000ff */
[----:B------:R-:W-:Y:S01]  /*d870*/  FFMA.FTZ R10, R141, c[0x0][0x23c], -R11 ;  /* 0x00008f008d0a7a23 */ /* 0x000fe2000001080b */
[----:B------:R-:W-:Y:S02]  /*d880*/  LOP3.LUT R13, R2, 0xffff, RZ, 0xc0, !PT ;  /* 0x0000ffff020d7812 */ /* 0x000fe400078ec0ff */
[----:B------:R-:W-:Y:S01]  /*d890*/  LOP3.LUT R2, R15, 0xff, RZ, 0xc0, !PT ;  /* 0x000000ff0f027812 */ /* 0x000fe200078ec0ff */
[----:B------:R3:W4:Y:S01]  /*d8a0*/  MUFU.EX2 R141, R10 ;  /* 0x0000000a008d7308 */ /* 0x0007220000000800 */
[----:B------:R-:W-:Y:S01]  /*d8b0*/  PRMT R15, R17, 0x5410, R3 ;  /* 0x00005410110f7816 */ /* 0x000fe20000000003 */
[----:B------:R-:W-:Y:S01]  /*d8c0*/  FFMA.FTZ R3, R226, c[0x0][0x23c], -R11 ;  /* 0x00008f00e2037a23 */ /* 0x000fe2000001080b */
[----:B------:R-:W-:Y:S02]  /*d8d0*/  PRMT R14, R2, 0x5410, R16 ;  /* 0x00005410020e7816 */ /* 0x000fe40000000010 */
[----:B------:R-:W-:-:S02]  /*d8e0*/  LOP3.LUT R2, R0, 0xffff, RZ, 0xc0, !PT ;  /* 0x0000ffff00027812 */ /* 0x000fc400078ec0ff */
[----:B------:R-:W-:Y:S01]  /*d8f0*/  ISETP.GE.U32.AND P1, PT, R251, R13, PT ;  /* 0x0000000dfb00720c */ /* 0x000fe20003f26070 */
[----:B------:R1:W1:Y:S01]  /*d900*/  MUFU.EX2 R140, R3 ;  /* 0x00000003008c7308 */ /* 0x0002620000000800 */
[----:B------:R-:W-:Y:S01]  /*d910*/  LOP3.LUT R11, R0, 0xff, RZ, 0xc0, !PT ;  /* 0x000000ff000b7812 */ /* 0x000fe200078ec0ff */
[----:B------:R-:W-:Y:S01]  /*d920*/  IMAD.MOV.U32 R226, RZ, RZ, R127 ;  /* 0x000000ffffe27224 */ /* 0x000fe200078e007f */
[--C-:B------:R-:W-:Y:S02]  /*d930*/  SHF.R.U32.HI R13, RZ, 0x18, R0.reuse ;  /* 0x00000018ff0d7819 */ /* 0x100fe40000011600 */
[----:B---3--:R-:W-:Y:S01]  /*d940*/  SHF.R.U32.HI R10, RZ, 0x10, R0 ;  /* 0x00000010ff0a7819 */ /* 0x008fe20000011600 */
[----:B------:R-:W-:Y:S01]  /*d950*/  FFMA.FTZ R0, R91, c[0x0][0x23c], -R12 ;  /* 0x00008f005b007a23 */ /* 0x000fe2000001080c */
[----:B------:R-:W-:Y:S02]  /*d960*/  PRMT R91, R251, 0x7054, R251 ;  /* 0x00007054fb5b7816 */ /* 0x000fe400000000fb */
[----:B-1----:R-:W-:-:S02]  /*d970*/  SHF.R.U32.HI R3, RZ, 0x8, R2 ;  /* 0x00000008ff037819 */ /* 0x002fc40000011602 */
[----:B------:R-:W-:Y:S01]  /*d980*/  LOP3.LUT R2, R10, 0xff, RZ, 0xc0, !PT ;  /* 0x000000ff0a027812 */ /* 0x000fe200078ec0ff */
[----:B------:R1:W3:Y:S01]  /*d990*/  MUFU.EX2 R34, R0 ;  /* 0x0000000000227308 */ /* 0x0002e20000000800 */
[----:B------:R-:W-:Y:S01]  /*d9a0*/  PRMT R11, R11, 0x5410, R3 ;  /* 0x000054100b0b7816 */ /* 0x000fe20000000003 */
[----:B------:R-:W-:Y:S01]  /*d9b0*/  IMAD.MOV.U32 R19, RZ, RZ, R65 ;  /* 0x000000ffff137224 */ /* 0x000fe200078e0041 */
[----:B------:R-:W-:Y:S02]  /*d9c0*/  PRMT R3, R2, 0x5410, R13 ;  /* 0x0000541002037816 */ /* 0x000fe4000000000d */
[----:B------:R-:W-:Y:S01]  /*d9d0*/  MOV R233, R226 ;  /* 0x000000e200e97202 */ /* 0x000fe20000000f00 */
[----:B------:R-:W-:Y:S01]  /*d9e0*/  IMAD.MOV.U32 R226, RZ, RZ, R66 ;  /* 0x000000ffffe27224 */ /* 0x000fe200078e0042 */
[----:B----4-:R-:W-:Y:S01]  /*d9f0*/  F2FP.BF16.PACK_AB R13, R141, R142 ;  /* 0x0000008e8d0d723e */ /* 0x010fe200000010ff */
[----:B------:R-:W4:Y:S01]  /*da00*/  LDSM.16.MT88.4 R64, [R177+0xf800] ;  /* 0x00f80000b140783b */ /* 0x000f220000004200 */
[----:B------:R-:W-:-:S02]  /*da10*/  HSET2.LE.AND R2, R11, R91, PT ;  /* 0x0000005b0b027233 */ /* 0x000fc40003803000 */
[----:B------:R-:W-:Y:S01]  /*da20*/  MOV R11, R13 ;  /* 0x0000000d000b7202 */ /* 0x000fe20000000f00 */
[----:B-1----:R-:W-:-:S05]  /*da30*/  HSET2.LE.AND R0, R14, R91, PT ;  /* 0x0000005b0e007233 */ /* 0x002fca0003803000 */
[----:B------:R-:W-:Y:S02]  /*da40*/  LOP3.LUT R115, R0, R11, RZ, 0xc0, !PT ;  /* 0x0000000b00737212 */ /* 0x000fe400078ec0ff */
[----:B------:R-:W-:Y:S02]  /*da50*/  F2FP.BF16.PACK_AB R0, R215, R216 ;  /* 0x000000d8d700723e */ /* 0x000fe400000010ff */
[----:B------:R-:W-:Y:S02]  /*da60*/  F2FP.BF16.PACK_AB R4, R140, R154 ;  /* 0x0000009a8c04723e */ /* 0x000fe400000010ff */
[C---:B------:R-:W-:Y:S02]  /*da70*/  PRMT R12, R0.reuse, 0x7610, R12 ;  /* 0x00007610000c7816 */ /* 0x040fe4000000000c */
[----:B------:R-:W-:Y:S02]  /*da80*/  PRMT R11, R0, 0x7632, R11 ;  /* 0x00007632000b7816 */ /* 0x000fe4000000000b */
[----:B---3--:R-:W-:-:S02]  /*da90*/  F2FP.BF16.PACK_AB R0, R34, R214 ;  /* 0x000000d62200723e */ /* 0x008fc400000010ff */
[C---:B------:R-:W-:Y:S02]  /*daa0*/  PRMT R7, R4.reuse, 0x7610, R7 ;  /* 0x0000761004077816 */ /* 0x040fe40000000007 */
[----:B------:R-:W-:Y:S02]  /*dab0*/  PRMT R6, R4, 0x7632, R6 ;  /* 0x0000763204067816 */ /* 0x000fe40000000006 */
[C---:B------:R-:W-:Y:S02]  /*dac0*/  PRMT R5, R0.reuse, 0x7610, R5 ;  /* 0x0000761000057816 */ /* 0x040fe40000000005 */
[----:B------:R-:W-:Y:S02]  /*dad0*/  PRMT R4, R0, 0x7632, R4 ;  /* 0x0000763200047816 */ /* 0x000fe40000000004 */
[----:B------:R-:W-:Y:S01]  /*dae0*/  PRMT R0, R12, 0x5410, R11 ;  /* 0x000054100c007816 */ /* 0x000fe2000000000b */
[----:B------:R-:W-:-:S03]  /*daf0*/  HSET2.LE.AND R3, R3, R91, PT ;  /* 0x0000005b03037233 */ /* 0x000fc60003803000 */
[----:B------:R-:W-:Y:S02]  /*db00*/  LOP3.LUT R112, R2, R0, RZ, 0xc0, !PT ;  /* 0x0000000002707212 */ /* 0x000fe400078ec0ff */
[----:B------:R-:W-:Y:S01]  /*db10*/  PRMT R0, R7, 0x5410, R6 ;  /* 0x0000541007007816 */ /* 0x000fe20000000006 */
[----:B------:R-:W-:Y:S02]  /*db20*/  HSET2.LE.AND R10, R15, R91, PT ;  /* 0x0000005b0f0a7233 */ /* 0x000fe40003803000 */
[----:B--2---:R-:W-:Y:S01]  /*db30*/  @!P4 HFMA2.BF16_V2 R238, -RZ.H0_H0, RZ.H0_H0, -R35.H0_H0 ;  /* 0x200000ffffeec231 */ /* 0x004fe20000340923 */
[----:B------:R-:W-:Y:S01]  /*db40*/  LOP3.LUT R113, R3, R0, RZ, 0xc0, !PT ;  /* 0x0000000003717212 */ /* 0x000fe200078ec0ff */
[----:B------:R-:W-:Y:S01]  /*db50*/  @!P2 HFMA2.BF16_V2 R237, -RZ.H0_H0, RZ.H0_H0, -R32.H0_H0 ;  /* 0x200000ffffeda231 */ /* 0x000fe20000340920 */
[----:B------:R-:W-:Y:S01]  /*db60*/  PRMT R0, R5, 0x5410, R4 ;  /* 0x0000541005007816 */ /* 0x000fe20000000004 */
[----:B------:R-:W-:Y:S01]  /*db70*/  @!P3 HFMA2.BF16_V2 R236, -RZ.H0_H0, RZ.H0_H0, -R139.H0_H0 ;  /* 0x200000ffffecb231 */ /* 0x000fe2000034098b */
[----:B------:R-:W-:Y:S01]  /*db80*/  IMAD.MOV.U32 R225, RZ, RZ, R126 ;  /* 0x000000ffffe17224 */ /* 0x000fe200078e007e */
[----:B------:R-:W-:Y:S01]  /*db90*/  MOV R221, R56 ;  /* 0x0000003800dd7202 */ /* 0x000fe20000000f00 */
[----:B------:R-:W1:Y:S01]  /*dba0*/  LDSM.16.MT88.4 R124, [R177+0xd800] ;  /* 0x00d80000b17c783b */ /* 0x000e620000004200 */
[----:B------:R-:W-:-:S02]  /*dbb0*/  LOP3.LUT R114, R10, R0, RZ, 0xc0, !PT ;  /* 0x000000000a727212 */ /* 0x000fc400078ec0ff */
[----:B------:R-:W-:Y:S01]  /*dbc0*/  PRMT R0, R238, 0x7610, R0 ;  /* 0x00007610ee007816 */ /* 0x000fe20000000000 */
[----:B------:R-:W-:Y:S01]  /*dbd0*/  IMAD.MOV.U32 R220, RZ, RZ, R57 ;  /* 0x000000ffffdc7224 */ /* 0x000fe200078e0039 */
[----:B------:R-:W-:Y:S01]  /*dbe0*/  PRMT R16, R237, 0x7610, R16 ;  /* 0x00007610ed107816 */ /* 0x000fe20000000010 */
[----:B------:R-:W-:Y:S01]  /*dbf0*/  IMAD.MOV.U32 R231, RZ, RZ, R58 ;  /* 0x000000ffffe77224 */ /* 0x000fe200078e003a */
[----:B------:R-:W-:Y:S01]  /*dc00*/  @!P4 PRMT R35, R0, 0x5410, RZ ;  /* 0x000054100023c816 */ /* 0x000fe200000000ff */
[----:B------:R-:W-:Y:S01]  /*dc10*/  HMMA.16816.F32.BF16 R36, R112, R40, R60 ;  /* 0x000000287024723c */ /* 0x000fe2000004183c */
[----:B------:R-:W-:Y:S01]  /*dc20*/  LOP3.LUT R0, R29, 0xff, RZ, 0xc0, !PT ;  /* 0x000000ff1d007812 */ /* 0x000fe200078ec0ff */
[----:B------:R-:W-:Y:S01]  /*dc30*/  IMAD.MOV.U32 R18, RZ, RZ, R59 ;  /* 0x000000ffff127224 */ /* 0x000fe200078e003b */
[----:B------:R-:W-:Y:S01]  /*dc40*/  PRMT R3, R236, 0x7610, R3 ;  /* 0x00007610ec037816 */ /* 0x000fe20000000003 */
[----:B------:R-:W2:Y:S01]  /*dc50*/  LDSM.16.MT88.4 R56, [R179+0xd800] ;  /* 0x00d80000b338783b */ /* 0x000ea20000004200 */
[----:B------:R-:W-:-:S03]  /*dc60*/  @!P2 PRMT R32, R16, 0x5410, RZ ;  /* 0x000054101020a816 */ /* 0x000fc600000000ff */
[----:B----4-:R-:W-:Y:S01]  /*dc70*/  HMMA.16816.F32.BF16 R60, R112, R64, R92 ;  /* 0x00000040703c723c */ /* 0x010fe2000004185c */
[----:B------:R3:W4:Y:S01]  /*dc80*/  LDL.LU.S16 R93, [R1+0x74] ;  /* 0x00007400015d7983 */ /* 0x0007220000300600 */
[----:B------:R-:W-:-:S03]  /*dc90*/  ISETP.GE.U32.AND P2, PT, R251, R0, PT ;  /* 0x00000000fb00720c */ /* 0x000fc60003f46070 */
[----:B------:R3:W3:Y:S01]  /*dca0*/  LDL.LU.S16 R92, [R1+0x6c] ;  /* 0x00006c00015c7983 */ /* 0x0006e20000300600 */
[----:B------:R-:W-:-:S03]  /*dcb0*/  @!P3 PRMT R139, R3, 0x5410, RZ ;  /* 0x00005410038bb816 */ /* 0x000fc600000000ff */
[----:B------:R2:W3:Y:S04]  /*dcc0*/  LDL.LU.S16 R0, [R1+0x70] ;  /* 0x0000700001007983 */ /* 0x0004e80000300600 */
[----:B------:R2:W3:Y:S04]  /*dcd0*/  LDL.LU.S16 R16, [R1+0x78] ;  /* 0x0000780001107983 */ /* 0x0004e80000300600 */
[----:B------:R2:W3:Y:S01]  /*dce0*/  LDL.LU.S16 R3, [R1+0x7c] ;  /* 0x00007c0001037983 */ /* 0x0004e20000300600 */
[----:B------:R-:W-:-:S03]  /*dcf0*/  IMAD.MOV.U32 R222, RZ, RZ, R51 ;  /* 0x000000ffffde7224 */ /* 0x000fc600078e0033 */
[----:B------:R-:W2:Y:S01]  /*dd00*/  LDSM.16.MT88.4 R48, [R180+0xd800] ;  /* 0x00d80000b430783b */ /* 0x000ea20000004200 */
[C---:B-1----:R-:W-:Y:S01]  /*dd10*/  HMMA.16816.F32.BF16 R120, R112.reuse, R124, R120 ;  /* 0x0000007c7078723c */ /* 0x042fe20000041878 */
[----:B------:R-:W-:Y:S02]  /*dd20*/  LOP3.LUT R2, R28, 0xff, RZ, 0xc0, !PT ;  /* 0x000000ff1c027812 */ /* 0x000fe400078ec0ff */
[----:B------:R-:W-:Y:S04]  /*dd30*/  STG.E.U16 [R8.64+-0x80], R210 ;  /* 0xffff80d208007986 */ /* 0x000fe8000c101512 */
[----:B------:R-:W-:Y:S01]  /*dd40*/  STG.E.U16 [R8.64+-0x7e], R212 ;  /* 0xffff82d408007986 */ /* 0x000fe2000c101512 */
[C---:B------:R-:W-:Y:S03]  /*dd50*/  HMMA.16816.F32.BF16 R124, R112.reuse, R126, R52 ;  /* 0x0000007e707c723c */ /* 0x040fe60000041834 */
[----:B------:R-:W-:Y:S05]  /*dd60*/  LDSM.16.MT88.4 R88, [R179+0xf800] ;  /* 0x00f80000b358783b */ /* 0x000fea0000004200 */
[----:B--2---:R-:W-:Y:S01]  /*dd70*/  HMMA.16816.F32.BF16 R52, R112, R56, R80 ;  /* 0x000000387034723c */ /* 0x004fe20000041850 */
[----:B------:R-:W1:Y:S01]  /*dd80*/  LDSM.16.MT88.4 R80, [R180+0xf800] ;  /* 0x00f80000b450783b */ /* 0x000e620000004200 */
[----:B------:R-:W-:-:S02]  /*dd90*/  ISETP.GE.U32.AND P3, PT, R251, R2, PT ;  /* 0x00000002fb00720c */ /* 0x000fc40003f66070 */
[----:B------:R-:W-:Y:S02]  /*dda0*/  ISETP.GE.U32.AND P4, PT, R251, R30, PT ;  /* 0x0000001efb00720c */ /* 0x000fe40003f86070 */
[----:B------:R-:W-:Y:S02]  /*ddb0*/  @P2 PRMT R10, R13, 0x7610, R10 ;  /* 0x000076100d0a2816 */ /* 0x000fe4000000000a */
[C---:B------:R-:W-:Y:S01]  /*ddc0*/  HMMA.16816.F32.BF16 R44, R112.reuse, R48, R72 ;  /* 0x00000030702c723c */ /* 0x040fe20000041848 */
[----:B------:R-:W-:Y:S01]  /*ddd0*/  IMAD.MOV.U32 R238, RZ, RZ, R233 ;  /* 0x000000ffffee7224 */ /* 0x000fe200078e00e9 */
[----:B------:R-:W2:Y:S06]  /*dde0*/  LDSM.16.MT88.4 R72, [R178+0xf800] ;  /* 0x00f80000b248783b */ /* 0x000eac0000004200 */
[C---:B------:R-:W-:Y:S08]  /*ddf0*/  HMMA.16816.F32.BF16 R48, R112.reuse, R50, R76 ;  /* 0x000000327030723c */ /* 0x040ff0000004184c */
[----:B-1----:R-:W-:Y:S01]  /*de00*/  HMMA.16816.F32.BF16 R76, R112, R80, R108 ;  /* 0x00000050704c723c */ /* 0x002fe2000004186c */
[----:B------:R1:W2:Y:S04]  /*de10*/  LDL.LU.S16 R111, [R1+0x28] ;  /* 0x00002800016f7983 */ /* 0x0002a80000300600 */
[----:B------:R1:W2:Y:S01]  /*de20*/  LDL.LU.S16 R109, [R1+0x8c] ;  /* 0x00008c00016d7983 */ /* 0x0002a20000300600 */
[----:B----4-:R-:W-:-:S05]  /*de30*/  @!P1 HFMA2.BF16_V2 R93, -RZ.H0_H0, RZ.H0_H0, -R138.H0_H0 ;  /* 0x200000ffff5d9231 */ /* 0x010fca000034098a */
[----:B------:R-:W-:Y:S01]  /*de40*/  PRMT R108, R93, 0x7610, R108 ;  /* 0x000076105d6c7816 */ /* 0x000fe2000000006c */
[----:B---3--:R-:W-:-:S03]  /*de50*/  @!P6 HFMA2.BF16_V2 R0, -RZ.H0_H0, RZ.H0_H0, -R136.H0_H0 ;  /* 0x200000ffff00e231 */ /* 0x008fc60000340988 */
[----:B------:R-:W-:Y:S01]  /*de60*/  @!P1 PRMT R138, R108, 0x5410, RZ ;  /* 0x000054106c8a9816 */ /* 0x000fe200000000ff */
[----:B------:R-:W-:Y:S02]  /*de70*/  @!P2 HFMA2.BF16_V2 R16, -RZ.H0_H0, RZ.H0_H0, -R13.H0_H0 ;  /* 0x200000ffff10a231 */ /* 0x000fe4000034090d */
[----:B------:R-:W-:Y:S01]  /*de80*/  @!P3 HFMA2.BF16_V2 R3, -RZ.H0_H0, RZ.H0_H0, -R12.H0_H0 ;  /* 0x200000ffff03b231 */ /* 0x000fe2000034090c */
[----:B------:R-:W-:Y:S01]  /*de90*/  PRMT R2, R0, 0x7610, R2 ;  /* 0x0000761000027816 */ /* 0x000fe20000000002 */
[----:B------:R1:W3:Y:S01]  /*dea0*/  LDL.LU.S16 R108, [R1+0x88] ;  /* 0x00008800016c7983 */ /* 0x0002e20000300600 */
[----:B------:R-:W-:Y:S02]  /*deb0*/  ISETP.GE.U32.AND P1, PT, R251, R31, PT ;  /* 0x0000001ffb00720c */ /* 0x000fe40003f26070 */
[----:B------:R-:W-:Y:S02]  /*dec0*/  PRMT R31, R3, 0x7610, R31 ;  /* 0x00007610031f7816 */ /* 0x000fe4000000001f */
[----:B------:R-:W-:-:S02]  /*ded0*/  PRMT R30, R16, 0x7610, R30 ;  /* 0x00007610101e7816 */ /* 0x000fc4000000001e */
[----:B------:R-:W-:Y:S02]  /*dee0*/  @!P6 PRMT R136, R2, 0x5410, RZ ;  /* 0x000054100288e816 */ /* 0x000fe400000000ff */
[----:B------:R-:W-:Y:S02]  /*def0*/  SHF.R.U32.HI R2, RZ, 0x8, R33 ;  /* 0x00000008ff027819 */ /* 0x000fe40000011621 */
[----:B------:R-:W-:Y:S01]  /*df00*/  @!P3 PRMT R12, R31, 0x5410, RZ ;  /* 0x000054101f0cb816 */ /* 0x000fe200000000ff */
[----:B------:R1:W4:Y:S01]  /*df10*/  LDL.LU.S16 R33, [R1+0x84] ;  /* 0x0000840001217983 */ /* 0x0003220000300600 */
[----:B------:R-:W-:-:S03]  /*df20*/  @!P2 PRMT R10, R30, 0x5410, RZ ;  /* 0x000054101e0aa816 */ /* 0x000fc600000000ff */
[----:B------:R1:W3:Y:S04]  /*df30*/  LDL.LU.S16 R31, [R1+0x80] ;  /* 0x00008000011f7983 */ /* 0x0002e80000300600 */
[----:B------:R1:W4:Y:S01]  /*df40*/  LDL.LU.S16 R30, [R1+0x2c] ;  /* 0x00002c00011e7983 */ /* 0x0003220000300600 */
[----:B------:R-:W-:Y:S01]  /*df50*/  @!P5 HFMA2.BF16_V2 R92, -RZ.H0_H0, RZ.H0_H0, -R137.H0_H0 ;  /* 0x200000ffff5cd231 */ /* 0x000fe20000340989 */
[----:B------:R-:W-:-:S04]  /*df60*/  SHF.R.U32.HI R0, RZ, 0x18, R28 ;  /* 0x00000018ff007819 */ /* 0x000fc8000001161c */
[----:B------:R-:W-:Y:S02]  /*df70*/  PRMT R17, R92, 0x7610, R17 ;  /* 0x000076105c117816 */ /* 0x000fe40000000011 */
[----:B------:R-:W-:Y:S02]  /*df80*/  LOP3.LUT R2, R2, 0xffff, RZ, 0xc0, !PT ;  /* 0x0000ffff02027812 */ /* 0x000fe400078ec0ff */
[----:B------:R-:W-:Y:S02]  /*df90*/  @!P5 PRMT R137, R17, 0x5410, RZ ;  /* 0x000054101189d816 */ /* 0x000fe400000000ff */
[----:B------:R-:W-:Y:S02]  /*dfa0*/  ISETP.GE.U32.AND P5, PT, R251, R0, PT ;  /* 0x00000000fb00720c */ /* 0x000fe40003fa6070 */
[----:B------:R-:W-:Y:S02]  /*dfb0*/  LOP3.LUT R0, R28, 0xffff, RZ, 0xc0, !PT ;  /* 0x0000ffff1c007812 */ /* 0x000fe400078ec0ff */
[----:B------:R-:W-:-:S02]  /*dfc0*/  SHF.R.U32.HI R3, RZ, 0x10, R28 ;  /* 0x00000010ff037819 */ /* 0x000fc4000001161c */
[----:B------:R-:W-:Y:S02]  /*dfd0*/  ISETP.GE.U32.AND P3, PT, R251, R2, PT ;  /* 0x00000002fb00720c */ /* 0x000fe40003f66070 */
[----:B------:R-:W-:Y:S01]  /*dfe0*/  SHF.R.U32.HI R0, RZ, 0x8, R0 ;  /* 0x00000008ff007819 */ /* 0x000fe20000011600 */
[----:B------:R-:W-:Y:S01]  /*dff0*/  IMAD.MOV.U32 R237, RZ, RZ, R228 ;  /* 0x000000ffffed7224 */ /* 0x000fe200078e00e4 */
[----:B------:R-:W-:Y:S02]  /*e000*/  LOP3.LUT R3, R3, 0xff, RZ, 0xc0, !PT ;  /* 0x000000ff03037812 */ /* 0x000fe400078ec0ff */
[----:B------:R-:W-:Y:S01]  /*e010*/  LOP3.LUT R0, R0, 0xffff, RZ, 0xc0, !PT ;  /* 0x0000ffff00007812 */ /* 0x000fe200078ec0ff */
[----:B------:R-:W-:Y:S01]  /*e020*/  IMAD.MOV.U32 R233, RZ, RZ, R234 ;  /* 0x000000ffffe97224 */ /* 0x000fe200078e00ea */
[C---:B------:R-:W-:Y:S01]  /*e030*/  ISETP.GE.U32.AND P6, PT, R251.reuse, R3, PT ;  /* 0x00000003fb00720c */ /* 0x040fe20003fc6070 */
[----:B------:R-:W-:Y:S01]  /*e040*/  FFMA.FTZ R3, R238, R117, R237 ;  /* 0x00000075ee037223 */ /* 0x000fe200000100ed */
[----:B------:R-:W-:Y:S01]  /*e050*/  ISETP.GE.U32.AND P2, PT, R251, R0, PT ;  /* 0x00000000fb00720c */ /* 0x000fe20003f46070 */
[----:B------:R-:W-:Y:S01]  /*e060*/  IMAD.MOV.U32 R234, RZ, RZ, R235 ;  /* 0x000000ffffea7224 */ /* 0x000fe200078e00eb */
[----:B------:R-:W-:Y:S01]  /*e070*/  MOV R235, R231 ;  /* 0x000000e700eb7202 */ /* 0x000fe20000000f00 */
[----:B------:R-:W-:Y:S01]  /*e080*/  FFMA.FTZ R2, R232, R116, R239 ;  /* 0x00000074e8027223 */ /* 0x000fe200000100ef */
[----:B------:R-:W-:Y:S01]  /*e090*/  @P1 PRMT R0, R13, 0x7632, R0 ;  /* 0x000076320d001816 */ /* 0x000fe20000000000 */
[----:B------:R-:W-:Y:S01]  /*e0a0*/  IMAD.MOV.U32 R228, RZ, RZ, R18 ;  /* 0x000000ffffe47224 */ /* 0x000fe200078e0012 */
[----:B--2---:R-:W-:Y:S01]  /*e0b0*/  @!P1 HFMA2.BF16_V2 R111, -RZ.H0_H0, RZ.H0_H0, -R13.H1_H1 ;  /* 0x200000ffff6f9231 */ /* 0x004fe2000036090d */
[----:B------:R-:W-:-:S02]  /*e0c0*/  FADD.FTZ R13, R233, R3 ;  /* 0x00000003e90d7221 */ /* 0x000fc40000010000 */
[----:B------:R-:W-:Y:S02]  /*e0d0*/  FADD.FTZ R3, R234, R2 ;  /* 0x00000002ea037221 */ /* 0x000fe40000010000 */
[----:B------:R-:W-:Y:S02]  /*e0e0*/  FADD.FTZ R2, R235, R13 ;  /* 0x0000000deb027221 */ /* 0x000fe40000010000 */
[----:B------:R-:W-:Y:S02]  /*e0f0*/  FADD.FTZ R3, R228, R3 ;  /* 0x00000003e4037221 */ /* 0x000fe40000010000 */
[----:B------:R-:W-:Y:S01]  /*e100*/  IMAD.MOV.U32 R231, RZ, RZ, R19 ;  /* 0x000000ffffe77224 */ /* 0x000fe200078e0013 */
[----:B------:R-:W-:Y:S01]  /*e110*/  @!P2 HFMA2.BF16_V2 R109, -RZ.H0_H0, RZ.H0_H0, -R11.H0_H0 ;  /* 0x200000ffff6da231 */ /* 0x000fe2000034090b */
[----:B------:R-:W-:Y:S01]  /*e120*/  HMMA.16816.F32.BF16 R40, R112, R42, R68 ;  /* 0x0000002a7028723c */ /* 0x000fe20000041844 */
[----:B------:R-:W-:Y:S03]  /*e130*/  LDSM.16.MT88.4 R16, [R179+0x11800] ;  /* 0x01180000b310783b */ /* 0x000fe60000004200 */
[----:B------:R-:W-:-:S04]  /*e140*/  PRMT R29, R109, 0x7610, R29 ;  /* 0x000076106d1d7816 */ /* 0x000fc8000000001d */
[----:B------:R-:W-:Y:S01]  /*e150*/  HMMA.16816.F32.BF16 R64, R112, R66, R96 ;  /* 0x000000427040723c */ /* 0x000fe20000041860 */
[----:B------:R-:W2:Y:S01]  /*e160*/  LDSM.16.MT88.4 R96, [R177+0x11800] ;  /* 0x01180000b160783b */ /* 0x000ea20000004200 */
[----:B------:R-:W-:Y:S02]  /*e170*/  PRMT R110, R111, 0x7610, R110 ;  /* 0x000076106f6e7816 */ /* 0x000fe4000000006e */
[----:B------:R-:W-:-:S04]  /*e180*/  @!P2 PRMT R11, R29, 0x5410, RZ ;  /* 0x000054101d0ba816 */ /* 0x000fc800000000ff */
[----:B------:R-:W-:Y:S01]  /*e190*/  HMMA.16816.F32.BF16 R68, R112, R72, R100 ;  /* 0x000000487044723c */ /* 0x000fe20000041864 */
[----:B------:R-:W1:Y:S01]  /*e1a0*/  LDSM.16.MT88.4 R100, [R178+0x11800] ;  /* 0x01180000b264783b */ /* 0x000e620000004200 */
[----:B------:R-:W-:-:S06]  /*e1b0*/  @!P1 PRMT R0, R110, 0x5410, RZ ;  /* 0x000054106e009816 */ /* 0x000fcc00000000ff */
[----:B------:R-:W-:Y:S01]  /*e1c0*/  HMMA.16816.F32.BF16 R72, R112, R74, R104 ;  /* 0x0000004a7048723c */ /* 0x000fe20000041868 */
[----:B------:R-:W1:Y:S01]  /*e1d0*/  LDSM.16.MT88.4 R104, [R180+0x11800] ;  /* 0x01180000b468783b */ /* 0x000e620000004200 */
[----:B------:R-:W-:Y:S01]  /*e1e0*/  @UP0 UIADD3 UR21, UR8, -0x3, URZ ;  /* 0xfffffffd08150890 */ /* 0x000fe2000fffe03f */
[----:B------:R-:W-:-:S05]  /*e1f0*/  IMAD.MOV.U32 R116, RZ, RZ, R152 ;  /* 0x000000ffff747224 */ /* 0x000fca00078e0098 */
[----:B------:R-:W-:Y:S01]  /*e200*/  HMMA.16816.F32.BF16 R56, R112, R58, R84 ;  /* 0x0000003a7038723c */ /* 0x000fe20000041854 */
[----:B------:R-:W-:-:S07]  /*e210*/  @P0 IMAD.MOV.U32 R116, RZ, RZ, R152 ;  /* 0x000000ffff740224 */ /* 0x000fce00078e0098 */
[C---:B------:R-:W-:Y:S08]  /*e220*/  HMMA.16816.F32.BF16 R80, R112.reuse, R82, R128 ;  /* 0x000000527050723c */ /* 0x040ff00000041880 */
[C---:B------:R-:W-:Y:S08]  /*e230*/  HMMA.16816.F32.BF16 R84, R112.reuse, R88, R160 ;  /* 0x000000587054723c */ /* 0x040ff000000418a0 */
[C---:B--2---:R-:W-:Y:S08]  /*e240*/  HMMA.16816.F32.BF16 R92, R112.reuse, R96, R132 ;  /* 0x00000060705c723c */ /* 0x044ff00000041884 */
[C---:B-1----:R-:W-:Y:S08]  /*e250*/  HMMA.16816.F32.BF16 R128, R112.reuse, R100, R204 ;  /* 0x000000647080723c */ /* 0x042ff000000418cc */
[C---:B------:R-:W-:Y:S08]  /*e260*/  HMMA.16816.F32.BF16 R132, R112.reuse, R104, R172 ;  /* 0x000000687084723c */ /* 0x040ff000000418ac */
[C---:B------:R-:W-:Y:S08]  /*e270*/  HMMA.16816.F32.BF16 R88, R112.reuse, R90, R168 ;  /* 0x0000005a7058723c */ /* 0x040ff000000418a8 */
[C---:B------:R-:W-:Y:S08]  /*e280*/  HMMA.16816.F32.BF16 R96, R112.reuse, R98, R164 ;  /* 0x000000627060723c */ /* 0x040ff000000418a4 */
[C---:B------:R-:W-:Y:S08]  /*e290*/  HMMA.16816.F32.BF16 R100, R112.reuse, R102, R200 ;  /* 0x000000667064723c */ /* 0x040ff000000418c8 */
[----:B------:R-:W-:Y:S01]  /*e2a0*/  HMMA.16816.F32.BF16 R104, R112, R106, R156 ;  /* 0x0000006a7068723c */ /* 0x000fe2000004189c */
[----:B---3--:R-:W-:-:S02]  /*e2b0*/  @!P4 HFMA2.BF16_V2 R31, -RZ.H0_H0, RZ.H0_H0, -R5.H0_H0 ;  /* 0x200000ffff1fc231 */ /* 0x008fc40000340905 */
[----:B----4-:R-:W-:-:S03]  /*e2c0*/  @!P3 HFMA2.BF16_V2 R30, -RZ.H0_H0, RZ.H0_H0, -R4.H0_H0 ;  /* 0x200000ffff1eb231 */ /* 0x010fc60000340904 */
[----:B------:R-:W-:Y:S02]  /*e2d0*/  PRMT R14, R31, 0x7610, R14 ;  /* 0x000076101f0e7816 */ /* 0x000fe4000000000e */
[----:B------:R-:W-:Y:S02]  /*e2e0*/  PRMT R13, R30, 0x7610, R13 ;  /* 0x000076101e0d7816 */ /* 0x000fe4000000000d */
[----:B------:R-:W-:Y:S01]  /*e2f0*/  @!P4 PRMT R5, R14, 0x5410, RZ ;  /* 0x000054100e05c816 */ /* 0x000fe200000000ff */
[----:B------:R-:W-:Y:S01]  /*e300*/  FADD.FTZ R14, R229, R2 ;  /* 0x00000002e50e7221 */ /* 0x000fe20000010000 */
[----:B------:R-:W-:Y:S01]  /*e310*/  @!P3 PRMT R4, R13, 0x5410, RZ ;  /* 0x000054100d04b816 */ /* 0x000fe200000000ff */
[----:B------:R-:W-:Y:S01]  /*e320*/  @!P5 HFMA2.BF16_V2 R33, -RZ.H0_H0, RZ.H0_H0, -R6.H0_H0 ;  /* 0x200000ffff21d231 */ /* 0x000fe20000340906 */
[----:B------:R-:W-:Y:S02]  /*e330*/  FADD.FTZ R13, R230, R3 ;  /* 0x00000003e60d7221 */ /* 0x000fe40000010000 */
[----:B------:R-:W-:-:S02]  /*e340*/  FADD.FTZ R14, R231, R14 ;  /* 0x0000000ee70e7221 */ /* 0x000fc40000010000 */
[----:B------:R-:W-:Y:S01]  /*e350*/  FADD.FTZ R13, R220, R13 ;  /* 0x0000000ddc0d7221 */ /* 0x000fe20000010000 */
[----:B------:R-:W-:Y:S01]  /*e360*/  PRMT R15, R33, 0x7610, R15 ;  /* 0x00007610210f7816 */ /* 0x000fe2000000000f */
[----:B------:R-:W-:Y:S02]  /*e370*/  FADD.FTZ R14, R221, R14 ;  /* 0x0000000edd0e7221 */ /* 0x000fe40000010000 */
[----:B------:R-:W-:Y:S01]  /*e380*/  FADD.FTZ R13, R222, R13 ;  /* 0x0000000dde0d7221 */ /* 0x000fe20000010000 */
[----:B------:R-:W-:Y:S01]  /*e390*/  @!P5 PRMT R6, R15, 0x5410, RZ ;  /* 0x000054100f06d816 */ /* 0x000fe200000000ff */
[----:B------:R-:W-:Y:S02]  /*e3a0*/  IMAD.MOV.U32 R15, RZ, RZ, c[0x0][0x228] ;  /* 0x00008a00ff0f7624 */ /* 0x000fe400078e00ff */
[----:B------:R-:W-:Y:S02]  /*e3b0*/  FADD.FTZ R14, R223, R14 ;  /* 0x0000000edf0e7221 */ /* 0x000fe40000010000 */
[----:B------:R-:W-:-:S02]  /*e3c0*/  FADD.FTZ R13, R217, R13 ;  /* 0x0000000dd90d7221 */ /* 0x000fc40000010000 */
[----:B------:R-:W-:Y:S02]  /*e3d0*/  IMAD.SHL.U32 R15, R15, 0x8, RZ ;  /* 0x000000080f0f7824 */ /* 0x000fe400078e00ff */
[----:B------:R-:W-:Y:S02]  /*e3e0*/  FADD.FTZ R14, R218, R14 ;  /* 0x0000000eda0e7221 */ /* 0x000fe40000010000 */
[----:B------:R-:W-:Y:S02]  /*e3f0*/  FADD.FTZ R13, R219, R13 ;  /* 0x0000000ddb0d7221 */ /* 0x000fe40000010000 */
[----:B------:R-:W-:Y:S01]  /*e400*/  IMAD.WIDE R2, R15, 0x2, R8 ;  /* 0x000000020f027825 */ /* 0x000fe200078e0208 */
[----:B------:R-:W-:-:S03]  /*e410*/  @!P6 HFMA2.BF16_V2 R108, -RZ.H0_H0, RZ.H0_H0, -R7.H0_H0 ;  /* 0x200000ffff6ce231 */ /* 0x000fc60000340907 */
[----:B------:R-:W-:Y:S02]  /*e420*/  FADD.FTZ R15, R252, R14 ;  /* 0x0000000efc0f7221 */ /* 0x000fe40000010000 */
[----:B------:R-:W-:Y:S01]  /*e430*/  FADD.FTZ R13, R249, R13 ;  /* 0x0000000df90d7221 */ /* 0x000fe20000010000 */
[----:B------:R-:W-:Y:S01]  /*e440*/  STG.E.U16 [R2.64+-0x80], R213 ;  /* 0xffff80d502007986 */ /* 0x000fe2000c101512 */
[----:B------:R-:W-:Y:S02]  /*e450*/  FADD.FTZ R15, R250, R15 ;  /* 0x0000000ffa0f7221 */ /* 0x000fe40000010000 */
[----:B------:R-:W-:Y:S01]  /*e460*/  FADD.FTZ R13, R248, R13 ;  /* 0x0000000df80d7221 */ /* 0x000fe20000010000 */
[----:B------:R-:W-:Y:S01]  /*e470*/  STG.E.U16 [R2.64+-0x7e], R211 ;  /* 0xffff82d302007986 */ /* 0x000fe2000c101512 */
[----:B------:R-:W-:Y:S01]  /*e480*/  PRMT R28, R108, 0x7610, R28 ;  /* 0x000076106c1c7816 */ /* 0x000fe2000000001c */
[----:B------:R-:W-:Y:S02]  /*e490*/  FADD.FTZ R15, R224, R15 ;  /* 0x0000000fe00f7221 */ /* 0x000fe40000010000 */
[----:B------:R-:W-:Y:S01]  /*e4a0*/  STG.E.U16 [R8.64+-0x70], R209 ;  /* 0xffff90d108007986 */ /* 0x000fe2000c101512 */
[----:B------:R-:W-:-:S03]  /*e4b0*/  FADD.FTZ R13, R225, R13 ;  /* 0x0000000de10d7221 */ /* 0x000fc60000010000 */
[----:B------:R-:W-:Y:S04]  /*e4c0*/  STG.E.U16 [R8.64+-0x6e], R208 ;  /* 0xffff92d008007986 */ /* 0x000fe8000c101512 */
[----:B------:R-:W-:Y:S04]  /*e4d0*/  STG.E.U16 [R2.64+-0x70], R155 ;  /* 0xffff909b02007986 */ /* 0x000fe8000c101512 */
[----:B------:R-:W-:Y:S04]  /*e4e0*/  STG.E.U16 [R2.64+-0x6e], R153 ;  /* 0xffff929902007986 */ /* 0x000fe8000c101512 */
[----:B------:R-:W-:Y:S04]  /*e4f0*/  STG.E.U16 [R8.64+-0x60], R150 ;  /* 0xffffa09608007986 */ /* 0x000fe8000c101512 */
[----:B------:R-:W-:Y:S01]  /*e500*/  STG.E.U16 [R8.64+-0x5e], R148 ;  /* 0xffffa29408007986 */ /* 0x000fe2000c101512 */
[----:B------:R-:W-:-:S03]  /*e510*/  @!P6 PRMT R7, R28, 0x5410, RZ ;  /* 0x000054101c07e816 */ /* 0x000fc600000000ff */
[----:B------:R-:W-:Y:S01]  /*e520*/  STG.E.U16 [R2.64+-0x60], R149 ;  /* 0xffffa09502007986 */ /* 0x000fe2000c101512 */
[----:B------:R-:W-:-:S03]  /*e530*/  FADD.FTZ R15, R226, R15 ;  /* 0x0000000fe20f7221 */ /* 0x000fc60000010000 */
[----:B------:R-:W-:Y:S01]  /*e540*/  STG.E.U16 [R2.64+-0x5e], R147 ;  /* 0xffffa29302007986 */ /* 0x000fe2000c101512 */
[----:B------:R-:W-:-:S03]  /*e550*/  FADD.FTZ R14, R227, R13 ;  /* 0x0000000de30e7221 */ /* 0x000fc60000010000 */
[----:B------:R-:W-:Y:S04]  /*e560*/  STG.E.U16 [R8.64+-0x50], R146 ;  /* 0xffffb09208007986 */ /* 0x000fe8000c101512 */
[----:B------:R-:W-:Y:S04]  /*e570*/  STG.E.U16 [R8.64+-0x4e], R144 ;  /* 0xffffb29008007986 */ /* 0x000fe8000c101512 */
[----:B------:R-:W-:Y:S04]  /*e580*/  STG.E.U16 [R2.64+-0x50], R145 ;  /* 0xffffb09102007986 */ /* 0x000fe8000c101512 */
[----:B------:R-:W-:Y:S04]  /*e590*/  STG.E.U16 [R2.64+-0x4e], R143 ;  /* 0xffffb28f02007986 */ /* 0x000fe8000c101512 */
[----:B------:R-:W-:Y:S04]  /*e5a0*/  STG.E.U16 [R8.64+-0x40], R119 ;  /* 0xffffc07708007986 */ /* 0x000fe8000c101512 */
[----:B------:R-:W-:Y:S01]  /*e5b0*/  STG.E.U16 [R8.64+-0x3e], R118 ;  /* 0xffffc27608007986 */ /* 0x000fe2000c101512 */
[----:B------:R-:W-:-:S03]  /*e5c0*/  FADD.FTZ R13, R216, R15 ;  /* 0x0000000fd80d7221 */ /* 0x000fc60000010000 */
[----:B------:R-:W-:Y:S04]  /*e5d0*/  STG.E.U16 [R2.64+-0x40], R32 ;  /* 0xffffc02002007986 */ /* 0x000fe8000c101512 */
[----:B------:R-:W-:Y:S01]  /*e5e0*/  STG.E.U16 [R2.64+-0x3e], R35 ;  /* 0xffffc22302007986 */ /* 0x000fe2000c101512 */
[----:B------:R-:W-:-:S03]  /*e5f0*/  FADD.FTZ R14, R154, R14 ;  /* 0x0000000e9a0e7221 */ /* 0x000fc60000010000 */
[----:B------:R-:W-:Y:S04]  /*e600*/  STG.E.U16 [R8.64+-0x30], R139 ;  /* 0xffffd08b08007986 */ /* 0x000fe8000c101512 */
        /* <DEDUP_REMOVED lines=10> */
[----:B------:R1:W-:Y:S02]  /*e6b0*/  STG.E.U16 [R2.64+-0xe], R0 ;  /* 0xfffff20002007986 */ /* 0x0003e4000c101512 */
[----:B-1----:R-:W-:-:S02]  /*e6c0*/  FADD.FTZ R2, R215, R13 ;  /* 0x0000000dd7027221 */ /* 0x002fc40000010000 */
[----:B------:R-:W-:Y:S02]  /*e6d0*/  FADD.FTZ R0, R140, R14 ;  /* 0x0000000e8c007221 */ /* 0x000fe40000010000 */
[----:B------:R-:W-:Y:S02]  /*e6e0*/  FADD.FTZ R2, R214, R2 ;  /* 0x00000002d6027221 */ /* 0x000fe40000010000 */
[----:B------:R-:W-:Y:S02]  /*e6f0*/  FADD.FTZ R0, R142, R0 ;  /* 0x000000008e007221 */ /* 0x000fe40000010000 */
[----:B------:R-:W-:Y:S02]  /*e700*/  FADD.FTZ R2, R34, R2 ;  /* 0x0000000222027221 */ /* 0x000fe40000010000 */
[----:B------:R-:W-:-:S03]  /*e710*/  FADD.FTZ R0, R141, R0 ;  /* 0x000000008d007221 */ /* 0x000fc60000010000 */
[----:B------:R1:W-:Y:S04]  /*e720*/  STL [R1+0x28], R2 ;  /* 0x0000280201007387 */ /* 0x0003e80000100800 */
[----:B------:R1:W-:Y:S01]  /*e730*/  STL [R1+0x2c], R0 ;  /* 0x00002c0001007387 */ /* 0x0003e20000100800 */
[----:B------:R-:W-:Y:S01]  /*e740*/  HMMA.16816.F32.BF16 R108, R112, R16, R24 ;  /* 0x00000010706c723c */ /* 0x000fe20000041818 */
[----:B------:R-:W-:Y:S02]  /*e750*/  IADD3 R119, P1, R8, -0x100, RZ ;  /* 0xffffff0008777810 */ /* 0x000fe40007f3e0ff */
[----:B------:R-:W-:Y:S01]  /*e760*/  MOV R3, R151 ;  /* 0x0000009700037202 */ /* 0x000fe20000000f00 */
[----:B------:R-:W-:Y:S01]  /*e770*/  @P0 IMAD.MOV.U32 R3, RZ, RZ, R151 ;  /* 0x000000ffff030224 */ /* 0x000fe200078e0097 */
[----:B------:R-:W-:-:S03]  /*e780*/  IADD3.X R118, R9, -0x1, RZ, P1, !PT ;  /* 0xffffffff09767810 */ /* 0x000fc60000ffe4ff */
[----:B------:R-:W-:Y:S01]  /*e790*/  HMMA.16816.F32.BF16 R112, R112, R18, R20 ;  /* 0x000000127070723c */ /* 0x000fe20000041814 */
[----:B------:R-:W-:Y:S11]  /*e7a0*/  @P0 BRA `(.L_x_486) ;  /* 0x0000001000000947 */ /* 0x000ff60003800000 */
.L_x_482:
[----:B------:R-:W-:-:S12]  /*e7b0*/  UIADD3 UR21, UR20, -0x1, URZ ;  /* 0xffffffff14157890 */ /* 0x000fd8000fffe03f */
.L_x_486:
[----:B------:R-:W-:-:S13]  /*e7c0*/  ISETP.LE.AND P0, PT, RZ, UR21, PT ;  /* 0x00000015ff007c0c */ /* 0x000fda000bf03270 */
[----:B------:R-:W-:Y:S05]  /*e7d0*/  @!P0 BRA `(.L_x_487) ;  /* 0x00004c5000008947 */ /* 0x000fea0003800000 */
[----:B------:R-:W2:Y:S01]  /*e7e0*/  LDL.64 R12, [R1+0x38] ;  /* 0x00003800010c7983 */ /* 0x000ea20000100a00 */
[----:B---3--:R-:W-:Y:S01]  /*e7f0*/  IMAD.MOV.U32 R117, RZ, RZ, R3 ;  /* 0x000000ffff757224 */ /* 0x008fe200078e0003 */
[----:B------:R-:W-:Y:S01]  /*e800*/  ULDC UR8, c[0x0][0x228] ;  /* 0x00008a0000087ab9 */ /* 0x000fe20000000800 */
[----:B-1----:R-:W-:Y:S01]  /*e810*/  MOV R0, R116 ;  /* 0x0000007400007202 */ /* 0x002fe20000000f00 */
[----:B------:R-:W3:Y:S04]  /*e820*/  LDL R11, [R1+0x44] ;  /* 0x00004400010b7983 */ /* 0x000ee80000100800 */
[----:B------:R-:W4:Y:S01]  /*e830*/  LDL R10, [R1+0x50] ;  /* 0x00005000010a7983 */ /* 0x000f220000100800 */
[----:B------:R-:W-:Y:S01]  /*e840*/  PRMT R3, R251, 0x7054, R251 ;  /* 0x00007054fb037816 */ /* 0x000fe200000000fb */
[----:B------:R-:W-:-:S02]  /*e850*/  USHF.L.U32 UR8, UR8, 0x3, URZ ;  /* 0x0000000308087899 */ /* 0x000fc4000800063f */
[----:B------:R-:W4:Y:S02]  /*e860*/  LDL.LU R9, [R1+0xb8] ;  /* 0x0000b80001097983 */ /* 0x000f240000300800 */
[----:B------:R-:W-:Y:S02]  /*e870*/  USHF.R.S32.HI UR4, URZ, 0x1f, UR8 ;  /* 0x0000001f3f047899 */ /* 0x000fe40008011408 */
[----:B------:R-:W4:Y:S01]  /*e880*/  LDL.LU R2, [R1+0xc8] ;  /* 0x0000c80001027983 */ /* 0x000f220000300800 */
[----:B------:R-:W-:Y:S02]  /*e890*/  USHF.L.U32 UR20, UR8, 0x1, URZ ;  /* 0x0000000108147899 */ /* 0x000fe4000800063f */
[----:B------:R-:W-:Y:S01]  /*e8a0*/  USHF.L.U64.HI UR8, UR8, 0x1, UR4 ;  /* 0x0000000108087899 */ /* 0x000fe20008010204 */
[----:B------:R-:W4:Y:S04]  /*e8b0*/  LDL.LU.64 R6, [R1+0xb0] ;  /* 0x0000b00001067983 */ /* 0x000f280000300a00 */
[----:B------:R-:W4:Y:S04]  /*e8c0*/  LDL.LU.64 R4, [R1+0xc0] ;  /* 0x0000c00001047983 */ /* 0x000f280000300a00 */
[----:B------:R-:W4:Y:S01]  /*e8d0*/  LDL.LU R8, [R1+0xac] ;  /* 0x0000ac0001087983 */ /* 0x000f220000300800 */
[----:B--2---:R-:W-:-:S02]  /*e8e0*/  IMAD.MOV.U32 R14, RZ, RZ, R12 ;  /* 0x000000ffff0e7224 */ /* 0x004fc400078e000c */
[----:B---3--:R-:W-:Y:S01]  /*e8f0*/  IMAD.MOV.U32 R12, RZ, RZ, R11 ;  /* 0x000000ffff0c7224 */ /* 0x008fe200078e000b */
[----:B----4-:R-:W-:Y:S01]  /*e900*/  MOV R11, R10 ;  /* 0x0000000a000b7202 */ /* 0x010fe20000000f00 */
[----:B------:R-:W-:Y:S02]  /*e910*/  IMAD.MOV.U32 R10, RZ, RZ, R9 ;  /* 0x000000ffff0a7224 */ /* 0x000fe400078e0009 */
[----:B------:R-:W-:-:S04]  /*e920*/  IMAD.WIDE.U32 R210, R2, -0x2daee0ad, RZ ;  /* 0xd2511f5302d27825 */ /* 0x000fc800078e00ff */
[----:B------:R-:W-:Y:S01]  /*e930*/  IMAD.MOV.U32 R3, RZ, RZ, R7 ;  /* 0x000000ffff037224 */ /* 0x000fe200078e0007 */
[----:B------:R-:W-:Y:S01]  /*e940*/  MOV R2, R4 ;  /* 0x0000000400027202 */ /* 0x000fe20000000f00 */
[----:B------:R-:W-:-:S05]  /*e950*/  IMAD.WIDE.U32 R8, R8, -0x326172a9, RZ ;  /* 0xcd9e8d5708087825 */ /* 0x000fca00078e00ff */
[----:B------:R1:W-:Y:S04]  /*e960*/  STL.64 [R1+0x18], R8 ;  /* 0x0000180801007387 */ /* 0x0003e80000100a00 */
[----:B------:R1:W-:Y:S01]  /*e970*/  STL.64 [R1+0x30], R2 ;  /* 0x0000300201007387 */ /* 0x0003e20000100a00 */
[----:B------:R-:W-:Y:S02]  /*e980*/  LOP3.LUT R208, R9, R10, RZ, 0x3c, !PT ;  /* 0x0000000a09d07212 */ /* 0x000fe400078e3cff */
[----:B------:R-:W-:Y:S02]  /*e990*/  MOV R15, R13 ;  /* 0x0000000d000f7202 */ /* 0x000fe40000000f00 */
[----:B------:R-:W-:Y:S01]  /*e9a0*/  ISETP.GE.AND P5, PT, R14, c[0x0][0x220], PT ;  /* 0x000088000e007a0c */ /* 0x000fe20003fa6270 */
[----:B------:R-:W-:Y:S01]  /*e9b0*/  IMAD.WIDE.U32 R208, R208, -0x2daee0ad, RZ ;  /* 0xd2511f53d0d07825 */ /* 0x000fe200078e00ff */
[----:B------:R-:W-:-:S02]  /*e9c0*/  ISETP.GE.AND P4, PT, R12, c[0x0][0x220], PT ;  /* 0x000088000c007a0c */ /* 0x000fc40003f86270 */
[----:B------:R-:W-:Y:S01]  /*e9d0*/  ISETP.GE.AND P3, PT, R11, c[0x0][0x220], PT ;  /* 0x000088000b007a0c */ /* 0x000fe20003f66270 */
[----:B------:R-:W-:Y:S05]  /*e9e0*/  BRA `(.L_x_488) ;  /* 0x000006a000007947 */ /* 0x000fea0003800000 */
.L_x_490:
[----:B------:R-:W2:Y:S01]  /*e9f0*/  LDL.64 R202, [R1+0x58] ;  /* 0x0000580001ca7983 */ /* 0x000ea20000100a00 */
[----:B------:R-:W-:Y:S02]  /*ea00*/  ULDC.64 UR4, c[0x0][0x198] ;  /* 0x0000660000047ab9 */ /* 0x000fe40000000a00 */
[----:B------:R-:W-:Y:S01]  /*ea10*/  UIADD3 UR25, UR21, -0x1, URZ ;  /* 0xffffffff15197890 */ /* 0x000fe2000fffe03f */
[----:B------:R-:W3:Y:S03]  /*ea20*/  LDL.64 R200, [R1+0x48] ;  /* 0x0000480001c87983 */ /* 0x000ee60000100a00 */
[----:B------:R-:W-:Y:S01]  /*ea30*/  USHF.R.S32.HI UR24, URZ, 0x1f, UR25 ;  /* 0x0000001f3f187899 */ /* 0x000fe20008011419 */
[----:B------:R1:W-:Y:S01]  /*ea40*/  @P5 STS.128 [R199+0x6000], RZ ;  /* 0x006000ffc7005388 */ /* 0x0003e20000000c00 */
[----:B------:R-:W-:Y:S02]  /*ea50*/  UIMAD.WIDE.U32 UR26, UR25, UR4, URZ ;  /* 0x00000004191a72a5 */ /* 0x000fe4000f8e003f */
[----:B------:R-:W-:Y:S04]  /*ea60*/  UIMAD UR24, UR24, UR4, URZ ;  /* 0x00000004181872a4 */ /* 0x000fe8000f8e023f */
[----:B------:R-:W-:Y:S01]  /*ea70*/  UIMAD UR24, UR25, UR5, UR24 ;  /* 0x00000005191872a4 */ /* 0x000fe2000f8e0218 */
[----:B------:R-:W-:Y:S02]  /*ea80*/  IMAD.U32 R2, RZ, RZ, UR26 ;  /* 0x0000001aff027e24 */ /* 0x000fe4000f8e00ff */
[----:B------:R-:W-:Y:S01]  /*ea90*/  IMAD.U32 R3, RZ, RZ, UR26 ;  /* 0x0000001aff037e24 */ /* 0x000fe2000f8e00ff */
[----:B------:R-:W-:Y:S06]  /*eaa0*/  UIADD3 UR24, UR27, UR24, URZ ;  /* 0x000000181b187290 */ /* 0x000fec000fffe03f */
[----:B------:R-:W-:Y:S01]  /*eab0*/  IMAD.U32 R116, RZ, RZ, UR24 ;  /* 0x00000018ff747e24 */ /* 0x000fe2000f8e00ff */
[----:B--2---:R-:W-:Y:S04]  /*eac0*/  LEA R2, P1, R2, R202, 0x6 ;  /* 0x000000ca02027211 */ /* 0x004fe800078230ff */
[C---:B------:R-:W-:Y:S02]  /*ead0*/  @!P5 LEA R118, P0, R2.reuse, c[0x0][0x168], 0x1 ;  /* 0x00005a000276da11 */ /* 0x040fe400078008ff */
[----:B---3--:R-:W-:Y:S02]  /*eae0*/  LEA.HI.X R116, R3, R201, R116, 0x6, P1 ;  /* 0x000000c903747211 */ /* 0x008fe400008f3474 */
        /* <DEDUP_REMOVED lines=11> */
[C---:B------:R-:W-:Y:S02]  /*eba0*/  @!P5 LEA R152, P6, R3.reuse, c[0x0][0x168], 0x1 ;  /* 0x00005a000398da11 */ /* 0x040fe400078c08ff */
[C---:B------:R-:W-:Y:S01]  /*ebb0*/  @!P4 LEA R150, P1, R3.reuse, c[0x0][0x168], 0x1 ;  /* 0x00005a000396ca11 */ /* 0x040fe200078208ff */
[----:B------:R-:W-:Y:S01]  /*ebc0*/  @!PT LDS RZ, [RZ] ;  /* 0x00000000fffff984 */ /* 0x000fe20000000800 */
[----:B------:R-:W-:Y:S01]  /*ebd0*/  @!PT LDS RZ, [RZ] ;  /* 0x00000000fffff984 */ /* 0x000fe20000000800 */
[----:B------:R-:W-:Y:S01]  /*ebe0*/  @!PT LDS RZ, [RZ] ;  /* 0x00000000fffff984 */ /* 0x000fe20000000800 */
[----:B------:R1:W-:Y:S01]  /*ebf0*/  @!P4 LDGSTS.E.BYPASS.LTC128B.128 [R199+0x8000], [R156.64+0x80] ;  /* 0x080000809cc7cfae */ /* 0x0003e2000b901d52 */
[C---:B------:R-:W-:Y:S03]  /*ec00*/  @!P3 LEA R148, P0, R3.reuse, c[0x0][0x168], 0x1 ;  /* 0x00005a000394ba11 */ /* 0x040fe600078008ff */
[----:B------:R1:W-:Y:S04]  /*ec10*/  @P3 STS.128 [R199+0xa000], RZ ;  /* 0x00a000ffc7003388 */ /* 0x0003e80000000c00 */
[----:B------:R-:W-:Y:S01]  /*ec20*/  @!PT LDS RZ, [RZ] ;  /* 0x00000000fffff984 */ /* 0x000fe20000000800 */
[----:B------:R-:W-:Y:S01]  /*ec30*/  @!PT LDS RZ, [RZ] ;  /* 0x00000000fffff984 */ /* 0x000fe20000000800 */
[----:B------:R-:W-:Y:S01]  /*ec40*/  @!PT LDS RZ, [RZ] ;  /* 0x00000000fffff984 */ /* 0x000fe20000000800 */
[----:B------:R1:W-:Y:S04]  /*ec50*/  @!P3 LDGSTS.E.BYPASS.LTC128B.128 [R199+0xa000], [R154.64+0x100] ;  /* 0x0a0001009ac7bfae */ /* 0x0003e8000b901d52 */
[----:B------:R1:W-:Y:S01]  /*ec60*/  @P5 STS.128 [R199+0x6800], RZ ;  /* 0x006800ffc7005388 */ /* 0x0003e20000000c00 */
[----:B--2---:R-:W-:Y:S02]  /*ec70*/  IADD3.X R118, R116, UR6, RZ, P2, !PT ;  /* 0x0000000674767c10 */ /* 0x004fe400097fe4ff */
[C---:B------:R-:W-:Y:S02]  /*ec80*/  IADD3 R2, P2, R3.reuse, UR7, RZ ;  /* 0x0000000703027c10 */ /* 0x040fe4000ff5e0ff */
[C-C-:B------:R-:W-:Y:S02]  /*ec90*/  @!P5 LEA.HI.X R153, R3.reuse, c[0x0][0x16c], R118.reuse, 0x1, P6 ;  /* 0x00005b000399da11 */ /* 0x140fe400030f0c76 */
[C-C-:B------:R-:W-:Y:S02]  /*eca0*/  @!P4 LEA.HI.X R151, R3.reuse, c[0x0][0x16c], R118.reuse, 0x1, P1 ;  /* 0x00005b000397ca11 */ /* 0x140fe400008f0c76 */
[----:B------:R-:W-:Y:S01]  /*ecb0*/  @!P3 LEA.HI.X R149, R3, c[0x0][0x16c], R118, 0x1, P0 ;  /* 0x00005b000395ba11 */ /* 0x000fe200000f0c76 */
[----:B------:R-:W-:Y:S01]  /*ecc0*/  @!PT LDS RZ, [RZ] ;  /* 0x00000000fffff984 */ /* 0x000fe20000000800 */
[----:B------:R-:W-:Y:S01]  /*ecd0*/  @!PT LDS RZ, [RZ] ;  /* 0x00000000fffff984 */ /* 0x000fe20000000800 */
[----:B------:R-:W-:Y:S01]  /*ece0*/  @!PT LDS RZ, [RZ] ;  /* 0x00000000fffff984 */ /* 0x000fe20000000800 */
[----:B------:R1:W-:Y:S01]  /*ecf0*/  @!P5 LDGSTS.E.BYPASS.LTC128B.128 [R199+0x6800], [R152.64] ;  /* 0x0680000098c7dfae */ /* 0x0003e2000b901d52 */
        /* <DEDUP_REMOVED lines=12> */
[C---:B------:R-:W-:Y:S02]  /*edc0*/  @!P3 LEA.HI.X R141, R2.reuse, c[0x0][0x16c], R3, 0x1, P2 ;  /* 0x00005b00028dba11 */ /* 0x040fe400010f0c03 */
[----:B------:R-:W-:Y:S01]  /*edd0*/  IADD3 R116, P6, R2, UR7, RZ ;  /* 0x0000000702747c10 */ /* 0x000fe2000ffde0ff */
[----:B------:R-:W-:Y:S01]  /*ede0*/  @!PT LDS RZ, [RZ] ;  /* 0x00000000fffff984 */ /* 0x000fe20000000800 */
[----:B------:R-:W-:Y:S01]  /*edf0*/  @!PT LDS RZ, [RZ] ;  /* 0x00000000fffff984 */ /* 0x000fe20000000800 */
[----:B------:R-:W-:Y:S01]  /*ee00*/  @!PT LDS RZ, [RZ] ;  /* 0x00000000fffff984 */ /* 0x000fe20000000800 */
[----:B------:R1:W-:Y:S03]  /*ee10*/  @!P3 LDGSTS.E.BYPASS.LTC128B.128 [R199+0xa800], [R148.64+0x100] ;  /* 0x0a80010094c7bfae */ /* 0x0003e6000b901d52 */
[C---:B------:R-:W-:Y:S01]  /*ee20*/  @!P4 LEA R138, P1, R116.reuse, c[0x0][0x168], 0x1 ;  /* 0x00005a00748aca11 */ /* 0x040fe200078208ff */
[----:B------:R1:W-:Y:S01]  /*ee30*/  @P5 STS.128 [R199+0x7000], RZ ;  /* 0x007000ffc7005388 */ /* 0x0003e20000000c00 */
[C---:B------:R-:W-:Y:S02]  /*ee40*/  @!P3 LEA R136, P0, R116.reuse, c[0x0][0x168], 0x1 ;  /* 0x00005a007488ba11 */ /* 0x040fe400078008ff */
[----:B------:R-:W-:Y:S01]  /*ee50*/  IADD3.X R118, R3, UR6, RZ, P6, !PT ;  /* 0x0000000603767c10 */ /* 0x000fe2000b7fe4ff */
[----:B------:R-:W-:Y:S01]  /*ee60*/  @!PT LDS RZ, [RZ] ;  /* 0x00000000fffff984 */ /* 0x000fe20000000800 */
[----:B------:R-:W-:Y:S01]  /*ee70*/  @!PT LDS RZ, [RZ] ;  /* 0x00000000fffff984 */ /* 0x000fe20000000800 */
[----:B------:R-:W-:Y:S01]  /*ee80*/  @!PT LDS RZ, [RZ] ;  /* 0x00000000fffff984 */ /* 0x000fe20000000800 */
[----:B------:R1:W-:Y:S01]  /*ee90*/  @!P5 LDGSTS.E.BYPASS.LTC128B.128 [R199+0x7000], [R146.64] ;  /* 0x0700000092c7dfae */ /* 0x0003e2000b901d52 */
        /* <DEDUP_REMOVED lines=31> */
.L_x_488:
[----:B------:R-:W2:Y:S01]  /*f090*/  LDL.64 R4, [R1+0x30] ;  /* 0x0000300001047983 */ /* 0x000ea20000100a00 */
[----:B------:R-:W-:Y:S04]  /*f0a0*/  DEPBAR.LE SB0, 0x0 ;  /* 0x000080000000791a */ /* 0x000fe80000000000 */
[----:B------:R-:W-:Y:S01]  /*f0b0*/  BAR.SYNC.DEFER_BLOCKING 0x0 ;  /* 0x0000000000007b1d */ /* 0x000fe20000010000 */
[----:B------:R-:W-:Y:S01]  /*f0c0*/  USHF.R.S32.HI UR5, URZ, 0x1f, UR21 ;  /* 0x0000001f3f057899 */ /* 0x000fe20008011415 */
[----:B-1----:R-:W-:Y:S01]  /*f0d0*/  IMAD.U32 R2, RZ, RZ, UR21 ;  /* 0x00000015ff027e24 */ /* 0x002fe2000f8e00ff */
[----:B------:R-:W-:Y:S02]  /*f0e0*/  UIMAD UR4, UR11, UR21, URZ ;  /* 0x000000150b0472a4 */ /* 0x000fe4000f8e023f */
[----:B------:R-:W-:Y:S02]  /*f0f0*/  UISETP.GE.AND UP0, UPT, UR21, 0x1, UPT ;  /* 0x000000011500788c */ /* 0x000fe4000bf06270 */
[----:B------:R-:W-:Y:S01]  /*f100*/  UIMAD UR4, UR5, UR12, UR4 ;  /* 0x0000000c050472a4 */ /* 0x000fe2000f8e0204 */
[----:B------:R-:W-:Y:S01]  /*f110*/  @P5 STS.128 [R199+0xc000], RZ ;  /* 0x00c000ffc7005388 */ /* 0x000fe20000000c00 */
[----:B--2---:R-:W-:Y:S05]  /*f120*/  IMAD.WIDE.U32 R2, R2, UR12, R4 ;  /* 0x0000000c02027c25 */ /* 0x004fea000f8e0004 */
[C---:B------:R-:W-:Y:S02]  /*f130*/  @!P5 LEA R6, P6, R2.reuse, c[0x0][0x170], 0x1 ;  /* 0x00005c000206da11 */ /* 0x040fe400078c08ff */
[----:B------:R-:W-:Y:S02]  /*f140*/  IADD3 R4, R3, UR4, RZ ;  /* 0x0000000403047c10 */ /* 0x000fe4000fffe0ff */
        /* <DEDUP_REMOVED lines=10> */
[----:B------:R-:W-:Y:S01]  /*f1f0*/  @P4 STS.128 [R199+0xe000], RZ ;  /* 0x00e000ffc7004388 */ /* 0x000fe20000000c00 */
[C---:B------:R-:W-:Y:S02]  /*f200*/  @!P5 LEA R22, P6, R3.reuse, c[0x0][0x170], 0x1 ;  /* 0x00005c000316da11 */ /* 0x040fe400078c08ff */
[----:B------:R-:W-:Y:S01]  /*f210*/  IADD3.X R4, R4, UR9, RZ, P2, !PT ;  /* 0x0000000904047c10 */ /* 0x000fe200097fe4ff */
[----:B------:R-:W-:Y:S01]  /*f220*/  @!PT LDS RZ, [RZ] ;  /* 0x00000000fffff984 */ /* 0x000fe20000000800 */
[----:B------:R-:W-:Y:S01]  /*f230*/  @!PT LDS RZ, [RZ] ;  /* 0x00000000fffff984 */ /* 0x000fe20000000800 */
[----:B------:R-:W-:Y:S01]  /*f240*/  @!PT LDS RZ, [RZ] ;  /* 0x00000000fffff984 */ /* 0x000fe20000000800 */
[----:B------:R2:W-:Y:S01]  /*f250*/  @!P4 LDGSTS.E.BYPASS.LTC128B.128 [R199+0xe000], [R26.64+0x80] ;  /* 0x0e0000801ac7cfae */ /* 0x0005e2000b901d52 */
[C---:B-----5:R-:W-:Y:S02]  /*f260*/  @!P4 LEA R20, P1, R3.reuse, c[0x0][0x170], 0x1 ;  /* 0x00005c000314ca11 */ /* 0x060fe400078208ff */
[C-C-:B------:R-:W-:Y:S01]  /*f270*/  @!P5 LEA.HI.X R23, R3.reuse, c[0x0][0x174], R4.reuse, 0x1, P6 ;  /* 0x00005d000317da11 */ /* 0x140fe200030f0c04 */
[----:B------:R-:W-:Y:S01]  /*f280*/  @P3 STS.128 [R199+0x10000], RZ ;  /* 0x010000ffc7003388 */ /* 0x000fe20000000c00 */
[C-C-:B------:R-:W-:Y:S02]  /*f290*/  @!P4 LEA.HI.X R21, R3.reuse, c[0x0][0x174], R4.reuse, 0x1, P1 ;  /* 0x00005d000315ca11 */ /* 0x140fe400008f0c04 */
[C---:B------:R-:W-:Y:S01]  /*f2a0*/  @!P3 LEA R18, P0, R3.reuse, c[0x0][0x170], 0x1 ;  /* 0x00005c000312ba11 */ /* 0x040fe200078008ff */
[----:B------:R-:W-:Y:S01]  /*f2b0*/  @!PT LDS RZ, [RZ] ;  /* 0x00000000fffff984 */ /* 0x000fe20000000800 */
[----:B------:R-:W-:Y:S01]  /*f2c0*/  @!PT LDS RZ, [RZ] ;  /* 0x00000000fffff984 */ /* 0x000fe20000000800 */
[----:B------:R-:W-:Y:S01]  /*f2d0*/  @!PT LDS RZ, [RZ] ;  /* 0x00000000fffff984 */ /* 0x000fe20000000800 */
[----:B------:R2:W-:Y:S01]  /*f2e0*/  @!P3 LDGSTS.E.BYPASS.LTC128B.128 [R199+0x10000], [R24.64+0x100] ;  /* 0x1000010018c7bfae */ /* 0x0005e2000b901d52 */
[C---:B------:R-:W-:Y:S02]  /*f2f0*/  IADD3 R2, P2, R3.reuse, UR14, RZ ;  /* 0x0000000e03027c10 */ /* 0x040fe4000ff5e0ff */
[----:B------:R-:W-:Y:S01]  /*f300*/  @!P3 LEA.HI.X R19, R3, c[0x0][0x174], R4, 0x1, P0 ;  /* 0x00005d000313ba11 */ /* 0x000fe200000f0c04 */
[----:B------:R-:W-:Y:S01]  /*f310*/  @P5 STS.128 [R199+0xc800], RZ ;  /* 0x00c800ffc7005388 */ /* 0x000fe20000000c00 */
[----:B------:R-:W-:Y:S02]  /*f320*/  @!P5 LEA R16, P1, R2, c[0x0][0x170], 0x1 ;  /* 0x00005c000210da11 */ /* 0x000fe400078208ff */
[----:B------:R-:W-:Y:S01]  /*f330*/  IADD3.X R4, R4, UR9, RZ, P2, !PT ;  /* 0x0000000904047c10 */ /* 0x000fe200097fe4ff */
[----:B------:R-:W-:Y:S01]  /*f340*/  @!PT LDS RZ, [RZ] ;  /* 0x00000000fffff984 */ /* 0x000fe20000000800 */
[----:B------:R-:W-:Y:S01]  /*f350*/  @!PT LDS RZ, [RZ] ;  /* 0x00000000fffff984 */ /* 0x000fe20000000800 */
[----:B------:R-:W-:Y:S01]  /*f360*/  @!PT LDS RZ, [RZ] ;  /* 0x00000000fffff984 */ /* 0x000fe20000000800 */
[----:B------:R3:W-:Y:S01]  /*f370*/  @!P5 LDGSTS.E.BYPASS.LTC128B.128 [R199+0xc800], [R22.64] ;  /* 0x0c80000016c7dfae */ /* 0x0007e2000b901d52 */
[C---:B------:R-:W-:Y:S02]  /*f380*/  @!P4 LEA R12, P0, R2.reuse, c[0x0][0x170], 0x1 ;  /* 0x00005c00020cca11 */ /* 0x040fe400078008ff */
        /* <DEDUP_REMOVED lines=11> */
[----:B------:R-:W-:Y:S02]  /*f440*/  IADD3.X R5, R4, UR9, RZ, P6, !PT ;  /* 0x0000000904057c10 */ /* 0x000fe4000b7fe4ff */
[C---:B------:R-:W-:Y:S01]  /*f450*/  @!P5 LEA R14, P6, R3.reuse, c[0x0][0x170], 0x1 ;  /* 0x00005c00030eda11 */ /* 0x040fe200078c08ff */
[----:B------:R-:W-:Y:S01]  /*f460*/  @!PT LDS RZ, [RZ] ;  /* 0x00000000fffff984 */ /* 0x000fe20000000800 */
[----:B------:R-:W-:Y:S01]  /*f470*/  @!PT LDS RZ, [RZ] ;  /* 0x00000000fffff984 */ /* 0x000fe20000000800 */
[----:B------:R-:W-:Y:S01]  /*f480*/  @!PT LDS RZ, [RZ] ;  /* 0x00000000fffff984 */ /* 0x000fe20000000800 */
[----:B------:R4:W-:Y:S01]  /*f490*/  @!P3 LDGSTS.E.BYPASS.LTC128B.128 [R199+0x10800], [R18.64+0x100] ;  /* 0x1080010012c7bfae */ /* 0x0009e2000b901d52 */
[C---:B------:R-:W-:Y:S02]  /*f4a0*/  @!P4 LEA R8, P1, R3.reuse, c[0x0][0x170], 0x1 ;  /* 0x00005c000308ca11 */ /* 0x040fe400078208ff */
[C-C-:B------:R-:W-:Y:S01]  /*f4b0*/  @!P5 LEA.HI.X R15, R3.reuse, c[0x0][0x174], R5.reuse, 0x1, P6 ;  /* 0x00005d00030fda11 */ /* 0x140fe200030f0c05 */
[----:B------:R-:W-:Y:S01]  /*f4c0*/  @P5 STS.128 [R199+0xd000], RZ ;  /* 0x00d000ffc7005388 */ /* 0x000fe20000000c00 */
[C-C-:B------:R-:W-:Y:S02]  /*f4d0*/  @!P4 LEA.HI.X R9, R3.reuse, c[0x0][0x174], R5.reuse, 0x1, P1 ;  /* 0x00005d000309ca11 */ /* 0x140fe400008f0c05 */
[C---:B-1----:R-:W-:Y:S01]  /*f4e0*/  @!P3 LEA R6, P0, R3.reuse, c[0x0][0x170], 0x1 ;  /* 0x00005c000306ba11 */ /* 0x042fe200078008ff */
[----:B------:R-:W-:Y:S01]  /*f4f0*/  @!PT LDS RZ, [RZ] ;  /* 0x00000000fffff984 */ /* 0x000fe20000000800 */
[----:B------:R-:W-:Y:S01]  /*f500*/  @!PT LDS RZ, [RZ] ;  /* 0x00000000fffff984 */ /* 0x000fe20000000800 */
[----:B------:R-:W-:Y:S01]  /*f510*/  @!PT LDS RZ, [RZ] ;  /* 0x00000000fffff984 */ /* 0x000fe20000000800 */
[----:B------:R4:W-:Y:S03]  /*f520*/  @!P5 LDGSTS.E.BYPASS.LTC128B.128 [R199+0xd000], [R16.64] ;  /* 0x0d00000010c7dfae */ /* 0x0009e6000b901d52 */
[----:B------:R-:W-:Y:S01]  /*f530*/  @!P3 LEA.HI.X R7, R3, c[0x0][0x174], R5, 0x1, P0 ;  /* 0x00005d000307ba11 */ /* 0x000fe200000f0c05 */
[----:B------:R-:W-:Y:S01]  /*f540*/  @P4 STS.128 [R199+0xf000], RZ ;  /* 0x00f000ffc7004388 */ /* 0x000fe20000000c00 */
[----:B------:R-:W-:Y:S03]  /*f550*/  PLOP3.LUT P0, PT, PT, PT, UP0, 0x80, 0x0 ;  /* 0x000000000000781c */ /* 0x000fe60003f0f008 */
        /* <DEDUP_REMOVED lines=25> */
[----:B----4-:R-:W-:Y:S04]  /*f6f0*/  LDSM.16.M88.4 R16, [R176+0x6800] ;  /* 0x00680000b010783b */ /* 0x010fe80000000200 */
[----:B--2---:R-:W-:Y:S04]  /*f700*/  LDSM.16.M88.4 R24, [R176+0x7000] ;  /* 0x00700000b018783b */ /* 0x004fe80000000200 */
[----:B------:R-:W-:Y:S04]  /*f710*/  LDSM.16.M88.4 R136, [R176+0x7800] ;  /* 0x00780000b088783b */ /* 0x000fe80000000200 */
[----:B-1----:R-:W3:Y:S04]  /*f720*/  LDSM.16.M88.4 R8, [R176+0x6000] ;  /* 0x00600000b008783b */ /* 0x002ee80000000200 */
[----:B------:R-:W0:Y:S04]  /*f730*/  LDGDEPBAR ;  /* 0x00000000000079af */ /* 0x000e280000000000 */
[----:B------:R-:W-:Y:S04]  /*f740*/  LDSM.16.M88.4 R140, [R184] ;  /* 0x00000000b88c783b */ /* 0x000fe80000000200 */
[----:B------:R-:W1:Y:S04]  /*f750*/  LDSM.16.M88.4 R144, [R187] ;  /* 0x00000000bb90783b */ /* 0x000e680000000200 */
[----:B------:R-:W2:Y:S04]  /*f760*/  LDSM.16.M88.4 R148, [R198] ;  /* 0x00000000c694783b */ /* 0x000ea80000000200 */
[----:B------:R-:W4:Y:S04]  /*f770*/  LDSM.16.M88.4 R152, [R197] ;  /* 0x00000000c598783b */ /* 0x000f280000000200 */
[----:B------:R-:W1:Y:S04]  /*f780*/  LDSM.16.M88.4 R156, [R196] ;  /* 0x00000000c49c783b */ /* 0x000e680000000200 */
[----:B------:R-:W-:Y:S04]  /*f790*/  LDSM.16.M88.4 R160, [R186] ;  /* 0x00000000baa0783b */ /* 0x000fe80000000200 */
[----:B------:R-:W1:Y:S04]  /*f7a0*/  LDSM.16.M88.4 R164, [R182+0x6000] ;  /* 0x00600000b6a4783b */ /* 0x000e680000000200 */
[----:B------:R-:W1:Y:S01]  /*f7b0*/  LDSM.16.M88.4 R168, [R182+0x6800] ;  /* 0x00680000b6a8783b */ /* 0x000e620000000200 */
[C---:B---3--:R-:W-:Y:S03]  /*f7c0*/  HMMA.16816.F32.BF16 R4, R32.reuse, R8, RZ ;  /* 0x000000082004723c */ /* 0x048fe600000418ff */
[----:B------:R-:W-:Y:S05]  /*f7d0*/  LDSM.16.M88.4 R172, [R182+0x7800] ;  /* 0x00780000b6ac783b */ /* 0x000fea0000000200 */
[C---:B------:R-:W-:Y:S08]  /*f7e0*/  HMMA.16816.F32.BF16 R8, R32.reuse, R10, RZ ;  /* 0x0000000a2008723c */ /* 0x040ff000000418ff */
[C---:B------:R-:W-:Y:S08]  /*f7f0*/  HMMA.16816.F32.BF16 R12, R32.reuse, R16, RZ ;  /* 0x00000010200c723c */ /* 0x040ff000000418ff */
[C---:B------:R-:W-:Y:S08]  /*f800*/  HMMA.16816.F32.BF16 R16, R32.reuse, R18, RZ ;  /* 0x000000122010723c */ /* 0x040ff000000418ff */
[C---:B------:R-:W-:Y:S08]  /*f810*/  HMMA.16816.F32.BF16 R20, R32.reuse, R24, RZ ;  /* 0x000000182014723c */ /* 0x040ff000000418ff */
[C---:B------:R-:W-:Y:S08]  /*f820*/  HMMA.16816.F32.BF16 R24, R32.reuse, R26, RZ ;  /* 0x0000001a2018723c */ /* 0x040ff000000418ff */
[C---:B------:R-:W-:Y:S08]  /*f830*/  HMMA.16816.F32.BF16 R28, R32.reuse, R136, RZ ;  /* 0x00000088201c723c */ /* 0x040ff000000418ff */
[----:B------:R-:W-:Y:S01]  /*f840*/  HMMA.16816.F32.BF16 R32, R32, R138, RZ ;  /* 0x0000008a2020723c */ /* 0x000fe200000418ff */
[----:B------:R-:W3:Y:S07]  /*f850*/  LDSM.16.M88.4 R136, [R182+0x7000] ;  /* 0x00700000b688783b */ /* 0x000eee0000000200 */
[C---:B-1----:R-:W-:Y:S08]  /*f860*/  HMMA.16816.F32.BF16 R4, R140.reuse, R144, R4 ;  /* 0x000000908c04723c */ /* 0x042ff00000041804 */
[C---:B------:R-:W-:Y:S01]  /*f870*/  HMMA.16816.F32.BF16 R8, R140.reuse, R146, R8 ;  /* 0x000000928c08723c */ /* 0x040fe20000041808 */
[----:B------:R-:W-:Y:S07]  /*f880*/  LDSM.16.M88.4 R144, [R185] ;  /* 0x00000000b990783b */ /* 0x000fee0000000200 */
[C---:B--2---:R-:W-:Y:S08]  /*f890*/  HMMA.16816.F32.BF16 R12, R140.reuse, R148, R12 ;  /* 0x000000948c0c723c */ /* 0x044ff0000004180c */
[C---:B------:R-:W-:Y:S01]  /*f8a0*/  HMMA.16816.F32.BF16 R16, R140.reuse, R150, R16 ;  /* 0x000000968c10723c */ /* 0x040fe20000041810 */
[----:B------:R-:W1:Y:S07]  /*f8b0*/  LDSM.16.M88.4 R148, [R181] ;  /* 0x00000000b594783b */ /* 0x000e6e0000000200 */
[C---:B----4-:R-:W-:Y:S08]  /*f8c0*/  HMMA.16816.F32.BF16 R20, R140.reuse, R152, R20 ;  /* 0x000000988c14723c */ /* 0x050ff00000041814 */
[C---:B------:R-:W-:Y:S01]  /*f8d0*/  HMMA.16816.F32.BF16 R24, R140.reuse, R154, R24 ;  /* 0x0000009a8c18723c */ /* 0x040fe20000041818 */
[----:B------:R-:W2:Y:S07]  /*f8e0*/  LDSM.16.M88.4 R152, [R181+0x800] ;  /* 0x00080000b598783b */ /* 0x000eae0000000200 */
[C---:B------:R-:W-:Y:S08]  /*f8f0*/  HMMA.16816.F32.BF16 R28, R140.reuse, R156, R28 ;  /* 0x0000009c8c1c723c */ /* 0x040ff0000004181c */
[----:B------:R-:W-:Y:S01]  /*f900*/  HMMA.16816.F32.BF16 R32, R140, R158, R32 ;  /* 0x0000009e8c20723c */ /* 0x000fe20000041820 */
[----:B------:R-:W4:Y:S04]  /*f910*/  LDSM.16.M88.4 R140, [R181+0x1000] ;  /* 0x00100000b58c783b */ /* 0x000f280000000200 */
[----:B------:R-:W1:Y:S03]  /*f920*/  LDSM.16.M88.4 R156, [R181+0x1800] ;  /* 0x00180000b59c783b */ /* 0x000e660000000200 */
[C---:B------:R-:W-:Y:S08]  /*f930*/  HMMA.16816.F32.BF16 R4, R160.reuse, R164, R4 ;  /* 0x000000a4a004723c */ /* 0x040ff00000041804 */
[C---:B------:R-:W-:Y:S01]  /*f940*/  HMMA.16816.F32.BF16 R8, R160.reuse, R166, R8 ;  /* 0x000000a6a008723c */ /* 0x040fe20000041808 */
[----:B------:R-:W-:Y:S07]  /*f950*/  LDSM.16.M88.4 R164, [R176+0x8000] ;  /* 0x00800000b0a4783b */ /* 0x000fee0000000200 */
[C---:B------:R-:W-:Y:S08]  /*f960*/  HMMA.16816.F32.BF16 R12, R160.reuse, R168, R12 ;  /* 0x000000a8a00c723c */ /* 0x040ff0000004180c */
[C---:B------:R-:W-:Y:S01]  /*f970*/  HMMA.16816.F32.BF16 R16, R160.reuse, R170, R16 ;  /* 0x000000aaa010723c */ /* 0x040fe20000041810 */
[----:B------:R-:W-:Y:S07]  /*f980*/  LDSM.16.M88.4 R168, [R176+0x8800] ;  /* 0x00880000b0a8783b */ /* 0x000fee0000000200 */
[C---:B---3--:R-:W-:Y:S08]  /*f990*/  HMMA.16816.F32.BF16 R20, R160.reuse, R136, R20 ;  /* 0x00000088a014723c */ /* 0x048ff00000041814 */
[C---:B------:R-:W-:Y:S01]  /*f9a0*/  HMMA.16816.F32.BF16 R24, R160.reuse, R138, R24 ;  /* 0x0000008aa018723c */ /* 0x040fe20000041818 */
[----:B------:R-:W3:Y:S07]  /*f9b0*/  LDSM.16.M88.4 R136, [R183+0x2000] ;  /* 0x00200000b788783b */ /* 0x000eee0000000200 */
[C---:B------:R-:W-:Y:S08]  /*f9c0*/  HMMA.16816.F32.BF16 R28, R160.reuse, R172, R28 ;  /* 0x000000aca01c723c */ /* 0x040ff0000004181c */
[----:B------:R-:W-:Y:S01]  /*f9d0*/  HMMA.16816.F32.BF16 R32, R160, R174, R32 ;  /* 0x000000aea020723c */ /* 0x000fe20000041820 */
[----:B------:R-:W3:Y:S04]  /*f9e0*/  LDSM.16.M88.4 R160, [R176+0x9000] ;  /* 0x00900000b0a0783b */ /* 0x000ee80000000200 */
[----:B------:R-:W3:Y:S03]  /*f9f0*/  LDSM.16.M88.4 R172, [R176+0x9800] ;  /* 0x00980000b0ac783b */ /* 0x000ee60000000200 */
[C---:B-1----:R-:W-:Y:S08]  /*fa00*/  HMMA.16816.F32.BF16 R4, R144.reuse, R148, R4 ;  /* 0x000000949004723c */ /* 0x042ff00000041804 */
[C---:B------:R-:W-:Y:S01]  /*fa10*/  HMMA.16816.F32.BF16 R8, R144.reuse, R150, R8 ;  /* 0x000000969008723c */ /* 0x040fe20000041808 */
[----:B------:R-:W-:Y:S07]  /*fa20*/  LDSM.16.M88.4 R148, [R195] ;  /* 0x00000000c394783b */ /* 0x000fee0000000200 */
[C---:B--2---:R-:W-:Y:S08]  /*fa30*/  HMMA.16816.F32.BF16 R12, R144.reuse, R152, R12 ;  /* 0x00000098900c723c */ /* 0x044ff0000004180c */
[C---:B------:R-:W-:Y:S01]  /*fa40*/  HMMA.16816.F32.BF16 R16, R144.reuse, R154, R16 ;  /* 0x0000009a9010723c */ /* 0x040fe20000041810 */
[----:B------:R-:W-:Y:S07]  /*fa50*/  LDSM.16.M88.4 R152, [R194] ;  /* 0x00000000c298783b */ /* 0x000fee0000000200 */
[C---:B----4-:R-:W-:Y:S08]  /*fa60*/  HMMA.16816.F32.BF16 R20, R144.reuse, R140, R20 ;  /* 0x0000008c9014723c */ /* 0x050ff00000041814 */
[C---:B------:R-:W-:Y:S01]  /*fa70*/  HMMA.16816.F32.BF16 R24, R144.reuse, R142, R24 ;  /* 0x0000008e9018723c */ /* 0x040fe20000041818 */
[----:B------:R-:W1:Y:S07]  /*fa80*/  LDSM.16.M88.4 R140, [R184+0x2000] ;  /* 0x00200000b88c783b */ /* 0x000e6e0000000200 */
[C---:B------:R-:W-:Y:S08]  /*fa90*/  HMMA.16816.F32.BF16 R28, R144.reuse, R156, R28 ;  /* 0x0000009c901c723c */ /* 0x040ff0000004181c */
[----:B------:R-:W-:Y:S01]  /*faa0*/  HMMA.16816.F32.BF16 R32, R144, R158, R32 ;  /* 0x0000009e9020723c */ /* 0x000fe20000041820 */
[----:B------:R-:W2:Y:S04]  /*fab0*/  LDSM.16.M88.4 R144, [R193] ;  /* 0x00000000c190783b */ /* 0x000ea80000000200 */
[----:B------:R-:W4:Y:S03]  /*fac0*/  LDSM.16.M88.4 R156, [R192] ;  /* 0x00000000c09c783b */ /* 0x000f260000000200 */
        /* <DEDUP_REMOVED lines=22> */
[C---:B----4-:R-:W-:Y:S08]  /*fc30*/  HMMA.16816.F32.BF16 R28, R140.reuse, R156, R28 ;  /* 0x0000009c8c1c723c */ /* 0x050ff0000004181c */
[----:B------:R-:W-:Y:S01]  /*fc40*/  HMMA.16816.F32.BF16 R32, R140, R158, R32 ;  /* 0x0000009e8c20723c */ /* 0x000fe20000041820 */
[----:B------:R-:W2:Y:S04]  /*fc50*/  LDSM.16.M88.4 R140, [R181+0x3000] ;  /* 0x00300000b58c783b */ /* 0x000ea80000000200 */
[----:B------:R-:W4:Y:S03]  /*fc60*/  LDSM.16.M88.4 R156, [R181+0x3800] ;  /* 0x00380000b59c783b */ /* 0x000f260000000200 */
        /* <DEDUP_REMOVED lines=16> */
[C---:B------:R-:W-:Y:S08]  /*fd70*/  HMMA.16816.F32.BF16 R12, R144.reuse, R152, R12 ;  /* 0x00000098900c723c */ /* 0x040ff0000004180c */
[C---:B------:R-:W-:Y:S01]  /*fd80*/  HMMA.16816.F32.BF16 R16, R144.reuse, R154, R16 ;  /* 0x0000009a9010723c */ /* 0x040fe20000041810 */
[----:B------:R-:W-:Y:S07]  /*fd90*/  LDSM.16.M88.4 R152, [R190] ;  /* 0x00000000be98783b */ /* 0x000fee0000000200 */
[C---:B--2---:R-:W-:Y:S08]  /*fda0*/  HMMA.16816.F32.BF16 R20, R144.reuse, R140, R20 ;  /* 0x0000008c9014723c */ /* 0x044ff00000041814 */
[C---:B------:R-:W-:Y:S01]  /*fdb0*/  HMMA.16816.F32.BF16 R24, R144.reuse, R142, R24 ;  /* 0x0000008e9018723c */ /* 0x040fe20000041818 */
[----:B------:R-:W1:Y:S07]  /*fdc0*/  LDSM.16.M88.4 R140, [R184+0x4000] ;  /* 0x00400000b88c783b */ /* 0x000e6e0000000200 */
[C---:B----4-:R-:W-:Y:S08]  /*fdd0*/  HMMA.16816.F32.BF16 R28, R144.reuse, R156, R28 ;  /* 0x0000009c901c723c */ /* 0x050ff0000004181c */
        /* <DEDUP_REMOVED lines=29> */
[C---:B---3--:R-:W-:Y:S01]  /*ffb0*/  HMMA.16816.F32.BF16 R4, R160.reuse, R164, R4 ;  /* 0x000000a4a004723c */ /* 0x048fe20000041804 */
[----:B------:R-:W-:Y:S04]  /*ffc0*/  DEPBAR.LE SB0, 0x0 ;  /* 0x000080000000791a */ /* 0x000fe80000000000 */
[----:B------:R-:W-:Y:S03]  /*ffd0*/  BAR.SYNC.DEFER_BLOCKING 0x0 ;  /* 0x0000000000007b1d */ /* 0x000fe60000010000 */
[C---:B------:R-:W-:Y:S07]  /*ffe0*/  HMMA.16816.F32.BF16 R8, R160.reuse, R166, R8 ;  /* 0x000000a6a008723c */ /* 0x040fee0000041808 */
[----:B------:R-:W-:Y:S01]  /*fff0*/  IMAD.MOV.U32 R166, RZ, RZ, R119 ;  /* 0x000000ffffa67224 */ /* 0x000fe200078e0077 */
[C---:B------:R-:W-:Y:S04]  /*10000*/  HMMA.16816.F32.BF16 R12, R160.reuse, R168, R12 ;  /* 0x000000a8a00c723c */ /* 0x040fe8000004180c */
[----:B------:R-:W-:Y:S04]  /*10010*/  IMAD.MOV.U32 R167, RZ, RZ, R118 ;  /* 0x000000ffffa77224 */ /* 0x000fe800078e0076 */
[C---:B------:R-:W-:Y:S08]  /*10020*/  HMMA.16816.F32.BF16 R16, R160.reuse, R170, R16 ;  /* 0x000000aaa010723c */ /* 0x040ff00000041810 */
[C---:B------:R-:W-:Y:S08]  /*10030*/  HMMA.16816.F32.BF16 R20, R160.reuse, R136, R20 ;  /* 0x00000088a014723c */ /* 0x040ff00000041814 */
[C---:B------:R-:W-:Y:S08]  /*10040*/  HMMA.16816.F32.BF16 R24, R160.reuse, R138, R24 ;  /* 0x0000008aa018723c */ /* 0x040ff00000041818 */
[C---:B------:R-:W-:Y:S08]  /*10050*/  HMMA.16816.F32.BF16 R28, R160.reuse, R172, R28 ;  /* 0x000000aca01c723c */ /* 0x040ff0000004181c */
[----:B------:R-:W-:Y:S08]  /*10060*/  HMMA.16816.F32.BF16 R32, R160, R174, R32 ;  /* 0x000000aea020723c */ /* 0x000ff00000041820 */
[C---:B-1----:R-:W-:Y:S08]  /*10070*/  HMMA.16816.F32.BF16 R4, R144.reuse, R148, R4 ;  /* 0x000000949004723c */ /* 0x042ff00000041804 */
[C---:B------:R-:W-:Y:S08]  /*10080*/  HMMA.16816.F32.BF16 R8, R144.reuse, R150, R8 ;  /* 0x000000969008723c */ /* 0x040ff00000041808 */
[C---:B------:R-:W-:Y:S08]  /*10090*/  HMMA.16816.F32.BF16 R12, R144.reuse, R152, R12 ;  /* 0x00000098900c723c */ /* 0x040ff0000004180c */
[C---:B------:R-:W-:Y:S08]  /*100a0*/  HMMA.16816.F32.BF16 R16, R144.reuse, R154, R16 ;  /* 0x0000009a9010723c */ /* 0x040ff00000041810 */
[C---:B--2---:R-:W-:Y:S08]  /*100b0*/  HMMA.16816.F32.BF16 R20, R144.reuse, R140, R20 ;  /* 0x0000008c9014723c */ /* 0x044ff00000041814 */
[C---:B------:R-:W-:Y:S08]  /*100c0*/  HMMA.16816.F32.BF16 R24, R144.reuse, R142, R24 ;  /* 0x0000008e9018723c */ /* 0x040ff00000041818 */
[C---:B----4-:R-:W-:Y:S08]  /*100d0*/  HMMA.16816.F32.BF16 R28, R144.reuse, R156, R28 ;  /* 0x0000009c901c723c */ /* 0x050ff0000004181c */
[----:B------:R-:W-:Y:S01]  /*100e0*/  HMMA.16816.F32.BF16 R32, R144, R158, R32 ;  /* 0x0000009e9020723c */ /* 0x000fe20000041820 */
[----:B------:R-:W-:-:S07]  /*100f0*/  @P0 BRA `(.L_x_490) ;  /* 0xffffe8f000000947 */ /* 0x000fce000383ffff */
.L_x_489:
[----:B------:R-:W2:Y:S01]  /*10100*/  LDL.64 R174, [R1+0x18] ;  /* 0x0000180001ae7983 */ /* 0x000ea20000100a00 */
[----:B------:R-:W-:Y:S01]  /*10110*/  FMNMX.FTZ R2, R4, R0, !PT ;  /* 0x0000000004027209 */ /* 0x000fe20007810000 */
[----:B------:R-:W-:Y:S01]  /*10120*/  USHF.L.U32 UR31, UR21, 0x1, URZ ;  /* 0x00000001151f7899 */ /* 0x000fe2000800063f */
[----:B------:R-:W-:Y:S01]  /*10130*/  PRMT R169, R251, 0x7054, R251 ;  /* 0x00007054fba97816 */ /* 0x000fe200000000fb */
[----:B------:R-:W-:Y:S01]  /*10140*/  UIADD3 UR4, UR23, -0x4498517b, URZ ;  /* 0xbb67ae8517047890 */ /* 0x000fe2000fffe03f */
[----:B------:R-:W-:Y:S01]  /*10150*/  FMNMX.FTZ R2, R5, R2, !PT ;  /* 0x0000000205027209 */ /* 0x000fe20007810000 */
[----:B------:R-:W-:Y:S01]  /*10160*/  STL [R1+0xe0], R184 ;  /* 0x0000e0b801007387 */ /* 0x000fe20000100800 */
[----:B------:R-:W-:Y:S02]  /*10170*/  ULOP3.LUT UR5, UR31, UR23, URZ, 0x3c, !UPT ;  /* 0x000000171f057292 */ /* 0x000fe4000f8e3c3f */
[----:B------:R-:W-:Y:S01]  /*10180*/  FMNMX.FTZ R2, R8, R2, !PT ;  /* 0x0000000208027209 */ /* 0x000fe20007810000 */
[----:B------:R-:W-:Y:S01]  /*10190*/  STL [R1+0xdc], R183 ;  /* 0x0000dcb701007387 */ /* 0x000fe20000100800 */
[----:B------:R-:W-:Y:S02]  /*101a0*/  UIADD3 UR29, UR22, -0x61c88647, URZ ;  /* 0x9e3779b9161d7890 */ /* 0x000fe4000fffe03f */
[----:B------:R-:W-:Y:S01]  /*101b0*/  FMNMX.FTZ R2, R9, R2, !PT ;  /* 0x0000000209027209 */ /* 0x000fe20007810000 */
[----:B------:R-:W-:Y:S01]  /*101c0*/  UIADD3 UR24, UR22, 0x3c6ef372, URZ ;  /* 0x3c6ef37216187890 */ /* 0x000fe2000fffe03f */
[----:B------:R-:W-:Y:S01]  /*101d0*/  STL [R1+0xd8], R182 ;  /* 0x0000d8b601007387 */ /* 0x000fe20000100800 */
        /* <DEDUP_REMOVED lines=8> */
[----:B------:R-:W-:Y:S01]  /*10260*/  STL [R1+0xd4], R181 ;  /* 0x0000d4b501007387 */ /* 0x000fe20000100800 */
[----:B------:R-:W-:Y:S01]  /*10270*/  FMNMX.FTZ R116, R16, R3, !PT ;  /* 0x0000000310747209 */ /* 0x000fe20007810000 */
[----:B------:R-:W-:Y:S01]  /*10280*/  UIADD3 UR27, UR23, 0x646e171e, URZ ;  /* 0x646e171e171b7890 */ /* 0x000fe2000fffe03f */
[----:B------:R-:W-:Y:S01]  /*10290*/  FMNMX.FTZ R2, R10, R2, !PT ;  /* 0x000000020a027209 */ /* 0x000fe20007810000 */
[----:B------:R-:W-:Y:S01]  /*102a0*/  STL [R1+0xd0], R176 ;  /* 0x0000d0b001007387 */ /* 0x000fe20000100800 */
[----:B------:R-:W-:Y:S01]  /*102b0*/  FMNMX.FTZ R116, R17, R116, !PT ;  /* 0x0000007411747209 */ /* 0x000fe20007810000 */
[----:B------:R-:W-:Y:S01]  /*102c0*/  UIADD3 UR31, UR31, 0x1, URZ ;  /* 0x000000011f1f7890 */ /* 0x000fe2000fffe03f */
[----:B------:R-:W-:Y:S01]  /*102d0*/  FMNMX.FTZ R2, R11, R2, !PT ;  /* 0x000000020b027209 */ /* 0x000fe20007810000 */
[----:B-1----:R-:W-:Y:S01]  /*102e0*/  LDSM.16.MT88.4 R140, [R177+0xc000] ;  /* 0x00c00000b18c783b */ /* 0x002fe20000004200 */
[----:B------:R-:W-:Y:S01]  /*102f0*/  FMNMX.FTZ R116, R20, R116, !PT ;  /* 0x0000007414747209 */ /* 0x000fe20007810000 */
[----:B------:R-:W-:Y:S01]  /*10300*/  ULOP3.LUT UR31, UR31, UR23, URZ, 0x3c, !UPT ;  /* 0x000000171f1f7292 */ /* 0x000fe2000f8e3c3f */
        /* <DEDUP_REMOVED lines=15> */
[----:B------:R-:W-:Y:S03]  /*10400*/  FMNMX.FTZ R2, R27, R2, !PT ;  /* 0x000000021b027209 */ /* 0x000fe60007810000 */
[----:B------:R-:W1:Y:S01]  /*10410*/  SHFL.BFLY PT, R118, R116, 0x2, 0x1f ;  /* 0x0c401f0074767f89 */ /* 0x000e6200000e0000 */
[----:B------:R-:W-:Y:S04]  /*10420*/  FMNMX.FTZ R2, R30, R2, !PT ;  /* 0x000000021e027209 */ /* 0x000fe80007810000 */
[----:B------:R-:W-:Y:S04]  /*10430*/  FMNMX.FTZ R2, R31, R2, !PT ;  /* 0x000000021f027209 */ /* 0x000fe80007810000 */
[----:B------:R-:W-:Y:S04]  /*10440*/  FMNMX.FTZ R2, R34, R2, !PT ;  /* 0x0000000222027209 */ /* 0x000fe80007810000 */
[----:B------:R-:W-:Y:S05]  /*10450*/  FMNMX.FTZ R2, R35, R2, !PT ;  /* 0x0000000223027209 */ /* 0x000fea0007810000 */
[----:B------:R-:W3:Y:S01]  /*10460*/  SHFL.BFLY PT, R3, R2, 0x2, 0x1f ;  /* 0x0c401f0002037f89 */ /* 0x000ee200000e0000 */
[----:B-1----:R-:W-:Y:S07]  /*10470*/  FMNMX.FTZ R116, R116, R118, !PT ;  /* 0x0000007674747209 */ /* 0x002fee0007810000 */
[----:B------:R-:W1:Y:S01]  /*10480*/  SHFL.BFLY PT, R118, R116, 0x1, 0x1f ;  /* 0x0c201f0074767f89 */ /* 0x000e6200000e0000 */
[----:B---3--:R-:W-:Y:S02]  /*10490*/  FMNMX.FTZ R2, R2, R3, !PT ;  /* 0x0000000302027209 */ /* 0x008fe40007810000 */
[----:B------:R-:W-:Y:S01]  /*104a0*/  LOP3.LUT R3, R211, UR5, RZ, 0x3c, !PT ;  /* 0x00000005d3037c12 */ /* 0x000fe2000f8e3cff */
[----:B------:R-:W-:Y:S04]  /*104b0*/  UIADD3 UR5, UR23, -0x126145ec, URZ ;  /* 0xed9eba1417057890 */ /* 0x000fe8000fffe03f */
[----:B------:R-:W3:Y:S01]  /*104c0*/  SHFL.BFLY PT, R119, R2, 0x1, 0x1f ;  /* 0x0c201f0002777f89 */ /* 0x000ee200000e0000 */
[----:B------:R-:W-:Y:S01]  /*104d0*/  IMAD.WIDE.U32 R136, R3, -0x326172a9, RZ ;  /* 0xcd9e8d5703887825 */ /* 0x000fe200078e00ff */
[----:B-1----:R-:W-:Y:S04]  /*104e0*/  FMNMX.FTZ R116, R116, R118, !PT ;  /* 0x0000007674747209 */ /* 0x002fe80007810000 */
[C---:B------:R-:W-:Y:S01]  /*104f0*/  FSETP.NEU.FTZ.AND P0, PT, R116.reuse, -INF , PT ;  /* 0xff8000007400780b */ /* 0x040fe20003f1d000 */
[C---:B------:R-:W-:Y:S02]  /*10500*/  FMUL.FTZ R168, R116.reuse, c[0x0][0x23c] ;  /* 0x00008f0074a87a20 */ /* 0x040fe40000410000 */
[----:B------:R-:W-:Y:S03]  /*10510*/  FADD.FTZ R0, -R116, R0 ;  /* 0x0000000074007221 */ /* 0x000fe60000010100 */
[----:B------:R-:W-:Y:S01]  /*10520*/  FSEL R168, R168, RZ, P0 ;  /* 0x000000ffa8a87208 */ /* 0x000fe20000000000 */
[----:B------:R-:W-:Y:S04]  /*10530*/  FMUL.FTZ R0, R0, c[0x0][0x23c] ;  /* 0x00008f0000007a20 */ /* 0x000fe80000410000 */
[--C-:B------:R-:W-:Y:S02]  /*10540*/  FFMA.FTZ R5, R5, c[0x0][0x23c], -R168.reuse ;  /* 0x00008f0005057a23 */ /* 0x100fe400000108a8 */
[----:B------:R-:W-:Y:S01]  /*10550*/  FFMA.FTZ R118, R4, c[0x0][0x23c], -R168 ;  /* 0x00008f0004767a23 */ /* 0x000fe200000108a8 */
[----:B------:R-:W-:Y:S01]  /*10560*/  LOP3.LUT R4, R209, UR4, R210, 0x96, !PT ;  /* 0x00000004d1047c12 */ /* 0x000fe2000f8e96d2 */
[----:B------:R-:W-:Y:S01]  /*10570*/  MUFU.EX2 R183, R5 ;  /* 0x0000000500b77308 */ /* 0x000fe20000000800 */
[----:B---3--:R-:W-:Y:S01]  /*10580*/  FMNMX.FTZ R3, R2, R119, !PT ;  /* 0x0000007702037209 */ /* 0x008fe20007810000 */
[----:B------:R-:W-:Y:S01]  /*10590*/  UIADD3 UR4, UR22, -0x4ab325aa, URZ ;  /* 0xb54cda5616047890 */ /* 0x000fe2000fffe03f */
[----:B------:R-:W-:Y:S02]  /*105a0*/  FFMA.FTZ R8, R8, c[0x0][0x23c], -R168 ;  /* 0x00008f0008087a23 */ /* 0x000fe400000108a8 */
[----:B------:R-:W-:Y:S01]  /*105b0*/  IMAD.WIDE.U32 R170, R4, -0x326172a9, RZ ;  /* 0xcd9e8d5704aa7825 */ /* 0x000fe200078e00ff */
[C---:B------:R-:W-:Y:S03]  /*105c0*/  FSETP.NEU.FTZ.AND P0, PT, R3.reuse, -INF , PT ;  /* 0xff8000000300780b */ /* 0x040fe60003f1d000 */
[----:B------:R-:W-:Y:S01]  /*105d0*/  FMUL.FTZ R163, R3, c[0x0][0x23c] ;  /* 0x00008f0003a37a20 */ /* 0x000fe20000410000 */
[----:B------:R-:W-:Y:S01]  /*105e0*/  LOP3.LUT R136, R171, UR24, R136, 0x96, !PT ;  /* 0x00000018ab887c12 */ /* 0x000fe2000f8e9688 */
[----:B------:R-:W1:Y:S01]  /*105f0*/  MUFU.EX2 R202, R118 ;  /* 0x0000007600ca7308 */ /* 0x000e620000000800 */
[--C-:B------:R-:W-:Y:S02]  /*10600*/  FFMA.FTZ R9, R9, c[0x0][0x23c], -R168.reuse ;  /* 0x00008f0009097a23 */ /* 0x100fe400000108a8 */
        /* <DEDUP_REMOVED lines=9> */
[--C-:B------:R-:W-:Y:S02]  /*106a0*/  FFMA.FTZ R15, R15, c[0x0][0x23c], -R163.reuse ;  /* 0x00008f000f0f7a23 */ /* 0x100fe400000108a3 */
[--C-:B------:R-:W-:Y:S01]  /*106b0*/  FFMA.FTZ R16, R16, c[0x0][0x23c], -R168.reuse ;  /* 0x00008f0010107a23 */ /* 0x100fe200000108a8 */
[----:B------:R-:W-:Y:S01]  /*106c0*/  MUFU.EX2 R184, R6 ;  /* 0x0000000600b87308 */ /* 0x000fe20000000800 */
[--C-:B------:R-:W-:Y:S01]  /*106d0*/  FFMA.FTZ R17, R17, c[0x0][0x23c], -R168.reuse ;  /* 0x00008f0011117a23 */ /* 0x100fe200000108a8 */
[----:B-1----:R-:W-:Y:S01]  /*106e0*/  F2FP.BF16.PACK_AB R158, R183, R202 ;  /* 0x000000cab79e723e */ /* 0x002fe200000010ff */
[--C-:B------:R-:W-:Y:S02]  /*106f0*/  FFMA.FTZ R18, R18, c[0x0][0x23c], -R163.reuse ;  /* 0x00008f0012127a23 */ /* 0x100fe400000108a3 */
[----:B------:R-:W-:Y:S01]  /*10700*/  FFMA.FTZ R19, R19, c[0x0][0x23c], -R163 ;  /* 0x00008f0013137a23 */ /* 0x000fe200000108a3 */
[----:B------:R-:W-:Y:S01]  /*10710*/  PRMT R157, R158, 0x7632, R157 ;  /* 0x000076329e9d7816 */ /* 0x000fe2000000009d */
[--C-:B------:R-:W-:Y:S03]  /*10720*/  FFMA.FTZ R20, R20, c[0x0][0x23c], -R168.reuse ;  /* 0x00008f0014147a23 */ /* 0x100fe600000108a8 */
[----:B------:R-:W1:Y:S01]  /*10730*/  MUFU.EX2 R182, R7 ;  /* 0x0000000700b67308 */ /* 0x000e620000000800 */
[--C-:B------:R-:W-:Y:S02]  /*10740*/  FFMA.FTZ R21, R21, c[0x0][0x23c], -R168.reuse ;  /* 0x00008f0015157a23 */ /* 0x100fe400000108a8 */
[--C-:B------:R-:W-:Y:S02]  /*10750*/  FFMA.FTZ R22, R22, c[0x0][0x23c], -R163.reuse ;  /* 0x00008f0016167a23 */ /* 0x100fe400000108a3 */
[--C-:B------:R-:W-:Y:S02]  /*10760*/  FFMA.FTZ R24, R24, c[0x0][0x23c], -R168.reuse ;  /* 0x00008f0018187a23 */ /* 0x100fe400000108a8 */
[--C-:B------:R-:W-:Y:S02]  /*10770*/  FFMA.FTZ R25, R25, c[0x0][0x23c], -R168.reuse ;  /* 0x00008f0019197a23 */ /* 0x100fe400000108a8 */
[--C-:B------:R-:W-:Y:S01]  /*10780*/  FFMA.FTZ R26, R26, c[0x0][0x23c], -R163.reuse ;  /* 0x00008f001a1a7a23 */ /* 0x100fe200000108a3 */
[----:B------:R-:W3:Y:S01]  /*10790*/  MUFU.EX2 R201, R8 ;  /* 0x0000000800c97308 */ /* 0x000ee20000000800 */
[--C-:B------:R-:W-:Y:S02]  /*107a0*/  FFMA.FTZ R27, R27, c[0x0][0x23c], -R163.reuse ;  /* 0x00008f001b1b7a23 */ /* 0x100fe400000108a3 */
[--C-:B------:R-:W-:Y:S02]  /*107b0*/  FFMA.FTZ R28, R28, c[0x0][0x23c], -R168.reuse ;  /* 0x00008f001c1c7a23 */ /* 0x100fe400000108a8 */
[----:B------:R-:W-:Y:S02]  /*107c0*/  FFMA.FTZ R29, R29, c[0x0][0x23c], -R168 ;  /* 0x00008f001d1d7a23 */ /* 0x000fe400000108a8 */
[----:B------:R-:W-:Y:S03]  /*107d0*/  FFMA.FTZ R30, R30, c[0x0][0x23c], -R163 ;  /* 0x00008f001e1e7a23 */ /* 0x000fe600000108a3 */
[----:B------:R-:W-:Y:S01]  /*107e0*/  MUFU.EX2 R176, R11 ;  /* 0x0000000b00b07308 */ /* 0x000fe20000000800 */
[----:B-1----:R-:W-:Y:S04]  /*107f0*/  F2FP.BF16.PACK_AB R156, R182, R184 ;  /* 0x000000b8b69c723e */ /* 0x002fe800000010ff */
[----:B------:R-:W-:Y:S05]  /*10800*/  PRMT R155, R156, 0x7632, R155 ;  /* 0x000076329c9b7816 */ /* 0x000fea000000009b */
[----:B------:R-:W1:Y:S01]  /*10810*/  MUFU.EX2 R200, R10 ;  /* 0x0000000a00c87308 */ /* 0x000e620000000800 */
[----:B---3--:R-:W-:Y:S04]  /*10820*/  F2FP.BF16.PACK_AB R160, R181, R201 ;  /* 0x000000c9b5a0723e */ /* 0x008fe800000010ff */
[----:B------:R-:W-:Y:S05]  /*10830*/  PRMT R159, R160, 0x7632, R159 ;  /* 0x00007632a09f7816 */ /* 0x000fea000000009f */
[----:B------:R-:W-:Y:S10]  /*10840*/  MUFU.EX2 R250, R13 ;  /* 0x0000000d00fa7308 */ /* 0x000ff40000000800 */
[----:B------:R-:W-:Y:S01]  /*10850*/  MUFU.EX2 R248, R15 ;  /* 0x0000000f00f87308 */ /* 0x000fe20000000800 */
[----:B-1----:R-:W-:Y:S04]  /*10860*/  F2FP.BF16.PACK_AB R162, R176, R200 ;  /* 0x000000c8b0a2723e */ /* 0x002fe800000010ff */
[----:B------:R-:W-:Y:S05]  /*10870*/  PRMT R161, R162, 0x7632, R161 ;  /* 0x00007632a2a17816 */ /* 0x000fea00000000a1 */
[----:B------:R-:W1:Y:S10]  /*10880*/  MUFU.EX2 R252, R12 ;  /* 0x0000000c00fc7308 */ /* 0x000e740000000800 */
[----:B------:R-:W3:Y:S10]  /*10890*/  MUFU.EX2 R249, R14 ;  /* 0x0000000e00f97308 */ /* 0x000ef40000000800 */
[----:B------:R-:W-:Y:S01]  /*108a0*/  MUFU.EX2 R247, R16 ;  /* 0x0000001000f77308 */ /* 0x000fe20000000800 */
[----:B-1----:R-:W-:Y:S04]  /*108b0*/  F2FP.BF16.PACK_AB R154, R250, R252 ;  /* 0x000000fcfa9a723e */ /* 0x002fe800000010ff */
[----:B------:R-:W-:Y:S05]  /*108c0*/  PRMT R153, R154, 0x7632, R153 ;  /* 0x000076329a997816 */ /* 0x000fea0000000099 */
[----:B------:R-:W1:Y:S01]  /*108d0*/  MUFU.EX2 R246, R17 ;  /* 0x0000001100f67308 */ /* 0x000e620000000800 */
[----:B---3--:R-:W-:Y:S09]  /*108e0*/  F2FP.BF16.PACK_AB R150, R248, R249 ;  /* 0x000000f9f896723e */ /* 0x008ff200000010ff */
[----:B------:R-:W-:Y:S10]  /*108f0*/  MUFU.EX2 R244, R18 ;  /* 0x0000001200f47308 */ /* 0x000ff40000000800 */
[----:B------:R-:W-:Y:S01]  /*10900*/  MUFU.EX2 R245, R19 ;  /* 0x0000001300f57308 */ /* 0x000fe20000000800 */
[----:B-1----:R-:W-:Y:S04]  /*10910*/  F2FP.BF16.PACK_AB R152, R246, R247 ;  /* 0x000000f7f698723e */ /* 0x002fe800000010ff */
[----:B------:R-:W-:Y:S02]  /*10920*/  PRMT R151, R152, 0x7632, R151 ;  /* 0x0000763298977816 */ /* 0x000fe40000000097 */
[----:B--2---:R-:W-:Y:S01]  /*10930*/  LOP3.LUT R4, R137, UR29, R174, 0x96, !PT ;  /* 0x0000001d89047c12 */ /* 0x004fe2000f8e96ae */
[----:B------:R-:W-:Y:S02]  /*10940*/  IMAD.WIDE.U32 R136, R136, -0x2daee0ad, RZ ;  /* 0xd2511f5388887825 */ /* 0x000fe400078e00ff */
[----:B------:R-:W-:Y:S02]  /*10950*/  MUFU.EX2 R207, R20 ;  /* 0x0000001400cf7308 */ /* 0x000fe40000000800 */
[----:B------:R-:W-:Y:S05]  /*10960*/  IMAD.WIDE.U32 R4, R4, -0x2daee0ad, RZ ;  /* 0xd2511f5304047825 */ /* 0x000fea00078e00ff */
[----:B------:R-:W-:Y:S02]  /*10970*/  LOP3.LUT R2, R137, UR26, R4, 0x96, !PT ;  /* 0x0000001a89027c12 */ /* 0x000fe4000f8e9604 */
[----:B------:R-:W-:Y:S01]  /*10980*/  LOP3.LUT R5, R5, UR30, R208, 0x96, !PT ;  /* 0x0000001e05057c12 */ /* 0x000fe2000f8e96d0 */
[----:B------:R-:W-:Y:S02]  /*10990*/  MUFU.EX2 R206, R21 ;  /* 0x0000001500ce7308 */ /* 0x000fe40000000800 */
[----:B------:R-:W-:Y:S04]  /*109a0*/  IMAD.WIDE.U32 R148, R2, -0x326172a9, RZ ;  /* 0xcd9e8d5702947825 */ /* 0x000fe800078e00ff */
[----:B------:R-:W-:Y:S04]  /*109b0*/  IMAD.WIDE.U32 R4, R5, -0x326172a9, RZ ;  /* 0xcd9e8d5705047825 */ /* 0x000fe800078e00ff */
[----:B------:R-:W-:Y:S01]  /*109c0*/  MUFU.EX2 R205, R22 ;  /* 0x0000001600cd7308 */ /* 0x000fe20000000800 */
[----:B------:R-:W-:Y:S02]  /*109d0*/  LOP3.LUT R2, R149, UR25, R4, 0x96, !PT ;  /* 0x0000001995027c12 */ /* 0x000fe4000f8e9604 */
[----:B------:R-:W-:Y:S02]  /*109e0*/  LOP3.LUT R5, R5, UR28, R170, 0x96, !PT ;  /* 0x0000001c05057c12 */ /* 0x000fe4000f8e96aa */
[----:B------:R-:W-:Y:S01]  /*109f0*/  PRMT R149, R150, 0x7632, R149 ;  /* 0x0000763296957816 */ /* 0x000fe20000000095 */
[----:B------:R-:W-:Y:S04]  /*10a00*/  IMAD.WIDE.U32 R172, R2, -0x2daee0ad, RZ ;  /* 0xd2511f5302ac7825 */ /* 0x000fe800078e00ff */
[----:B------:R-:W-:Y:S01]  /*10a10*/  IMAD.WIDE.U32 R4, R5, -0x2daee0ad, RZ ;  /* 0xd2511f5305047825 */ /* 0x000fe200078e00ff */
[----:B------:R-:W-:Y:S04]  /*10a20*/  MUFU.EX2 R203, R24 ;  /* 0x0000001800cb7308 */ /* 0x000fe80000000800 */
[----:B------:R-:W-:Y:S02]  /*10a30*/  LOP3.LUT R118, R173, UR15, R4, 0x96, !PT ;  /* 0x0000000fad767c12 */ /* 0x000fe4000f8e9604 */
[----:B------:R-:W-:Y:S03]  /*10a40*/  LOP3.LUT R5, R5, UR5, R136, 0x96, !PT ;  /* 0x0000000505057c12 */ /* 0x000fe6000f8e9688 */
[----:B------:R-:W-:Y:S04]  /*10a50*/  IMAD.WIDE.U32 R118, R118, -0x326172a9, RZ ;  /* 0xcd9e8d5776767825 */ /* 0x000fe800078e00ff */
[----:B------:R-:W-:Y:S01]  /*10a60*/  IMAD.WIDE.U32 R164, R5, -0x326172a9, RZ ;  /* 0xcd9e8d5705a47825 */ /* 0x000fe200078e00ff */
[C---:B------:R-:W-:Y:S02]  /*10a70*/  LOP3.LUT R2, R118.reuse, 0xffff, RZ, 0xc0, !PT ;  /* 0x0000ffff76027812 */ /* 0x040fe400078ec0ff */
[----:B------:R-:W-:Y:S02]  /*10a80*/  SHF.R.U32.HI R4, RZ, 0x10, R118 ;  /* 0x00000010ff047819 */ /* 0x000fe40000011676 */
[----:B------:R-:W-:Y:S02]  /*10a90*/  LOP3.LUT R6, R118, 0xff, RZ, 0xc0, !PT ;  /* 0x000000ff76067812 */ /* 0x000fe400078ec0ff */
[----:B------:R-:W-:Y:S02]  /*10aa0*/  SHF.R.U32.HI R2, RZ, 0x8, R2 ;  /* 0x00000008ff027819 */ /* 0x000fe40000011602 */
[----:B------:R-:W-:Y:S02]  /*10ab0*/  SHF.R.U32.HI R5, RZ, 0x18, R118 ;  /* 0x00000018ff057819 */ /* 0x000fe40000011676 */
[----:B------:R-:W-:Y:S02]  /*10ac0*/  PRMT R138, R6, 0x5410, R2 ;  /* 0x00005410068a7816 */ /* 0x000fe40000000002 */
[----:B------:R-:W-:Y:S02]  /*10ad0*/  LOP3.LUT R2, R119, UR4, R164, 0x96, !PT ;  /* 0x0000000477027c12 */ /* 0x000fe4000f8e96a4 */
[----:B------:R-:W-:Y:S01]  /*10ae0*/  LOP3.LUT R4, R4, 0xff, RZ, 0xc0, !PT ;  /* 0x000000ff04047812 */ /* 0x000fe200078ec0ff */
[--C-:B------:R-:W-:Y:S01]  /*10af0*/  HSET2.LE.AND R138, R138, R169.reuse, PT ;  /* 0x000000a98a8a7233 */ /* 0x100fe20003803000 */
[----:B------:R-:W-:Y:S02]  /*10b00*/  LOP3.LUT R7, R2, 0xff, RZ, 0xc0, !PT ;  /* 0x000000ff02077812 */ /* 0x000fe400078ec0ff */
[--C-:B------:R-:W-:Y:S02]  /*10b10*/  SHF.R.U32.HI R6, RZ, 0x18, R2.reuse ;  /* 0x00000018ff067819 */ /* 0x100fe40000011602 */
[----:B------:R-:W-:Y:S02]  /*10b20*/  PRMT R139, R4, 0x5410, R5 ;  /* 0x00005410048b7816 */ /* 0x000fe40000000005 */
[----:B------:R-:W-:Y:S02]  /*10b30*/  LOP3.LUT R4, R2, 0xffff, RZ, 0xc0, !PT ;  /* 0x0000ffff02047812 */ /* 0x000fe400078ec0ff */
[----:B------:R-:W-:Y:S01]  /*10b40*/  SHF.R.U32.HI R5, RZ, 0x10, R2 ;  /* 0x00000010ff057819 */ /* 0x000fe20000011602 */
[--C-:B------:R-:W-:Y:S01]  /*10b50*/  HSET2.LE.AND R139, R139, R169.reuse, PT ;  /* 0x000000a98b8b7233 */ /* 0x100fe20003803000 */
[----:B------:R1:W2:Y:S01]  /*10b60*/  MUFU.EX2 R2, R0 ;  /* 0x0000000000027308 */ /* 0x0002a20000000800 */
[----:B------:R-:W-:Y:S02]  /*10b70*/  SHF.R.U32.HI R4, RZ, 0x8, R4 ;  /* 0x00000008ff047819 */ /* 0x000fe40000011604 */
[----:B------:R-:W-:Y:S02]  /*10b80*/  LOP3.LUT R5, R5, 0xff, RZ, 0xc0, !PT ;  /* 0x000000ff05057812 */ /* 0x000fe400078ec0ff */
[----:B------:R-:W-:Y:S02]  /*10b90*/  PRMT R4, R7, 0x5410, R4 ;  /* 0x0000541007047816 */ /* 0x000fe40000000004 */
[----:B------:R-:W-:Y:S03]  /*10ba0*/  PRMT R5, R5, 0x5410, R6 ;  /* 0x0000541005057816 */ /* 0x000fe60000000006 */
[--C-:B------:R-:W-:Y:S01]  /*10bb0*/  HSET2.LE.AND R136, R4, R169.reuse, PT ;  /* 0x000000a904887233 */ /* 0x100fe20003803000 */
[----:B------:R-:W-:Y:S01]  /*10bc0*/  PRMT R4, R158, 0x5410, R157 ;  /* 0x000054109e047816 */ /* 0x000fe2000000009d */
[--C-:B------:R-:W-:Y:S03]  /*10bd0*/  HSET2.LE.AND R137, R5, R169.reuse, PT ;  /* 0x000000a905897233 */ /* 0x100fe60003803000 */
[----:B------:R-:W-:Y:S02]  /*10be0*/  LOP3.LUT R136, R136, R4, RZ, 0xc0, !PT ;  /* 0x0000000488887212 */ /* 0x000fe400078ec0ff */
[----:B------:R-:W-:Y:S04]  /*10bf0*/  PRMT R4, R156, 0x5410, R155 ;  /* 0x000054109c047816 */ /* 0x000fe8000000009b */
[----:B------:R-:W-:Y:S02]  /*10c00*/  LOP3.LUT R137, R137, R4, RZ, 0xc0, !PT ;  /* 0x0000000489897212 */ /* 0x000fe400078ec0ff */
[----:B------:R-:W-:Y:S01]  /*10c10*/  PRMT R4, R160, 0x5410, R159 ;  /* 0x00005410a0047816 */ /* 0x000fe2000000009f */
[----:B-1----:R-:W-:Y:S02]  /*10c20*/  FADD.FTZ R0, -R3, R117 ;  /* 0x0000007503007221 */ /* 0x002fe40000010100 */
[----:B--2---:R-:W-:Y:S01]  /*10c30*/  FMUL.FTZ R5, R2, R121 ;  /* 0x0000007902057220 */ /* 0x004fe20000410000 */
[----:B------:R-:W-:Y:S01]  /*10c40*/  LOP3.LUT R138, R138, R4, RZ, 0xc0, !PT ;  /* 0x000000048a8a7212 */ /* 0x000fe200078ec0ff */
[----:B------:R-:W-:Y:S01]  /*10c50*/  FMUL.FTZ R0, R0, c[0x0][0x23c] ;  /* 0x00008f0000007a20 */ /* 0x000fe20000410000 */
[----:B------:R-:W-:Y:S01]  /*10c60*/  PRMT R4, R162, 0x5410, R161 ;  /* 0x00005410a2047816 */ /* 0x000fe200000000a1 */
[C---:B------:R-:W-:Y:S02]  /*10c70*/  FMUL.FTZ R8, R2.reuse, R124 ;  /* 0x0000007c02087220 */ /* 0x040fe40000410000 */
[C---:B------:R-:W-:Y:S01]  /*10c80*/  FMUL.FTZ R9, R2.reuse, R125 ;  /* 0x0000007d02097220 */ /* 0x040fe20000410000 */
[----:B------:R-:W-:Y:S01]  /*10c90*/  LOP3.LUT R139, R139, R4, RZ, 0xc0, !PT ;  /* 0x000000048b8b7212 */ /* 0x000fe200078ec0ff */
[----:B------:R-:W1:Y:S01]  /*10ca0*/  MUFU.EX2 R0, R0 ;  /* 0x0000000000007308 */ /* 0x000e620000000800 */
[C---:B------:R-:W-:Y:S02]  /*10cb0*/  FMUL.FTZ R4, R2.reuse, R120 ;  /* 0x0000007802047220 */ /* 0x040fe40000410000 */
        /* <DEDUP_REMOVED lines=10> */
[----:B------:R-:W-:Y:S02]  /*10d60*/  FMUL.FTZ R56, R2, R56 ;  /* 0x0000003802387220 */ /* 0x000fe40000410000 */
[C---:B-1----:R-:W-:Y:S02]  /*10d70*/  FMUL.FTZ R6, R0.reuse, R122 ;  /* 0x0000007a00067220 */ /* 0x042fe40000410000 */
[C---:B------:R-:W-:Y:S02]  /*10d80*/  FMUL.FTZ R7, R0.reuse, R123 ;  /* 0x0000007b00077220 */ /* 0x040fe40000410000 */
[----:B------:R-:W1:Y:S01]  /*10d90*/  LDSM.16.MT88.4 R120, [R180+0xc000] ;  /* 0x00c00000b478783b */ /* 0x000e620000004200 */
[C---:B------:R-:W-:Y:S02]  /*10da0*/  FMUL.FTZ R10, R0.reuse, R126 ;  /* 0x0000007e000a7220 */ /* 0x040fe40000410000 */
[C---:B------:R-:W-:Y:S02]  /*10db0*/  FMUL.FTZ R11, R0.reuse, R127 ;  /* 0x0000007f000b7220 */ /* 0x040fe40000410000 */
[C---:B------:R-:W-:Y:S01]  /*10dc0*/  HMMA.16816.F32.BF16 R4, R136.reuse, R140, R4 ;  /* 0x0000008c8804723c */ /* 0x040fe20000041804 */
[C---:B------:R-:W-:Y:S02]  /*10dd0*/  FMUL.FTZ R19, R0.reuse, R135 ;  /* 0x0000008700137220 */ /* 0x040fe40000410000 */
[----:B------:R-:W2:Y:S01]  /*10de0*/  LDSM.16.MT88.4 R124, [R179+0xc000] ;  /* 0x00c00000b37c783b */ /* 0x000ea20000004200 */
[C---:B------:R-:W-:Y:S02]  /*10df0*/  FMUL.FTZ R38, R0.reuse, R38 ;  /* 0x0000002600267220 */ /* 0x040fe40000410000 */
[C---:B------:R-:W-:Y:S02]  /*10e00*/  FMUL.FTZ R39, R0.reuse, R39 ;  /* 0x0000002700277220 */ /* 0x040fe40000410000 */
[C---:B------:R-:W-:Y:S01]  /*10e10*/  HMMA.16816.F32.BF16 R8, R136.reuse, R142, R8 ;  /* 0x0000008e8808723c */ /* 0x040fe20000041808 */
[C---:B------:R-:W-:Y:S02]  /*10e20*/  FMUL.FTZ R42, R0.reuse, R42 ;  /* 0x0000002a002a7220 */ /* 0x040fe40000410000 */
[----:B------:R-:W3:Y:S01]  /*10e30*/  LDSM.16.MT88.4 R140, [R177+0xe000] ;  /* 0x00e00000b18c783b */ /* 0x000ee20000004200 */
[C---:B------:R-:W-:Y:S02]  /*10e40*/  FMUL.FTZ R43, R0.reuse, R43 ;  /* 0x0000002b002b7220 */ /* 0x040fe40000410000 */
[C---:B------:R-:W-:Y:S02]  /*10e50*/  FMUL.FTZ R46, R0.reuse, R46 ;  /* 0x0000002e002e7220 */ /* 0x040fe40000410000 */
[C---:B------:R-:W-:Y:S01]  /*10e60*/  HMMA.16816.F32.BF16 R36, R136.reuse, R144, R36 ;  /* 0x000000908824723c */ /* 0x040fe20000041824 */
[C---:B------:R-:W-:Y:S03]  /*10e70*/  FMUL.FTZ R47, R0.reuse, R47 ;  /* 0x0000002f002f7220 */ /* 0x040fe60000410000 */
[C---:B------:R-:W-:Y:S02]  /*10e80*/  FMUL.FTZ R50, R0.reuse, R50 ;  /* 0x0000003200327220 */ /* 0x040fe40000410000 */
[C---:B------:R-:W-:Y:S02]  /*10e90*/  FMUL.FTZ R51, R0.reuse, R51 ;  /* 0x0000003300337220 */ /* 0x040fe40000410000 */
[C---:B------:R-:W-:Y:S01]  /*10ea0*/  HMMA.16816.F32.BF16 R40, R136.reuse, R146, R40 ;  /* 0x000000928828723c */ /* 0x040fe20000041828 */
[C---:B------:R-:W-:Y:S03]  /*10eb0*/  FMUL.FTZ R54, R0.reuse, R54 ;  /* 0x0000003600367220 */ /* 0x040fe60000410000 */
[----:B------:R-:W-:Y:S02]  /*10ec0*/  FMUL.FTZ R55, R0, R55 ;  /* 0x0000003700377220 */ /* 0x000fe40000410000 */
[----:B------:R-:W-:Y:S01]  /*10ed0*/  FMUL.FTZ R57, R2, R57 ;  /* 0x0000003902397220 */ /* 0x000fe20000410000 */
[----:B------:R-:W-:Y:S01]  /*10ee0*/  F2FP.BF16.PACK_AB R147, R245, R244 ;  /* 0x000000f4f593723e */ /* 0x000fe200000010ff */
[----:B------:R-:W-:Y:S01]  /*10ef0*/  FMUL.FTZ R58, R0, R58 ;  /* 0x0000003a003a7220 */ /* 0x000fe20000410000 */
[----:B------:R-:W-:Y:S01]  /*10f00*/  F2FP.BF16.PACK_AB R146, R206, R207 ;  /* 0x000000cfce92723e */ /* 0x000fe200000010ff */
[C---:B-1----:R-:W-:Y:S02]  /*10f10*/  HMMA.16816.F32.BF16 R44, R136.reuse, R120, R44 ;  /* 0x00000078882c723c */ /* 0x042fe4000004182c */
[----:B------:R-:W-:Y:S01]  /*10f20*/  FMUL.FTZ R59, R0, R59 ;  /* 0x0000003b003b7220 */ /* 0x000fe20000410000 */
[----:B------:R-:W-:Y:S01]  /*10f30*/  PRMT R145, R146, 0x7632, R145 ;  /* 0x0000763292917816 */ /* 0x000fe20000000091 */
[C---:B------:R-:W-:Y:S02]  /*10f40*/  FMUL.FTZ R60, R2.reuse, R60 ;  /* 0x0000003c023c7220 */ /* 0x040fe40000410000 */
[----:B------:R-:W-:Y:S02]  /*10f50*/  FMUL.FTZ R61, R2, R61 ;  /* 0x0000003d023d7220 */ /* 0x000fe40000410000 */
[C---:B------:R-:W-:Y:S01]  /*10f60*/  FMUL.FTZ R62, R0.reuse, R62 ;  /* 0x0000003e003e7220 */ /* 0x040fe20000410000 */
[C---:B------:R-:W-:Y:S01]  /*10f70*/  HMMA.16816.F32.BF16 R48, R136.reuse, R122, R48 ;  /* 0x0000007a8830723c */ /* 0x040fe20000041830 */
[----:B------:R-:W1:Y:S02]  /*10f80*/  LDSM.16.MT88.4 R120, [R178+0xe000] ;  /* 0x00e00000b278783b */ /* 0x000e640000004200 */
[----:B------:R-:W-:Y:S02]  /*10f90*/  FMUL.FTZ R63, R0, R63 ;  /* 0x0000003f003f7220 */ /* 0x000fe40000410000 */
[C---:B------:R-:W-:Y:S03]  /*10fa0*/  FMUL.FTZ R64, R2.reuse, R64 ;  /* 0x0000004002407220 */ /* 0x040fe60000410000 */
[C---:B--2---:R-:W-:Y:S01]  /*10fb0*/  HMMA.16816.F32.BF16 R52, R136.reuse, R124, R52 ;  /* 0x0000007c8834723c */ /* 0x044fe20000041834 */
[----:B------:R-:W-:Y:S03]  /*10fc0*/  FMUL.FTZ R65, R2, R65 ;  /* 0x0000004102417220 */ /* 0x000fe60000410000 */
[C---:B------:R-:W-:Y:S02]  /*10fd0*/  FMUL.FTZ R66, R0.reuse, R66 ;  /* 0x0000004200427220 */ /* 0x040fe40000410000 */
[----:B------:R-:W-:Y:S02]  /*10fe0*/  FMUL.FTZ R67, R0, R67 ;  /* 0x0000004300437220 */ /* 0x000fe40000410000 */
[C---:B------:R-:W-:Y:S01]  /*10ff0*/  HMMA.16816.F32.BF16 R56, R136.reuse, R126, R56 ;  /* 0x0000007e8838723c */ /* 0x040fe20000041838 */
[----:B------:R-:W2:Y:S03]  /*11000*/  LDSM.16.MT88.4 R124, [R180+0xe000] ;  /* 0x00e00000b47c783b */ /* 0x000ea60000004200 */
[C---:B------:R-:W-:Y:S02]  /*11010*/  FMUL.FTZ R68, R2.reuse, R68 ;  /* 0x0000004402447220 */ /* 0x040fe40000410000 */
[----:B------:R-:W-:Y:S02]  /*11020*/  FMUL.FTZ R69, R2, R69 ;  /* 0x0000004502457220 */ /* 0x000fe40000410000 */
[C---:B---3--:R-:W-:Y:S01]  /*11030*/  HMMA.16816.F32.BF16 R60, R136.reuse, R140, R60 ;  /* 0x0000008c883c723c */ /* 0x048fe2000004183c */
[C---:B------:R-:W-:Y:S03]  /*11040*/  FMUL.FTZ R70, R0.reuse, R70 ;  /* 0x0000004600467220 */ /* 0x040fe60000410000 */
        /* <DEDUP_REMOVED lines=15> */
[----:B------:R-:W-:Y:S03]  /*11140*/  FMUL.FTZ R81, R2, R81 ;  /* 0x0000005102517220 */ /* 0x000fe60000410000 */
[C---:B--2---:R-:W-:Y:S01]  /*11150*/  HMMA.16816.F32.BF16 R76, R136.reuse, R124, R76 ;  /* 0x0000007c884c723c */ /* 0x044fe2000004184c */
[C---:B------:R-:W-:Y:S02]  /*11160*/  FMUL.FTZ R82, R0.reuse, R82 ;  /* 0x0000005200527220 */ /* 0x040fe40000410000 */
[C---:B------:R-:W-:Y:S02]  /*11170*/  FMUL.FTZ R83, R0.reuse, R83 ;  /* 0x0000005300537220 */ /* 0x040fe40000410000 */
[C---:B------:R-:W-:Y:S02]  /*11180*/  FMUL.FTZ R86, R0.reuse, R86 ;  /* 0x0000005600567220 */ /* 0x040fe40000410000 */
[C---:B------:R-:W-:Y:S02]  /*11190*/  FMUL.FTZ R87, R0.reuse, R87 ;  /* 0x0000005700577220 */ /* 0x040fe40000410000 */
[----:B------:R-:W-:Y:S01]  /*111a0*/  FMUL.FTZ R90, R0, R90 ;  /* 0x0000005a005a7220 */ /* 0x000fe20000410000 */
[C---:B------:R-:W-:Y:S01]  /*111b0*/  HMMA.16816.F32.BF16 R80, R136.reuse, R126, R80 ;  /* 0x0000007e8850723c */ /* 0x040fe20000041850 */
[----:B------:R-:W2:Y:S01]  /*111c0*/  LDSM.16.MT88.4 R124, [R178+0x10000] ;  /* 0x01000000b27c783b */ /* 0x000ea20000004200 */
[C---:B------:R-:W-:Y:S02]  /*111d0*/  FMUL.FTZ R84, R2.reuse, R84 ;  /* 0x0000005402547220 */ /* 0x040fe40000410000 */
[----:B------:R-:W-:Y:S02]  /*111e0*/  FMUL.FTZ R85, R2, R85 ;  /* 0x0000005502557220 */ /* 0x000fe40000410000 */
[----:B------:R-:W-:Y:S02]  /*111f0*/  FMUL.FTZ R91, R0, R91 ;  /* 0x0000005b005b7220 */ /* 0x000fe40000410000 */
[C---:B------:R-:W-:Y:S03]  /*11200*/  FMUL.FTZ R92, R2.reuse, R92 ;  /* 0x0000005c025c7220 */ /* 0x040fe60000410000 */
[C---:B---3--:R-:W-:Y:S01]  /*11210*/  HMMA.16816.F32.BF16 R84, R136.reuse, R140, R84 ;  /* 0x0000008c8854723c */ /* 0x048fe20000041854 */
[C---:B------:R-:W-:Y:S02]  /*11220*/  FMUL.FTZ R88, R2.reuse, R88 ;  /* 0x0000005802587220 */ /* 0x040fe40000410000 */
[C---:B------:R-:W-:Y:S02]  /*11230*/  FMUL.FTZ R89, R2.reuse, R89 ;  /* 0x0000005902597220 */ /* 0x040fe40000410000 */
[----:B------:R-:W-:Y:S02]  /*11240*/  FMUL.FTZ R93, R2, R93 ;  /* 0x0000005d025d7220 */ /* 0x000fe40000410000 */
[C---:B------:R-:W-:Y:S01]  /*11250*/  FMUL.FTZ R94, R0.reuse, R94 ;  /* 0x0000005e005e7220 */ /* 0x040fe20000410000 */
[--C-:B------:R-:W-:Y:S01]  /*11260*/  LOP3.LUT R140, R165, UR17, R148.reuse, 0x96, !PT ;  /* 0x00000011a58c7c12 */ /* 0x100fe2000f8e9694 */
[----:B------:R-:W-:Y:S01]  /*11270*/  FMUL.FTZ R95, R0, R95 ;  /* 0x0000005f005f7220 */ /* 0x000fe20000410000 */
[C---:B------:R-:W-:Y:S02]  /*11280*/  HMMA.16816.F32.BF16 R88, R136.reuse, R142, R88 ;  /* 0x0000008e8858723c */ /* 0x040fe40000041858 */
[C---:B------:R-:W-:Y:S01]  /*11290*/  FMUL.FTZ R96, R2.reuse, R96 ;  /* 0x0000006002607220 */ /* 0x040fe20000410000 */
[----:B------:R-:W-:Y:S01]  /*112a0*/  PRMT R148, R147, 0x7632, R148 ;  /* 0x0000763293947816 */ /* 0x000fe20000000094 */
[----:B------:R-:W-:Y:S02]  /*112b0*/  FMUL.FTZ R97, R2, R97 ;  /* 0x0000006102617220 */ /* 0x000fe40000410000 */
[C---:B------:R-:W-:Y:S02]  /*112c0*/  FMUL.FTZ R98, R0.reuse, R98 ;  /* 0x0000006200627220 */ /* 0x040fe40000410000 */
[C---:B-1----:R-:W-:Y:S01]  /*112d0*/  HMMA.16816.F32.BF16 R92, R136.reuse, R120, R92 ;  /* 0x00000078885c723c */ /* 0x042fe2000004185c */
[----:B------:R-:W-:Y:S03]  /*112e0*/  FMUL.FTZ R99, R0, R99 ;  /* 0x0000006300637220 */ /* 0x000fe60000410000 */
[C---:B------:R-:W-:Y:S02]  /*112f0*/  FMUL.FTZ R12, R2.reuse, R128 ;  /* 0x00000080020c7220 */ /* 0x040fe40000410000 */
[----:B------:R-:W-:Y:S02]  /*11300*/  FMUL.FTZ R13, R2, R129 ;  /* 0x00000081020d7220 */ /* 0x000fe40000410000 */
[C---:B------:R-:W-:Y:S01]  /*11310*/  HMMA.16816.F32.BF16 R96, R136.reuse, R122, R96 ;  /* 0x0000007a8860723c */ /* 0x040fe20000041860 */
[----:B------:R-:W1:Y:S03]  /*11320*/  LDSM.16.MT88.4 R120, [R180+0x10000] ;  /* 0x01000000b478783b */ /* 0x000e660000004200 */
[C---:B------:R-:W-:Y:S02]  /*11330*/  FMUL.FTZ R14, R0.reuse, R130 ;  /* 0x00000082000e7220 */ /* 0x040fe40000410000 */
[----:B------:R-:W-:Y:S02]  /*11340*/  FMUL.FTZ R15, R0, R131 ;  /* 0x00000083000f7220 */ /* 0x000fe40000410000 */
[----:B------:R-:W-:Y:S04]  /*11350*/  IMAD.WIDE.U32 R140, R140, -0x2daee0ad, RZ ;  /* 0xd2511f538c8c7825 */ /* 0x000fe800078e00ff */
[C---:B------:R-:W-:Y:S01]  /*11360*/  FMUL.FTZ R100, R2.reuse, R100 ;  /* 0x0000006402647220 */ /* 0x040fe20000410000 */
[C---:B--2---:R-:W-:Y:S01]  /*11370*/  HMMA.16816.F32.BF16 R12, R136.reuse, R124, R12 ;  /* 0x0000007c880c723c */ /* 0x044fe2000004180c */
[----:B------:R-:W-:Y:S01]  /*11380*/  FMUL.FTZ R101, R2, R101 ;  /* 0x0000006502657220 */ /* 0x000fe20000410000 */
[----:B------:R-:W-:Y:S01]  /*11390*/  LOP3.LUT R117, R140, 0xffff, RZ, 0xc0, !PT ;  /* 0x0000ffff8c757812 */ /* 0x000fe200078ec0ff */
[----:B------:R-:W-:Y:S01]  /*113a0*/  FMUL.FTZ R102, R0, R102 ;  /* 0x0000006600667220 */ /* 0x000fe20000410000 */
[----:B------:R-:W-:Y:S01]  /*113b0*/  LOP3.LUT R16, R140, 0xff, RZ, 0xc0, !PT ;  /* 0x000000ff8c107812 */ /* 0x000fe200078ec0ff */
[C---:B------:R-:W-:Y:S01]  /*113c0*/  FMUL.FTZ R103, R0.reuse, R103 ;  /* 0x0000006700677220 */ /* 0x040fe20000410000 */
[----:B------:R-:W-:Y:S01]  /*113d0*/  SHF.R.U32.HI R117, RZ, 0x8, R117 ;  /* 0x00000008ff757819 */ /* 0x000fe20000011675 */
[C---:B------:R-:W-:Y:S01]  /*113e0*/  FMUL.FTZ R106, R0.reuse, R106 ;  /* 0x0000006a006a7220 */ /* 0x040fe20000410000 */
[----:B------:R-:W-:Y:S01]  /*113f0*/  SHF.R.U32.HI R17, RZ, 0x10, R140 ;  /* 0x00000010ff117819 */ /* 0x000fe2000001168c */
[----:B------:R-:W-:Y:S03]  /*11400*/  FMUL.FTZ R107, R0, R107 ;  /* 0x0000006b006b7220 */ /* 0x000fe60000410000 */
[C---:B------:R-:W-:Y:S01]  /*11410*/  HMMA.16816.F32.BF16 R100, R136.reuse, R126, R100 ;  /* 0x0000007e8864723c */ /* 0x040fe20000041864 */
[----:B------:R-:W2:Y:S01]  /*11420*/  LDSM.16.MT88.4 R124, [R179+0x10000] ;  /* 0x01000000b37c783b */ /* 0x000ea20000004200 */
[----:B------:R-:W-:Y:S01]  /*11430*/  PRMT R144, R16, 0x5410, R117 ;  /* 0x0000541010907816 */ /* 0x000fe20000000075 */
[C---:B------:R-:W-:Y:S01]  /*11440*/  FMUL.FTZ R104, R2.reuse, R104 ;  /* 0x0000006802687220 */ /* 0x040fe20000410000 */
[----:B------:R-:W-:Y:S01]  /*11450*/  LOP3.LUT R16, R141, UR27, R172, 0x96, !PT ;  /* 0x0000001b8d107c12 */ /* 0x000fe2000f8e96ac */
[----:B------:R-:W-:Y:S01]  /*11460*/  FMUL.FTZ R105, R2, R105 ;  /* 0x0000006902697220 */ /* 0x000fe20000410000 */
[----:B------:R-:W-:Y:S01]  /*11470*/  LOP3.LUT R130, R17, 0xff, RZ, 0xc0, !PT ;  /* 0x000000ff11827812 */ /* 0x000fe200078ec0ff */
[----:B------:R-:W-:Y:S01]  /*11480*/  FMUL.FTZ R110, R0, R110 ;  /* 0x0000006e006e7220 */ /* 0x000fe20000410000 */
[----:B------:R-:W-:Y:S01]  /*11490*/  LOP3.LUT R17, R16, 0xffff, RZ, 0xc0, !PT ;  /* 0x0000ffff10117812 */ /* 0x000fe200078ec0ff */
[----:B------:R-:W-:Y:S03]  /*114a0*/  FMUL.FTZ R111, R0, R111 ;  /* 0x0000006f006f7220 */ /* 0x000fe60000410000 */
[--C-:B------:R-:W-:Y:S01]  /*114b0*/  SHF.R.U32.HI R18, RZ, 0x10, R16.reuse ;  /* 0x00000010ff127819 */ /* 0x100fe20000011610 */
[----:B------:R-:W-:Y:S01]  /*114c0*/  FMUL.FTZ R108, R2, R108 ;  /* 0x0000006c026c7220 */ /* 0x000fe20000410000 */
[----:B------:R-:W-:Y:S01]  /*114d0*/  LOP3.LUT R131, R16, 0xff, RZ, 0xc0, !PT ;  /* 0x000000ff10837812 */ /* 0x000fe200078ec0ff */
[C---:B------:R-:W-:Y:S01]  /*114e0*/  FMUL.FTZ R109, R2.reuse, R109 ;  /* 0x0000006d026d7220 */ /* 0x040fe20000410000 */
[----:B------:R-:W-:Y:S01]  /*114f0*/  SHF.R.U32.HI R129, RZ, 0x18, R16 ;  /* 0x00000018ff817819 */ /* 0x000fe20000011610 */
[C---:B------:R-:W-:Y:S01]  /*11500*/  FMUL.FTZ R16, R2.reuse, R132 ;  /* 0x0000008402107220 */ /* 0x040fe20000410000 */
[----:B------:R-:W-:Y:S01]  /*11510*/  SHF.R.U32.HI R128, RZ, 0x8, R17 ;  /* 0x00000008ff807819 */ /* 0x000fe20000011611 */
[C---:B------:R-:W-:Y:S01]  /*11520*/  FMUL.FTZ R17, R2.reuse, R133 ;  /* 0x0000008502117220 */ /* 0x040fe20000410000 */
[----:B------:R-:W-:Y:S01]  /*11530*/  SHF.R.U32.HI R142, RZ, 0x18, R140 ;  /* 0x00000018ff8e7819 */ /* 0x000fe2000001168c */
[----:B------:R-:W-:Y:S01]  /*11540*/  FMUL.FTZ R112, R2, R112 ;  /* 0x0000007002707220 */ /* 0x000fe20000410000 */
[----:B------:R-:W-:Y:S01]  /*11550*/  LOP3.LUT R117, R18, 0xff, RZ, 0xc0, !PT ;  /* 0x000000ff12757812 */ /* 0x000fe200078ec0ff */
[----:B------:R-:W-:Y:S01]  /*11560*/  FMUL.FTZ R18, R0, R134 ;  /* 0x0000008600127220 */ /* 0x000fe20000410000 */
[----:B------:R-:W-:Y:S01]  /*11570*/  PRMT R143, R130, 0x5410, R142 ;  /* 0x00005410828f7816 */ /* 0x000fe2000000008e */
[----:B------:R-:W-:Y:S01]  /*11580*/  FMUL.FTZ R113, R2, R113 ;  /* 0x0000007102717220 */ /* 0x000fe20000410000 */
[----:B------:R-:W-:Y:S01]  /*11590*/  PRMT R132, R131, 0x5410, R128 ;  /* 0x0000541083847816 */ /* 0x000fe20000000080 */
[C---:B------:R-:W-:Y:S01]  /*115a0*/  FMUL.FTZ R114, R0.reuse, R114 ;  /* 0x0000007200727220 */ /* 0x040fe20000410000 */
[----:B------:R-:W-:Y:S01]  /*115b0*/  PRMT R142, R117, 0x5410, R129 ;  /* 0x00005410758e7816 */ /* 0x000fe20000000081 */
[----:B------:R-:W-:Y:S01]  /*115c0*/  FMUL.FTZ R115, R0, R115 ;  /* 0x0000007300737220 */ /* 0x000fe20000410000 */
[C---:B-1----:R-:W-:Y:S01]  /*115d0*/  HMMA.16816.F32.BF16 R16, R136.reuse, R120, R16 ;  /* 0x000000788810723c */ /* 0x042fe20000041810 */
[----:B------:R-:W1:Y:S01]  /*115e0*/  LDSM.16.MT88.4 R128, [R177+0xc800] ;  /* 0x00c80000b180783b */ /* 0x000e620000004200 */
[----:B------:R-:W-:Y:S05]  /*115f0*/  PRMT R117, R154, 0x5410, R153 ;  /* 0x000054109a757816 */ /* 0x000fea0000000099 */
[--C-:B------:R-:W-:Y:S01]  /*11600*/  HSET2.LE.AND R120, R132, R169.reuse, PT ;  /* 0x000000a984787233 */ /* 0x100fe20003803000 */
[C---:B------:R-:W-:Y:S01]  /*11610*/  HMMA.16816.F32.BF16 R104, R136.reuse, R122, R104 ;  /* 0x0000007a8868723c */ /* 0x040fe20000041868 */
[--C-:B------:R-:W-:Y:S01]  /*11620*/  HSET2.LE.AND R121, R142, R169.reuse, PT ;  /* 0x000000a98e797233 */ /* 0x100fe20003803000 */
[----:B------:R-:W3:Y:S02]  /*11630*/  LDSM.16.MT88.4 R132, [R178+0xc800] ;  /* 0x00c80000b284783b */ /* 0x000ee40000004200 */
[----:B------:R-:W-:Y:S02]  /*11640*/  LOP3.LUT R120, R120, R117, RZ, 0xc0, !PT ;  /* 0x0000007578787212 */ /* 0x000fe400078ec0ff */
[----:B------:R-:W-:Y:S01]  /*11650*/  PRMT R117, R150, 0x5410, R149 ;  /* 0x0000541096757816 */ /* 0x000fe20000000095 */
[--C-:B------:R-:W-:Y:S01]  /*11660*/  HSET2.LE.AND R122, R144, R169.reuse, PT ;  /* 0x000000a9907a7233 */ /* 0x100fe20003803000 */
[C---:B--2---:R-:W-:Y:S01]  /*11670*/  HMMA.16816.F32.BF16 R108, R136.reuse, R124, R108 ;  /* 0x0000007c886c723c */ /* 0x044fe2000004186c */
[----:B------:R-:W-:Y:S03]  /*11680*/  HSET2.LE.AND R123, R143, R169, PT ;  /* 0x000000a98f7b7233 */ /* 0x000fe60003803000 */
[----:B------:R-:W-:Y:S02]  /*11690*/  LOP3.LUT R121, R121, R117, RZ, 0xc0, !PT ;  /* 0x0000007579797212 */ /* 0x000fe400078ec0ff */
[----:B------:R-:W-:Y:S02]  /*116a0*/  PRMT R117, R152, 0x5410, R151 ;  /* 0x0000541098757816 */ /* 0x000fe40000000097 */
[----:B------:R-:W-:Y:S01]  /*116b0*/  HMMA.16816.F32.BF16 R112, R136, R126, R112 ;  /* 0x0000007e8870723c */ /* 0x000fe20000041870 */
[----:B------:R-:W-:Y:S03]  /*116c0*/  LOP3.LUT R124, R211, UR31, RZ, 0x3c, !PT ;  /* 0x0000001fd37c7c12 */ /* 0x000fe6000f8e3cff */
[----:B------:R-:W-:Y:S02]  /*116d0*/  LOP3.LUT R122, R122, R117, RZ, 0xc0, !PT ;  /* 0x000000757a7a7212 */ /* 0x000fe400078ec0ff */
[----:B------:R-:W-:Y:S01]  /*116e0*/  PRMT R117, R147, 0x5410, R148 ;  /* 0x0000541093757816 */ /* 0x000fe20000000094 */
[----:B------:R-:W-:Y:S01]  /*116f0*/  IMAD.WIDE.U32 R124, R124, -0x326172a9, RZ ;  /* 0xcd9e8d577c7c7825 */ /* 0x000fe200078e00ff */
[----:B------:R-:W-:Y:S04]  /*11700*/  SHF.R.U32.HI R144, RZ, 0x10, R118 ;  /* 0x00000010ff907819 */ /* 0x000fe80000011676 */
[----:B------:R-:W-:Y:S02]  /*11710*/  LOP3.LUT R123, R123, R117, RZ, 0xc0, !PT ;  /* 0x000000757b7b7212 */ /* 0x000fe400078ec0ff */
[----:B------:R-:W-:Y:S02]  /*11720*/  LOP3.LUT R117, R125, UR29, R174, 0x96, !PT ;  /* 0x0000001d7d757c12 */ /* 0x000fe4000f8e96ae */
[----:B------:R-:W-:Y:S02]  /*11730*/  LOP3.LUT R136, R171, UR24, R124, 0x96, !PT ;  /* 0x00000018ab887c12 */ /* 0x000fe4000f8e967c */
[----:B------:R-:W2:Y:S01]  /*11740*/  LDSM.16.MT88.4 R124, [R180+0xc800] ;  /* 0x00c80000b47c783b */ /* 0x000ea20000004200 */
[C---:B-1----:R-:W-:Y:S02]  /*11750*/  HMMA.16816.F32.BF16 R4, R120.reuse, R128, R4 ;  /* 0x000000807804723c */ /* 0x042fe40000041804 */
[----:B------:R-:W-:Y:S05]  /*11760*/  IMAD.WIDE.U32 R136, R136, -0x2daee0ad, RZ ;  /* 0xd2511f5388887825 */ /* 0x000fea00078e00ff */
[----:B------:R-:W-:Y:S01]  /*11770*/  IMAD.WIDE.U32 R128, R117, -0x2daee0ad, RZ ;  /* 0xd2511f5375807825 */ /* 0x000fe200078e00ff */
[C---:B------:R-:W-:Y:S01]  /*11780*/  HMMA.16816.F32.BF16 R8, R120.reuse, R130, R8 ;  /* 0x000000827808723c */ /* 0x040fe20000041808 */
[----:B------:R-:W-:Y:S03]  /*11790*/  LOP3.LUT R117, R119, UR4, R164, 0x96, !PT ;  /* 0x0000000477757c12 */ /* 0x000fe6000f8e96a4 */
[----:B------:R-:W-:Y:S02]  /*117a0*/  LOP3.LUT R129, R129, UR30, R208, 0x96, !PT ;  /* 0x0000001e81817c12 */ /* 0x000fe4000f8e96d0 */
[----:B------:R-:W-:Y:S02]  /*117b0*/  LOP3.LUT R138, R137, UR26, R128, 0x96, !PT ;  /* 0x0000001a898a7c12 */ /* 0x000fe4000f8e9680 */
[C---:B---3--:R-:W-:Y:S01]  /*117c0*/  HMMA.16816.F32.BF16 R36, R120.reuse, R132, R36 ;  /* 0x000000847824723c */ /* 0x048fe20000041824 */
[----:B------:R-:W-:Y:S03]  /*117d0*/  IMAD.WIDE.U32 R128, R129, -0x326172a9, RZ ;  /* 0xcd9e8d5781807825 */ /* 0x000fe600078e00ff */
[----:B------:R-:W-:Y:S01]  /*117e0*/  LOP3.LUT R142, R117, 0xffff, RZ, 0xc0, !PT ;  /* 0x0000ffff758e7812 */ /* 0x000fe200078ec0ff */
[----:B------:R-:W-:Y:S01]  /*117f0*/  IMAD.WIDE.U32 R138, R138, -0x326172a9, RZ ;  /* 0xcd9e8d578a8a7825 */ /* 0x000fe200078e00ff */
[----:B------:R-:W-:Y:S02]  /*11800*/  LOP3.LUT R137, R129, UR28, R170, 0x96, !PT ;  /* 0x0000001c81897c12 */ /* 0x000fe4000f8e96aa */
[C---:B------:R-:W-:Y:S01]  /*11810*/  HMMA.16816.F32.BF16 R40, R120.reuse, R134, R40 ;  /* 0x000000867828723c */ /* 0x040fe20000041828 */
[----:B------:R-:W-:Y:S03]  /*11820*/  IADD3 R164, P0, R166, UR20, RZ ;  /* 0x00000014a6a47c10 */ /* 0x000fe6000ff1e0ff */
[----:B------:R-:W-:Y:S01]  /*11830*/  LOP3.LUT R143, R139, UR25, R128, 0x96, !PT ;  /* 0x000000198b8f7c12 */ /* 0x000fe2000f8e9680 */
[----:B------:R-:W-:Y:S01]  /*11840*/  IMAD.WIDE.U32 R132, R137, -0x2daee0ad, RZ ;  /* 0xd2511f5389847825 */ /* 0x000fe200078e00ff */
[----:B------:R-:W1:Y:S01]  /*11850*/  LDSM.16.MT88.4 R128, [R179+0xc800] ;  /* 0x00c80000b380783b */ /* 0x000e620000004200 */
[----:B------:R-:W-:Y:S02]  /*11860*/  LOP3.LUT R139, R117, 0xff, RZ, 0xc0, !PT ;  /* 0x000000ff758b7812 */ /* 0x000fe400078ec0ff */
[----:B------:R-:W-:Y:S02]  /*11870*/  IMAD.WIDE.U32 R170, R143, -0x2daee0ad, RZ ;  /* 0xd2511f538faa7825 */ /* 0x000fe400078e00ff */
[----:B------:R-:W-:Y:S02]  /*11880*/  ISETP.GE.U32.AND P6, PT, R251, R139, PT ;  /* 0x0000008bfb00720c */ /* 0x000fe40003fc6070 */
[----:B------:R-:W-:Y:S01]  /*11890*/  SHF.R.U32.HI R137, RZ, 0x8, R142 ;  /* 0x00000008ff897819 */ /* 0x000fe2000001168e */
[C---:B--2---:R-:W-:Y:S01]  /*118a0*/  HMMA.16816.F32.BF16 R44, R120.reuse, R124, R44 ;  /* 0x0000007c782c723c */ /* 0x044fe2000004182c */
[----:B------:R-:W-:Y:S02]  /*118b0*/  LOP3.LUT R139, R171, UR15, R132, 0x96, !PT ;  /* 0x0000000fab8b7c12 */ /* 0x000fe4000f8e9684 */
[--C-:B------:R-:W-:Y:S02]  /*118c0*/  SHF.R.U32.HI R132, RZ, 0x10, R117.reuse ;  /* 0x00000010ff847819 */ /* 0x100fe40000011675 */
[----:B------:R-:W-:Y:S02]  /*118d0*/  LOP3.LUT R137, R137, 0xffff, RZ, 0xc0, !PT ;  /* 0x0000ffff89897812 */ /* 0x000fe400078ec0ff */
[----:B------:R-:W-:Y:S01]  /*118e0*/  LOP3.LUT R132, R132, 0xff, RZ, 0xc0, !PT ;  /* 0x000000ff84847812 */ /* 0x000fe200078ec0ff */
[C---:B------:R-:W-:Y:S01]  /*118f0*/  HMMA.16816.F32.BF16 R48, R120.reuse, R126, R48 ;  /* 0x0000007e7830723c */ /* 0x040fe20000041830 */
[C---:B------:R-:W-:Y:S02]  /*11900*/  ISETP.GE.U32.AND P2, PT, R251.reuse, R137, PT ;  /* 0x00000089fb00720c */ /* 0x040fe40003f46070 */
[----:B------:R-:W-:Y:S01]  /*11910*/  ISETP.GE.U32.AND P1, PT, R251, R132, PT ;  /* 0x00000084fb00720c */ /* 0x000fe20003f26070 */
[----:B------:R-:W-:Y:S01]  /*11920*/  @!P6 HFMA2.BF16_V2 R216, -RZ.H0_H0, RZ.H0_H0, -R158.H0_H0 ;  /* 0x200000ffffd8e231 */ /* 0x000fe2000034099e */
[----:B------:R-:W-:Y:S02]  /*11930*/  LOP3.LUT R142, R133, UR5, R136, 0x96, !PT ;  /* 0x00000005858e7c12 */ /* 0x000fe4000f8e9688 */
[----:B------:R-:W2:Y:S01]  /*11940*/  LDSM.16.MT88.4 R132, [R177+0xe800] ;  /* 0x00e80000b184783b */ /* 0x000ea20000004200 */
[----:B------:R-:W-:Y:S04]  /*11950*/  SHF.R.U32.HI R117, RZ, 0x18, R117 ;  /* 0x00000018ff757819 */ /* 0x000fe80000011675 */
[----:B------:R-:W-:Y:S01]  /*11960*/  IMAD.WIDE.U32 R124, R142, -0x326172a9, RZ ;  /* 0xcd9e8d578e7c7825 */ /* 0x000fe200078e00ff */
[C---:B------:R-:W-:Y:S01]  /*11970*/  LOP3.LUT R136, R118.reuse, 0xff, RZ, 0xc0, !PT ;  /* 0x000000ff76887812 */ /* 0x040fe200078ec0ff */
[----:B------:R-:W-:Y:S01]  /*11980*/  @!P2 HFMA2.BF16_V2 R228, -RZ.H0_H0, RZ.H0_H0, -R157.H0_H0 ;  /* 0x200000ffffe4a231 */ /* 0x000fe2000034099d */
[----:B------:R-:W-:Y:S01]  /*11990*/  SHF.R.U32.HI R137, RZ, 0x18, R118 ;  /* 0x00000018ff897819 */ /* 0x000fe20000011676 */
[----:B------:R-:W-:Y:S01]  /*119a0*/  @!P1 HFMA2.BF16_V2 R215, -RZ.H0_H0, RZ.H0_H0, -R156.H0_H0 ;  /* 0x200000ffffd79231 */ /* 0x000fe2000034099c */
[----:B------:R-:W-:Y:S01]  /*119b0*/  LOP3.LUT R143, R118, 0xffff, RZ, 0xc0, !PT ;  /* 0x0000ffff768f7812 */ /* 0x000fe200078ec0ff */
[----:B------:R-:W-:Y:S01]  /*119c0*/  IMAD.WIDE.U32 R118, R139, -0x326172a9, RZ ;  /* 0xcd9e8d578b767825 */ /* 0x000fe200078e00ff */
[----:B------:R-:W-:Y:S02]  /*119d0*/  IADD3.X R165, R167, UR8, RZ, P0, !PT ;  /* 0x00000008a7a57c10 */ /* 0x000fe400087fe4ff */
[----:B------:R-:W-:Y:S01]  /*119e0*/  ISETP.GE.U32.AND P0, PT, R251, R117, PT ;  /* 0x00000075fb00720c */ /* 0x000fe20003f06070 */
[C---:B-1----:R-:W-:Y:S01]  /*119f0*/  HMMA.16816.F32.BF16 R52, R120.reuse, R128, R52 ;  /* 0x000000807834723c */ /* 0x042fe20000041834 */
[----:B------:R-:W-:Y:S02]  /*11a00*/  @!P6 PRMT R158, R216, 0x5410, RZ ;  /* 0x00005410d89ee816 */ /* 0x000fe400000000ff */
[----:B------:R-:W-:Y:S02]  /*11a10*/  @!P2 PRMT R157, R228, 0x5410, RZ ;  /* 0x00005410e49da816 */ /* 0x000fe400000000ff */
[----:B------:R-:W-:Y:S01]  /*11a20*/  LOP3.LUT R175, R125, UR17, R138, 0x96, !PT ;  /* 0x000000117daf7c12 */ /* 0x000fe2000f8e968a */
[----:B------:R-:W-:Y:S01]  /*11a30*/  STG.E.U16 [R166.64], R158 ;  /* 0x0000009ea6007986 */ /* 0x000fe2000c101512 */
[----:B------:R-:W-:Y:S01]  /*11a40*/  ISETP.GE.U32.AND P6, PT, R251, R136, PT ;  /* 0x00000088fb00720c */ /* 0x000fe20003fc6070 */
[C---:B------:R-:W-:Y:S01]  /*11a50*/  HMMA.16816.F32.BF16 R56, R120.reuse, R130, R56 ;  /* 0x000000827838723c */ /* 0x040fe20000041838 */
[--C-:B------:R-:W-:Y:S01]  /*11a60*/  LOP3.LUT R136, R119, UR4, R124.reuse, 0x96, !PT ;  /* 0x0000000477887c12 */ /* 0x100fe2000f8e967c */
[----:B------:R-:W-:Y:S01]  /*11a70*/  STG.E.U16 [R166.64+0x2], R157 ;  /* 0x0000029da6007986 */ /* 0x000fe2000c101512 */
[----:B------:R-:W-:Y:S01]  /*11a80*/  ISETP.GE.U32.AND P2, PT, R251, R137, PT ;  /* 0x00000089fb00720c */ /* 0x000fe20003f46070 */
[----:B------:R-:W-:Y:S01]  /*11a90*/  @!P0 HFMA2.BF16_V2 R214, -RZ.H0_H0, RZ.H0_H0, -R155.H0_H0 ;  /* 0x200000ffffd68231 */ /* 0x000fe2000034099b */
[----:B------:R-:W-:Y:S02]  /*11aa0*/  LOP3.LUT R137, R119, UR4, R124, 0x96, !PT ;  /* 0x0000000477897c12 */ /* 0x000fe4000f8e967c */
[----:B------:R-:W1:Y:S01]  /*11ab0*/  LDSM.16.MT88.4 R124, [R178+0xe800] ;  /* 0x00e80000b27c783b */ /* 0x000e620000004200 */
[----:B------:R-:W-:Y:S04]  /*11ac0*/  SHF.R.U32.HI R128, RZ, 0x8, R143 ;  /* 0x00000008ff807819 */ /* 0x000fe8000001168f */
[----:B------:R-:W-:Y:S01]  /*11ad0*/  LOP3.LUT R129, R144, 0xff, RZ, 0xc0, !PT ;  /* 0x000000ff90817812 */ /* 0x000fe200078ec0ff */
[----:B------:R-:W-:Y:S01]  /*11ae0*/  @!P6 HFMA2.BF16_V2 R229, -RZ.H0_H0, RZ.H0_H0, -R160.H0_H0 ;  /* 0x200000ffffe5e231 */ /* 0x000fe200003409a0 */
[----:B------:R-:W-:Y:S01]  /*11af0*/  LOP3.LUT R128, R128, 0xffff, RZ, 0xc0, !PT ;  /* 0x0000ffff80807812 */ /* 0x000fe200078ec0ff */
[C---:B--2---:R-:W-:Y:S01]  /*11b00*/  HMMA.16816.F32.BF16 R60, R120.reuse, R132, R60 ;  /* 0x00000084783c723c */ /* 0x044fe2000004183c */
[----:B------:R-:W-:Y:S01]  /*11b10*/  @!P1 PRMT R156, R215, 0x5410, RZ ;  /* 0x00005410d79c9816 */ /* 0x000fe200000000ff */
[----:B------:R-:W-:Y:S01]  /*11b20*/  @!P2 HFMA2.BF16_V2 R239, -RZ.H0_H0, RZ.H0_H0, -R161.H0_H0 ;  /* 0x200000ffffefa231 */ /* 0x000fe200003409a1 */
[C---:B------:R-:W-:Y:S02]  /*11b30*/  ISETP.GE.U32.AND P1, PT, R251.reuse, R129, PT ;  /* 0x00000081fb00720c */ /* 0x040fe40003f26070 */
[----:B------:R-:W-:Y:S01]  /*11b40*/  @!P0 PRMT R155, R214, 0x5410, RZ ;  /* 0x00005410d69b8816 */ /* 0x000fe200000000ff */
[----:B------:R-:W-:Y:S01]  /*11b50*/  STG.E.U16 [R164.64], R156 ;  /* 0x0000009ca4007986 */ /* 0x000fe2000c101512 */
[----:B------:R-:W-:Y:S01]  /*11b60*/  ISETP.GE.U32.AND P0, PT, R251, R128, PT ;  /* 0x00000080fb00720c */ /* 0x000fe20003f06070 */
[C---:B------:R-:W-:Y:S01]  /*11b70*/  HMMA.16816.F32.BF16 R64, R120.reuse, R134, R64 ;  /* 0x000000867840723c */ /* 0x040fe20000041840 */
[----:B------:R-:W-:Y:S01]  /*11b80*/  LOP3.LUT R117, R141, UR27, R172, 0x96, !PT ;  /* 0x0000001b8d757c12 */ /* 0x000fe2000f8e96ac */
[----:B------:R-:W2:Y:S02]  /*11b90*/  LDSM.16.MT88.4 R128, [R180+0xe800] ;  /* 0x00e80000b480783b */ /* 0x000ea40000004200 */
[C---:B------:R-:W-:Y:S02]  /*11ba0*/  LOP3.LUT R143, R118.reuse, 0xffff, RZ, 0xc0, !PT ;  /* 0x0000ffff768f7812 */ /* 0x040fe400078ec0ff */
[C---:B------:R-:W-:Y:S02]  /*11bb0*/  LOP3.LUT R138, R117.reuse, 0xffff, RZ, 0xc0, !PT ;  /* 0x0000ffff758a7812 */ /* 0x040fe400078ec0ff */
[C---:B------:R-:W-:Y:S01]  /*11bc0*/  LOP3.LUT R174, R118.reuse, 0xffff, RZ, 0xc0, !PT ;  /* 0x0000ffff76ae7812 */ /* 0x040fe200078ec0ff */
[----:B------:R-:W-:Y:S01]  /*11bd0*/  @!P1 HFMA2.BF16_V2 R233, -RZ.H0_H0, RZ.H0_H0, -R162.H0_H0 ;  /* 0x200000ffffe99231 */ /* 0x000fe200003409a2 */
[----:B------:R-:W3:Y:S02]  /*11be0*/  LDSM.16.MT88.4 R132, [R179+0xe800] ;  /* 0x00e80000b384783b */ /* 0x000ee40000004200 */
[----:B------:R-:W-:Y:S01]  /*11bf0*/  LOP3.LUT R119, R117, 0xff, RZ, 0xc0, !PT ;  /* 0x000000ff75777812 */ /* 0x000fe200078ec0ff */
[----:B------:R-:W-:Y:S01]  /*11c00*/  @!P0 HFMA2.BF16_V2 R243, -RZ.H0_H0, RZ.H0_H0, -R159.H0_H0 ;  /* 0x200000fffff38231 */ /* 0x000fe2000034099f */
[--C-:B------:R-:W-:Y:S02]  /*11c10*/  SHF.R.U32.HI R169, RZ, 0x10, R118.reuse ;  /* 0x00000010ffa97819 */ /* 0x100fe40000011676 */
[C---:B------:R-:W-:Y:S02]  /*11c20*/  LOP3.LUT R171, R118.reuse, 0xff, RZ, 0xc0, !PT ;  /* 0x000000ff76ab7812 */ /* 0x040fe400078ec0ff */
[--C-:B------:R-:W-:Y:S01]  /*11c30*/  SHF.R.U32.HI R173, RZ, 0x18, R118.reuse ;  /* 0x00000018ffad7819 */ /* 0x100fe20000011676 */
[----:B------:R-:W-:Y:S01]  /*11c40*/  STG.E.U16 [R164.64+0x2], R155 ;  /* 0x0000029ba4007986 */ /* 0x000fe2000c101512 */
[----:B------:R-:W-:Y:S02]  /*11c50*/  LOP3.LUT R139, R118, 0xff, RZ, 0xc0, !PT ;  /* 0x000000ff768b7812 */ /* 0x000fe400078ec0ff */
[--C-:B------:R-:W-:Y:S01]  /*11c60*/  SHF.R.U32.HI R142, RZ, 0x18, R118.reuse ;  /* 0x00000018ff8e7819 */ /* 0x100fe20000011676 */
[C---:B-1----:R-:W-:Y:S01]  /*11c70*/  HMMA.16816.F32.BF16 R68, R120.reuse, R124, R68 ;  /* 0x0000007c7844723c */ /* 0x042fe20000041844 */
[----:B------:R-:W-:Y:S02]  /*11c80*/  SHF.R.U32.HI R172, RZ, 0x10, R118 ;  /* 0x00000010ffac7819 */ /* 0x000fe40000011676 */
[----:B------:R-:W-:Y:S02]  /*11c90*/  SHF.R.U32.HI R118, RZ, 0x8, R138 ;  /* 0x00000008ff767819 */ /* 0x000fe4000001168a */
[----:B------:R-:W-:Y:S02]  /*11ca0*/  @!P6 PRMT R160, R229, 0x5410, RZ ;  /* 0x00005410e5a0e816 */ /* 0x000fe400000000ff */
[----:B------:R-:W-:Y:S01]  /*11cb0*/  ISETP.GE.U32.AND P6, PT, R251, R119, PT ;  /* 0x00000077fb00720c */ /* 0x000fe20003fc6070 */
[C---:B------:R-:W-:Y:S01]  /*11cc0*/  HMMA.16816.F32.BF16 R72, R120.reuse, R126, R72 ;  /* 0x0000007e7848723c */ /* 0x040fe20000041848 */
[----:B------:R-:W-:Y:S01]  /*11cd0*/  LOP3.LUT R118, R118, 0xffff, RZ, 0xc0, !PT ;  /* 0x0000ffff76767812 */ /* 0x000fe200078ec0ff */
[----:B------:R-:W1:Y:S02]  /*11ce0*/  LDSM.16.MT88.4 R124, [R177+0x10800] ;  /* 0x01080000b17c783b */ /* 0x000e640000004200 */
[--C-:B------:R-:W-:Y:S02]  /*11cf0*/  SHF.R.U32.HI R119, RZ, 0x10, R117.reuse ;  /* 0x00000010ff777819 */ /* 0x100fe40000011675 */
[----:B------:R-:W-:Y:S02]  /*11d00*/  @!P0 PRMT R159, R243, 0x5410, RZ ;  /* 0x00005410f39f8816 */ /* 0x000fe400000000ff */
[----:B------:R-:W-:Y:S02]  /*11d10*/  ISETP.GE.U32.AND P0, PT, R251, R118, PT ;  /* 0x00000076fb00720c */ /* 0x000fe40003f06070 */
[----:B------:R-:W-:Y:S01]  /*11d20*/  STG.E.U16 [R166.64+0x10], R160 ;  /* 0x000010a0a6007986 */ /* 0x000fe2000c101512 */
[C---:B--2---:R-:W-:Y:S01]  /*11d30*/  HMMA.16816.F32.BF16 R76, R120.reuse, R128, R76 ;  /* 0x00000080784c723c */ /* 0x044fe2000004184c */
[----:B------:R-:W-:Y:S01]  /*11d40*/  SHF.R.U32.HI R118, RZ, 0x18, R117 ;  /* 0x00000018ff767819 */ /* 0x000fe20000011675 */
[----:B------:R-:W-:Y:S01]  /*11d50*/  @!P6 HFMA2.BF16_V2 R238, -RZ.H0_H0, RZ.H0_H0, -R154.H0_H0 ;  /* 0x200000ffffeee231 */ /* 0x000fe2000034099a */
[----:B------:R-:W-:Y:S01]  /*11d60*/  LOP3.LUT R117, R119, 0xff, RZ, 0xc0, !PT ;  /* 0x000000ff77757812 */ /* 0x000fe200078ec0ff */
[----:B------:R-:W-:Y:S01]  /*11d70*/  STG.E.U16 [R166.64+0x12], R159 ;  /* 0x0000129fa6007986 */ /* 0x000fe2000c101512 */
[----:B------:R-:W-:Y:S02]  /*11d80*/  @!P2 PRMT R161, R239, 0x5410, RZ ;  /* 0x00005410efa1a816 */ /* 0x000fe400000000ff */
[----:B------:R-:W-:Y:S01]  /*11d90*/  ISETP.GE.U32.AND P2, PT, R251, R117, PT ;  /* 0x00000075fb00720c */ /* 0x000fe20003f46070 */
[C---:B------:R-:W-:Y:S01]  /*11da0*/  HMMA.16816.F32.BF16 R80, R120.reuse, R130, R80 ;  /* 0x000000827850723c */ /* 0x040fe20000041850 */
[----:B------:R-:W-:Y:S01]  /*11db0*/  @!P1 PRMT R162, R233, 0x5410, RZ ;  /* 0x00005410e9a29816 */ /* 0x000fe200000000ff */
[----:B------:R-:W-:Y:S01]  /*11dc0*/  LDSM.16.MT88.4 R128, [R180+0x10800] ;  /* 0x01080000b480783b */ /* 0x000fe20000004200 */
[C---:B------:R-:W-:Y:S01]  /*11dd0*/  ISETP.GE.U32.AND P1, PT, R251.reuse, R118, PT ;  /* 0x00000076fb00720c */ /* 0x040fe20003f26070 */
[----:B------:R-:W-:Y:S01]  /*11de0*/  @!P0 HFMA2.BF16_V2 R237, -RZ.H0_H0, RZ.H0_H0, -R153.H0_H0 ;  /* 0x200000ffffed8231 */ /* 0x000fe20000340999 */
[C---:B------:R-:W-:Y:S02]  /*11df0*/  LOP3.LUT R118, R140.reuse, 0xff, RZ, 0xc0, !PT ;  /* 0x000000ff8c767812 */ /* 0x040fe400078ec0ff */
[----:B------:R-:W-:Y:S01]  /*11e00*/  LOP3.LUT R119, R140, 0xffff, RZ, 0xc0, !PT ;  /* 0x0000ffff8c777812 */ /* 0x000fe200078ec0ff */
[C---:B---3--:R-:W-:Y:S01]  /*11e10*/  HMMA.16816.F32.BF16 R84, R120.reuse, R132, R84 ;  /* 0x000000847854723c */ /* 0x048fe20000041854 */
[----:B------:R-:W-:Y:S01]  /*11e20*/  @!P6 PRMT R154, R238, 0x5410, RZ ;  /* 0x00005410ee9ae816 */ /* 0x000fe200000000ff */
[----:B------:R-:W-:Y:S01]  /*11e30*/  STG.E.U16 [R164.64+0x10], R162 ;  /* 0x000010a2a4007986 */ /* 0x000fe2000c101512 */
[----:B------:R-:W-:Y:S01]  /*11e40*/  ISETP.GE.U32.AND P6, PT, R251, R118, PT ;  /* 0x00000076fb00720c */ /* 0x000fe20003fc6070 */
[----:B------:R-:W-:Y:S01]  /*11e50*/  @!P2 HFMA2.BF16_V2 R223, -RZ.H0_H0, RZ.H0_H0, -R150.H0_H0 ;  /* 0x200000ffffdfa231 */ /* 0x000fe20000340996 */
[----:B------:R-:W-:Y:S01]  /*11e60*/  SHF.R.U32.HI R20, RZ, 0x8, R119 ;  /* 0x00000008ff147819 */ /* 0x000fe20000011677 */
[----:B------:R-:W-:Y:S01]  /*11e70*/  FFMA.FTZ R118, R23, c[0x0][0x23c], -R163 ;  /* 0x00008f0017767a23 */ /* 0x000fe200000108a3 */
[----:B------:R-:W-:Y:S01]  /*11e80*/  SHF.R.U32.HI R117, RZ, 0x10, R140 ;  /* 0x00000010ff757819 */ /* 0x000fe2000001168c */
[C---:B------:R-:W-:Y:S01]  /*11e90*/  HMMA.16816.F32.BF16 R88, R120.reuse, R134, R88 ;  /* 0x000000867858723c */ /* 0x040fe20000041858 */
[----:B------:R-:W-:Y:S01]  /*11ea0*/  LOP3.LUT R20, R20, 0xffff, RZ, 0xc0, !PT ;  /* 0x0000ffff14147812 */ /* 0x000fe200078ec0ff */
[----:B------:R-:W-:Y:S01]  /*11eb0*/  STG.E.U16 [R164.64+0x12], R161 ;  /* 0x000012a1a4007986 */ /* 0x000fe2000c101512 */
[----:B------:R2:W3:Y:S01]  /*11ec0*/  MUFU.EX2 R204, R118 ;  /* 0x0000007600cc7308 */ /* 0x0004e20000000800 */
[----:B------:R-:W-:Y:S01]  /*11ed0*/  @!P2 PRMT R150, R223, 0x5410, RZ ;  /* 0x00005410df96a816 */ /* 0x000fe200000000ff */
[----:B------:R-:W-:Y:S01]  /*11ee0*/  IMAD.MOV.U32 R133, RZ, RZ, R202 ;  /* 0x000000ffff857224 */ /* 0x000fe200078e00ca */
[----:B------:R-:W-:Y:S01]  /*11ef0*/  ISETP.GE.U32.AND P2, PT, R251, R20, PT ;  /* 0x00000014fb00720c */ /* 0x000fe20003f46070 */
[----:B------:R-:W-:Y:S01]  /*11f00*/  STG.E.U16 [R166.64+0x20], R154 ;  /* 0x0000209aa6007986 */ /* 0x000fe2000c101512 */
[C---:B-1----:R-:W-:Y:S01]  /*11f10*/  HMMA.16816.F32.BF16 R92, R120.reuse, R124, R92 ;  /* 0x0000007c785c723c */ /* 0x042fe2000004185c */
[C---:B------:R-:W-:Y:S03]  /*11f20*/  LOP3.LUT R20, R136.reuse, 0xffff, RZ, 0xc0, !PT ;  /* 0x0000ffff88147812 */ /* 0x040fe600078ec0ff */
[----:B------:R-:W-:Y:S01]  /*11f30*/  @!P6 HFMA2.BF16_V2 R221, -RZ.H0_H0, RZ.H0_H0, -R152.H0_H0 ;  /* 0x200000ffffdde231 */ /* 0x000fe20000340998 */
[----:B------:R-:W-:Y:S01]  /*11f40*/  LOP3.LUT R21, R136, 0xff, RZ, 0xc0, !PT ;  /* 0x000000ff88157812 */ /* 0x000fe200078ec0ff */
[----:B------:R-:W-:Y:S01]  /*11f50*/  IMAD.MOV.U32 R132, RZ, RZ, R201 ;  /* 0x000000ffff847224 */ /* 0x000fe200078e00c9 */
[----:B------:R-:W-:Y:S01]  /*11f60*/  SHF.R.U32.HI R20, RZ, 0x8, R20 ;  /* 0x00000008ff147819 */ /* 0x000fe20000011614 */
[C---:B------:R-:W-:Y:S01]  /*11f70*/  HMMA.16816.F32.BF16 R96, R120.reuse, R126, R96 ;  /* 0x0000007e7860723c */ /* 0x040fe20000041860 */
[----:B------:R-:W-:Y:S01]  /*11f80*/  LOP3.LUT R117, R117, 0xff, RZ, 0xc0, !PT ;  /* 0x000000ff75757812 */ /* 0x000fe200078ec0ff */
[----:B------:R1:W4:Y:S01]  /*11f90*/  MUFU.EX2 R202, R25 ;  /* 0x0000001900ca7308 */ /* 0x0003220000000800 */
[----:B------:R-:W-:Y:S01]  /*11fa0*/  LDSM.16.MT88.4 R124, [R179+0x10800] ;  /* 0x01080000b37c783b */ /* 0x000fe20000004200 */
[----:B------:R-:W-:Y:S01]  /*11fb0*/  @!P0 PRMT R153, R237, 0x5410, RZ ;  /* 0x00005410ed998816 */ /* 0x000fe200000000ff */
[----:B------:R-:W-:Y:S01]  /*11fc0*/  @!P2 HFMA2.BF16_V2 R219, -RZ.H0_H0, RZ.H0_H0, -R151.H0_H0 ;  /* 0x200000ffffdba231 */ /* 0x000fe20000340997 */
[----:B------:R-:W-:Y:S01]  /*11fd0*/  @!P6 PRMT R152, R221, 0x5410, RZ ;  /* 0x00005410dd98e816 */ /* 0x000fe200000000ff */
[----:B------:R-:W-:Y:S01]  /*11fe0*/  @!P1 HFMA2.BF16_V2 R222, -RZ.H0_H0, RZ.H0_H0, -R149.H0_H0 ;  /* 0x200000ffffde9231 */ /* 0x000fe20000340995 */
[C---:B------:R-:W-:Y:S02]  /*11ff0*/  ISETP.GE.U32.AND P6, PT, R251.reuse, R21, PT ;  /* 0x00000015fb00720c */ /* 0x040fe40003fc6070 */
[----:B------:R-:W-:Y:S01]  /*12000*/  ISETP.GE.U32.AND P0, PT, R251, R117, PT ;  /* 0x00000075fb00720c */ /* 0x000fe20003f06070 */
[----:B------:R-:W-:Y:S01]  /*12010*/  STG.E.U16 [R166.64+0x22], R153 ;  /* 0x00002299a6007986 */ /* 0x000fe2000c101512 */
[----:B------:R-:W-:Y:S01]  /*12020*/  LOP3.LUT R117, R20, 0xffff, RZ, 0xc0, !PT ;  /* 0x0000ffff14757812 */ /* 0x000fe200078ec0ff */
[----:B------:R-:W-:Y:S01]  /*12030*/  MUFU.EX2 R201, R26 ;  /* 0x0000001a00c97308 */ /* 0x000fe20000000800 */
[----:B------:R-:W-:Y:S01]  /*12040*/  @!P2 PRMT R151, R219, 0x5410, RZ ;  /* 0x00005410db97a816 */ /* 0x000fe200000000ff */
[----:B------:R-:W4:Y:S01]  /*12050*/  LDSM.16.MT88.4 R20, [R178+0x10800] ;  /* 0x01080000b214783b */ /* 0x000f220000004200 */
[----:B------:R-:W-:Y:S02]  /*12060*/  @!P1 PRMT R149, R222, 0x5410, RZ ;  /* 0x00005410de959816 */ /* 0x000fe400000000ff */
[----:B------:R-:W-:Y:S02]  /*12070*/  ISETP.GE.U32.AND P2, PT, R251, R117, PT ;  /* 0x00000075fb00720c */ /* 0x000fe40003f46070 */
[----:B--2---:R-:W-:Y:S01]  /*12080*/  PRMT R118, R146, 0x5410, R145 ;  /* 0x0000541092767816 */ /* 0x004fe20000000091 */
[----:B------:R-:W-:Y:S01]  /*12090*/  @!P6 HFMA2.BF16_V2 R213, -RZ.H0_H0, RZ.H0_H0, -R146.H0_H0 ;  /* 0x200000ffffd5e231 */ /* 0x000fe20000340992 */
[----:B---3--:R-:W-:Y:S01]  /*120a0*/  F2FP.BF16.PACK_AB R144, R204, R205 ;  /* 0x000000cdcc90723e */ /* 0x008fe200000010ff */
[----:B------:R-:W-:Y:S01]  /*120b0*/  STG.E.U16 [R164.64+0x20], R150 ;  /* 0x00002096a4007986 */ /* 0x000fe2000c101512 */
[----:B------:R-:W-:Y:S01]  /*120c0*/  @!P0 HFMA2.BF16_V2 R218, -RZ.H0_H0, RZ.H0_H0, -R147.H0_H0 ;  /* 0x200000ffffda8231 */ /* 0x000fe20000340993 */
[--C-:B------:R-:W-:Y:S02]  /*120d0*/  SHF.R.U32.HI R24, RZ, 0x10, R136.reuse ;  /* 0x00000010ff187819 */ /* 0x100fe40000011688 */
[----:B------:R-:W-:Y:S01]  /*120e0*/  STG.E.U16 [R164.64+0x22], R149 ;  /* 0x00002295a4007986 */ /* 0x000fe2000c101512 */
[----:B------:R-:W-:Y:S02]  /*120f0*/  @!P6 PRMT R146, R213, 0x5410, RZ ;  /* 0x00005410d592e816 */ /* 0x000fe400000000ff */
[----:B-1----:R-:W-:Y:S01]  /*12100*/  LOP3.LUT R25, R169, 0xff, RZ, 0xc0, !PT ;  /* 0x000000ffa9197812 */ /* 0x002fe200078ec0ff */
[----:B------:R-:W-:Y:S01]  /*12110*/  STG.E.U16 [R166.64+0x30], R152 ;  /* 0x00003098a6007986 */ /* 0x000fe2000c101512 */
[----:B------:R-:W-:Y:S01]  /*12120*/  IMAD.MOV.U32 R169, RZ, RZ, R133 ;  /* 0x000000ffffa97224 */ /* 0x000fe200078e0085 */
[----:B------:R-:W-:Y:S01]  /*12130*/  @!P0 PRMT R147, R218, 0x5410, RZ ;  /* 0x00005410da938816 */ /* 0x000fe200000000ff */
[----:B------:R-:W-:Y:S01]  /*12140*/  @!P2 HFMA2.BF16_V2 R232, -RZ.H0_H0, RZ.H0_H0, -R145.H0_H0 ;  /* 0x200000ffffe8a231 */ /* 0x000fe20000340991 */
[----:B------:R-:W-:Y:S01]  /*12150*/  STG.E.U16 [R166.64+0x32], R151 ;  /* 0x00003297a6007986 */ /* 0x000fe2000c101512 */
[----:B------:R-:W-:Y:S02]  /*12160*/  LOP3.LUT R24, R24, 0xff, RZ, 0xc0, !PT ;  /* 0x000000ff18187812 */ /* 0x000fe400078ec0ff */
[----:B------:R-:W-:Y:S01]  /*12170*/  SHF.R.U32.HI R136, RZ, 0x18, R136 ;  /* 0x00000018ff887819 */ /* 0x000fe20000011688 */
[----:B------:R-:W-:Y:S01]  /*12180*/  STG.E.U16 [R164.64+0x30], R147 ;  /* 0x00003093a4007986 */ /* 0x000fe2000c101512 */
[----:B------:R-:W-:Y:S02]  /*12190*/  @!P2 PRMT R145, R232, 0x5410, RZ ;  /* 0x00005410e891a816 */ /* 0x000fe400000000ff */
[C---:B------:R-:W-:Y:S02]  /*121a0*/  ISETP.GE.U32.AND P6, PT, R251.reuse, R24, PT ;  /* 0x00000018fb00720c */ /* 0x040fe40003fc6070 */
[----:B------:R-:W-:Y:S02]  /*121b0*/  SHF.R.U32.HI R24, RZ, 0x8, R143 ;  /* 0x00000008ff187819 */ /* 0x000fe4000001168f */
[----:B------:R-:W-:Y:S02]  /*121c0*/  ISETP.GE.U32.AND P2, PT, R251, R136, PT ;  /* 0x00000088fb00720c */ /* 0x000fe40003f46070 */
[----:B------:R-:W-:Y:S02]  /*121d0*/  PRMT R119, R171, 0x5410, R24 ;  /* 0x00005410ab777816 */ /* 0x000fe40000000018 */
[----:B------:R-:W-:Y:S01]  /*121e0*/  PRMT R136, R25, 0x5410, R173 ;  /* 0x0000541019887816 */ /* 0x000fe200000000ad */
[----:B------:R-:W-:Y:S01]  /*121f0*/  IMAD.MOV.U32 R173, RZ, RZ, R132 ;  /* 0x000000ffffad7224 */ /* 0x000fe200078e0084 */
[C---:B------:R-:W-:Y:S01]  /*12200*/  PRMT R143, R144.reuse, 0x7632, R143 ;  /* 0x00007632908f7816 */ /* 0x040fe2000000008f */
[----:B------:R-:W-:Y:S01]  /*12210*/  LDSM.16.MT88.4 R132, [R178+0xd000] ;  /* 0x00d00000b284783b */ /* 0x000fe20000004200 */
[C---:B------:R-:W-:Y:S01]  /*12220*/  ISETP.GE.U32.AND P0, PT, R251.reuse, R139, PT ;  /* 0x0000008bfb00720c */ /* 0x040fe20003f06070 */
[C---:B----4-:R-:W-:Y:S01]  /*12230*/  HMMA.16816.F32.BF16 R12, R120.reuse, R20, R12 ;  /* 0x00000014780c723c */ /* 0x050fe2000004180c */
[----:B------:R-:W-:Y:S01]  /*12240*/  SHF.R.U32.HI R140, RZ, 0x18, R140 ;  /* 0x00000018ff8c7819 */ /* 0x000fe2000001168c */
[----:B------:R-:W-:Y:S01]  /*12250*/  @!P6 HFMA2.BF16_V2 R236, -RZ.H0_H0, RZ.H0_H0, -R144.H0_H0 ;  /* 0x200000ffffece231 */ /* 0x000fe20000340990 */
[----:B------:R-:W-:Y:S01]  /*12260*/  PRMT R117, R144, 0x5410, R143 ;  /* 0x0000541090757816 */ /* 0x000fe2000000008f */
[----:B------:R-:W-:Y:S01]  /*12270*/  @!P2 HFMA2.BF16_V2 R240, -RZ.H0_H0, RZ.H0_H0, -R143.H0_H0 ;  /* 0x200000fffff0a231 */ /* 0x000fe2000034098f */
[C---:B------:R-:W-:Y:S02]  /*12280*/  ISETP.GE.U32.AND P1, PT, R251.reuse, R140, PT ;  /* 0x0000008cfb00720c */ /* 0x040fe40003f26070 */
[----:B------:R-:W-:Y:S01]  /*12290*/  LOP3.LUT R20, R172, 0xff, RZ, 0xc0, !PT ;  /* 0x000000ffac147812 */ /* 0x000fe200078ec0ff */
[C---:B------:R-:W-:Y:S01]  /*122a0*/  HMMA.16816.F32.BF16 R100, R120.reuse, R22, R100 ;  /* 0x000000167864723c */ /* 0x040fe20000041864 */
[----:B------:R-:W-:Y:S02]  /*122b0*/  IMAD.MOV.U32 R172, RZ, RZ, R200 ;  /* 0x000000ffffac7224 */ /* 0x000fe400078e00c8 */
[----:B------:R1:W2:Y:S01]  /*122c0*/  MUFU.EX2 R200, R27 ;  /* 0x0000001b00c87308 */ /* 0x0002a20000000800 */
[--C-:B------:R-:W-:Y:S02]  /*122d0*/  SHF.R.U32.HI R21, RZ, 0x10, R137.reuse ;  /* 0x00000010ff157819 */ /* 0x100fe40000011689 */
[----:B------:R-:W-:Y:S02]  /*122e0*/  @!P6 PRMT R144, R236, 0x5410, RZ ;  /* 0x00005410ec90e816 */ /* 0x000fe400000000ff */
[C---:B------:R-:W-:Y:S01]  /*122f0*/  HMMA.16816.F32.BF16 R16, R120.reuse, R128, R16 ;  /* 0x000000807810723c */ /* 0x040fe20000041810 */
[----:B------:R-:W-:Y:S03]  /*12300*/  ISETP.GE.U32.AND P6, PT, R251, R20, PT ;  /* 0x00000014fb00720c */ /* 0x000fe60003fc6070 */
[C---:B------:R-:W-:Y:S01]  /*12310*/  LOP3.LUT R23, R137.reuse, 0xff, RZ, 0xc0, !PT ;  /* 0x000000ff89177812 */ /* 0x040fe200078ec0ff */
[----:B------:R-:W-:Y:S01]  /*12320*/  @!P1 HFMA2.BF16_V2 R220, -RZ.H0_H0, RZ.H0_H0, -R148.H0_H0 ;  /* 0x200000ffffdc9231 */ /* 0x000fe20000340994 */
[----:B------:R-:W-:Y:S02]  /*12330*/  LOP3.LUT R20, R137, 0xffff, RZ, 0xc0, !PT ;  /* 0x0000ffff89147812 */ /* 0x000fe400078ec0ff */
[C---:B------:R-:W-:Y:S01]  /*12340*/  HMMA.16816.F32.BF16 R104, R120.reuse, R130, R104 ;  /* 0x000000827868723c */ /* 0x040fe20000041868 */
[----:B------:R-:W-:Y:S01]  /*12350*/  SHF.R.U32.HI R137, RZ, 0x18, R137 ;  /* 0x00000018ff897819 */ /* 0x000fe20000011689 */
[----:B------:R-:W-:Y:S02]  /*12360*/  LDSM.16.MT88.4 R128, [R180+0xd000] ;  /* 0x00d00000b480783b */ /* 0x000fe40000004200 */
[----:B------:R-:W-:Y:S02]  /*12370*/  LOP3.LUT R21, R21, 0xff, RZ, 0xc0, !PT ;  /* 0x000000ff15157812 */ /* 0x000fe400078ec0ff */
[----:B------:R-:W-:Y:S02]  /*12380*/  SHF.R.U32.HI R22, RZ, 0x8, R20 ;  /* 0x00000008ff167819 */ /* 0x000fe40000011614 */
[C---:B------:R-:W-:Y:S01]  /*12390*/  HMMA.16816.F32.BF16 R108, R120.reuse, R124, R108 ;  /* 0x0000007c786c723c */ /* 0x040fe2000004186c */
[----:B------:R-:W-:Y:S01]  /*123a0*/  SHF.R.U32.HI R20, RZ, 0x8, R174 ;  /* 0x00000008ff147819 */ /* 0x000fe200000116ae */
[----:B-1----:R-:W1:Y:S02]  /*123b0*/  LDSM.16.MT88.4 R24, [R177+0xd000] ;  /* 0x00d00000b118783b */ /* 0x002e640000004200 */
[----:B------:R-:W-:Y:S02]  /*123c0*/  PRMT R174, R251, 0x7054, R251 ;  /* 0x00007054fbae7816 */ /* 0x000fe400000000fb */
[----:B------:R-:W-:Y:S02]  /*123d0*/  PRMT R21, R21, 0x5410, R137 ;  /* 0x0000541015157816 */ /* 0x000fe40000000089 */
[----:B------:R-:W-:Y:S01]  /*123e0*/  HMMA.16816.F32.BF16 R112, R120, R126, R112 ;  /* 0x0000007e7870723c */ /* 0x000fe20000041870 */
[----:B------:R-:W-:Y:S01]  /*123f0*/  F2FP.BF16.PACK_AB R139, R202, R203 ;  /* 0x000000cbca8b723e */ /* 0x000fe200000010ff */
[----:B------:R-:W3:Y:S02]  /*12400*/  LDSM.16.MT88.4 R120, [R179+0xd000] ;  /* 0x00d00000b378783b */ /* 0x000ee40000004200 */
[----:B------:R-:W-:Y:S01]  /*12410*/  PRMT R22, R23, 0x5410, R22 ;  /* 0x0000541017167816 */ /* 0x000fe20000000016 */
[--C-:B------:R-:W-:Y:S01]  /*12420*/  HSET2.LE.AND R21, R21, R174.reuse, PT ;  /* 0x000000ae15157233 */ /* 0x100fe20003803000 */
[----:B------:R-:W-:Y:S01]  /*12430*/  LOP3.LUT R20, R20, 0xffff, RZ, 0xc0, !PT ;  /* 0x0000ffff14147812 */ /* 0x000fe200078ec0ff */
[----:B------:R-:W-:Y:S01]  /*12440*/  HSET2.LE.AND R23, R136, R174, PT ;  /* 0x000000ae88177233 */ /* 0x000fe20003803000 */
[----:B------:R-:W-:Y:S01]  /*12450*/  @!P1 PRMT R148, R220, 0x5410, RZ ;  /* 0x00005410dc949816 */ /* 0x000fe200000000ff */
[----:B------:R-:W-:Y:S01]  /*12460*/  @!P0 HFMA2.BF16_V2 R212, -RZ.H0_H0, RZ.H0_H0, -R139.H0_H0 ;  /* 0x200000ffffd48231 */ /* 0x000fe2000034098b */
[----:B------:R-:W-:Y:S01]  /*12470*/  ISETP.GE.U32.AND P1, PT, R251, R142, PT ;  /* 0x0000008efb00720c */ /* 0x000fe20003f26070 */
[----:B------:R-:W4:Y:S01]  /*12480*/  LDSM.16.MT88.4 R124, [R177+0xf000] ;  /* 0x00f00000b17c783b */ /* 0x000f220000004200 */
[----:B--2---:R-:W-:Y:S02]  /*12490*/  F2FP.BF16.PACK_AB R142, R200, R201 ;  /* 0x000000c9c88e723e */ /* 0x004fe400000010ff */
[----:B------:R-:W-:Y:S02]  /*124a0*/  PRMT R140, R139, 0x7632, R140 ;  /* 0x000076328b8c7816 */ /* 0x000fe4000000008c */
[----:B------:R-:W-:Y:S01]  /*124b0*/  @!P2 PRMT R143, R240, 0x5410, RZ ;  /* 0x00005410f08fa816 */ /* 0x000fe200000000ff */
[----:B------:R-:W-:Y:S01]  /*124c0*/  @!P6 HFMA2.BF16_V2 R227, -RZ.H0_H0, RZ.H0_H0, -R142.H0_H0 ;  /* 0x200000ffffe3e231 */ /* 0x000fe2000034098e */
[----:B------:R-:W-:Y:S01]  /*124d0*/  ISETP.GE.U32.AND P2, PT, R251, R20, PT ;  /* 0x00000014fb00720c */ /* 0x000fe20003f46070 */
[--C-:B------:R-:W-:Y:S01]  /*124e0*/  HSET2.LE.AND R20, R22, R174.reuse, PT ;  /* 0x000000ae16147233 */ /* 0x100fe20003803000 */
[----:B------:R-:W-:Y:S01]  /*124f0*/  LOP3.LUT R21, R21, R117, RZ, 0xc0, !PT ;  /* 0x0000007515157212 */ /* 0x000fe200078ec0ff */
[----:B------:R-:W-:Y:S01]  /*12500*/  HSET2.LE.AND R22, R119, R174, PT ;  /* 0x000000ae77167233 */ /* 0x000fe20003803000 */
[----:B------:R-:W-:Y:S01]  /*12510*/  PRMT R141, R142, 0x7632, R141 ;  /* 0x000076328e8d7816 */ /* 0x000fe2000000008d */
[----:B------:R-:W-:Y:S01]  /*12520*/  FFMA.FTZ R119, R31, c[0x0][0x23c], -R163 ;  /* 0x00008f001f777a23 */ /* 0x000fe200000108a3 */
[----:B------:R-:W-:Y:S01]  /*12530*/  PRMT R117, R139, 0x5410, R140 ;  /* 0x000054108b757816 */ /* 0x000fe2000000008c */
[----:B------:R-:W-:Y:S01]  /*12540*/  MUFU.EX2 R174, R29 ;  /* 0x0000001d00ae7308 */ /* 0x000fe20000000800 */
[----:B------:R-:W-:Y:S01]  /*12550*/  LOP3.LUT R20, R20, R118, RZ, 0xc0, !PT ;  /* 0x0000007614147212 */ /* 0x000fe200078ec0ff */
[----:B------:R-:W-:Y:S01]  /*12560*/  @!P1 HFMA2.BF16_V2 R226, -RZ.H0_H0, RZ.H0_H0, -R141.H0_H0 ;  /* 0x200000ffffe29231 */ /* 0x000fe2000034098d */
[----:B------:R-:W-:Y:S01]  /*12570*/  LOP3.LUT R22, R22, R117, RZ, 0xc0, !PT ;  /* 0x0000007516167212 */ /* 0x000fe200078ec0ff */
[----:B------:R-:W-:Y:S01]  /*12580*/  STG.E.U16 [R164.64+0x32], R148 ;  /* 0x00003294a4007986 */ /* 0x000fe2000c101512 */
[----:B------:R-:W-:Y:S01]  /*12590*/  PRMT R117, R142, 0x5410, R141 ;  /* 0x000054108e757816 */ /* 0x000fe2000000008d */
[----:B------:R-:W-:Y:S01]  /*125a0*/  @!P2 HFMA2.BF16_V2 R217, -RZ.H0_H0, RZ.H0_H0, -R140.H0_H0 ;  /* 0x200000ffffd9a231 */ /* 0x000fe2000034098c */
[----:B------:R-:W-:Y:S01]  /*125b0*/  @!P0 PRMT R139, R212, 0x5410, RZ ;  /* 0x00005410d48b8816 */ /* 0x000fe200000000ff */
[----:B------:R-:W-:Y:S01]  /*125c0*/  STG.E.U16 [R166.64+0x40], R146 ;  /* 0x00004092a6007986 */ /* 0x000fe2000c101512 */
[----:B------:R-:W-:Y:S01]  /*125d0*/  LOP3.LUT R23, R23, R117, RZ, 0xc0, !PT ;  /* 0x0000007517177212 */ /* 0x000fe200078ec0ff */
[----:B------:R-:W-:Y:S01]  /*125e0*/  MUFU.EX2 R171, R119 ;  /* 0x0000007700ab7308 */ /* 0x000fe20000000800 */
[----:B------:R-:W-:Y:S01]  /*125f0*/  @!P1 PRMT R141, R226, 0x5410, RZ ;  /* 0x00005410e28d9816 */ /* 0x000fe200000000ff */
[----:B------:R-:W-:Y:S01]  /*12600*/  STG.E.U16 [R166.64+0x42], R145 ;  /* 0x00004291a6007986 */ /* 0x000fe2000c101512 */
[----:B------:R-:W-:Y:S02]  /*12610*/  @!P6 PRMT R142, R227, 0x5410, RZ ;  /* 0x00005410e38ee816 */ /* 0x000fe400000000ff */
[----:B------:R-:W-:Y:S01]  /*12620*/  @!P2 PRMT R140, R217, 0x5410, RZ ;  /* 0x00005410d98ca816 */ /* 0x000fe200000000ff */
[C---:B-1----:R-:W-:Y:S01]  /*12630*/  HMMA.16816.F32.BF16 R4, R20.reuse, R24, R4 ;  /* 0x000000181404723c */ /* 0x042fe20000041804 */
[----:B------:R-:W-:Y:S04]  /*12640*/  STG.E.U16 [R164.64+0x40], R144 ;  /* 0x00004090a4007986 */ /* 0x000fe8000c101512 */
[----:B------:R-:W-:Y:S03]  /*12650*/  STG.E.U16 [R164.64+0x42], R143 ;  /* 0x0000428fa4007986 */ /* 0x000fe6000c101512 */
[C---:B------:R-:W-:Y:S01]  /*12660*/  HMMA.16816.F32.BF16 R8, R20.reuse, R26, R8 ;  /* 0x0000001a1408723c */ /* 0x040fe20000041808 */
[----:B------:R-:W1:Y:S07]  /*12670*/  LDSM.16.MT88.4 R24, [R178+0xf000] ;  /* 0x00f00000b218783b */ /* 0x000e6e0000004200 */
[C---:B------:R-:W-:Y:S01]  /*12680*/  HMMA.16816.F32.BF16 R36, R20.reuse, R132, R36 ;  /* 0x000000841424723c */ /* 0x040fe20000041824 */
[----:B------:R-:W-:Y:S04]  /*12690*/  STG.E.U16 [R166.64+0x50], R139 ;  /* 0x0000508ba6007986 */ /* 0x000fe8000c101512 */
[----:B------:R-:W-:Y:S03]  /*126a0*/  STG.E.U16 [R166.64+0x52], R140 ;  /* 0x0000528ca6007986 */ /* 0x000fe6000c101512 */
[C---:B------:R-:W-:Y:S01]  /*126b0*/  HMMA.16816.F32.BF16 R40, R20.reuse, R134, R40 ;  /* 0x000000861428723c */ /* 0x040fe20000041828 */
[----:B------:R-:W3:Y:S07]  /*126c0*/  LDSM.16.MT88.4 R132, [R180+0xf000] ;  /* 0x00f00000b484783b */ /* 0x000eee0000004200 */
[C---:B------:R-:W-:Y:S01]  /*126d0*/  HMMA.16816.F32.BF16 R44, R20.reuse, R128, R44 ;  /* 0x00000080142c723c */ /* 0x040fe2000004182c */
[----:B------:R-:W-:Y:S04]  /*126e0*/  STG.E.U16 [R164.64+0x50], R142 ;  /* 0x0000508ea4007986 */ /* 0x000fe8000c101512 */
[----:B------:R-:W-:Y:S03]  /*126f0*/  STG.E.U16 [R164.64+0x52], R141 ;  /* 0x0000528da4007986 */ /* 0x000fe6000c101512 */
[C---:B------:R-:W-:Y:S01]  /*12700*/  HMMA.16816.F32.BF16 R48, R20.reuse, R130, R48 ;  /* 0x000000821430723c */ /* 0x040fe20000041830 */
[----:B------:R-:W3:Y:S07]  /*12710*/  LDSM.16.MT88.4 R128, [R179+0xf000] ;  /* 0x00f00000b380783b */ /* 0x000eee0000004200 */
[C---:B---3--:R-:W-:Y:S07]  /*12720*/  HMMA.16816.F32.BF16 R52, R20.reuse, R120, R52 ;  /* 0x000000781434723c */ /* 0x048fee0000041834 */
[----:B------:R-:W-:Y:S01]  /*12730*/  IMAD.MOV.U32 R121, RZ, RZ, R172 ;  /* 0x000000ffff797224 */ /* 0x000fe200078e00ac */
[C---:B------:R-:W-:Y:S01]  /*12740*/  HMMA.16816.F32.BF16 R56, R20.reuse, R122, R56 ;  /* 0x0000007a1438723c */ /* 0x040fe20000041838 */
[----:B------:R-:W3:Y:S03]  /*12750*/  MUFU.EX2 R172, R30 ;  /* 0x0000001e00ac7308 */ /* 0x000ee60000000800 */
[----:B------:R-:W-:Y:S03]  /*12760*/  IMAD.MOV.U32 R120, RZ, RZ, R173 ;  /* 0x000000ffff787224 */ /* 0x000fe600078e00ad */
[--C-:B------:R-:W-:Y:S01]  /*12770*/  FFMA.FTZ R123, R32, c[0x0][0x23c], -R168.reuse ;  /* 0x00008f00207b7a23 */ /* 0x100fe200000108a8 */
[C---:B----4-:R-:W-:Y:S01]  /*12780*/  HMMA.16816.F32.BF16 R60, R20.reuse, R124, R60 ;  /* 0x0000007c143c723c */ /* 0x050fe2000004183c */
[----:B------:R-:W-:Y:S02]  /*12790*/  FFMA.FTZ R168, R33, c[0x0][0x23c], -R168 ;  /* 0x00008f0021a87a23 */ /* 0x000fe400000108a8 */
[----:B------:R-:W4:Y:S04]  /*127a0*/  MUFU.EX2 R173, R28 ;  /* 0x0000001c00ad7308 */ /* 0x000f280000000800 */
[----:B------:R-:W-:Y:S01]  /*127b0*/  IMAD.MOV.U32 R125, RZ, RZ, R121 ;  /* 0x000000ffff7d7224 */ /* 0x000fe200078e0079 */
[C---:B------:R-:W-:Y:S01]  /*127c0*/  HMMA.16816.F32.BF16 R64, R20.reuse, R126, R64 ;  /* 0x0000007e1440723c */ /* 0x040fe20000041840 */
[----:B------:R-:W2:Y:S03]  /*127d0*/  LDL.LU R126, [R1+0x28] ;  /* 0x00002800017e7983 */ /* 0x000ea60000300800 */
[--C-:B------:R-:W-:Y:S02]  /*127e0*/  FFMA.FTZ R124, R34, c[0x0][0x23c], -R163.reuse ;  /* 0x00008f00227c7a23 */ /* 0x100fe400000108a3 */
[----:B------:R-:W-:Y:S02]  /*127f0*/  FFMA.FTZ R163, R35, c[0x0][0x23c], -R163 ;  /* 0x00008f0023a37a23 */ /* 0x000fe400000108a3 */
[C---:B-1----:R-:W-:Y:S01]  /*12800*/  HMMA.16816.F32.BF16 R68, R20.reuse, R24, R68 ;  /* 0x000000181444723c */ /* 0x042fe20000041844 */
[----:B------:R-:W-:Y:S02]  /*12810*/  IMAD.MOV.U32 R127, RZ, RZ, R169 ;  /* 0x000000ffff7f7224 */ /* 0x000fe400078e00a9 */
[----:B------:R-:W-:Y:S01]  /*12820*/  MUFU.EX2 R169, R168 ;  /* 0x000000a800a97308 */ /* 0x000fe20000000800 */
[----:B---3--:R-:W-:Y:S04]  /*12830*/  F2FP.BF16.PACK_AB R138, R171, R172 ;  /* 0x000000acab8a723e */ /* 0x008fe800000010ff */
[C---:B------:R-:W-:Y:S01]  /*12840*/  HMMA.16816.F32.BF16 R72, R20.reuse, R26, R72 ;  /* 0x0000001a1448723c */ /* 0x040fe20000041848 */
[----:B------:R-:W1:Y:S03]  /*12850*/  LDSM.16.MT88.4 R24, [R177+0x11000] ;  /* 0x01100000b118783b */ /* 0x000e660000004200 */
[----:B----4-:R-:W-:Y:S01]  /*12860*/  F2FP.BF16.PACK_AB R136, R174, R173 ;  /* 0x000000adae88723e */ /* 0x010fe200000010ff */
[----:B------:R-:W-:Y:S01]  /*12870*/  MUFU.EX2 R168, R124 ;  /* 0x0000007c00a87308 */ /* 0x000fe20000000800 */
[----:B------:R-:W-:Y:S02]  /*12880*/  PRMT R137, R138, 0x7632, R137 ;  /* 0x000076328a897816 */ /* 0x000fe40000000089 */
[C---:B------:R-:W-:Y:S01]  /*12890*/  HMMA.16816.F32.BF16 R76, R20.reuse, R132, R76 ;  /* 0x00000084144c723c */ /* 0x040fe2000004184c */
[----:B------:R-:W3:Y:S06]  /*128a0*/  LDSM.16.MT88.4 R28, [R178+0x11000] ;  /* 0x01100000b21c783b */ /* 0x000eec0000004200 */
[----:B------:R-:W-:Y:S01]  /*128b0*/  IMAD.WIDE.U32 R132, R175, -0x2daee0ad, RZ ;  /* 0xd2511f53af847825 */ /* 0x000fe200078e00ff */
[C---:B------:R-:W-:Y:S01]  /*128c0*/  HMMA.16816.F32.BF16 R80, R20.reuse, R134, R80 ;  /* 0x000000861450723c */ /* 0x040fe20000041850 */
[----:B------:R-:W-:Y:S03]  /*128d0*/  MUFU.EX2 R163, R163 ;  /* 0x000000a300a37308 */ /* 0x000fe60000000800 */
[C-C-:B------:R-:W-:Y:S01]  /*128e0*/  LOP3.LUT R118, R133.reuse, UR27, R170.reuse, 0x96, !PT ;  /* 0x0000001b85767c12 */ /* 0x140fe2000f8e96aa */
[----:B------:R-:W-:Y:S01]  /*128f0*/  IMAD.MOV.U32 R175, RZ, RZ, R125 ;  /* 0x000000ffffaf7224 */ /* 0x000fe200078e007d */
[----:B------:R-:W-:Y:S02]  /*12900*/  LOP3.LUT R117, R133, UR27, R170, 0x96, !PT ;  /* 0x0000001b85757c12 */ /* 0x000fe4000f8e96aa */
[C---:B------:R-:W-:Y:S01]  /*12910*/  HMMA.16816.F32.BF16 R84, R20.reuse, R128, R84 ;  /* 0x000000801454723c */ /* 0x040fe20000041854 */
[--C-:B------:R-:W-:Y:S02]  /*12920*/  SHF.R.U32.HI R33, RZ, 0x10, R132.reuse ;  /* 0x00000010ff217819 */ /* 0x100fe40000011684 */
[----:B------:R4:W2:Y:S01]  /*12930*/  MUFU.EX2 R170, R123 ;  /* 0x0000007b00aa7308 */ /* 0x0008a20000000800 */
[C---:B------:R-:W-:Y:S02]  /*12940*/  LOP3.LUT R32, R132.reuse, 0xffff, RZ, 0xc0, !PT ;  /* 0x0000ffff84207812 */ /* 0x040fe400078ec0ff */
[----:B------:R-:W-:Y:S02]  /*12950*/  LOP3.LUT R119, R33, 0xff, RZ, 0xc0, !PT ;  /* 0x000000ff21777812 */ /* 0x000fe400078ec0ff */
[C---:B------:R-:W-:Y:S01]  /*12960*/  HMMA.16816.F32.BF16 R88, R20.reuse, R130, R88 ;  /* 0x000000821458723c */ /* 0x040fe20000041858 */
[----:B------:R-:W-:Y:S03]  /*12970*/  SHF.R.U32.HI R121, RZ, 0x18, R132 ;  /* 0x00000018ff797819 */ /* 0x000fe60000011684 */
[----:B------:R-:W-:Y:S02]  /*12980*/  LOP3.LUT R122, R132, 0xff, RZ, 0xc0, !PT ;  /* 0x000000ff847a7812 */ /* 0x000fe400078ec0ff */
[----:B------:R-:W-:Y:S01]  /*12990*/  PRMT R129, R119, 0x5410, R121 ;  /* 0x0000541077817816 */ /* 0x000fe20000000079 */
[----:B------:R-:W-:Y:S01]  /*129a0*/  IMAD.MOV.U32 R131, RZ, RZ, R120 ;  /* 0x000000ffff837224 */ /* 0x000fe200078e0078 */
[----:B------:R-:W-:Y:S01]  /*129b0*/  SHF.R.U32.HI R120, RZ, 0x8, R32 ;  /* 0x00000008ff787819 */ /* 0x000fe20000011620 */
[C---:B-1----:R-:W-:Y:S01]  /*129c0*/  HMMA.16816.F32.BF16 R92, R20.reuse, R24, R92 ;  /* 0x00000018145c723c */ /* 0x042fe2000004185c */
[----:B------:R-:W1:Y:S02]  /*129d0*/  LDSM.16.MT88.4 R32, [R180+0x11000] ;  /* 0x01100000b420783b */ /* 0x000e640000004200 */
[--C-:B------:R-:W-:Y:S02]  /*129e0*/  SHF.R.U32.HI R121, RZ, 0x10, R117.reuse ;  /* 0x00000010ff797819 */ /* 0x100fe40000011675 */
[----:B------:R-:W-:Y:S02]  /*129f0*/  PRMT R128, R122, 0x5410, R120 ;  /* 0x000054107a807816 */ /* 0x000fe40000000078 */
[C---:B------:R-:W-:Y:S01]  /*12a00*/  LOP3.LUT R119, R117.reuse, 0xffff, RZ, 0xc0, !PT ;  /* 0x0000ffff75777812 */ /* 0x040fe200078ec0ff */
[C---:B------:R-:W-:Y:S01]  /*12a10*/  HMMA.16816.F32.BF16 R96, R20.reuse, R26, R96 ;  /* 0x0000001a1460723c */ /* 0x040fe20000041860 */
[----:B------:R-:W-:Y:S03]  /*12a20*/  SHF.R.U32.HI R120, RZ, 0x18, R117 ;  /* 0x00000018ff787819 */ /* 0x000fe60000011675 */
[----:B----4-:R-:W-:Y:S02]  /*12a30*/  LOP3.LUT R123, R117, 0xff, RZ, 0xc0, !PT ;  /* 0x000000ff757b7812 */ /* 0x010fe400078ec0ff */
[----:B------:R-:W-:Y:S02]  /*12a40*/  LOP3.LUT R117, R121, 0xff, RZ, 0xc0, !PT ;  /* 0x000000ff79757812 */ /* 0x000fe400078ec0ff */
[C---:B---3--:R-:W-:Y:S01]  /*12a50*/  HMMA.16816.F32.BF16 R12, R20.reuse, R28, R12 ;  /* 0x0000001c140c723c */ /* 0x048fe2000004180c */
[----:B------:R-:W3:Y:S03]  /*12a60*/  LDL.LU R121, [R1+0x2c] ;  /* 0x00002c0001797983 */ /* 0x000ee60000300800 */
[----:B------:R-:W-:Y:S02]  /*12a70*/  LOP3.LUT R24, R118, 0xff, RZ, 0xc0, !PT ;  /* 0x000000ff76187812 */ /* 0x000fe400078ec0ff */
[C---:B------:R-:W-:Y:S02]  /*12a80*/  PRMT R130, R251.reuse, 0x7054, R251 ;  /* 0x00007054fb827816 */ /* 0x040fe400000000fb */
[C---:B------:R-:W-:Y:S01]  /*12a90*/  HMMA.16816.F32.BF16 R100, R20.reuse, R30, R100 ;  /* 0x0000001e1464723c */ /* 0x040fe20000041864 */
[----:B------:R-:W-:Y:S02]  /*12aa0*/  ISETP.GE.U32.AND P0, PT, R251, R24, PT ;  /* 0x00000018fb00720c */ /* 0x000fe40003f06070 */
[----:B------:R-:W4:Y:S01]  /*12ab0*/  LDSM.16.MT88.4 R24, [R179+0x11000] ;  /* 0x01100000b318783b */ /* 0x000f220000004200 */
[----:B------:R-:W-:Y:S02]  /*12ac0*/  PRMT R120, R117, 0x5410, R120 ;  /* 0x0000541075787816 */ /* 0x000fe40000000078 */
[--C-:B------:R-:W-:Y:S01]  /*12ad0*/  SHF.R.U32.HI R122, RZ, 0x18, R118.reuse ;  /* 0x00000018ff7a7819 */ /* 0x100fe20000011676 */
[--C-:B------:R-:W-:Y:S01]  /*12ae0*/  HSET2.LE.AND R30, R128, R130.reuse, PT ;  /* 0x00000082801e7233 */ /* 0x100fe20003803000 */
[----:B------:R-:W-:Y:S01]  /*12af0*/  SHF.R.U32.HI R119, RZ, 0x8, R119 ;  /* 0x00000008ff777819 */ /* 0x000fe20000011677 */
[--C-:B------:R-:W-:Y:S01]  /*12b00*/  HSET2.LE.AND R29, R120, R130.reuse, PT ;  /* 0x00000082781d7233 */ /* 0x100fe20003803000 */
[----:B------:R-:W-:Y:S02]  /*12b10*/  ISETP.GE.U32.AND P2, PT, R251, R122, PT ;  /* 0x0000007afb00720c */ /* 0x000fe40003f46070 */
[----:B------:R-:W-:Y:S01]  /*12b20*/  HSET2.LE.AND R31, R129, R130, PT ;  /* 0x00000082811f7233 */ /* 0x000fe20003803000 */
[--C-:B------:R-:W-:Y:S01]  /*12b30*/  PRMT R123, R123, 0x5410, R119.reuse ;  /* 0x000054107b7b7816 */ /* 0x100fe20000000077 */
[----:B------:R-:W-:Y:S01]  /*12b40*/  @!P0 HFMA2.BF16_V2 R242, -RZ.H0_H0, RZ.H0_H0, -R136.H0_H0 ;  /* 0x200000fffff28231 */ /* 0x000fe20000340988 */
[C---:B------:R-:W-:Y:S01]  /*12b50*/  PRMT R119, R136.reuse, 0x7632, R119 ;  /* 0x0000763288777816 */ /* 0x040fe20000000077 */
[C---:B-1----:R-:W-:Y:S02]  /*12b60*/  HMMA.16816.F32.BF16 R16, R20.reuse, R32, R16 ;  /* 0x000000201410723c */ /* 0x042fe40000041810 */
[----:B------:R-:W-:Y:S05]  /*12b70*/  HSET2.LE.AND R28, R123, R130, PT ;  /* 0x000000827b1c7233 */ /* 0x000fea0003803000 */
[----:B------:R-:W-:Y:S01]  /*12b80*/  @!P2 HFMA2.BF16_V2 R234, -RZ.H0_H0, RZ.H0_H0, -R137.H0_H0 ;  /* 0x200000ffffeaa231 */ /* 0x000fe20000340989 */
[C---:B------:R-:W-:Y:S01]  /*12b90*/  HMMA.16816.F32.BF16 R104, R20.reuse, R34, R104 ;  /* 0x000000221468723c */ /* 0x040fe20000041868 */
[----:B------:R-:W-:Y:S07]  /*12ba0*/  LDSM.16.MT88.4 R32, [R178+0xd800] ;  /* 0x00d80000b220783b */ /* 0x000fee0000004200 */
[C---:B----4-:R-:W-:Y:S07]  /*12bb0*/  HMMA.16816.F32.BF16 R108, R20.reuse, R24, R108 ;  /* 0x00000018146c723c */ /* 0x050fee000004186c */
[----:B------:R-:W-:Y:S01]  /*12bc0*/  PRMT R24, R136, 0x5410, R119 ;  /* 0x0000541088187816 */ /* 0x000fe20000000077 */
[----:B------:R-:W-:Y:S01]  /*12bd0*/  HMMA.16816.F32.BF16 R112, R20, R26, R112 ;  /* 0x0000001a1470723c */ /* 0x000fe20000041870 */
[----:B------:R-:W-:Y:S03]  /*12be0*/  LDSM.16.MT88.4 R20, [R180+0xd800] ;  /* 0x00d80000b414783b */ /* 0x000fe60000004200 */
[----:B------:R-:W-:Y:S02]  /*12bf0*/  LOP3.LUT R28, R28, R24, RZ, 0xc0, !PT ;  /* 0x000000181c1c7212 */ /* 0x000fe400078ec0ff */
[----:B------:R-:W-:Y:S02]  /*12c00*/  PRMT R24, R138, 0x5410, R137 ;  /* 0x000054108a187816 */ /* 0x000fe40000000089 */
[----:B------:R-:W-:Y:S04]  /*12c10*/  @!P0 PRMT R136, R242, 0x5410, RZ ;  /* 0x00005410f2888816 */ /* 0x000fe800000000ff */
[----:B------:R-:W-:Y:S01]  /*12c20*/  LOP3.LUT R29, R29, R24, RZ, 0xc0, !PT ;  /* 0x000000181d1d7212 */ /* 0x000fe200078ec0ff */
[----:B------:R-:W-:Y:S01]  /*12c30*/  STG.E.U16 [R166.64+0x60], R136 ;  /* 0x00006088a6007986 */ /* 0x000fe2000c101512 */
[----:B------:R-:W-:Y:S01]  /*12c40*/  @!P2 PRMT R137, R234, 0x5410, RZ ;  /* 0x00005410ea89a816 */ /* 0x000fe200000000ff */
[----:B--2---:R-:W-:Y:S01]  /*12c50*/  FFMA.FTZ R117, R2, R126, R127 ;  /* 0x0000007e02757223 */ /* 0x004fe2000001007f */
[----:B------:R-:W-:Y:S01]  /*12c60*/  LOP3.LUT R2, R118, 0xffff, RZ, 0xc0, !PT ;  /* 0x0000ffff76027812 */ /* 0x000fe200078ec0ff */
[----:B------:R-:W1:Y:S01]  /*12c70*/  LDSM.16.MT88.4 R124, [R177+0xd800] ;  /* 0x00d80000b17c783b */ /* 0x000e620000004200 */
[----:B------:R-:W-:Y:S01]  /*12c80*/  SHF.R.U32.HI R118, RZ, 0x10, R118 ;  /* 0x00000010ff767819 */ /* 0x000fe20000011676 */
[--C-:B------:R-:W-:Y:S01]  /*12c90*/  FADD.FTZ R135, R183, R117.reuse ;  /* 0x00000075b7877221 */ /* 0x100fe20000010000 */
[----:B------:R-:W-:Y:S02]  /*12ca0*/  SHF.R.U32.HI R2, RZ, 0x8, R2 ;  /* 0x00000008ff027819 */ /* 0x000fe40000011602 */
[----:B------:R-:W-:Y:S02]  /*12cb0*/  LOP3.LUT R118, R118, 0xff, RZ, 0xc0, !PT ;  /* 0x000000ff76767812 */ /* 0x000fe400078ec0ff */
[----:B------:R-:W-:Y:S02]  /*12cc0*/  LOP3.LUT R2, R2, 0xffff, RZ, 0xc0, !PT ;  /* 0x0000ffff02027812 */ /* 0x000fe400078ec0ff */
[C---:B------:R-:W-:Y:S02]  /*12cd0*/  ISETP.GE.U32.AND P6, PT, R251.reuse, R118, PT ;  /* 0x00000076fb00720c */ /* 0x040fe40003fc6070 */
[----:B------:R-:W-:Y:S02]  /*12ce0*/  ISETP.GE.U32.AND P1, PT, R251, R2, PT ;  /* 0x00000002fb00720c */ /* 0x000fe40003f26070 */
[----:B------:R-:W-:Y:S02]  /*12cf0*/  F2FP.BF16.PACK_AB R2, R169, R170 ;  /* 0x000000aaa902723e */ /* 0x000fe400000010ff */
[----:B------:R-:W-:Y:S04]  /*12d00*/  F2FP.BF16.PACK_AB R118, R163, R168 ;  /* 0x000000a8a376723e */ /* 0x000fe800000010ff */
[----:B------:R-:W-:Y:S03]  /*12d10*/  PRMT R117, R118, 0x7632, R117 ;  /* 0x0000763276757816 */ /* 0x000fe60000000075 */
[----:B------:R-:W-:Y:S02]  /*12d20*/  @!P6 HFMA2.BF16_V2 R235, -RZ.H0_H0, RZ.H0_H0, -R138.H0_H0 ;  /* 0x200000ffffebe231 */ /* 0x000fe4000034098a */
[----:B------:R-:W-:Y:S03]  /*12d30*/  @!P1 HFMA2.BF16_V2 R241, -RZ.H0_H0, RZ.H0_H0, -R119.H0_H0 ;  /* 0x200000fffff19231 */ /* 0x000fe60000340977 */
[----:B------:R-:W-:Y:S02]  /*12d40*/  @!P6 PRMT R138, R235, 0x5410, RZ ;  /* 0x00005410eb8ae816 */ /* 0x000fe400000000ff */
[----:B------:R-:W-:Y:S05]  /*12d50*/  @!P1 PRMT R119, R241, 0x5410, RZ ;  /* 0x00005410f1779816 */ /* 0x000fea00000000ff */
[----:B------:R-:W-:Y:S04]  /*12d60*/  STG.E.U16 [R166.64+0x62], R119 ;  /* 0x00006277a6007986 */ /* 0x000fe8000c101512 */
[----:B------:R-:W-:Y:S04]  /*12d70*/  STG.E.U16 [R164.64+0x60], R138 ;  /* 0x0000608aa4007986 */ /* 0x000fe8000c101512 */
[----:B------:R-:W-:Y:S01]  /*12d80*/  STG.E.U16 [R164.64+0x62], R137 ;  /* 0x00006289a4007986 */ /* 0x000fe2000c101512 */
[----:B---3--:R-:W-:Y:S03]  /*12d90*/  FFMA.FTZ R0, R0, R121, R184 ;  /* 0x0000007900007223 */ /* 0x008fe600000100b8 */
[----:B------:R2:W5:Y:S01]  /*12da0*/  LDL.LU R184, [R1+0xe0] ;  /* 0x0000e00001b87983 */ /* 0x0005620000300800 */
[--C-:B------:R-:W-:Y:S01]  /*12db0*/  FADD.FTZ R134, R182, R0.reuse ;  /* 0x00000000b6867221 */ /* 0x100fe20000010000 */
[C---:B------:R-:W-:Y:S02]  /*12dc0*/  PRMT R0, R2.reuse, 0x7632, R0 ;  /* 0x0000763202007816 */ /* 0x040fe40000000000 */
[----:B------:R2:W5:Y:S02]  /*12dd0*/  LDL.LU R183, [R1+0xdc] ;  /* 0x0000dc0001b77983 */ /* 0x0005640000300800 */
[----:B------:R-:W-:Y:S02]  /*12de0*/  PRMT R24, R2, 0x5410, R0 ;  /* 0x0000541002187816 */ /* 0x000fe40000000000 */
[----:B------:R2:W5:Y:S02]  /*12df0*/  LDL.LU R182, [R1+0xd8] ;  /* 0x0000d80001b67983 */ /* 0x0005640000300800 */
[----:B------:R-:W-:Y:S02]  /*12e00*/  LOP3.LUT R30, R30, R24, RZ, 0xc0, !PT ;  /* 0x000000181e1e7212 */ /* 0x000fe400078ec0ff */
[----:B------:R-:W-:Y:S04]  /*12e10*/  PRMT R24, R118, 0x5410, R117 ;  /* 0x0000541076187816 */ /* 0x000fe80000000075 */
[----:B------:R-:W-:Y:S02]  /*12e20*/  LOP3.LUT R31, R31, R24, RZ, 0xc0, !PT ;  /* 0x000000181f1f7212 */ /* 0x000fe400078ec0ff */
[----:B------:R-:W-:Y:S05]  /*12e30*/  LDSM.16.MT88.4 R24, [R177+0xf800] ;  /* 0x00f80000b118783b */ /* 0x000fea0000004200 */
[C---:B-1----:R-:W-:Y:S03]  /*12e40*/  HMMA.16816.F32.BF16 R120, R28.reuse, R124, R4 ;  /* 0x0000007c1c78723c */ /* 0x042fe60000041804 */
[----:B------:R-:W1:Y:S05]  /*12e50*/  LDSM.16.MT88.4 R4, [R179+0xd800] ;  /* 0x00d80000b304783b */ /* 0x000e6a0000004200 */
[C---:B------:R-:W-:Y:S03]  /*12e60*/  HMMA.16816.F32.BF16 R124, R28.reuse, R126, R8 ;  /* 0x0000007e1c7c723c */ /* 0x040fe60000041808 */
[----:B------:R-:W3:Y:S05]  /*12e70*/  LDSM.16.MT88.4 R8, [R178+0xf800] ;  /* 0x00f80000b208783b */ /* 0x000eea0000004200 */
[C---:B------:R-:W-:Y:S07]  /*12e80*/  HMMA.16816.F32.BF16 R36, R28.reuse, R32, R36 ;  /* 0x000000201c24723c */ /* 0x040fee0000041824 */
[----:B------:R-:W-:Y:S01]  /*12e90*/  IMAD.MOV.U32 R33, RZ, RZ, R131 ;  /* 0x000000ffff217224 */ /* 0x000fe200078e0083 */
        /* <DEDUP_REMOVED lines=8> */
[C---:B------:R-:W-:Y:S07]  /*12f20*/  HMMA.16816.F32.BF16 R60, R28.reuse, R24, R60 ;  /* 0x000000181c3c723c */ /* 0x040fee000004183c */
[----:B------:R-:W-:Y:S01]  /*12f30*/  SHF.R.U32.HI R24, RZ, 0x10, R132 ;  /* 0x00000010ff187819 */ /* 0x000fe20000011684 */
[C---:B------:R-:W-:Y:S01]  /*12f40*/  HMMA.16816.F32.BF16 R64, R28.reuse, R26, R64 ;  /* 0x0000001a1c40723c */ /* 0x040fe20000041840 */
[----:B------:R-:W-:Y:S03]  /*12f50*/  FADD.FTZ R25, R175, R134 ;  /* 0x00000086af197221 */ /* 0x000fe60000010000 */
[----:B------:R-:W-:Y:S01]  /*12f60*/  LOP3.LUT R24, R24, 0xff, RZ, 0xc0, !PT ;  /* 0x000000ff18187812 */ /* 0x000fe200078ec0ff */
[----:B------:R-:W-:Y:S03]  /*12f70*/  FADD.FTZ R25, R176, R25 ;  /* 0x00000019b0197221 */ /* 0x000fe60000010000 */
[C---:B---3--:R-:W-:Y:S01]  /*12f80*/  HMMA.16816.F32.BF16 R68, R28.reuse, R8, R68 ;  /* 0x000000081c44723c */ /* 0x048fe20000041844 */
[----:B------:R-:W-:Y:S03]  /*12f90*/  ISETP.GE.U32.AND P6, PT, R251, R24, PT ;  /* 0x00000018fb00720c */ /* 0x000fe60003fc6070 */
[----:B------:R-:W-:Y:S02]  /*12fa0*/  FADD.FTZ R24, R33, R135 ;  /* 0x0000008721187221 */ /* 0x000fe40000010000 */
[----:B------:R-:W-:Y:S01]  /*12fb0*/  FADD.FTZ R25, R249, R25 ;  /* 0x00000019f9197221 */ /* 0x000fe20000010000 */
[C---:B------:R-:W-:Y:S01]  /*12fc0*/  LOP3.LUT R9, R132.reuse, 0xff, RZ, 0xc0, !PT ;  /* 0x000000ff84097812 */ /* 0x040fe200078ec0ff */
[C---:B------:R-:W-:Y:S01]  /*12fd0*/  HMMA.16816.F32.BF16 R72, R28.reuse, R10, R72 ;  /* 0x0000000a1c48723c */ /* 0x040fe20000041848 */
[----:B------:R-:W-:Y:S02]  /*12fe0*/  FADD.FTZ R24, R181, R24 ;  /* 0x00000018b5187221 */ /* 0x000fe40000010000 */
[----:B------:R3:W5:Y:S01]  /*12ff0*/  LDL.LU R181, [R1+0xd4] ;  /* 0x0000d40001b57983 */ /* 0x0007620000300800 */
[----:B------:R-:W-:Y:S01]  /*13000*/  LOP3.LUT R8, R132, 0xffff, RZ, 0xc0, !PT ;  /* 0x0000ffff84087812 */ /* 0x000fe200078ec0ff */
[----:B------:R-:W-:Y:S01]  /*13010*/  FADD.FTZ R24, R252, R24 ;  /* 0x00000018fc187221 */ /* 0x000fe20000010000 */
[C---:B------:R-:W-:Y:S01]  /*13020*/  ISETP.GE.U32.AND P0, PT, R251.reuse, R9, PT ;  /* 0x00000009fb00720c */ /* 0x040fe20003f06070 */
[----:B------:R3:W5:Y:S01]  /*13030*/  LDL.LU R176, [R1+0xd0] ;  /* 0x0000d00001b07983 */ /* 0x0007620000300800 */
[C---:B----4-:R-:W-:Y:S01]  /*13040*/  HMMA.16816.F32.BF16 R76, R28.reuse, R128, R76 ;  /* 0x000000801c4c723c */ /* 0x050fe2000004184c */
[----:B------:R-:W-:Y:S03]  /*13050*/  SHF.R.U32.HI R8, RZ, 0x8, R8 ;  /* 0x00000008ff087819 */ /* 0x000fe60000011608 */
[----:B------:R-:W-:Y:S01]  /*13060*/  @!P6 HFMA2.BF16_V2 R231, -RZ.H0_H0, RZ.H0_H0, -R118.H0_H0 ;  /* 0x200000ffffe7e231 */ /* 0x000fe20000340976 */
[----:B------:R-:W-:Y:S02]  /*13070*/  LOP3.LUT R8, R8, 0xffff, RZ, 0xc0, !PT ;  /* 0x0000ffff08087812 */ /* 0x000fe400078ec0ff */
[----:B------:R-:W-:Y:S01]  /*13080*/  SHF.R.U32.HI R132, RZ, 0x18, R132 ;  /* 0x00000018ff847819 */ /* 0x000fe20000011684 */
[C---:B------:R-:W-:Y:S01]  /*13090*/  HMMA.16816.F32.BF16 R80, R28.reuse, R130, R80 ;  /* 0x000000821c50723c */ /* 0x040fe20000041850 */
[----:B------:R-:W-:Y:S02]  /*130a0*/  ISETP.GE.U32.AND P1, PT, R251, R8, PT ;  /* 0x00000008fb00720c */ /* 0x000fe40003f26070 */
[----:B------:R-:W4:Y:S01]  /*130b0*/  LDSM.16.MT88.4 R8, [R178+0x11800] ;  /* 0x01180000b208783b */ /* 0x000f220000004200 */
[----:B------:R-:W-:Y:S01]  /*130c0*/  @!P6 PRMT R118, R231, 0x5410, RZ ;  /* 0x00005410e776e816 */ /* 0x000fe200000000ff */
[----:B------:R-:W-:Y:S01]  /*130d0*/  @!P0 HFMA2.BF16_V2 R225, -RZ.H0_H0, RZ.H0_H0, -R2.H0_H0 ;  /* 0x200000ffffe18231 */ /* 0x000fe20000340902 */
[----:B------:R-:W-:Y:S02]  /*130e0*/  ISETP.GE.U32.AND P2, PT, R251, R132, PT ;  /* 0x00000084fb00720c */ /* 0x000fe40003f46070 */
[C---:B--2---:R-:W-:Y:S04]  /*130f0*/  HMMA.16816.F32.BF16 R84, R28.reuse, R20, R84 ;  /* 0x000000141c54723c */ /* 0x044fe80000041854 */
[----:B------:R-:W-:Y:S02]  /*13100*/  @!P0 PRMT R2, R225, 0x5410, RZ ;  /* 0x00005410e1028816 */ /* 0x000fe400000000ff */
[----:B------:R-:W-:Y:S01]  /*13110*/  @!P1 HFMA2.BF16_V2 R224, -RZ.H0_H0, RZ.H0_H0, -R0.H0_H0 ;  /* 0x200000ffffe09231 */ /* 0x000fe20000340900 */
[----:B------:R-:W-:Y:S01]  /*13120*/  IADD3 R119, P0, R166, -0x80, RZ ;  /* 0xffffff80a6777810 */ /* 0x000fe20007f1e0ff */
[C---:B------:R-:W-:Y:S01]  /*13130*/  HMMA.16816.F32.BF16 R88, R28.reuse, R22, R88 ;  /* 0x000000161c58723c */ /* 0x040fe20000041858 */
[----:B------:R-:W2:Y:S03]  /*13140*/  LDSM.16.MT88.4 R20, [R180+0x11800] ;  /* 0x01180000b414783b */ /* 0x000ea60000004200 */
[----:B------:R-:W-:Y:S01]  /*13150*/  @!P1 PRMT R0, R224, 0x5410, RZ ;  /* 0x00005410e0009816 */ /* 0x000fe200000000ff */
[----:B------:R-:W-:Y:S01]  /*13160*/  @!P2 HFMA2.BF16_V2 R230, -RZ.H0_H0, RZ.H0_H0, -R117.H0_H0 ;  /* 0x200000ffffe6a231 */ /* 0x000fe20000340975 */
[----:B------:R-:W-:Y:S01]  /*13170*/  ISETP.LT.AND P1, PT, RZ, UR21, PT ;  /* 0x00000015ff007c0c */ /* 0x000fe2000bf21270 */
[----:B------:R-:W-:Y:S01]  /*13180*/  UIADD3 UR21, UR21, -0x1, URZ ;  /* 0xffffffff15157890 */ /* 0x000fe2000fffe03f */
[C---:B-1----:R-:W-:Y:S01]  /*13190*/  HMMA.16816.F32.BF16 R92, R28.reuse, R4, R92 ;  /* 0x000000041c5c723c */ /* 0x042fe2000004185c */
[----:B------:R-:W-:Y:S03]  /*131a0*/  STG.E.U16 [R166.64+0x70], R2 ;  /* 0x00007002a6007986 */ /* 0x000fe6000c101512 */
[----:B------:R-:W-:Y:S01]  /*131b0*/  @!P2 PRMT R117, R230, 0x5410, RZ ;  /* 0x00005410e675a816 */ /* 0x000fe200000000ff */
[----:B------:R-:W-:Y:S02]  /*131c0*/  STG.E.U16 [R166.64+0x72], R0 ;  /* 0x00007200a6007986 */ /* 0x000fe4000c101512 */
[----:B------:R-:W-:Y:S01]  /*131d0*/  FADD.FTZ R5, R250, R24 ;  /* 0x00000018fa057221 */ /* 0x000fe20000010000 */
[C---:B------:R-:W-:Y:S01]  /*131e0*/  HMMA.16816.F32.BF16 R96, R28.reuse, R6, R96 ;  /* 0x000000061c60723c */ /* 0x040fe20000041860 */
[----:B------:R-:W-:Y:S01]  /*131f0*/  FADD.FTZ R4, R248, R25 ;  /* 0x00000019f8047221 */ /* 0x000fe20000010000 */
[----:B------:R1:W-:Y:S02]  /*13200*/  STG.E.U16 [R164.64+0x70], R118 ;  /* 0x00007076a4007986 */ /* 0x0003e4000c101512 */
[----:B------:R-:W-:Y:S02]  /*13210*/  FADD.FTZ R24, R247, R5 ;  /* 0x00000005f7187221 */ /* 0x000fe40000010000 */
[----:B------:R-:W-:Y:S01]  /*13220*/  FADD.FTZ R25, R244, R4 ;  /* 0x00000004f4197221 */ /* 0x000fe20000010000 */
[----:B------:R3:W-:Y:S01]  /*13230*/  STG.E.U16 [R164.64+0x72], R117 ;  /* 0x00007275a4007986 */ /* 0x0007e2000c101512 */
[----:B------:R-:W-:Y:S01]  /*13240*/  FADD.FTZ R24, R246, R24 ;  /* 0x00000018f6187221 */ /* 0x000fe20000010000 */
[C---:B----4-:R-:W-:Y:S02]  /*13250*/  HMMA.16816.F32.BF16 R128, R28.reuse, R8, R12 ;  /* 0x000000081c80723c */ /* 0x050fe4000004180c */
[----:B------:R-:W4:Y:S01]  /*13260*/  LDSM.16.MT88.4 R4, [R179+0x11800] ;  /* 0x01180000b304783b */ /* 0x000f220000004200 */
[----:B------:R-:W-:Y:S02]  /*13270*/  FADD.FTZ R24, R207, R24 ;  /* 0x00000018cf187221 */ /* 0x000fe40000010000 */
[----:B------:R-:W-:Y:S02]  /*13280*/  FADD.FTZ R25, R245, R25 ;  /* 0x00000019f5197221 */ /* 0x000fe40000010000 */
[----:B------:R-:W-:Y:S01]  /*13290*/  FADD.FTZ R9, R206, R24 ;  /* 0x00000018ce097221 */ /* 0x000fe20000010000 */
[C---:B------:R-:W-:Y:S01]  /*132a0*/  HMMA.16816.F32.BF16 R100, R28.reuse, R10, R100 ;  /* 0x0000000a1c64723c */ /* 0x040fe20000041864 */
[----:B------:R-:W-:Y:S03]  /*132b0*/  FADD.FTZ R8, R205, R25 ;  /* 0x00000019cd087221 */ /* 0x000fe60000010000 */
[----:B------:R-:W-:Y:S02]  /*132c0*/  FADD.FTZ R9, R203, R9 ;  /* 0x00000009cb097221 */ /* 0x000fe40000010000 */
[----:B------:R-:W-:Y:S02]  /*132d0*/  FADD.FTZ R8, R204, R8 ;  /* 0x00000008cc087221 */ /* 0x000fe40000010000 */
[C---:B--2---:R-:W-:Y:S01]  /*132e0*/  HMMA.16816.F32.BF16 R132, R28.reuse, R20, R16 ;  /* 0x000000141c84723c */ /* 0x044fe20000041810 */
[----:B------:R-:W-:Y:S03]  /*132f0*/  FADD.FTZ R9, R202, R9 ;  /* 0x00000009ca097221 */ /* 0x000fe60000010000 */
[----:B------:R-:W-:Y:S01]  /*13300*/  FADD.FTZ R8, R201, R8 ;  /* 0x00000008c9087221 */ /* 0x000fe20000010000 */
[----:B-1----:R-:W-:Y:S01]  /*13310*/  IADD3.X R118, R167, -0x1, RZ, P0, !PT ;  /* 0xffffffffa7767810 */ /* 0x002fe200007fe4ff */
[----:B------:R-:W-:Y:S02]  /*13320*/  FADD.FTZ R9, R173, R9 ;  /* 0x00000009ad097221 */ /* 0x000fe40000010000 */
[C---:B------:R-:W-:Y:S01]  /*13330*/  HMMA.16816.F32.BF16 R104, R28.reuse, R22, R104 ;  /* 0x000000161c68723c */ /* 0x040fe20000041868 */
[----:B------:R-:W-:Y:S03]  /*13340*/  FADD.FTZ R8, R200, R8 ;  /* 0x00000008c8087221 */ /* 0x000fe60000010000 */
[----:B------:R-:W-:Y:S02]  /*13350*/  FADD.FTZ R2, R174, R9 ;  /* 0x00000009ae027221 */ /* 0x000fe40000010000 */
[----:B------:R-:W-:Y:S02]  /*13360*/  FADD.FTZ R0, R172, R8 ;  /* 0x00000008ac007221 */ /* 0x000fe40000010000 */
[----:B------:R-:W-:Y:S04]  /*13370*/  FADD.FTZ R2, R170, R2 ;  /* 0x00000002aa027221 */ /* 0x000fe80000010000 */
[----:B------:R-:W-:Y:S02]  /*13380*/  FADD.FTZ R0, R171, R0 ;  /* 0x00000000ab007221 */ /* 0x000fe40000010000 */
[----:B---3--:R-:W-:Y:S02]  /*13390*/  IMAD.MOV.U32 R117, RZ, RZ, R3 ;  /* 0x000000ffff757224 */ /* 0x008fe400078e0003 */
[----:B------:R-:W-:Y:S01]  /*133a0*/  FADD.FTZ R0, R168, R0 ;  /* 0x00000000a8007221 */ /* 0x000fe20000010000 */
[C---:B----4-:R-:W-:Y:S07]  /*133b0*/  HMMA.16816.F32.BF16 R108, R28.reuse, R4, R108 ;  /* 0x000000041c6c723c */ /* 0x050fee000004186c */
[----:B------:R-:W-:Y:S01]  /*133c0*/  FADD.FTZ R4, R169, R2 ;  /* 0x00000002a9047221 */ /* 0x000fe20000010000 */
[----:B------:R-:W-:Y:S01]  /*133d0*/  HMMA.16816.F32.BF16 R112, R28, R6, R112 ;  /* 0x000000061c70723c */ /* 0x000fe20000041870 */
[----:B------:R-:W-:Y:S03]  /*133e0*/  FADD.FTZ R2, R163, R0 ;  /* 0x00000000a3027221 */ /* 0x000fe60000010000 */
[----:B------:R1:W-:Y:S01]  /*133f0*/  STL [R1+0x28], R4 ;  /* 0x0000280401007387 */ /* 0x0003e20000100800 */
[----:B------:R-:W-:Y:S03]  /*13400*/  IMAD.MOV.U32 R0, RZ, RZ, R116 ;  /* 0x000000ffff007224 */ /* 0x000fe600078e0074 */
[----:B------:R1:W-:Y:S02]  /*13410*/  STL [R1+0x2c], R2 ;  /* 0x00002c0201007387 */ /* 0x0003e40000100800 */
[----:B-1---5:R-:W-:-:S05]  /*13420*/  @P1 BRA `(.L_x_488) ;  /* 0xffffbc6000001947 */ /* 0x022fca000383ffff */
.L_x_487:
[----:B---3--:R-:W2:Y:S04]  /*13430*/  LDL.LU R5, [R1+0x28] ;  /* 0x0000280001057983 */ /* 0x008ea80000300800 */
[----:B------:R-:W3:Y:S01]  /*13440*/  S2R R137, SR_TID.X ;  /* 0x0000000000897919 */ /* 0x000ee20000002100 */
[----:B------:R-:W4:Y:S01]  /*13450*/  S2UR UR6, SR_CTAID.Y ;  /* 0x00000000000679c3 */ /* 0x000f220000002600 */
[----:B------:R-:W-:-:S02]  /*13460*/  UISETP.NE.AND UP0, UPT, UR10, -0x1, UPT ;  /* 0xffffffff0a00788c */ /* 0x000fc4000bf05270 */
[----:B------:R-:W2:Y:S01]  /*13470*/  LDL.LU R4, [R1+0x2c] ;  /* 0x00002c0001047983 */ /* 0x000ea20000300800 */
[----:B------:R-:W-:Y:S01]  /*13480*/  ULDC.64 UR4, c[0x0][0x1e8] ;  /* 0x00007a0000047ab9 */ /* 0x000fe20000000a00 */
[----:B------:R-:W-:Y:S01]  /*13490*/  BSSY B0, `(.L_x_491) ;  /* 0x0000144000007945 */ /* 0x000fe20003800000 */
[----:B------:R-:W-:Y:S02]  /*134a0*/  ULDC.U8 UR9, c[0x0][0x329] ;  /* 0x0000ca4000097ab9 */ /* 0x000fe40000000000 */
[----:B------:R-:W-:Y:S01]  /*134b0*/  UISETP.NE.AND UP1, UPT, UR9, URZ, UPT ;  /* 0x0000003f0900728c */ /* 0x000fe2000bf25270 */
[----:B------:R-:W1:Y:S01]  /*134c0*/  S2UR UR11, SR_CTAID.Z ;  /* 0x00000000000b79c3 */ /* 0x000e620000002700 */
[----:B------:R-:W-:Y:S02]  /*134d0*/  ULDC UR8, c[0x0][0x214] ;  /* 0x0000850000087ab9 */ /* 0x000fe40000000800 */
[----:B------:R-:W-:Y:S02]  /*134e0*/  @UP0 UIMAD.WIDE.U32 UR14, UR10, UR4, URZ ;  /* 0x000000040a0e02a5 */ /* 0x000fe4000f8e003f */
[----:B------:R-:W-:-:S02]  /*134f0*/  UMOV UR24, URZ ;  /* 0x0000003f00187c82 */ /* 0x000fc40008000000 */
[----:B------:R-:W-:Y:S02]  /*13500*/  @UP0 UIMAD UR7, UR10, UR5, UR15 ;  /* 0x000000050a0702a4 */ /* 0x000fe4000f8e020f */
[----:B------:R-:W-:Y:S02]  /*13510*/  UMOV UR25, URZ ;  /* 0x0000003f00197c82 */ /* 0x000fe40008000000 */
[----:B------:R-:W-:Y:S02]  /*13520*/  ULDC.64 UR4, c[0x0][0x1e0] ;  /* 0x0000780000047ab9 */ /* 0x000fe40000000a00 */
[----:B------:R-:W-:Y:S01]  /*13530*/  @UP1 ULDC UR15, c[0x0][0x210] ;  /* 0x00008400000f1ab9 */ /* 0x000fe20000000800 */
[----:B---3--:R-:W-:Y:S01]  /*13540*/  SHF.R.S32.HI R138, RZ, 0x1f, R137 ;  /* 0x0000001fff8a7819 */ /* 0x008fe20000011489 */
[----:B----4-:R-:W-:Y:S02]  /*13550*/  @!UP0 USHF.R.S32.HI UR12, URZ, 0x1f, UR6 ;  /* 0x0000001f3f0c8899 */ /* 0x010fe40008011406 */
[----:B------:R-:W-:Y:S01]  /*13560*/  @!UP0 UIMAD.WIDE.U32 UR22, UR6, UR4, URZ ;  /* 0x00000004061682a5 */ /* 0x000fe2000f8e003f */
[CC--:B------:R-:W-:Y:S01]  /*13570*/  LEA.HI R6, R138.reuse, R137.reuse, RZ, 0x2 ;  /* 0x000000898a067211 */ /* 0x0c0fe200078f10ff */
[----:B------:R-:W-:Y:S01]  /*13580*/  @!UP0 UIMAD UR12, UR12, UR4, URZ ;  /* 0x000000040c0c82a4 */ /* 0x000fe2000f8e023f */
[----:B------:R-:W-:Y:S01]  /*13590*/  LEA.HI R136, R138, R137, RZ, 0x5 ;  /* 0x000000898a887211 */ /* 0x000fe200078f28ff */
[----:B------:R-:W-:-:S02]  /*135a0*/  @UP1 UIMAD UR15, UR15, UR8, URZ ;  /* 0x000000080f0f12a4 */ /* 0x000fc4000f8e023f */
[----:B------:R-:W-:Y:S01]  /*135b0*/  ULDC.U8 UR4, c[0x0][0x328] ;  /* 0x0000ca0000047ab9 */ /* 0x000fe20000000000 */
[----:B------:R-:W-:Y:S01]  /*135c0*/  SHF.R.S32.HI R7, RZ, 0x5, R136 ;  /* 0x00000005ff077819 */ /* 0x000fe20000011488 */
[----:B------:R-:W-:Y:S02]  /*135d0*/  UISETP.NE.AND UP2, UPT, UR4, URZ, UPT ;  /* 0x0000003f0400728c */ /* 0x000fe4000bf45270 */
[----:B------:R-:W-:Y:S02]  /*135e0*/  @!UP0 UIMAD UR12, UR6, UR5, UR12 ;  /* 0x00000005060c82a4 */ /* 0x000fe4000f8e020c */
[----:B------:R-:W-:Y:S01]  /*135f0*/  UISETP.NE.OR UP3, UPT, UR9, URZ, !UP2 ;  /* 0x0000003f0900728c */ /* 0x000fe2000d765670 */
[----:B------:R-:W3:Y:S01]  /*13600*/  S2UR UR9, SR_CTAID.X ;  /* 0x00000000000979c3 */ /* 0x000ee20000002500 */
[----:B------:R-:W-:Y:S02]  /*13610*/  ULDC UR5, c[0x0][0x234] ;  /* 0x00008d0000057ab9 */ /* 0x000fe40000000800 */
[----:B------:R-:W-:-:S02]  /*13620*/  @!UP1 USEL UR15, UR8, UR5, !UP2 ;  /* 0x00000005080f9287 */ /* 0x000fc4000d000000 */
[----:B------:R-:W-:Y:S02]  /*13630*/  ULDC UR4, c[0x0][0x1c0] ;  /* 0x0000700000047ab9 */ /* 0x000fe40000000800 */
[----:B------:R-:W-:Y:S02]  /*13640*/  @UP1 UMOV UR17, 0x1 ;  /* 0x0000000100111882 */ /* 0x000fe40000000000 */
[----:B------:R-:W-:Y:S02]  /*13650*/  @!UP1 UIMAD UR17, UR15, UR4, URZ ;  /* 0x000000040f1192a4 */ /* 0x000fe4000f8e023f */
[----:B------:R-:W-:Y:S02]  /*13660*/  @!UP3 UIMAD UR8, UR6, UR8, URZ ;  /* 0x000000080608b2a4 */ /* 0x000fe4000f8e023f */
[----:B------:R-:W-:Y:S02]  /*13670*/  @UP1 ULDC UR20, c[0x0][0x210] ;  /* 0x0000840000141ab9 */ /* 0x000fe40000000800 */
[----:B------:R-:W-:-:S02]  /*13680*/  UIMAD UR5, UR6, UR17, URZ ;  /* 0x00000011060572a4 */ /* 0x000fc4000f8e023f */
[----:B------:R-:W-:Y:S02]  /*13690*/  @!UP1 UMOV UR20, 0x1 ;  /* 0x0000000100149882 */ /* 0x000fe40000000000 */
[----:B------:R-:W-:Y:S02]  /*136a0*/  @!UP3 USEL UR8, UR8, UR10, !UP0 ;  /* 0x0000000a0808b287 */ /* 0x000fe4000c000000 */
[----:B------:R-:W-:Y:S02]  /*136b0*/  USEL UR5, UR5, URZ, UP3 ;  /* 0x0000003f05057287 */ /* 0x000fe40009800000 */
[----:B------:R-:W-:Y:S02]  /*136c0*/  @!UP3 USHF.R.S32.HI UR25, URZ, 0x1f, UR8 ;  /* 0x0000001f3f19b899 */ /* 0x000fe40008011408 */
[----:B---3--:R-:W-:Y:S02]  /*136d0*/  UIMAD UR4, UR9, UR20, URZ ;  /* 0x00000014090472a4 */ /* 0x008fe4000f8e023f */
[----:B-1----:R-:W-:-:S02]  /*136e0*/  UIMAD UR15, UR11, UR15, UR5 ;  /* 0x0000000f0b0f72a4 */ /* 0x002fc4000f8e0205 */
[----:B------:R-:W-:Y:S02]  /*136f0*/  USHF.L.U32 UR4, UR4, 0x6, URZ ;  /* 0x0000000604047899 */ /* 0x000fe4000800063f */
[----:B------:R-:W-:Y:S02]  /*13700*/  @!UP3 UMOV UR24, UR8 ;  /* 0x000000080018bc82 */ /* 0x000fe40008000000 */
[----:B------:R-:W-:Y:S02]  /*13710*/  USHF.R.S32.HI UR5, URZ, 0x1f, UR4 ;  /* 0x0000001f3f057899 */ /* 0x000fe40008011404 */
[----:B------:R-:W-:Y:S02]  /*13720*/  USHF.R.S32.HI UR6, URZ, 0x1f, UR15 ;  /* 0x0000001f3f067899 */ /* 0x000fe4000801140f */
[----:B------:R-:W-:Y:S02]  /*13730*/  UIADD3 UR4, UP2, UP1, UR4, UR24, UR15 ;  /* 0x0000001804047290 */ /* 0x000fe4000f95e00f */
[----:B------:R-:W-:-:S02]  /*13740*/  @!UP0 UIADD3 UR7, UR23, UR12, URZ ;  /* 0x0000000c17078290 */ /* 0x000fc4000fffe03f */
[----:B------:R-:W-:Y:S02]  /*13750*/  UIADD3.X UR5, UR5, UR25, UR6, UP2, UP1 ;  /* 0x0000001905057290 */ /* 0x000fe400097e2406 */
[----:B------:R-:W-:Y:S01]  /*13760*/  @!UP0 UMOV UR14, UR22 ;  /* 0x00000016000e8c82 */ /* 0x000fe20008000000 */
[----:B--2---:R-:W1:Y:S04]  /*13770*/  SHFL.BFLY PT, R2, R5, 0x2, 0x1f ;  /* 0x0c401f0005027f89 */ /* 0x004e6800000e0000 */
[----:B------:R-:W2:Y:S01]  /*13780*/  SHFL.BFLY PT, R0, R4, 0x2, 0x1f ;  /* 0x0c401f0004007f89 */ /* 0x000ea200000e0000 */
[----:B-1----:R-:W-:-:S05]  /*13790*/  FADD.FTZ R2, R2, R5 ;  /* 0x0000000502027221 */ /* 0x002fca0000010000 */
[----:B------:R-:W1:Y:S01]  /*137a0*/  SHFL.BFLY PT, R5, R2, 0x1, 0x1f ;  /* 0x0c201f0002057f89 */ /* 0x000e6200000e0000 */
[----:B--2---:R-:W-:-:S05]  /*137b0*/  FADD.FTZ R0, R0, R4 ;  /* 0x0000000400007221 */ /* 0x004fca0000010000 */
[----:B------:R-:W2:Y:S01]  /*137c0*/  SHFL.BFLY PT, R4, R0, 0x1, 0x1f ;  /* 0x0c201f0000047f89 */ /* 0x000ea200000e0000 */
[----:B-1----:R-:W-:Y:S01]  /*137d0*/  FADD.FTZ R118, R2, R5 ;  /* 0x0000000502767221 */ /* 0x002fe20000010000 */
[----:B------:R-:W-:Y:S02]  /*137e0*/  MOV R2, 0x3f800000 ;  /* 0x3f80000000027802 */ /* 0x000fe40000000f00 */
[----:B------:R-:W-:Y:S02]  /*137f0*/  SHF.R.S32.HI R5, RZ, 0x1f, R6 ;  /* 0x0000001fff057819 */ /* 0x000fe40000011406 */
[----:B------:R-:W-:Y:S01]  /*13800*/  FSETP.NE.FTZ.AND P4, PT, R118, RZ, PT ;  /* 0x000000ff7600720b */ /* 0x000fe20003f95000 */
[----:B--2---:R-:W-:Y:S01]  /*13810*/  FADD.FTZ R117, R0, R4 ;  /* 0x0000000400757221 */ /* 0x004fe20000010000 */
[----:B------:R-:W-:Y:S02]  /*13820*/  MOV R4, 0x3f800000 ;  /* 0x3f80000000047802 */ /* 0x000fe40000000f00 */
[----:B------:R-:W-:-:S02]  /*13830*/  SHF.R.S32.HI R0, RZ, 0x2, R6 ;  /* 0x00000002ff007819 */ /* 0x000fc40000011406 */
[----:B------:R-:W-:Y:S02]  /*13840*/  FSETP.NE.FTZ.AND P3, PT, R117, RZ, PT ;  /* 0x000000ff7500720b */ /* 0x000fe40003f75000 */
[----:B------:R-:W-:Y:S02]  /*13850*/  LOP3.LUT R6, R6, 0x3ffffffc, RZ, 0xc0, !PT ;  /* 0x3ffffffc06067812 */ /* 0x000fe400078ec0ff */
[----:B------:R-:W-:-:S03]  /*13860*/  LEA.HI R5, R5, R0, RZ, 0x3 ;  /* 0x0000000005057211 */ /* 0x000fc600078f18ff */
[----:B------:R-:W1:Y:S01]  /*13870*/  @P4 MUFU.RCP R2, R118 ;  /* 0x0000007600024308 */ /* 0x000e620000001000 */
[----:B------:R-:W-:Y:S02]  /*13880*/  IADD3 R6, -R6, R137, RZ ;  /* 0x0000008906067210 */ /* 0x000fe40007ffe1ff */
[----:B------:R-:W-:Y:S02]  /*13890*/  LOP3.LUT R5, R5, 0xfffffff8, RZ, 0xc0, !PT ;  /* 0xfffffff805057812 */ /* 0x000fe400078ec0ff */
[----:B------:R-:W-:Y:S02]  /*138a0*/  LEA R119, R7, R6, 0x9 ;  /* 0x0000000607777211 */ /* 0x000fe400078e48ff */
[----:B------:R-:W-:Y:S01]  /*138b0*/  IADD3 R7, R0, -R5, RZ ;  /* 0x8000000500077210 */ /* 0x000fe20007ffe0ff */
[----:B------:R-:W2:Y:S03]  /*138c0*/  @P3 MUFU.RCP R4, R117 ;  /* 0x0000007500043308 */ /* 0x000ea60000001000 */
[----:B------:R-:W-:Y:S01]  /*138d0*/  R2P PR, R7, 0x6 ;  /* 0x0000000607007804 */ /* 0x000fe20000000000 */
[----:B-1----:R-:W-:-:S04]  /*138e0*/  FMUL.FTZ R2, R2, c[0x0][0x2dc] ;  /* 0x0000b70002027a20 */ /* 0x002fc80000410000 */
[C---:B------:R-:W-:Y:S02]  /*138f0*/  FMUL.FTZ R9, R2.reuse, R52 ;  /* 0x0000003402097220 */ /* 0x040fe40000410000 */
[----:B------:R-:W-:Y:S02]  /*13900*/  FMUL.FTZ R52, R2, R53 ;  /* 0x0000003502347220 */ /* 0x000fe40000410000 */
[----:B--2---:R-:W-:Y:S02]  /*13910*/  FMUL.FTZ R0, R4, c[0x0][0x2dc] ;  /* 0x0000b70004007a20 */ /* 0x004fe40000410000 */
[----:B------:R-:W-:Y:S01]  /*13920*/  FMUL.FTZ R8, R2, R37 ;  /* 0x0000002502087220 */ /* 0x000fe20000410000 */
[----:B------:R-:W-:Y:S01]  /*13930*/  F2FP.BF16.PACK_AB R52, R52, R9 ;  /* 0x000000093434723e */ /* 0x000fe200000010ff */
[C---:B------:R-:W-:Y:S01]  /*13940*/  FMUL.FTZ R11, R2.reuse, R41 ;  /* 0x00000029020b7220 */ /* 0x040fe20000410000 */
[----:B------:R-:W-:Y:S01]  /*13950*/  MOV R9, 0x20 ;  /* 0x0000002000097802 */ /* 0x000fe20000000f00 */
[----:B------:R-:W-:-:S02]  /*13960*/  FMUL.FTZ R13, R2, R45 ;  /* 0x0000002d020d7220 */ /* 0x000fc40000410000 */
[----:B------:R-:W-:Y:S01]  /*13970*/  FMUL.FTZ R15, R2, R49 ;  /* 0x00000031020f7220 */ /* 0x000fe20000410000 */
[----:B------:R-:W-:Y:S01]  /*13980*/  SEL R9, R9, 0xffffffe0, !P1 ;  /* 0xffffffe009097807 */ /* 0x000fe20004800000 */
[C---:B------:R-:W-:Y:S02]  /*13990*/  FMUL.FTZ R12, R0.reuse, R39 ;  /* 0x00000027000c7220 */ /* 0x040fe40000410000 */
[C---:B------:R-:W-:Y:S02]  /*139a0*/  FMUL.FTZ R14, R0.reuse, R43 ;  /* 0x0000002b000e7220 */ /* 0x040fe40000410000 */
[C---:B------:R-:W-:Y:S02]  /*139b0*/  FMUL.FTZ R16, R0.reuse, R47 ;  /* 0x0000002f00107220 */ /* 0x040fe40000410000 */
[C---:B------:R-:W-:Y:S02]  /*139c0*/  FMUL.FTZ R53, R0.reuse, R51 ;  /* 0x0000003300357220 */ /* 0x040fe40000410000 */
[----:B------:R-:W-:-:S02]  /*139d0*/  FMUL.FTZ R122, R0, R122 ;  /* 0x0000007a007a7220 */ /* 0x000fc40000410000 */
[C---:B------:R-:W-:Y:S02]  /*139e0*/  FMUL.FTZ R4, R0.reuse, R123 ;  /* 0x0000007b00047220 */ /* 0x040fe40000410000 */
[C---:B------:R-:W-:Y:S02]  /*139f0*/  FMUL.FTZ R126, R0.reuse, R126 ;  /* 0x0000007e007e7220 */ /* 0x040fe40000410000 */
[----:B------:R-:W-:Y:S01]  /*13a00*/  FMUL.FTZ R10, R0, R127 ;  /* 0x0000007f000a7220 */ /* 0x000fe20000410000 */
[----:B------:R-:W-:Y:S01]  /*13a10*/  F2FP.BF16.PACK_AB R4, R4, R122 ;  /* 0x0000007a0404723e */ /* 0x000fe200000010ff */
[C---:B------:R-:W-:Y:S02]  /*13a20*/  FMUL.FTZ R38, R0.reuse, R38 ;  /* 0x0000002600267220 */ /* 0x040fe40000410000 */
        /* <DEDUP_REMOVED lines=53> */
[C---:B-----5:R-:W-:Y:S01]  /*13d80*/  FMUL.FTZ R21, R0.reuse, R107 ;  /* 0x0000006b00157220 */ /* 0x060fe20000410000 */
[----:B------:R-:W-:Y:S01]  /*13d90*/  F2FP.BF16.PACK_AB R23, R23, R134 ;  /* 0x000000861717723e */ /* 0x000fe200000010ff */
[----:B------:R-:W-:-:S02]  /*13da0*/  FMUL.FTZ R110, R0, R110 ;  /* 0x0000006e006e7220 */ /* 0x000fc40000410000 */
[C---:B------:R-:W-:Y:S01]  /*13db0*/  FMUL.FTZ R19, R0.reuse, R111 ;  /* 0x0000006f00137220 */ /* 0x040fe20000410000 */
[----:B------:R-:W-:Y:S01]  /*13dc0*/  F2FP.BF16.PACK_AB R21, R21, R106 ;  /* 0x0000006a1515723e */ /* 0x000fe200000010ff */
[C---:B------:R-:W-:Y:S02]  /*13dd0*/  FMUL.FTZ R114, R0.reuse, R114 ;  /* 0x0000007200727220 */ /* 0x040fe40000410000 */
[----:B------:R-:W-:Y:S01]  /*13de0*/  FMUL.FTZ R17, R0, R115 ;  /* 0x0000007300117220 */ /* 0x000fe20000410000 */
[----:B------:R-:W-:Y:S01]  /*13df0*/  SHF.L.U32 R0, R7, 0x6, RZ ;  /* 0x0000000607007819 */ /* 0x000fe200000006ff */
[C---:B------:R-:W-:Y:S01]  /*13e00*/  FMUL.FTZ R24, R2.reuse, R36 ;  /* 0x0000002402187220 */ /* 0x040fe20000410000 */
[----:B------:R-:W-:Y:S01]  /*13e10*/  F2FP.BF16.PACK_AB R19, R19, R110 ;  /* 0x0000006e1313723e */ /* 0x000fe200000010ff */
[----:B------:R-:W-:Y:S01]  /*13e20*/  FMUL.FTZ R22, R2, R40 ;  /* 0x0000002802167220 */ /* 0x000fe20000410000 */
[----:B------:R-:W-:Y:S01]  /*13e30*/  LOP3.LUT R0, R0, 0x1c0, RZ, 0xc0, !PT ;  /* 0x000001c000007812 */ /* 0x000fe200078ec0ff */
[----:B------:R-:W-:Y:S01]  /*13e40*/  FMUL.FTZ R20, R2, R44 ;  /* 0x0000002c02147220 */ /* 0x000fe20000410000 */
[----:B------:R-:W-:Y:S01]  /*13e50*/  F2FP.BF16.PACK_AB R8, R8, R24 ;  /* 0x000000180808723e */ /* 0x000fe200000010ff */
[----:B------:R-:W-:Y:S01]  /*13e60*/  FMUL.FTZ R18, R2, R48 ;  /* 0x0000003002127220 */ /* 0x000fe20000410000 */
[----:B------:R-:W-:Y:S01]  /*13e70*/  LEA.HI R0, R0, R0, RZ, 0x1d ;  /* 0x0000000000007211 */ /* 0x000fe200078fe8ff */
[C---:B------:R-:W-:Y:S01]  /*13e80*/  FMUL.FTZ R120, R2.reuse, R120 ;  /* 0x0000007802787220 */ /* 0x040fe20000410000 */
[----:B------:R-:W-:Y:S01]  /*13e90*/  F2FP.BF16.PACK_AB R11, R11, R22 ;  /* 0x000000160b0b723e */ /* 0x000fe200000010ff */
[C---:B------:R-:W-:Y:S01]  /*13ea0*/  FMUL.FTZ R5, R2.reuse, R121 ;  /* 0x0000007902057220 */ /* 0x040fe20000410000 */
[----:B------:R-:W-:Y:S01]  /*13eb0*/  LEA R0, R119, R0, 0x1 ;  /* 0x0000000077007211 */ /* 0x000fe200078e08ff */
[C---:B------:R-:W-:Y:S01]  /*13ec0*/  FMUL.FTZ R124, R2.reuse, R124 ;  /* 0x0000007c027c7220 */ /* 0x040fe20000410000 */
[----:B------:R-:W-:Y:S01]  /*13ed0*/  F2FP.BF16.PACK_AB R13, R13, R20 ;  /* 0x000000140d0d723e */ /* 0x000fe200000010ff */
[----:B------:R-:W-:Y:S01]  /*13ee0*/  FMUL.FTZ R6, R2, R125 ;  /* 0x0000007d02067220 */ /* 0x000fe20000410000 */
[----:B------:R-:W-:Y:S01]  /*13ef0*/  SHF.L.U32 R0, R0, 0x1, RZ ;  /* 0x0000000100007819 */ /* 0x000fe200000006ff */
[C---:B------:R-:W-:Y:S01]  /*13f00*/  FMUL.FTZ R56, R2.reuse, R56 ;  /* 0x0000003802387220 */ /* 0x040fe20000410000 */
[----:B------:R-:W-:Y:S01]  /*13f10*/  F2FP.BF16.PACK_AB R5, R5, R120 ;  /* 0x000000780505723e */ /* 0x000fe200000010ff */
[----:B------:R-:W-:Y:S01]  /*13f20*/  FMUL.FTZ R57, R2, R57 ;  /* 0x0000003902397220 */ /* 0x000fe20000410000 */
[----:B------:R-:W-:Y:S01]  /*13f30*/  F2FP.BF16.PACK_AB R6, R6, R124 ;  /* 0x0000007c0606723e */ /* 0x000fe200000010ff */
[C---:B------:R-:W-:Y:S01]  /*13f40*/  FMUL.FTZ R60, R2.reuse, R60 ;  /* 0x0000003c023c7220 */ /* 0x040fe20000410000 */
[----:B------:R1:W-:Y:S01]  /*13f50*/  STS [R0+0x400], R4 ;  /* 0x0004000400007388 */ /* 0x0003e20000000800 */
[C---:B------:R-:W-:Y:S01]  /*13f60*/  FMUL.FTZ R48, R2.reuse, R61 ;  /* 0x0000003d02307220 */ /* 0x040fe20000410000 */
[----:B------:R-:W-:Y:S01]  /*13f70*/  F2FP.BF16.PACK_AB R15, R15, R18 ;  /* 0x000000120f0f723e */ /* 0x000fe200000010ff */
[C---:B------:R-:W-:Y:S01]  /*13f80*/  FMUL.FTZ R64, R2.reuse, R64 ;  /* 0x0000004002407220 */ /* 0x040fe20000410000 */
[----:B------:R2:W-:Y:S01]  /*13f90*/  STS [R0], R5 ;  /* 0x0000000500007388 */ /* 0x0005e20000000800 */
[C---:B------:R-:W-:Y:S01]  /*13fa0*/  FMUL.FTZ R65, R2.reuse, R65 ;  /* 0x0000004102417220 */ /* 0x040fe20000410000 */
[----:B------:R-:W-:Y:S01]  /*13fb0*/  F2FP.BF16.PACK_AB R50, R57, R56 ;  /* 0x000000383932723e */ /* 0x000fe200000010ff */
[----:B------:R-:W-:Y:S01]  /*13fc0*/  FMUL.FTZ R68, R2, R68 ;  /* 0x0000004402447220 */ /* 0x000fe20000410000 */
[----:B------:R-:W-:Y:S01]  /*13fd0*/  F2FP.BF16.PACK_AB R48, R48, R60 ;  /* 0x0000003c3030723e */ /* 0x000fe200000010ff */
[C---:B------:R-:W-:Y:S01]  /*13fe0*/  FMUL.FTZ R44, R2.reuse, R69 ;  /* 0x00000045022c7220 */ /* 0x040fe20000410000 */
[----:B------:R-:W-:Y:S01]  /*13ff0*/  F2FP.BF16.PACK_AB R46, R65, R64 ;  /* 0x00000040412e723e */ /* 0x000fe200000010ff */
[C---:B------:R-:W-:Y:S01]  /*14000*/  FMUL.FTZ R72, R2.reuse, R72 ;  /* 0x0000004802487220 */ /* 0x040fe20000410000 */
[----:B------:R-:W-:Y:S01]  /*14010*/  F2FP.BF16.PACK_AB R17, R17, R114 ;  /* 0x000000721111723e */ /* 0x000fe200000010ff */
[----:B------:R-:W-:Y:S01]  /*14020*/  FMUL.FTZ R73, R2, R73 ;  /* 0x0000004902497220 */ /* 0x000fe20000410000 */
[----:B------:R-:W-:Y:S01]  /*14030*/  F2FP.BF16.PACK_AB R44, R44, R68 ;  /* 0x000000442c2c723e */ /* 0x000fe200000010ff */
[----:B------:R-:W-:-:S02]  /*14040*/  FMUL.FTZ R76, R2, R76 ;  /* 0x0000004c024c7220 */ /* 0x000fc40000410000 */
[C---:B------:R-:W-:Y:S01]  /*14050*/  FMUL.FTZ R40, R2.reuse, R77 ;  /* 0x0000004d02287220 */ /* 0x040fe20000410000 */
[----:B------:R-:W-:Y:S01]  /*14060*/  F2FP.BF16.PACK_AB R42, R73, R72 ;  /* 0x00000048492a723e */ /* 0x000fe200000010ff */
[C---:B------:R-:W-:Y:S02]  /*14070*/  FMUL.FTZ R80, R2.reuse, R80 ;  /* 0x0000005002507220 */ /* 0x040fe40000410000 */
[----:B------:R-:W-:Y:S01]  /*14080*/  FMUL.FTZ R81, R2, R81 ;  /* 0x0000005102517220 */ /* 0x000fe20000410000 */
[----:B------:R-:W-:Y:S01]  /*14090*/  F2FP.BF16.PACK_AB R40, R40, R76 ;  /* 0x0000004c2828723e */ /* 0x000fe200000010ff */
[C---:B------:R-:W-:Y:S02]  /*140a0*/  FMUL.FTZ R84, R2.reuse, R84 ;  /* 0x0000005402547220 */ /* 0x040fe40000410000 */
[----:B------:R-:W-:Y:S01]  /*140b0*/  FMUL.FTZ R36, R2, R85 ;  /* 0x0000005502247220 */ /* 0x000fe20000410000 */
[----:B-1----:R-:W-:Y:S01]  /*140c0*/  IADD3 R4, R0, R9, RZ ;  /* 0x0000000900047210 */ /* 0x002fe20007ffe0ff */
[C---:B------:R-:W-:Y:S01]  /*140d0*/  FMUL.FTZ R88, R2.reuse, R88 ;  /* 0x0000005802587220 */ /* 0x040fe20000410000 */
        /* <DEDUP_REMOVED lines=25> */
[----:B------:R-:W-:Y:S01]  /*14270*/  FMUL.FTZ R113, R2, R113 ;  /* 0x0000007102717220 */ /* 0x000fe20000410000 */
[----:B------:R-:W-:Y:S02]  /*14280*/  LOP3.LUT R2, R7, 0x1, RZ, 0xc0, !PT ;  /* 0x0000000107027812 */ /* 0x000fe400078ec0ff */
[----:B------:R-:W-:Y:S02]  /*14290*/  MOV R7, 0x40 ;  /* 0x0000004000077802 */ /* 0x000fe40000000f00 */
[----:B------:R-:W-:Y:S02]  /*142a0*/  ISETP.NE.U32.AND P0, PT, R2, 0x1, PT ;  /* 0x000000010200780c */ /* 0x000fe40003f05070 */
[----:B------:R-:W-:-:S02]  /*142b0*/  IADD3 R2, R0, -0x10, RZ ;  /* 0xfffffff000027810 */ /* 0x000fc40007ffe0ff */
[----:B------:R-:W-:Y:S02]  /*142c0*/  SEL R7, R7, 0xffffffc0, !P2 ;  /* 0xffffffc007077807 */ /* 0x000fe40005000000 */
[----:B------:R-:W-:Y:S02]  /*142d0*/  F2FP.BF16.PACK_AB R20, R109, R108 ;  /* 0x0000006c6d14723e */ /* 0x000fe400000010ff */
[----:B--2---:R-:W-:Y:S02]  /*142e0*/  IADD3 R5, R4, R7, RZ ;  /* 0x0000000704057210 */ /* 0x004fe40007ffe0ff */
[----:B------:R-:W-:-:S03]  /*142f0*/  F2FP.BF16.PACK_AB R18, R113, R112 ;  /* 0x000000707112723e */ /* 0x000fc600000010ff */
[----:B------:R-:W-:-:S04]  /*14300*/  @P0 IADD3 R2, R0, 0x10, RZ ;  /* 0x0000001000020810 */ /* 0x000fc80007ffe0ff */
[----:B------:R-:W-:Y:S01]  /*14310*/  IADD3 R9, R9, R2, RZ ;  /* 0x0000000209097210 */ /* 0x000fe20007ffe0ff */
[----:B------:R1:W-:Y:S04]  /*14320*/  STS [R2], R6 ;  /* 0x0000000602007388 */ /* 0x0003e80000000800 */
[----:B------:R-:W-:Y:S04]  /*14330*/  STS [R2+0x400], R10 ;  /* 0x0004000a02007388 */ /* 0x000fe80000000800 */
[----:B------:R2:W-:Y:S04]  /*14340*/  STS [R4], R8 ;  /* 0x0000000804007388 */ /* 0x0005e80000000800 */
[----:B------:R-:W-:Y:S04]  /*14350*/  STS [R4+0x400], R12 ;  /* 0x0004000c04007388 */ /* 0x000fe80000000800 */
[----:B------:R-:W-:Y:S04]  /*14360*/  STS [R9], R11 ;  /* 0x0000000b09007388 */ /* 0x000fe80000000800 */
[----:B------:R-:W-:Y:S01]  /*14370*/  STS [R9+0x400], R14 ;  /* 0x0004000e09007388 */ /* 0x000fe20000000800 */
[----:B-1----:R-:W-:-:S05]  /*14380*/  IADD3 R6, R0, R7, RZ ;  /* 0x0000000700067210 */ /* 0x002fca0007ffe0ff */
[----:B------:R-:W-:Y:S01]  /*14390*/  STS [R6], R13 ;  /* 0x0000000d06007388 */ /* 0x000fe20000000800 */
[----:B--2---:R-:W-:-:S03]  /*143a0*/  IADD3 R8, R7, R2, RZ ;  /* 0x0000000207087210 */ /* 0x004fc60007ffe0ff */
[----:B------:R-:W-:Y:S01]  /*143b0*/  STS [R6+0x400], R16 ;  /* 0x0004001006007388 */ /* 0x000fe20000000800 */
[----:B------:R-:W-:-:S03]  /*143c0*/  IADD3 R7, R9, R7, RZ ;  /* 0x0000000709077210 */ /* 0x000fc60007ffe0ff */
        /* <DEDUP_REMOVED lines=24> */
[----:B------:R-:W-:Y:S04]  /*14550*/  STS [R2+0x4000], R30 ;  /* 0x0040001e02007388 */ /* 0x000fe80000000800 */
[----:B------:R2:W-:Y:S04]  /*14560*/  STS [R2+0x4400], R29 ;  /* 0x0044001d02007388 */ /* 0x0005e80000000800 */
[----:B------:R-:W-:Y:S04]  /*14570*/  STS [R4+0x4000], R28 ;  /* 0x0040001c04007388 */ /* 0x000fe80000000800 */
[----:B------:R3:W-:Y:S04]  /*14580*/  STS [R4+0x4400], R27 ;  /* 0x0044001b04007388 */ /* 0x0007e80000000800 */
[----:B------:R-:W-:Y:S04]  /*14590*/  STS [R9+0x4000], R26 ;  /* 0x0040001a09007388 */ /* 0x000fe80000000800 */
[----:B------:R-:W-:Y:S01]  /*145a0*/  STS [R9+0x4400], R25 ;  /* 0x0044001909007388 */ /* 0x000fe20000000800 */
[----:B-1----:R-:W-:-:S03]  /*145b0*/  LOP3.LUT R0, R136, 0xffffffe0, RZ, 0xc0, !PT ;  /* 0xffffffe088007812 */ /* 0x002fc600078ec0ff */
[----:B------:R-:W-:Y:S01]  /*145c0*/  STS [R6+0x4000], R24 ;  /* 0x0040001806007388 */ /* 0x000fe20000000800 */
[----:B------:R-:W-:-:S03]  /*145d0*/  IADD3 R0, R137, -R0, RZ ;  /* 0x8000000089007210 */ /* 0x000fc60007ffe0ff */
[----:B------:R-:W-:Y:S01]  /*145e0*/  STS [R6+0x4400], R23 ;  /* 0x0044001706007388 */ /* 0x000fe20000000800 */
[----:B--2---:R-:W1:Y:S01]  /*145f0*/  @P4 MUFU.LG2 R2, R118 ;  /* 0x0000007600024308 */ /* 0x004e620000000c00 */
[----:B------:R-:W-:Y:S02]  /*14600*/  LOP3.LUT P0, RZ, R0, 0x3, RZ, 0xc0, !PT ;  /* 0x0000000300ff7812 */ /* 0x000fe4000780c0ff */
[----:B------:R-:W-:Y:S04]  /*14610*/  STS [R8+0x4000], R22 ;  /* 0x0040001608007388 */ /* 0x000fe80000000800 */
[----:B------:R2:W-:Y:S01]  /*14620*/  STS [R8+0x4400], R21 ;  /* 0x0044001508007388 */ /* 0x0005e20000000800 */
[----:B---3--:R-:W3:Y:S03]  /*14630*/  @P3 MUFU.LG2 R4, R117 ;  /* 0x0000007500043308 */ /* 0x008ee60000000c00 */
[----:B------:R-:W-:Y:S04]  /*14640*/  STS [R5+0x4000], R20 ;  /* 0x0040001405007388 */ /* 0x000fe80000000800 */
[----:B------:R-:W-:Y:S01]  /*14650*/  STS [R5+0x4400], R19 ;  /* 0x0044001305007388 */ /* 0x000fe20000000800 */
[----:B-1----:R-:W-:-:S03]  /*14660*/  @P4 FMUL.FTZ R2, R2, 0.69314718246459960938 ;  /* 0x3f31721802024820 */ /* 0x002fc60000410000 */
[----:B------:R-:W-:Y:S04]  /*14670*/  STS [R7+0x4000], R18 ;  /* 0x0040001207007388 */ /* 0x000fe80000000800 */
[----:B------:R1:W-:Y:S01]  /*14680*/  STS [R7+0x4400], R17 ;  /* 0x0044001107007388 */ /* 0x0003e20000000800 */
[----:B---3--:R-:W-:-:S03]  /*14690*/  @P3 FMUL.FTZ R0, R4, 0.69314718246459960938 ;  /* 0x3f31721804003820 */ /* 0x008fc60000410000 */
[----:B------:R-:W-:Y:S01]  /*146a0*/  BAR.SYNC.DEFER_BLOCKING 0x0 ;  /* 0x0000000000007b1d */ /* 0x000fe20000010000 */
[----:B--2---:R-:W-:Y:S01]  /*146b0*/  MOV R8, 0x7f800000 ;  /* 0x7f80000000087802 */ /* 0x004fe20000000f00 */
[----:B------:R-:W-:Y:S01]  /*146c0*/  @P3 FFMA.FTZ R8, R3, c[0x0][0x238], R0 ;  /* 0x00008e0003083a23 */ /* 0x000fe20000010000 */
[----:B-1----:R-:W-:Y:S01]  /*146d0*/  MOV R7, 0x7f800000 ;  /* 0x7f80000000077802 */ /* 0x002fe20000000f00 */
[----:B------:R-:W-:Y:S02]  /*146e0*/  @P4 FFMA.FTZ R7, R116, c[0x0][0x238], R2 ;  /* 0x00008e0074074a23 */ /* 0x000fe40000010002 */
        /* <DEDUP_REMOVED lines=13> */
[----:B--23--:R-:W2:Y:S01]  /*147c0*/  LDL.LU R139, [R1+0xcc] ;  /* 0x0000cc00018b7983 */ /* 0x00cea20000300800 */
[----:B------:R-:W-:Y:S01]  /*147d0*/  UIMAD UR6, UR9, -0x40, UR16 ;  /* 0xffffffc0090678a4 */ /* 0x000fe2000f8e0210 */
[----:B--2---:R-:W-:-:S05]  /*147e0*/  IADD3 R0, R139, 0x8, RZ ;  /* 0x000000088b007810 */ /* 0x004fca0007ffe0ff */
        /* <DEDUP_REMOVED lines=14> */
.L_x_492:
[----:B--23--:R-:W-:Y:S05]  /*148d0*/  BSYNC B0 ;  /* 0x0000000000007941 */ /* 0x00cfea0003800000 */
.L_x_491:
[----:B------:R-:W2:Y:S04]  /*148e0*/  LDL.64 R64, [R1+0x38] ;  /* 0x0000380001407983 */ /* 0x000ea80000100a00 */
[----:B------:R3:W5:Y:S04]  /*148f0*/  LDL R14, [R1+0x44] ;  /* 0x00004400010e7983 */ /* 0x0007680000100800 */
[----:B------:R3:W5:Y:S01]  /*14900*/  LDL R13, [R1+0x50] ;  /* 0x00005000010d7983 */ /* 0x0007620000100800 */
[----:B------:R-:W-:Y:S01]  /*14910*/  LEA.HI R12, R138, R137, RZ, 0x3 ;  /* 0x000000898a0c7211 */ /* 0x000fe200078f18ff */
[----:B------:R-:W-:Y:S01]  /*14920*/  UIMAD UR9, UR9, -0x40, UR16 ;  /* 0xffffffc0090978a4 */ /* 0x000fe2000f8e0210 */
[----:B------:R-:W-:Y:S01]  /*14930*/  BSSY B0, `(.L_x_493) ;  /* 0x0000022000007945 */ /* 0x000fe20003800000 */
[----:B------:R-:W4:Y:S01]  /*14940*/  S2R R0, SR_TID.X ;  /* 0x0000000000007919 */ /* 0x000f220000002100 */
[----:B------:R-:W-:Y:S01]  /*14950*/  SHF.R.S32.HI R3, RZ, 0x3, R12 ;  /* 0x00000003ff037819 */ /* 0x000fe2000001140c */
[----:B------:R-:W-:-:S02]  /*14960*/  USHF.R.S32.HI UR6, URZ, 0x1f, UR11 ;  /* 0x0000001f3f067899 */ /* 0x000fc4000801140b */
[----:B------:R-:W1:Y:S01]  /*14970*/  S2R R10, SR_CTAID.Z ;  /* 0x00000000000a7919 */ /* 0x000e620000002700 */
[----:B------:R-:W-:Y:S02]  /*14980*/  ULDC.64 UR4, c[0x0][0x1f0] ;  /* 0x00007c0000047ab9 */ /* 0x000fe40000000a00 */
[----:B------:R-:W-:-:S04]  /*14990*/  UIMAD UR4, UR6, UR4, URZ ;  /* 0x00000004060472a4 */ /* 0x000fc8000f8e023f */
[----:B------:R-:W-:Y:S01]  /*149a0*/  UIMAD UR4, UR11, UR5, UR4 ;  /* 0x000000050b0472a4 */ /* 0x000fe2000f8e0204 */
[----:B----4-:R-:W-:-:S04]  /*149b0*/  SHF.R.S32.HI R2, RZ, 0x1f, R0 ;  /* 0x0000001fff027819 */ /* 0x010fc80000011400 */
[----:B------:R-:W-:-:S04]  /*149c0*/  LEA.HI R2, R2, R0, RZ, 0x3 ;  /* 0x0000000002027211 */ /* 0x000fc800078f18ff */
[----:B------:R-:W-:Y:S02]  /*149d0*/  SHF.R.S32.HI R2, RZ, 0x3, R2 ;  /* 0x00000003ff027819 */ /* 0x000fe40000011402 */
[----:B--2---:R-:W-:Y:S02]  /*149e0*/  SHF.R.S32.HI R0, RZ, 0x1f, R64 ;  /* 0x0000001fff007819 */ /* 0x004fe40000011440 */
[----:B------:R-:W-:-:S04]  /*149f0*/  IADD3 R4, P0, R64, UR14, RZ ;  /* 0x0000000e40047c10 */ /* 0x000fc8000ff1e0ff */
[----:B------:R-:W-:Y:S01]  /*14a00*/  IADD3.X R5, R0, UR7, RZ, P0, !PT ;  /* 0x0000000700057c10 */ /* 0x000fe200087fe4ff */
[----:B------:R-:W-:Y:S01]  /*14a10*/  IMAD.U32 R0, RZ, RZ, UR13 ;  /* 0x0000000dff007e24 */ /* 0x000fe2000f8e00ff */
[----:B------:R-:W-:Y:S02]  /*14a20*/  ISETP.GE.AND P0, PT, R3, UR9, PT ;  /* 0x0000000903007c0c */ /* 0x000fe4000bf06270 */
[----:B------:R-:W-:Y:S01]  /*14a30*/  SHF.R.S32.HI R3, RZ, 0x1f, R2 ;  /* 0x0000001fff037819 */ /* 0x000fe20000011402 */
[----:B-1----:R-:W-:-:S04]  /*14a40*/  IMAD.WIDE.U32 R10, R10, c[0x0][0x1f0], R4 ;  /* 0x00007c000a0a7a25 */ /* 0x002fc800078e0004 */
[----:B------:R-:W-:Y:S01]  /*14a50*/  IMAD.WIDE R2, R0, 0x40, R2 ;  /* 0x0000004000027825 */ /* 0x000fe200078e0202 */
[----:B------:R-:W-:-:S05]  /*14a60*/  IADD3 R9, R11, UR4, RZ ;  /* 0x000000040b097c10 */ /* 0x000fca000fffe0ff */
[----:B------:R-:W-:Y:S05]  /*14a70*/  @P0 BRA `(.L_x_494) ;  /* 0x000000d000000947 */ /* 0x000fea0003800000 */
[----:B---3--:R-:W-:Y:S01]  /*14a80*/  IMAD R0, R3, c[0x0][0x1e8], RZ ;  /* 0x00007a0003007a24 */ /* 0x008fe200078e02ff */
[----:B------:R-:W-:Y:S01]  /*14a90*/  ISETP.GE.AND P3, PT, R64, c[0x0][0x220], PT ;  /* 0x0000880040007a0c */ /* 0x000fe20003f66270 */
[----:B------:R-:W-:Y:S01]  /*14aa0*/  IMAD.MOV.U32 R8, RZ, RZ, R10 ;  /* 0x000000ffff087224 */ /* 0x000fe200078e000a */
[----:B-----5:R-:W-:Y:S01]  /*14ab0*/  ISETP.GE.AND P2, PT, R14, c[0x0][0x220], PT ;  /* 0x000088000e007a0c */ /* 0x020fe20003f46270 */
[C---:B------:R-:W-:Y:S01]  /*14ac0*/  IMAD R0, R2.reuse, c[0x0][0x1ec], R0 ;  /* 0x00007b0002007a24 */ /* 0x040fe200078e0200 */
[----:B------:R-:W-:Y:S01]  /*14ad0*/  ISETP.GE.AND P1, PT, R13, c[0x0][0x220], PT ;  /* 0x000088000d007a0c */ /* 0x000fe20003f26270 */
[----:B------:R-:W-:-:S04]  /*14ae0*/  IMAD.WIDE.U32 R6, R2, c[0x0][0x1e8], R8 ;  /* 0x00007a0002067a25 */ /* 0x000fc800078e0008 */
[----:B------:R-:W-:Y:S01]  /*14af0*/  IMAD.IADD R0, R7, 0x1, R0 ;  /* 0x0000000107007824 */ /* 0x000fe200078e0200 */
[----:B------:R-:W-:-:S04]  /*14b00*/  LEA R4, P0, R6, c[0x0][0x1d0], 0x1 ;  /* 0x0000740006047a11 */ /* 0x000fc800078008ff */
[----:B------:R-:W-:-:S05]  /*14b10*/  LEA.HI.X R5, R6, c[0x0][0x1d4], R0, 0x1, P0 ;  /* 0x0000750006057a11 */ /* 0x000fca00000f0c00 */
[----:B------:R1:W-:Y:S04]  /*14b20*/  @!P3 STG.E.128 [R4.64], R24 ;  /* 0x000000180400b986 */ /* 0x0003e8000c101d12 */
[----:B------:R1:W-:Y:S04]  /*14b30*/  @!P2 STG.E.128 [R4.64+0x80], R20 ;  /* 0x000080140400a986 */ /* 0x0003e8000c101d12 */
[----:B------:R1:W-:Y:S02]  /*14b40*/  @!P1 STG.E.128 [R4.64+0x100], R16 ;  /* 0x0001001004009986 */ /* 0x0003e4000c101d12 */
.L_x_494:
[----:B---3--:R-:W-:Y:S05]  /*14b50*/  BSYNC B0 ;  /* 0x0000000000007941 */ /* 0x008fea0003800000 */
.L_x_493:
        /* <DEDUP_REMOVED lines=9> */
[----:B-----5:R-:W-:Y:S01]  /*14bf0*/  ISETP.GE.AND P1, PT, R14, c[0x0][0x220], PT ;  /* 0x000088000e007a0c */ /* 0x020fe20003f26270 */
        /* <DEDUP_REMOVED lines=10> */
.L_x_496:
[----:B------:R-:W-:Y:S05]  /*14ca0*/  BSYNC B0 ;  /* 0x0000000000007941 */ /* 0x000fea0003800000 */
.L_x_495:
        /* <DEDUP_REMOVED lines=20> */
.L_x_498:
[----:B------:R-:W-:Y:S05]  /*14df0*/  BSYNC B0 ;  /* 0x0000000000007941 */ /* 0x000fea0003800000 */
.L_x_497:
[----:B------:R-:W-:-:S04]  /*14e00*/  LEA.HI.SX32 R0, R12, 0x30, 0x1d ;  /* 0x000000300c007811 */ /* 0x000fc800078feaff */
[----:B------:R-:W-:-:S13]  /*14e10*/  ISETP.GE.AND P0, PT, R0, UR9, PT ;  /* 0x0000000900007c0c */ /* 0x000fda000bf06270 */
[----:B------:R-:W-:Y:S05]  /*14e20*/  @P0 EXIT ;  /* 0x000000000000094d */ /* 0x000fea0003800000 */
[----:B------:R-:W-:Y:S02]  /*14e30*/  IADD3 R0, P0, R2, 0x30, RZ ;  /* 0x0000003002007810 */ /* 0x000fe40007f1e0ff */
[----:B------:R-:W-:-:S03]  /*14e40*/  ISETP.GE.AND P1, PT, R64, c[0x0][0x220], PT ;  /* 0x0000880040007a0c */ /* 0x000fc60003f26270 */
[----:B------:R-:W-:Y:S01]  /*14e50*/  IMAD.X R2, RZ, RZ, R3, P0 ;  /* 0x000000ffff027224 */ /* 0x000fe200000e0603 */
[----:B------:R-:W-:Y:S02]  /*14e60*/  MOV R3, R9 ;  /* 0x0000000900037202 */ /* 0x000fe40000000f00 */
[----:B-----5:R-:W-:Y:S01]  /*14e70*/  ISETP.GE.AND P0, PT, R14, c[0x0][0x220], PT ;  /* 0x000088000e007a0c */ /* 0x020fe20003f06270 */
[----:B------:R-:W-:Y:S02]  /*14e80*/  IMAD R6, R2, c[0x0][0x1e8], RZ ;  /* 0x00007a0002067a24 */ /* 0x000fe400078e02ff */
[----:B------:R-:W-:-:S04]  /*14e90*/  IMAD.MOV.U32 R2, RZ, RZ, R10 ;  /* 0x000000ffff027224 */ /* 0x000fc800078e000a */
[----:B-1----:R-:W-:-:S04]  /*14ea0*/  IMAD.WIDE.U32 R4, R0, c[0x0][0x1e8], R2 ;  /* 0x00007a0000047a25 */ /* 0x002fc800078e0002 */
[----:B------:R-:W-:Y:S01]  /*14eb0*/  IMAD R0, R0, c[0x0][0x1ec], R6 ;  /* 0x00007b0000007a24 */ /* 0x000fe200078e0206 */
[----:B------:R-:W-:-:S03]  /*14ec0*/  LEA R2, P2, R4, c[0x0][0x1d0], 0x1 ;  /* 0x0000740004027a11 */ /* 0x000fc600078408ff */
        /* <DEDUP_REMOVED lines=8> */
.L_x_452:
        /* <DEDUP_REMOVED lines=9> */
[----:B------:R-:W-:Y:S01]  /*14fe0*/  BSSY B0, `(.L_x_499) ;  /* 0x0000045000007945 */ /* 0x000fe20003800000 */
[----:B------:R-:W-:Y:S01]  /*14ff0*/  USHF.R.S32.HI UR17, URZ, 0x1f, UR11 ;  /* 0x0000001f3f117899 */ /* 0x000fe2000801140b */
[----:B------:R-:W-:Y:S01]  /*15000*/  IMAD.IADD R15, R26, 0x1, -R0 ;  /* 0x000000011a0f7824 */ /* 0x000fe200078e0a00 */
[----:B------:R-:W-:Y:S01]  /*15010*/  @!UP3 USHF.R.S32.HI UR22, URZ, 0x1f, UR12 ;  /* 0x0000001f3f16b899 */ /* 0x000fe2000801140c */
[----:B------:R-:W-:Y:S01]  /*15020*/  SHF.R.S32.HI R7, RZ, 0x1f, R6 ;  /* 0x0000001fff077819 */ /* 0x000fe20000011406 */
[----:B------:R-:W-:Y:S01]  /*15030*/  @UP3 UIMAD.WIDE.U32 UR8, UR10, UR6, URZ ;  /* 0x000000060a0832a5 */ /* 0x000fe2000f8e003f */
[----:B------:R-:W-:Y:S01]  /*15040*/  IMAD.SHL.U32 R0, R15, 0x8, RZ ;  /* 0x000000080f007824 */ /* 0x000fe200078e00ff */
[----:B------:R-:W-:-:S02]  /*15050*/  @!UP3 UIMAD UR22, UR22, UR4, URZ ;  /* 0x000000041616b2a4 */ /* 0x000fc4000f8e023f */
[----:B------:R-:W-:Y:S02]  /*15060*/  ULDC.U8 UR21, c[0x0][0x328] ;  /* 0x0000ca0000157ab9 */ /* 0x000fe40000000000 */
[----:B------:R-:W-:Y:S01]  /*15070*/  @!UP3 UIMAD.WIDE.U32 UR24, UR12, UR4, URZ ;  /* 0x000000040c18b2a5 */ /* 0x000fe2000f8e003f */
[C---:B------:R-:W-:Y:S01]  /*15080*/  IADD3 R18, R0.reuse, 0x40, RZ ;  /* 0x0000004000127810 */ /* 0x040fe20007ffe0ff */
[----:B------:R-:W-:Y:S01]  /*15090*/  @!UP3 UIMAD UR22, UR12, UR5, UR22 ;  /* 0x000000050c16b2a4 */ /* 0x000fe2000f8e0216 */
[----:B------:R-:W-:Y:S01]  /*150a0*/  IADD3 R17, R0, 0x80, RZ ;  /* 0x0000008000117810 */ /* 0x000fe20007ffe0ff */
[----:B------:R-:W-:Y:S02]  /*150b0*/  UISETP.NE.AND UP4, UPT, UR21, URZ, UPT ;  /* 0x0000003f1500728c */ /* 0x000fe4000bf85270 */
[----:B------:R-:W-:Y:S02]  /*150c0*/  ULDC.64 UR4, c[0x0][0x1f0] ;  /* 0x00007c0000047ab9 */ /* 0x000fe40000000a00 */
[----:B------:R-:W-:-:S02]  /*150d0*/  UIMAD UR4, UR17, UR4, URZ ;  /* 0x00000004110472a4 */ /* 0x000fc4000f8e023f */
[----:B------:R-:W-:Y:S02]  /*150e0*/  @!UP2 UISETP.NE.AND UP1, UPT, UR21, URZ, UPT ;  /* 0x0000003f1500a28c */ /* 0x000fe4000bf25270 */
[----:B------:R-:W-:Y:S02]  /*150f0*/  @UP3 UMOV UR17, UR8 ;  /* 0x0000000800113c82 */ /* 0x000fe40008000000 */
[----:B------:R-:W-:Y:S02]  /*15100*/  @UP3 UIMAD UR7, UR10, UR7, UR9 ;  /* 0x000000070a0732a4 */ /* 0x000fe4000f8e0209 */
[----:B------:R-:W-:Y:S02]  /*15110*/  ULDC UR15, c[0x0][0x214] ;  /* 0x00008500000f7ab9 */ /* 0x000fe40000000800 */
[----:B------:R-:W-:Y:S02]  /*15120*/  @UP2 ULDC UR8, c[0x0][0x210] ;  /* 0x0000840000082ab9 */ /* 0x000fe40000000800 */
[----:B------:R-:W-:-:S02]  /*15130*/  UISETP.EQ.AND UP4, UPT, UR20, URZ, UP4 ;  /* 0x0000003f1400728c */ /* 0x000fc4000a782270 */
[----:B------:R-:W-:Y:S02]  /*15140*/  ULDC UR9, c[0x0][0x234] ;  /* 0x00008d0000097ab9 */ /* 0x000fe40000000800 */
[----:B------:R-:W-:Y:S02]  /*15150*/  @UP2 UIMAD UR8, UR8, UR15, URZ ;  /* 0x0000000f080822a4 */ /* 0x000fe4000f8e023f */
[----:B------:R-:W-:Y:S02]  /*15160*/  @!UP2 USEL UR8, UR15, UR9, !UP1 ;  /* 0x000000090f08a287 */ /* 0x000fe4000c800000 */
[----:B------:R-:W-:Y:S02]  /*15170*/  UISETP.NE.OR UP0, UPT, UR10, -0x1, !UP4 ;  /* 0xffffffff0a00788c */ /* 0x000fe4000e705670 */
[----:B------:R-:W-:Y:S02]  /*15180*/  ULDC UR6, c[0x0][0x1c0] ;  /* 0x0000700000067ab9 */ /* 0x000fe40000000800 */
[----:B------:R-:W-:-:S02]  /*15190*/  @UP2 UMOV UR23, 0x1 ;  /* 0x0000000100172882 */ /* 0x000fc40000000000 */
[----:B------:R-:W-:Y:S02]  /*151a0*/  @!UP2 UIMAD UR23, UR8, UR6, URZ ;  /* 0x000000060817a2a4 */ /* 0x000fe4000f8e023f */
[----:B------:R-:W-:Y:S02]  /*151b0*/  @!UP3 UMOV UR17, UR24 ;  /* 0x000000180011bc82 */ /* 0x000fe40008000000 */
        /* <DEDUP_REMOVED lines=11> */
[----:B------:R-:W-:Y:S02]  /*15270*/  UIMAD UR8, UR11, UR8, UR23 ;  /* 0x000000080b0872a4 */ /* 0x000fe4000f8e0217 */
[----:B------:R-:W-:Y:S01]  /*15280*/  UIMAD UR14, UR14, UR26, URZ ;  /* 0x0000001a0e0e72a4 */ /* 0x000fe2000f8e023f */
[----:B------:R-:W-:Y:S01]  /*15290*/  IMAD.U32 R2, RZ, RZ, UR13 ;  /* 0x0000000dff027e24 */ /* 0x000fe2000f8e00ff */
[----:B------:R-:W-:Y:S02]  /*152a0*/  @!UP4 UMOV UR20, URZ ;  /* 0x0000003f0014cc82 */ /* 0x000fe40008000000 */
[----:B------:R-:W-:Y:S01]  /*152b0*/  @UP4 UMOV UR20, UR10 ;  /* 0x0000000a00144c82 */ /* 0x000fe20008000000 */
[----:B------:R-:W-:Y:S01]  /*152c0*/  IMAD.WIDE R2, R2, 0x40, R6 ;  /* 0x0000004002027825 */ /* 0x000fe200078e0206 */
        /* <DEDUP_REMOVED lines=22> */
.L_x_500:
[----:B------:R-:W-:Y:S05]  /*15430*/  BSYNC B0 ;  /* 0x0000000000007941 */ /* 0x000fea0003800000 */
.L_x_499:
[----:B------:R-:W-:Y:S01]  /*15440*/  IADD3 R16, R6, 0x10, RZ ;  /* 0x0000001006107810 */ /* 0x000fe20007ffe0ff */
        /* <DEDUP_REMOVED lines=19> */
.L_x_502:
[----:B------:R-:W-:Y:S05]  /*15580*/  BSYNC B0 ;  /* 0x0000000000007941 */ /* 0x000fea0003800000 */
.L_x_501:
        /* <DEDUP_REMOVED lines=20> */
.L_x_504:
[----:B------:R-:W-:Y:S05]  /*156d0*/  BSYNC B0 ;  /* 0x0000000000007941 */ /* 0x000fea0003800000 */
.L_x_503:
[----:B------:R-:W-:Y:S01]  /*156e0*/  IADD3 R10, R6, 0x30, RZ ;  /* 0x00000030060a7810 */ /* 0x000fe20007ffe0ff */
[----:B------:R-:W-:Y:S03]  /*156f0*/  BSSY B0, `(.L_x_505) ;  /* 0x0000012000007945 */ /* 0x000fe60003800000 */
[----:B------:R-:W-:-:S13]  /*15700*/  ISETP.GE.AND P0, PT, R10, UR16, PT ;  /* 0x000000100a007c0c */ /* 0x000fda000bf06270 */
[----:B------:R-:W-:Y:S05]  /*15710*/  @P0 BRA `(.L_x_506) ;  /* 0x000000f000000947 */ /* 0x000fea0003800000 */
[----:B-1----:R-:W-:Y:S01]  /*15720*/  IADD3 R4, P0, R2, 0x30, RZ ;  /* 0x0000003002047810 */ /* 0x002fe20007f1e0ff */
        /* <DEDUP_REMOVED lines=14> */
.L_x_506:
[----:B------:R-:W-:Y:S05]  /*15810*/  BSYNC B0 ;  /* 0x0000000000007941 */ /* 0x000fea0003800000 */
.L_x_505:
[----:B------:R-:W-:-:S04]  /*15820*/  ISETP.NE.AND P6, PT, R15, RZ, PT ;  /* 0x000000ff0f00720c */ /* 0x000fc80003fc5270 */
[----:B------:R-:W-:Y:S02]  /*15830*/  ISETP.GE.OR P5, PT, R6, UR16, P6 ;  /* 0x0000001006007c0c */ /* 0x000fe4000b7a6670 */
[----:B------:R-:W-:Y:S02]  /*15840*/  ISETP.GE.OR P4, PT, R16, UR16, P6 ;  /* 0x0000001010007c0c */ /* 0x000fe4000b786670 */
[----:B------:R-:W-:Y:S02]  /*15850*/  ISETP.GE.OR P3, PT, R14, UR16, P6 ;  /* 0x000000100e007c0c */ /* 0x000fe4000b766670 */
[----:B------:R-:W-:-:S07]  /*15860*/  ISETP.GE.OR P6, PT, R10, UR16, P6 ;  /* 0x000000100a007c0c */ /* 0x000fce000b7c6670 */
[----:B------:R-:W-:Y:S02]  /*15870*/  @!P5 IMAD R0, R6, UR26, RZ ;  /* 0x0000001a0600dc24 */ /* 0x000fe4000f8e02ff */
[----:B-1----:R-:W-:Y:S02]  /*15880*/  @!P4 IMAD R3, R16, UR26, RZ ;  /* 0x0000001a1003cc24 */ /* 0x002fe4000f8e02ff */
        /* <DEDUP_REMOVED lines=28> */
.L_x_507:
        /* <DEDUP_REMOVED lines=11> */
.L_x_692:


//--------------------- .text._ZN5flash16flash_fwd_kernelI23Flash_fwd_kernel_traitsILi192ELi64ELi64ELi4ELb0ELb0EN7cutlass10bfloat16_tE19Flash_kernel_traitsILi192ELi64ELi64ELi4ES3_EELb0ELb1ELb0ELb0ELb0ELb0ELb1ELb0EEEvNS_16Flash_fwd_paramsE --------------------------
	.section	.text._ZN5flash16flash_fwd_kernelI23Flash_fwd_kernel_traitsILi192ELi64ELi64ELi4ELb0ELb0EN7cutlass10bfloat16_tE19Flash_kernel_traitsILi192ELi64ELi64ELi4ES3_EELb0ELb1ELb0ELb0ELb0ELb0ELb1ELb0EEEvNS_16Flash_fwd_paramsE,"ax",@progbits
	.sectioninfo	@"SHI_REGISTERS=255"
	.align	128
        .global         _ZN5flash16flash_fwd_kernelI23Flash_fwd_kernel_traitsILi192ELi64ELi64ELi4ELb0ELb0EN7cutlass10bfloat16_tE19Flash_kernel_traitsILi192ELi64ELi64ELi4ES3_EELb0ELb1ELb0ELb0ELb0ELb0ELb1ELb0EEEvNS_16Flash_fwd_paramsE
        .type           _ZN5flash16flash_fwd_kernelI23Flash_fwd_kernel_traitsILi192ELi64ELi64ELi4ELb0ELb0EN7cutlass10bfloat16_tE19Flash_kernel_traitsILi192ELi64ELi64ELi4ES3_EELb0ELb1ELb0ELb0ELb0ELb0ELb1ELb0EEEvNS_16Flash_fwd_paramsE,@function
        .size           _ZN5flash16flash_fwd_kernelI23Flash_fwd_kernel_traitsILi192ELi64ELi64ELi4ELb0ELb0EN7cutlass10bfloat16_tE19Flash_kernel_traitsILi192ELi64ELi64ELi4ES3_EELb0ELb1ELb0ELb0ELb0ELb0ELb1ELb0EEEvNS_16Flash_fwd_paramsE,(.L_x_693 - _ZN5flash16flash_fwd_kernelI23Flash_fwd_kernel_traitsILi192ELi64ELi64ELi4ELb0ELb0EN7cutlass10bfloat16_tE19Flash_kernel_traitsILi192ELi64ELi64ELi4ES3_EELb0ELb1ELb0ELb0ELb0ELb0ELb1ELb0EEEvNS_16Flash_fwd_paramsE)
        .other          _ZN5flash16flash_fwd_kernelI23Flash_fwd_kernel_traitsILi192ELi64ELi64ELi4ELb0ELb0EN7cutlass10bfloat16_tE19Flash_kernel_traitsILi192ELi64ELi64ELi4ES3_EELb0ELb1ELb0ELb0ELb0ELb0ELb1ELb0EEEvNS_16Flash_fwd_paramsE,@"STO_CUDA_ENTRY STV_DEFAULT"
_ZN5flash16flash_fwd_kernelI23Flash_fwd_kernel_traitsILi192ELi64ELi64ELi4ELb0ELb0EN7cutlass10bfloat16_tE19Flash_kernel_traitsILi192ELi64ELi64ELi4ES3_EELb0ELb1ELb0ELb0ELb0ELb0ELb1ELb0EEEvNS_16Flash_fwd_paramsE:
.text._ZN5flash16flash_fwd_kernelI23Flash_fwd_kernel_traitsILi192ELi64ELi64ELi4ELb0ELb0EN7cutlass10bfloat16_tE19Flash_kernel_traitsILi192ELi64ELi64ELi4ES3_EELb0ELb1ELb0ELb0ELb0ELb0ELb1ELb0EEEvNS_16Flash_fwd_paramsE:
        /* <DEDUP_REMOVED lines=33> */
.L_x_508:
[----:B-1-34-:R-:W-:Y:S02]  /*0210*/  MOV R2, c[0x0][0x218] ;  /* 0x0000860000027a02 */ /* 0x01afe40000000f00 */
.L_x_509:
[----:B------:R-:W-:-:S04]  /*0220*/  ISETP.NE.U32.AND P2, PT, RZ, c[0x0][0x258], PT ;  /* 0x00009600ff007a0c */ /* 0x000fc80003f45070 */
[----:B------:R-:W-:-:S13]  /*0230*/  ISETP.NE.AND.EX P2, PT, RZ, c[0x0][0x25c], PT, P2 ;  /* 0x00009700ff007a0c */ /* 0x000fda0003f45320 */
[----:B------:R-:W-:-:S05]  /*0240*/  @P2 IMAD.WIDE R6, R3, R10, c[0x0][0x258] ;  /* 0x0000960003062625 */ /* 0x000fca00078e020a */
[----:B------:R-:W2:Y:S01]  /*0250*/  @P2 LDG.E R91, [R6.64] ;  /* 0x00000006065b2981 */ /* 0x000ea2000c1e1900 */
[----:B------:R-:W-:Y:S01]  /*0260*/  IMAD.SHL.U32 R95, R214, 0x40, RZ ;  /* 0x00000040d65f7824 */ /* 0x000fe200078e00ff */
[----:B------:R-:W-:-:S04]  /*0270*/  @!P2 ISETP.NE.U32.AND P1, PT, RZ, c[0x0][0x268], PT ;  /* 0x00009a00ff00aa0c */ /* 0x000fc80003f25070 */
[----:B------:R-:W-:Y:S02]  /*0280*/  ISETP.GT.AND P0, PT, R218, R95, PT ;  /* 0x0000005fda00720c */ /* 0x000fe40003f04270 */
[----:B------:R-:W-:-:S04]  /*0290*/  @!P2 ISETP.NE.AND.EX P1, PT, RZ, c[0x0][0x26c], PT, P1 ;  /* 0x00009b00ff00aa0c */ /* 0x000fc80003f25310 */
[----:B-1----:R-:W-:Y:S01]  /*02a0*/  @!P2 SEL R5, RZ, c[0x0][0x21c], !P1 ;  /* 0x00008700ff05aa07 */ /* 0x002fe20004800000 */
[----:B--2--5:R-:W-:-:S03]  /*02b0*/  @P2 IMAD.IADD R91, R91, 0x1, -R0 ;  /* 0x000000015b5b2824 */ /* 0x024fc600078e0a00 */
[----:B------:R-:W-:-:S03]  /*02c0*/  @!P2 IADD3 R91, R5, R2, -R0 ;  /* 0x00000002055ba210 */ /* 0x000fc60007ffe800 */
[----:B------:R-:W-:Y:S05]  /*02d0*/  @!P0 EXIT ;  /* 0x000000000000894d */ /* 0x000fea0003800000 */
[----:B------:R-:W-:Y:S01]  /*02e0*/  IADD3 R2, -R218, 0x7f, R95 ;  /* 0x0000007fda027810 */ /* 0x000fe20007ffe15f */
[----:B------:R-:W1:Y:S01]  /*02f0*/  S2R R6, SR_TID.X ;  /* 0x0000000000067919 */ /* 0x000e620000002100 */
        /* <DEDUP_REMOVED lines=11> */
[----:B-1----:R-:W-:Y:S02]  /*03b0*/  ISETP.NE.AND P1, PT, R213, -0x1, PT ;  /* 0xffffffffd500780c */ /* 0x002fe40003f25270 */
        /* <DEDUP_REMOVED lines=23> */
.L_x_511:
[----:B------:R-:W-:Y:S02]  /*0530*/  IABS R7, c[0x0][0x1c8] ;  /* 0x0000720000077a13 */ /* 0x000fe40000000000 */
[----:B------:R-:W-:Y:S02]  /*0540*/  SHF.R.S32.HI R21, RZ, 0x1f, R8 ;  /* 0x0000001fff157819 */ /* 0x000fe40000011408 */
        /* <DEDUP_REMOVED lines=8> */
[----:B------:R-:W-:-:S04]  /*05d0*/  IMAD.HI.U32 R15, R15, R4, R14 ;  /* 0x000000040f0f7227 */ /* 0x000fc800078e000e */
[----:B------:R-:W-:-:S04]  /*05e0*/  IMAD.MOV.U32 R4, RZ, RZ, R2 ;  /* 0x000000ffff047224 */ /* 0x000fc800078e0002 */
[----:B------:R-:W-:-:S04]  /*05f0*/  IMAD.HI.U32 R228, R15, R4, RZ ;  /* 0x000000040fe47227 */ /* 0x000fc800078e00ff */
[----:B------:R-:W-:-:S04]  /*0600*/  IMAD.MOV R2, RZ, RZ, -R228 ;  /* 0x000000ffff027224 */ /* 0x000fc800078e0ae4 */
[----:B------:R-:W-:-:S05]  /*0610*/  IMAD R2, R7, R2, R4 ;  /* 0x0000000207027224 */ /* 0x000fca00078e0204 */
[----:B------:R-:W-:-:S13]  /*0620*/  ISETP.GT.U32.AND P2, PT, R7, R2, PT ;  /* 0x000000020700720c */ /* 0x000fda0003f44070 */
[-C--:B------:R-:W-:Y:S02]  /*0630*/  @!P2 IADD3 R2, R2, -R7.reuse, RZ ;  /* 0x800000070202a210 */ /* 0x080fe40007ffe0ff */
[----:B------:R-:W-:Y:S02]  /*0640*/  @!P2 IADD3 R228, R228, 0x1, RZ ;  /* 0x00000001e4e4a810 */ /* 0x000fe40007ffe0ff */
[----:B------:R-:W-:Y:S01]  /*0650*/  ISETP.GE.U32.AND P3, PT, R2, R7, PT ;  /* 0x000000070200720c */ /* 0x000fe20003f66070 */
[----:B------:R-:W-:Y:S01]  /*0660*/  @P0 IMAD.IADD R7, R0, 0x1, R9 ;  /* 0x0000000100070824 */ /* 0x000fe200078e0209 */
[----:B------:R-:W-:Y:S02]  /*0670*/  LOP3.LUT R2, R8, c[0x0][0x1c8], RZ, 0x3c, !PT ;  /* 0x0000720008027a12 */ /* 0x000fe400078e3cff */
[----:B------:R-:W-:Y:S01]  /*0680*/  ISETP.NE.AND P2, PT, RZ, c[0x0][0x1c8], PT ;  /* 0x00007200ff007a0c */ /* 0x000fe20003f45270 */
[----:B------:R-:W-:Y:S01]  /*0690*/  @P0 IMAD.WIDE.U32 R14, R7, c[0x0][0x1a0], RZ ;  /* 0x00006800070e0a25 */ /* 0x000fe200078e00ff */
[----:B------:R-:W-:-:S03]  /*06a0*/  ISETP.GE.AND P1, PT, R2, RZ, PT ;  /* 0x000000ff0200720c */ /* 0x000fc60003f26270 */
[----:B------:R-:W-:Y:S01]  /*06b0*/  @P0 IMAD R7, R7, c[0x0][0x1a4], R15 ;  /* 0x0000690007070a24 */ /* 0x000fe200078e020f */
[----:B------:R-:W-:-:S03]  /*06c0*/  @P0 MOV R4, R14 ;  /* 0x0000000e00040202 */ /* 0x000fc60000000f00 */
        /* <DEDUP_REMOVED lines=15> */
.L_x_512:
[----:B------:R-:W-:Y:S01]  /*07c0*/  SHF.R.S32.HI R93, RZ, 0x1f, R6 ;  /* 0x0000001fff5d7819 */ /* 0x000fe20000011406 */
[----:B------:R-:W-:Y:S01]  /*07d0*/  IMAD R21, R21, c[0x0][0x1a8], RZ ;  /* 0x00006a0015157a24 */ /* 0x000fe200078e02ff */
[----:B------:R-:W-:Y:S01]  /*07e0*/  SHF.R.S32.HI R11, RZ, 0x1f, R228 ;  /* 0x0000001fff0b7819 */ /* 0x000fe200000114e4 */
[----:B------:R-:W-:Y:S01]  /*07f0*/  BSSY B0, `(.L_x_513) ;  /* 0x0000069000007945 */ /* 0x000fe20003800000 */
[CC--:B------:R-:W-:Y:S01]  /*0800*/  LEA.HI R3, R93.reuse, R6.reuse, RZ, 0x3 ;  /* 0x000000065d037211 */ /* 0x0c0fe200078f18ff */
[----:B------:R-:W-:Y:S01]  /*0810*/  IMAD R21, R8, c[0x0][0x1ac], R21 ;  /* 0x00006b0008157a24 */ /* 0x000fe200078e0215 */
[----:B------:R-:W-:Y:S01]  /*0820*/  LEA.HI R205, R93, R6, RZ, 0x4 ;  /* 0x000000065dcd7211 */ /* 0x000fe200078f20ff */
[C---:B------:R-:W-:Y:S01]  /*0830*/  IMAD R223, R11.reuse, c[0x0][0x1b0], RZ ;  /* 0x00006c000bdf7a24 */ /* 0x040fe200078e02ff */
[----:B------:R-:W-:Y:S01]  /*0840*/  SHF.R.S32.HI R18, RZ, 0x3, R3 ;  /* 0x00000003ff127819 */ /* 0x000fe20000011403 */
[----:B------:R-:W-:Y:S01]  /*0850*/  IMAD R241, R11, c[0x0][0x1b8], RZ ;  /* 0x00006e000bf17a24 */ /* 0x000fe200078e02ff */
[----:B------:R-:W-:Y:S01]  /*0860*/  LOP3.LUT R3, R3, 0xfffffff8, RZ, 0xc0, !PT ;  /* 0xfffffff803037812 */ /* 0x000fe200078ec0ff */
[----:B------:R-:W-:Y:S01]  /*0870*/  IMAD R223, R228, c[0x0][0x1b4], R223 ;  /* 0x00006d00e4df7a24 */ /* 0x000fe200078e02df */
        /* <DEDUP_REMOVED lines=8> */
[----:B------:R-:W-:Y:S01]  /*0900*/  LEA.HI R205, R205, R20, RZ, 0x1 ;  /* 0x00000014cdcd7211 */ /* 0x000fe200078f08ff */
[----:B------:R-:W-:Y:S01]  /*0910*/  IMAD R15, R19, c[0x0][0x1a0], RZ ;  /* 0x00006800130f7a24 */ /* 0x000fe200078e02ff */
[----:B------:R-:W-:Y:S01]  /*0920*/  SHF.R.S32.HI R0, RZ, 0x1f, R9 ;  /* 0x0000001fff007819 */ /* 0x000fe20000011409 */
[----:B------:R-:W-:Y:S01]  /*0930*/  IMAD R241, R228, c[0x0][0x1bc], R241 ;  /* 0x00006f00e4f17a24 */ /* 0x000fe200078e02f1 */
[----:B------:R-:W-:-:S02]  /*0940*/  LOP3.LUT R14, R215, 0x38, R224, 0xf8, !PT ;  /* 0x00000038d70e7812 */ /* 0x000fc400078ef8e0 */
[----:B------:R-:W-:Y:S02]  /*0950*/  SHF.R.U32.HI R215, RZ, 0x3, R215 ;  /* 0x00000003ffd77819 */ /* 0x000fe400000116d7 */
[----:B------:R-:W-:Y:S02]  /*0960*/  LEA.HI R3, R0, R9, RZ, 0x3 ;  /* 0x0000000900037211 */ /* 0x000fe400078f18ff */
[----:B------:R-:W-:Y:S02]  /*0970*/  IADD3 R16, P0, R224, R16, RZ ;  /* 0x00000010e0107210 */ /* 0x000fe40007f1e0ff */
[----:B------:R-:W-:Y:S02]  /*0980*/  SHF.R.S32.HI R225, RZ, 0x1f, R224 ;  /* 0x0000001fffe17819 */ /* 0x000fe400000114e0 */
[----:B------:R-:W-:Y:S02]  /*0990*/  LOP3.LUT R215, R14, R215, RZ, 0x3c, !PT ;  /* 0x000000d70ed77212 */ /* 0x000fe400078e3cff */
[-C--:B------:R-:W-:Y:S01]  /*09a0*/  LEA.HI R0, R93, R6.reuse, RZ, 0x6 ;  /* 0x000000065d007211 */ /* 0x080fe200078f30ff */
[----:B------:R-:W-:Y:S01]  /*09b0*/  IMAD.X R17, R225, 0x1, R5, P0 ;  /* 0x00000001e1117824 */ /* 0x000fe200000e0605 */
[----:B------:R-:W-:Y:S01]  /*09c0*/  LOP3.LUT R14, R3, 0xfffffff8, RZ, 0xc0, !PT ;  /* 0xfffffff8030e7812 */ /* 0x000fe200078ec0ff */
[----:B------:R-:W-:Y:S01]  /*09d0*/  IMAD R5, R19, c[0x0][0x198], RZ ;  /* 0x0000660013057a24 */ /* 0x000fe200078e02ff */
[----:B------:R-:W-:Y:S01]  /*09e0*/  LOP3.LUT R205, R205, 0xfffffffe, RZ, 0xc0, !PT ;  /* 0xfffffffecdcd7812 */ /* 0x000fe200078ec0ff */
[----:B------:R-:W-:Y:S01]  /*09f0*/  IMAD.SHL.U32 R0, R0, 0x8, RZ ;  /* 0x0000000800007824 */ /* 0x000fe200078e00ff */
[----:B------:R-:W-:Y:S01]  /*0a00*/  LEA.HI R93, R93, R6, RZ, 0x5 ;  /* 0x000000065d5d7211 */ /* 0x000fe200078f28ff */
[----:B------:R-:W-:Y:S01]  /*0a10*/  IMAD.IADD R14, R9, 0x1, -R14 ;  /* 0x00000001090e7824 */ /* 0x000fe200078e0a0e */
[----:B------:R-:W-:Y:S01]  /*0a20*/  IADD3 R217, R224, 0x40, RZ ;  /* 0x00000040e0d97810 */ /* 0x000fe20007ffe0ff */
[----:B------:R-:W-:Y:S01]  /*0a30*/  IMAD.WIDE.U32 R8, R8, c[0x0][0x1a8], R16 ;  /* 0x00006a0008087a25 */ /* 0x000fe200078e0010 */
[----:B------:R-:W-:-:S02]  /*0a40*/  LOP3.LUT R215, R215, 0xfffffe00, R0, 0xf8, !PT ;  /* 0xfffffe00d7d77812 */ /* 0x000fc400078ef800 */
[----:B------:R-:W-:Y:S01]  /*0a50*/  LOP3.LUT P3, RZ, R14, 0x4, RZ, 0xc0, !PT ;  /* 0x000000040eff7812 */ /* 0x000fe2000786c0ff */
[--C-:B------:R-:W-:Y:S01]  /*0a60*/  IMAD.WIDE.U32 R22, R18, c[0x0][0x198], R224.reuse ;  /* 0x0000660012167a25 */ /* 0x100fe200078e00e0 */
[----:B------:R-:W-:Y:S02]  /*0a70*/  LOP3.LUT P2, RZ, R14, 0x2, RZ, 0xc0, !PT ;  /* 0x000000020eff7812 */ /* 0x000fe4000784c0ff */
[----:B------:R-:W-:Y:S01]  /*0a80*/  IADD3 R216, R224, 0x80, RZ ;  /* 0x00000080e0d87810 */ /* 0x000fe20007ffe0ff */
[----:B------:R-:W-:Y:S01]  /*0a90*/  IMAD.WIDE.U32 R16, R18, c[0x0][0x1a0], R224 ;  /* 0x0000680012107a25 */ /* 0x000fe200078e00e0 */
[----:B------:R-:W-:-:S03]  /*0aa0*/  IADD3 R220, P1, R220, R22, RZ ;  /* 0x00000016dcdc7210 */ /* 0x000fc60007f3e0ff */
[----:B------:R-:W-:Y:S01]  /*0ab0*/  IMAD R5, R18, c[0x0][0x19c], R5 ;  /* 0x0000670012057a24 */ /* 0x000fe200078e0205 */
[----:B------:R-:W-:Y:S01]  /*0ac0*/  IADD3 R4, P0, R4, R16, RZ ;  /* 0x0000001004047210 */ /* 0x000fe20007f1e0ff */
[----:B------:R-:W-:Y:S02]  /*0ad0*/  IMAD R0, R18, c[0x0][0x1a4], R15 ;  /* 0x0000690012007a24 */ /* 0x000fe400078e020f */
[----:B------:R-:W-:Y:S01]  /*0ae0*/  IMAD.IADD R205, R20, 0x1, -R205 ;  /* 0x0000000114cd7824 */ /* 0x000fe200078e0acd */
[----:B------:R-:W-:Y:S01]  /*0af0*/  IADD3.X R221, R12, R23, R5, P1, !PT ;  /* 0x000000170cdd7210 */ /* 0x000fe20000ffe405 */
[----:B------:R-:W-:Y:S01]  /*0b00*/  IMAD.SHL.U32 R14, R14, 0x40, RZ ;  /* 0x000000400e0e7824 */ /* 0x000fe200078e00ff */
[----:B------:R-:W-:Y:S01]  /*0b10*/  IADD3.X R5, R7, R17, R0, P0, !PT ;  /* 0x0000001107057210 */ /* 0x000fe200007fe400 */
[----:B------:R-:W-:Y:S02]  /*0b20*/  IMAD.SHL.U32 R13, R205, 0x8, RZ ;  /* 0x00000008cd0d7824 */ /* 0x000fe400078e00ff */
[----:B------:R-:W-:Y:S01]  /*0b30*/  IMAD.WIDE.U32 R220, R228, c[0x0][0x1b0], R220 ;  /* 0x00006c00e4dc7a25 */ /* 0x000fe200078e00dc */
[----:B------:R-:W-:-:S03]  /*0b40*/  LOP3.LUT R14, R14, 0x1c0, RZ, 0xc0, !PT ;  /* 0x000001c00e0e7812 */ /* 0x000fc600078ec0ff */
[----:B------:R-:W-:Y:S01]  /*0b50*/  IMAD.WIDE.U32 R228, R228, c[0x0][0x1b8], R4 ;  /* 0x00006e00e4e47a25 */ /* 0x000fe200078e0004 */
[----:B------:R-:W-:Y:S02]  /*0b60*/  LOP3.LUT R13, R14, 0x8, R13, 0xf8, !PT ;  /* 0x000000080e0d7812 */ /* 0x000fe400078ef80d */
[----:B------:R-:W-:Y:S01]  /*0b70*/  SHF.R.U32.HI R14, RZ, 0x3, R14 ;  /* 0x00000003ff0e7819 */ /* 0x000fe2000001160e */
[----:B------:R-:W-:Y:S02]  /*0b80*/  IMAD.IADD R4, R218, 0x1, -R95 ;  /* 0x00000001da047824 */ /* 0x000fe400078e0a5f */
[----:B------:R-:W-:Y:S01]  /*0b90*/  IMAD.SHL.U32 R3, R3, 0x40, RZ ;  /* 0x0000004003037824 */ /* 0x000fe200078e00ff */
[----:B------:R-:W-:Y:S01]  /*0ba0*/  LOP3.LUT R0, R13, R14, RZ, 0x3c, !PT ;  /* 0x0000000e0d007212 */ /* 0x000fe200078e3cff */
[----:B------:R-:W-:Y:S01]  /*0bb0*/  IMAD.MOV.U32 R7, RZ, RZ, 0x10 ;  /* 0x00000010ff077424 */ /* 0x000fe200078e00ff */
[----:B------:R-:W-:Y:S01]  /*0bc0*/  ISETP.GE.AND P0, PT, R18, R4, PT ;  /* 0x000000041200720c */ /* 0x000fe20003f06270 */
[----:B------:R-:W-:Y:S01]  /*0bd0*/  IMAD.MOV.U32 R5, RZ, RZ, 0x20 ;  /* 0x00000020ff057424 */ /* 0x000fe200078e00ff */
[----:B------:R-:W-:Y:S01]  /*0be0*/  LOP3.LUT R0, R0, 0xfffffe00, R3, 0xf8, !PT ;  /* 0xfffffe0000007812 */ /* 0x000fe200078ef803 */
[----:B------:R-:W-:Y:S01]  /*0bf0*/  IMAD.WIDE R22, R214, 0x40, R18 ;  /* 0x00000040d6167825 */ /* 0x000fe200078e0212 */
[----:B------:R-:W-:-:S02]  /*0c00*/  LOP3.LUT R3, R93, 0xffffffe0, RZ, 0xc0, !PT ;  /* 0xffffffe05d037812 */ /* 0x000fc400078ec0ff */
[----:B------:R-:W-:Y:S01]  /*0c10*/  SHF.R.S32.HI R93, RZ, 0x5, R93 ;  /* 0x00000005ff5d7819 */ /* 0x000fe2000001145d */
[----:B------:R-:W-:Y:S01]  /*0c20*/  IMAD.SHL.U32 R215, R215, 0x2, RZ ;  /* 0x00000002d7d77824 */ /* 0x000fe200078e00ff */
[----:B------:R-:W-:Y:S01]  /*0c30*/  SEL R7, R7, 0xfffffff0, !P2 ;  /* 0xfffffff007077807 */ /* 0x000fe20005000000 */
[----:B------:R-:W-:Y:S01]  /*0c40*/  IMAD.IADD R12, R6, 0x1, -R3 ;  /* 0x00000001060c7824 */ /* 0x000fe200078e0a03 */
[----:B------:R-:W-:Y:S01]  /*0c50*/  SEL R5, R5, 0xffffffe0, !P3 ;  /* 0xffffffe005057807 */ /* 0x000fe20005800000 */
        /* <DEDUP_REMOVED lines=34> */
.L_x_514:
[----:B------:R-:W-:Y:S05]  /*0e80*/  BSYNC B0 ;  /* 0x0000000000007941 */ /* 0x000fea0003800000 */
.L_x_513:
[----:B------:R-:W-:Y:S01]  /*0e90*/  IADD3 R15, R18, 0x10, RZ ;  /* 0x00000010120f7810 */ /* 0x000fe20007ffe0ff */
[----:B------:R-:W-:Y:S03]  /*0ea0*/  BSSY B0, `(.L_x_515) ;  /* 0x0000024000007945 */ /* 0x000fe60003800000 */
[----:B------:R-:W-:-:S13]  /*0eb0*/  ISETP.GE.AND P0, PT, R15, R4, PT ;  /* 0x000000040f00720c */ /* 0x000fda0003f06270 */
        /* <DEDUP_REMOVED lines=34> */
.L_x_516:
[----:B------:R-:W-:Y:S05]  /*10e0*/  BSYNC B0 ;  /* 0x0000000000007941 */ /* 0x000fea0003800000 */
.L_x_515:
        /* <DEDUP_REMOVED lines=37> */
.L_x_518:
[----:B------:R-:W-:Y:S05]  /*1340*/  BSYNC B0 ;  /* 0x0000000000007941 */ /* 0x000fea0003800000 */
.L_x_517:
[----:B------:R-:W-:Y:S01]  /*1350*/  IADD3 R11, R18, 0x30, RZ ;  /* 0x00000030120b7810 */ /* 0x000fe20007ffe0ff */
[----:B-1----:R-:W-:Y:S01]  /*1360*/  IMAD.MOV.U32 R17, RZ, RZ, c[0x0][0x198] ;  /* 0x00006600ff117624 */ /* 0x002fe200078e00ff */
[----:B------:R-:W-:Y:S01]  /*1370*/  BSSY B0, `(.L_x_519) ;  /* 0x0000026000007945 */ /* 0x000fe20003800000 */
[----:B------:R-:W-:Y:S01]  /*1380*/  IMAD.MOV.U32 R14, RZ, RZ, 0x6 ;  /* 0x00000006ff0e7424 */ /* 0x000fe200078e00ff */
[----:B------:R-:W-:Y:S01]  /*1390*/  ISETP.GE.AND P0, PT, R11, R4, PT ;  /* 0x000000040b00720c */ /* 0x000fe20003f06270 */
[----:B------:R-:W-:-:S03]  /*13a0*/  IMAD.SHL.U32 R89, R17, 0x40, RZ ;  /* 0x0000004011597824 */ /* 0x000fc600078e00ff */
[----:B------:R-:W-:-:S09]  /*13b0*/  SHF.L.U64.HI R3, R17, R14, c[0x0][0x19c] ;  /* 0x0000670011037619 */ /* 0x000fd2000001020e */
        /* <DEDUP_REMOVED lines=33> */
.L_x_520:
[----:B------:R-:W-:Y:S05]  /*15d0*/  BSYNC B0 ;  /* 0x0000000000007941 */ /* 0x000fea0003800000 */
.L_x_519:
[----:B------:R-:W-:Y:S01]  /*15e0*/  IADD3 R135, R133, -0x1, RZ ;  /* 0xffffffff85877810 */ /* 0x000fe20007ffe0ff */
[----:B------:R-:W-:Y:S01]  /*15f0*/  BSSY B0, `(.L_x_521) ;  /* 0x0000023000007945 */ /* 0x000fe20003800000 */
[----:B------:R-:W-:Y:S02]  /*1600*/  MOV R222, R220 ;  /* 0x000000dc00de7202 */ /* 0x000fe40000000f00 */
[----:B------:R-:W-:Y:S01]  /*1610*/  SHF.R.S32.HI R4, RZ, 0x1f, R135 ;  /* 0x0000001fff047819 */ /* 0x000fe20000011487 */
[----:B-1----:R-:W-:Y:S02]  /*1620*/  IMAD R8, R135, -0x40, R91 ;  /* 0xffffffc087087824 */ /* 0x002fe400078e025b */
[----:B------:R-:W-:Y:S02]  /*1630*/  IMAD R25, R3, R135, RZ ;  /* 0x0000008703197224 */ /* 0x000fe400078e02ff */
[----:B------:R-:W-:Y:S01]  /*1640*/  IMAD.WIDE.U32 R22, R135, R89, R222 ;  /* 0x0000005987167225 */ /* 0x000fe200078e00de */
[----:B------:R-:W-:-:S03]  /*1650*/  ISETP.GE.AND P0, PT, R18, R8, PT ;  /* 0x000000081200720c */ /* 0x000fc60003f06270 */
[----:B------:R-:W-:-:S05]  /*1660*/  IMAD R25, R4, R89, R25 ;  /* 0x0000005904197224 */ /* 0x000fca00078e0219 */
        /* <DEDUP_REMOVED lines=27> */
.L_x_522:
[----:B------:R-:W-:Y:S05]  /*1820*/  BSYNC B0 ;  /* 0x0000000000007941 */ /* 0x000fea0003800000 */
.L_x_521:
[----:B------:R-:W-:Y:S01]  /*1830*/  ISETP.GE.AND P0, PT, R15, R8, PT ;  /* 0x000000080f00720c */ /* 0x000fe20003f06270 */
[----:B------:R-:W-:Y:S01]  /*1840*/  BSSY B0, `(.L_x_523) ;  /* 0x000001f000007945 */ /* 0x000fe20003800000 */
[C---:B------:R-:W-:Y:S01]  /*1850*/  SHF.L.U64.HI R207, R17.reuse, R10, c[0x0][0x19c] ;  /* 0x0000670011cf7619 */ /* 0x040fe2000001020a */
[----:B------:R-:W-:-:S10]  /*1860*/  IMAD.SHL.U32 R208, R17, 0x10, RZ ;  /* 0x0000001011d07824 */ /* 0x000fd400078e00ff */
[----:B------:R-:W-:Y:S05]  /*1870*/  @P0 BRA `(.L_x_524) ;  /* 0x000001b000000947 */ /* 0x000fea0003800000 */
[----:B------:R-:W-:Y:S02]  /*1880*/  ISETP.GE.AND P3, PT, R224, c[0x0][0x220], PT ;  /* 0x00008800e0007a0c */ /* 0x000fe40003f66270 */
[----:B------:R-:W-:Y:S02]  /*1890*/  ISETP.GE.AND P2, PT, R217, c[0x0][0x220], PT ;  /* 0x00008800d9007a0c */ /* 0x000fe40003f46270 */
[----:B------:R-:W-:Y:S02]  /*18a0*/  IADD3 R16, P1, R208, R22, RZ ;  /* 0x00000016d0107210 */ /* 0x000fe40007f3e0ff */
[----:B------:R-:W-:-:S03]  /*18b0*/  ISETP.GE.AND P0, PT, R216, c[0x0][0x220], PT ;  /* 0x00008800d8007a0c */ /* 0x000fc60003f06270 */
[----:B------:R-:W-:-:S04]  /*18c0*/  IMAD.X R9, R207, 0x1, R25, P1 ;  /* 0x00000001cf097824 */ /* 0x000fc800008e0619 */
        /* <DEDUP_REMOVED lines=22> */
.L_x_524:
[----:B------:R-:W-:Y:S05]  /*1a30*/  BSYNC B0 ;  /* 0x0000000000007941 */ /* 0x000fea0003800000 */
.L_x_523:
[----:B------:R-:W-:Y:S01]  /*1a40*/  ISETP.GE.AND P0, PT, R13, R8, PT ;  /* 0x000000080d00720c */ /* 0x000fe20003f06270 */
[----:B------:R-:W-:-:S12]  /*1a50*/  BSSY B0, `(.L_x_525) ;  /* 0x000001e000007945 */ /* 0x000fd80003800000 */
[----:B------:R-:W-:Y:S05]  /*1a60*/  @P0 BRA `(.L_x_526) ;  /* 0x000001c000000947 */ /* 0x000fea0003800000 */
[----:B------:R-:W-:Y:S01]  /*1a70*/  ISETP.GE.AND P3, PT, R224, c[0x0][0x220], PT ;  /* 0x00008800e0007a0c */ /* 0x000fe20003f66270 */
[----:B-1----:R-:W-:Y:S01]  /*1a80*/  IMAD.MOV.U32 R20, RZ, RZ, c[0x0][0x19c] ;  /* 0x00006700ff147624 */ /* 0x002fe200078e00ff */
[----:B------:R-:W-:Y:S02]  /*1a90*/  ISETP.GE.AND P2, PT, R217, c[0x0][0x220], PT ;  /* 0x00008800d9007a0c */ /* 0x000fe40003f46270 */
[C---:B------:R-:W-:Y:S02]  /*1aa0*/  LEA R16, P1, R17.reuse, R22, 0x5 ;  /* 0x0000001611107211 */ /* 0x040fe400078228ff */
[----:B------:R-:W-:Y:S02]  /*1ab0*/  ISETP.GE.AND P0, PT, R216, c[0x0][0x220], PT ;  /* 0x00008800d8007a0c */ /* 0x000fe40003f06270 */
[----:B------:R-:W-:-:S05]  /*1ac0*/  LEA.HI.X R9, R17, R25, R20, 0x5, P1 ;  /* 0x0000001911097211 */ /* 0x000fca00008f2c14 */
        /* <DEDUP_REMOVED lines=22> */
.L_x_526:
[----:B------:R-:W-:Y:S05]  /*1c30*/  BSYNC B0 ;  /* 0x0000000000007941 */ /* 0x000fea0003800000 */
.L_x_525:
[----:B------:R-:W-:Y:S01]  /*1c40*/  ISETP.GE.AND P0, PT, R11, R8, PT ;  /* 0x000000080b00720c */ /* 0x000fe20003f06270 */
[----:B------:R-:W-:Y:S01]  /*1c50*/  IMAD.MOV.U32 R9, RZ, RZ, c[0x0][0x1a0] ;  /* 0x00006800ff097624 */ /* 0x000fe200078e00ff */
[----:B------:R-:W-:Y:S03]  /*1c60*/  BSSY B0, `(.L_x_527) ;  /* 0x0000022000007945 */ /* 0x000fe60003800000 */
[C---:B------:R-:W-:Y:S01]  /*1c70*/  IMAD.SHL.U32 R210, R9.reuse, 0x40, RZ ;  /* 0x0000004009d27824 */ /* 0x040fe200078e00ff */
[----:B------:R-:W-:-:S07]  /*1c80*/  SHF.L.U64.HI R209, R9, R14, c[0x0][0x1a4] ;  /* 0x0000690009d17619 */ /* 0x000fce000001020e */
[----:B------:R-:W-:Y:S05]  /*1c90*/  @P0 BRA `(.L_x_528) ;  /* 0x000001e000000947 */ /* 0x000fea0003800000 */
[----:B------:R-:W-:Y:S01]  /*1ca0*/  ISETP.GE.AND P3, PT, R224, c[0x0][0x220], PT ;  /* 0x00008800e0007a0c */ /* 0x000fe20003f66270 */
[----:B------:R-:W-:Y:S01]  /*1cb0*/  IMAD.MOV.U32 R24, RZ, RZ, R22 ;  /* 0x000000ffff187224 */ /* 0x000fe200078e0016 */
[----:B------:R-:W-:Y:S01]  /*1cc0*/  ISETP.GE.AND P2, PT, R217, c[0x0][0x220], PT ;  /* 0x00008800d9007a0c */ /* 0x000fe20003f46270 */
[----:B------:R-:W-:Y:S01]  /*1cd0*/  ULDC UR4, c[0x0][0x19c] ;  /* 0x0000670000047ab9 */ /* 0x000fe20000000800 */
[----:B------:R-:W-:Y:S01]  /*1ce0*/  ISETP.GE.AND P0, PT, R216, c[0x0][0x220], PT ;  /* 0x00008800d8007a0c */ /* 0x000fe20003f06270 */
[----:B------:R-:W-:Y:S01]  /*1cf0*/  UIMAD UR4, UR4, 0x30, URZ ;  /* 0x00000030040478a4 */ /* 0x000fe2000f8e023f */
[----:B------:R-:W-:-:S05]  /*1d00*/  IMAD.WIDE.U32 R24, R17, 0x30, R24 ;  /* 0x0000003011187825 */ /* 0x000fca00078e0018 */
[----:B------:R-:W-:Y:S02]  /*1d10*/  IADD3 R14, R25, UR4, RZ ;  /* 0x00000004190e7c10 */ /* 0x000fe4000fffe0ff */
        /* <DEDUP_REMOVED lines=22> */
.L_x_528:
[----:B------:R-:W-:Y:S05]  /*1e80*/  BSYNC B0 ;  /* 0x0000000000007941 */ /* 0x000fea0003800000 */
.L_x_527:
[----:B------:R-:W0:Y:S01]  /*1e90*/  LDGDEPBAR ;  /* 0x00000000000079af */ /* 0x000e220000000000 */
[----:B------:R-:W-:Y:S01]  /*1ea0*/  ISETP.GE.AND P0, PT, R18, R8, PT ;  /* 0x000000081200720c */ /* 0x000fe20003f06270 */
[----:B-1----:R-:W-:Y:S01]  /*1eb0*/  IMAD R17, R209, R135, RZ ;  /* 0x00000087d1117224 */ /* 0x002fe200078e02ff */
[----:B------:R-:W-:Y:S01]  /*1ec0*/  SHF.R.S32.HI R21, RZ, 0x1f, R12 ;  /* 0x0000001fff157819 */ /* 0x000fe2000001140c */
[----:B------:R-:W-:Y:S01]  /*1ed0*/  IMAD.SHL.U32 R6, R6, 0x2, RZ ;  /* 0x0000000206067824 */ /* 0x000fe200078e00ff */
[----:B------:R-:W-:Y:S01]  /*1ee0*/  MOV R240, R228 ;  /* 0x000000e400f07202 */ /* 0x000fe20000000f00 */
[----:B------:R-:W-:Y:S01]  /*1ef0*/  BSSY B0, `(.L_x_529) ;  /* 0x0000026000007945 */ /* 0x000fe20003800000 */
[----:B------:R-:W-:Y:S01]  /*1f00*/  LEA.HI R14, R21, R12, RZ, 0x2 ;  /* 0x0000000c150e7211 */ /* 0x000fe200078f10ff */
[-C--:B------:R-:W-:Y:S01]  /*1f10*/  IMAD R12, R4, R210.reuse, R17 ;  /* 0x000000d2040c7224 */ /* 0x080fe200078e0211 */
[----:B------:R-:W-:Y:S01]  /*1f20*/  LOP3.LUT R6, R6, 0x6, RZ, 0xc0, !PT ;  /* 0x0000000606067812 */ /* 0x000fe200078ec0ff */
[----:B------:R-:W-:Y:S01]  /*1f30*/  IMAD.WIDE.U32 R16, R135, R210, R240 ;  /* 0x000000d287107225 */ /* 0x000fe200078e00f0 */
[----:B------:R-:W-:-:S03]  /*1f40*/  SHF.R.S32.HI R4, RZ, 0x2, R14 ;  /* 0x00000002ff047819 */ /* 0x000fc6000001140e */
[----:B------:R-:W-:Y:S01]  /*1f50*/  IMAD.IADD R21, R17, 0x1, R12 ;  /* 0x0000000111157824 */ /* 0x000fe200078e020c */
        /* <DEDUP_REMOVED lines=31> */
.L_x_530:
[----:B------:R-:W-:Y:S05]  /*2150*/  BSYNC B0 ;  /* 0x0000000000007941 */ /* 0x000fea0003800000 */
.L_x_529:
[----:B------:R-:W-:Y:S01]  /*2160*/  ISETP.GE.AND P0, PT, R15, R8, PT ;  /* 0x000000080f00720c */ /* 0x000fe20003f06270 */
[----:B------:R-:W-:Y:S01]  /*2170*/  BSSY B0, `(.L_x_531) ;  /* 0x0000022000007945 */ /* 0x000fe20003800000 */
[C---:B------:R-:W-:Y:S01]  /*2180*/  SHF.L.U64.HI R211, R9.reuse, R10, c[0x0][0x1a4] ;  /* 0x0000690009d37619 */ /* 0x040fe2000001020a */
[----:B------:R-:W-:-:S10]  /*2190*/  IMAD.SHL.U32 R212, R9, 0x10, RZ ;  /* 0x0000001009d47824 */ /* 0x000fd400078e00ff */
[----:B------:R3:W-:Y:S04]  /*21a0*/  @P0 STS.128 [R215+0xc800], RZ ;  /* 0x00c800ffd7000388 */ /* 0x0007e80000000c00 */
[----:B------:R3:W-:Y:S04]  /*21b0*/  @P0 STS.128 [R215+0xe800], RZ ;  /* 0x00e800ffd7000388 */ /* 0x0007e80000000c00 */
[----:B------:R3:W-:Y:S01]  /*21c0*/  @P0 STS.128 [R215+0x10800], RZ ;  /* 0x010800ffd7000388 */ /* 0x0007e20000000c00 */
[----:B------:R-:W-:Y:S05]  /*21d0*/  @P0 BRA `(.L_x_532) ;  /* 0x000001b000000947 */ /* 0x000fea0003800000 */
[----:B------:R-:W-:Y:S02]  /*21e0*/  ISETP.GE.AND P3, PT, R224, c[0x0][0x220], PT ;  /* 0x00008800e0007a0c */ /* 0x000fe40003f66270 */
[----:B------:R-:W-:-:S02]  /*21f0*/  ISETP.GE.AND P2, PT, R217, c[0x0][0x220], PT ;  /* 0x00008800d9007a0c */ /* 0x000fc40003f46270 */
[----:B------:R-:W-:Y:S02]  /*2200*/  IADD3 R15, P1, R212, R16, RZ ;  /* 0x00000010d40f7210 */ /* 0x000fe40007f3e0ff */
[----:B------:R-:W-:-:S03]  /*2210*/  ISETP.GE.AND P0, PT, R216, c[0x0][0x220], PT ;  /* 0x00008800d8007a0c */ /* 0x000fc60003f06270 */
[----:B------:R-:W-:-:S04]  /*2220*/  IMAD.X R10, R211, 0x1, R21, P1 ;  /* 0x00000001d30a7824 */ /* 0x000fc800008e0615 */
        /* <DEDUP_REMOVED lines=22> */
.L_x_532:
[----:B------:R-:W-:Y:S05]  /*2390*/  BSYNC B0 ;  /* 0x0000000000007941 */ /* 0x000fea0003800000 */
.L_x_531:
[----:B------:R-:W-:Y:S01]  /*23a0*/  ISETP.GE.AND P0, PT, R13, R8, PT ;  /* 0x000000080d00720c */ /* 0x000fe20003f06270 */
[----:B------:R-:W-:-:S12]  /*23b0*/  BSSY B0, `(.L_x_533) ;  /* 0x0000021000007945 */ /* 0x000fd80003800000 */
[----:B------:R1:W-:Y:S04]  /*23c0*/  @P0 STS.128 [R215+0xd000], RZ ;  /* 0x00d000ffd7000388 */ /* 0x0003e80000000c00 */
[----:B------:R1:W-:Y:S04]  /*23d0*/  @P0 STS.128 [R215+0xf000], RZ ;  /* 0x00f000ffd7000388 */ /* 0x0003e80000000c00 */
[----:B------:R1:W-:Y:S01]  /*23e0*/  @P0 STS.128 [R215+0x11000], RZ ;  /* 0x011000ffd7000388 */ /* 0x0003e20000000c00 */
[----:B------:R-:W-:Y:S05]  /*23f0*/  @P0 BRA `(.L_x_534) ;  /* 0x000001c000000947 */ /* 0x000fea0003800000 */
[----:B------:R-:W-:Y:S01]  /*2400*/  ISETP.GE.AND P3, PT, R224, c[0x0][0x220], PT ;  /* 0x00008800e0007a0c */ /* 0x000fe20003f66270 */
[----:B------:R-:W-:Y:S01]  /*2410*/  IMAD.MOV.U32 R10, RZ, RZ, c[0x0][0x1a4] ;  /* 0x00006900ff0a7624 */ /* 0x000fe200078e00ff */
[----:B------:R-:W-:-:S02]  /*2420*/  ISETP.GE.AND P2, PT, R217, c[0x0][0x220], PT ;  /* 0x00008800d9007a0c */ /* 0x000fc40003f46270 */
[C---:B------:R-:W-:Y:S02]  /*2430*/  LEA R13, P1, R9.reuse, R16, 0x5 ;  /* 0x00000010090d7211 */ /* 0x040fe400078228ff */
[----:B------:R-:W-:Y:S02]  /*2440*/  ISETP.GE.AND P0, PT, R216, c[0x0][0x220], PT ;  /* 0x00008800d8007a0c */ /* 0x000fe40003f06270 */
[----:B------:R-:W-:-:S05]  /*2450*/  LEA.HI.X R10, R9, R21, R10, 0x5, P1 ;  /* 0x00000015090a7211 */ /* 0x000fca00008f2c0a */
[C---:B--2---:R-:W-:Y:S01]  /*2460*/  @!P3 LEA R22, P4, R13.reuse, c[0x0][0x170], 0x1 ;  /* 0x00005c000d16ba11 */ /* 0x044fe200078808ff */
[----:B------:R2:W-:Y:S01]  /*2470*/  @P3 STS.128 [R215+0xd000], RZ ;  /* 0x00d000ffd7003388 */ /* 0x0005e20000000c00 */
[C---:B----4-:R-:W-:Y:S02]  /*2480*/  @!P2 LEA R14, P1, R13.reuse, c[0x0][0x170], 0x1 ;  /* 0x00005c000d0eaa11 */ /* 0x050fe400078208ff */
        /* <DEDUP_REMOVED lines=19> */
.L_x_534:
[----:B------:R-:W-:Y:S05]  /*25c0*/  BSYNC B0 ;  /* 0x0000000000007941 */ /* 0x000fea0003800000 */
.L_x_533:
[----:B------:R-:W-:Y:S01]  /*25d0*/  ISETP.GE.AND P0, PT, R11, R8, PT ;  /* 0x000000080b00720c */ /* 0x000fe20003f06270 */
[----:B------:R-:W-:-:S12]  /*25e0*/  BSSY B0, `(.L_x_535) ;  /* 0x0000023000007945 */ /* 0x000fd80003800000 */
[----:B------:R1:W-:Y:S04]  /*25f0*/  @P0 STS.128 [R215+0xd800], RZ ;  /* 0x00d800ffd7000388 */ /* 0x0003e80000000c00 */
[----:B------:R1:W-:Y:S04]  /*2600*/  @P0 STS.128 [R215+0xf800], RZ ;  /* 0x00f800ffd7000388 */ /* 0x0003e80000000c00 */
[----:B------:R1:W-:Y:S01]  /*2610*/  @P0 STS.128 [R215+0x11800], RZ ;  /* 0x011800ffd7000388 */ /* 0x0003e20000000c00 */
        /* <DEDUP_REMOVED lines=9> */
[C---:B----4-:R-:W-:Y:S01]  /*26b0*/  @!P3 LEA R12, P4, R20.reuse, c[0x0][0x170], 0x1 ;  /* 0x00005c00140cba11 */ /* 0x050fe200078808ff */
        /* <DEDUP_REMOVED lines=15> */
[----:B----4-:R-:W-:-:S04]  /*27b0*/  LEA R10, P0, R20, c[0x0][0x170], 0x1 ;  /* 0x00005c00140a7a11 */ /* 0x010fc800078008ff */
[----:B------:R-:W-:-:S05]  /*27c0*/  LEA.HI.X R11, R20, c[0x0][0x174], R8, 0x1, P0 ;  /* 0x00005d00140b7a11 */ /* 0x000fca00000f0c08 */
[----:B------:R-:W-:Y:S01]  /*27d0*/  @!PT LDS RZ, [RZ] ;  /* 0x00000000fffff984 */ /* 0x000fe20000000800 */
[----:B------:R-:W-:Y:S01]  /*27e0*/  @!PT LDS RZ, [RZ] ;  /* 0x00000000fffff984 */ /* 0x000fe20000000800 */
[----:B------:R-:W-:Y:S01]  /*27f0*/  @!PT LDS RZ, [RZ] ;  /* 0x00000000fffff984 */ /* 0x000fe20000000800 */
[----:B------:R4:W-:Y:S04]  /*2800*/  LDGSTS.E.BYPASS.LTC128B.128 [R215+0x11800], [R10.64+0x100] ;  /* 0x118001000ad77fae */ /* 0x0009e8000b901d46 */
.L_x_536:
[----:B------:R-:W-:Y:S05]  /*2810*/  BSYNC B0 ;  /* 0x0000000000007941 */ /* 0x000fea0003800000 */
.L_x_535:
        /* <DEDUP_REMOVED lines=11> */
[----:B--2-4-:R-:W-:Y:S01]  /*28d0*/  LDSM.16.M88.4 R12, [R206] ;  /* 0x00000000ce0c783b */ /* 0x014fe20000000200 */
        /* <DEDUP_REMOVED lines=10> */
[----:B------:R-:W2:Y:S01]  /*2980*/  LDSM.16.M88.4 R64, [R205+0x6000] ;  /* 0x00600000cd40783b */ /* 0x000ea20000000200 */
[C---:B------:R-:W-:Y:S02]  /*2990*/  IADD3 R2, R205.reuse, 0x6000, RZ ;  /* 0x00006000cd027810 */ /* 0x040fe40007ffe0ff */
[----:B------:R-:W-:Y:S01]  /*29a0*/  IADD3 R203, R205, 0x6020, RZ ;  /* 0x00006020cdcb7810 */ /* 0x000fe20007ffe0ff */
[----:B------:R-:W4:Y:S01]  /*29b0*/  LDSM.16.M88.4 R56, [R205+0x6800] ;  /* 0x00680000cd38783b */ /* 0x000f220000000200 */
[----:B------:R-:W-:Y:S01]  /*29c0*/  @P1 IADD3 R203, R2, -0x20, RZ ;  /* 0xffffffe002cb1810 */ /* 0x000fe20007ffe0ff */
[----:B------:R-:W-:Y:S02]  /*29d0*/  IMAD.MOV.U32 R2, RZ, RZ, 0x40 ;  /* 0x00000040ff027424 */ /* 0x000fe400078e00ff */
[----:B------:R-:W-:Y:S01]  /*29e0*/  LDSM.16.M88.4 R48, [R205+0x7000] ;  /* 0x00700000cd30783b */ /* 0x000fe20000000200 */
[C---:B------:R-:W-:Y:S02]  /*29f0*/  IADD3 R195, R203.reuse, 0x800, RZ ;  /* 0x00000800cbc37810 */ /* 0x040fe40007ffe0ff */
[----:B------:R-:W-:Y:S01]  /*2a00*/  SEL R2, R2, 0xffffffc0, !P2 ;  /* 0xffffffc002027807 */ /* 0x000fe20005000000 */
[----:B------:R-:W5:Y:S01]  /*2a10*/  LDSM.16.M88.4 R84, [R203] ;  /* 0x00000000cb54783b */ /* 0x000f620000000200 */
[----:B------:R-:W-:-:S02]  /*2a20*/  IADD3 R194, R203, 0x1000, RZ ;  /* 0x00001000cbc27810 */ /* 0x000fc40007ffe0ff */
[----:B------:R-:W-:Y:S01]  /*2a30*/  IADD3 R193, R203, 0x1800, RZ ;  /* 0x00001800cbc17810 */ /* 0x000fe20007ffe0ff */
[----:B------:R-:W1:Y:S01]  /*2a40*/  LDSM.16.M88.4 R8, [R205+0x7800] ;  /* 0x00780000cd08783b */ /* 0x000e620000000200 */
[----:B------:R-:W-:Y:S01]  /*2a50*/  IMAD.IADD R199, R205, 0x1, R2 ;  /* 0x00000001cdc77824 */ /* 0x000fe200078e0202 */
[----:B------:R-:W-:Y:S01]  /*2a60*/  IADD3 R191, R203, 0x2000, RZ ;  /* 0x00002000cbbf7810 */ /* 0x000fe20007ffe0ff */
[----:B------:R-:W-:Y:S01]  /*2a70*/  IMAD.IADD R192, R2, 0x1, R203 ;  /* 0x0000000102c07824 */ /* 0x000fe200078e02cb */
[----:B------:R-:W3:Y:S01]  /*2a80*/  LDSM.16.M88.4 R24, [R203+0x800] ;  /* 0x00080000cb18783b */ /* 0x000ee20000000200 */
[C---:B------:R-:W-:Y:S02]  /*2a90*/  IADD3 R2, R134.reuse, 0x8, RZ ;  /* 0x0000000886027810 */ /* 0x040fe40007ffe0ff */
[-C--:B------:R-:W-:Y:S01]  /*2aa0*/  IMNMX R134, R134, R91.reuse, PT ;  /* 0x0000005b86867217 */ /* 0x080fe20003800200 */
[----:B------:R-:W1:Y:S01]  /*2ab0*/  LDSM.16.M88.4 R76, [R199+0x6000] ;  /* 0x00600000c74c783b */ /* 0x000e620000000200 */
[----:B------:R-:W-:-:S02]  /*2ac0*/  IMNMX R2, R2, R91, PT ;  /* 0x0000005b02027217 */ /* 0x000fc40003800200 */
[C---:B------:R-:W-:Y:S01]  /*2ad0*/  IADD3 R190, R203.reuse, 0x2800, RZ ;  /* 0x00002800cbbe7810 */ /* 0x040fe20007ffe0ff */
[----:B------:R-:W1:Y:S01]  /*2ae0*/  LDSM.16.M88.4 R20, [R203+0x1000] ;  /* 0x00100000cb14783b */ /* 0x000e620000000200 */
[C---:B------:R-:W-:Y:S02]  /*2af0*/  IADD3 R189, R203.reuse, 0x3000, RZ ;  /* 0x00003000cbbd7810 */ /* 0x040fe40007ffe0ff */
[C---:B------:R-:W-:Y:S01]  /*2b00*/  IADD3 R188, R203.reuse, 0x3800, RZ ;  /* 0x00003800cbbc7810 */ /* 0x040fe20007ffe0ff */
[----:B------:R-:W1:Y:S01]  /*2b10*/  LDSM.16.M88.4 R80, [R203+0x1800] ;  /* 0x00180000cb50783b */ /* 0x000e620000000200 */
[C---:B------:R-:W-:Y:S02]  /*2b20*/  IADD3 R187, R203.reuse, 0x4000, RZ ;  /* 0x00004000cbbb7810 */ /* 0x040fe40007ffe0ff */
[C---:B------:R-:W-:Y:S01]  /*2b30*/  IADD3 R186, R203.reuse, 0x4800, RZ ;  /* 0x00004800cbba7810 */ /* 0x040fe20007ffe0ff */
[----:B------:R-:W1:Y:S01]  /*2b40*/  LDSM.16.M88.4 R72, [R199+0x6800] ;  /* 0x00680000c748783b */ /* 0x000e620000000200 */
[----:B------:R-:W-:-:S02]  /*2b50*/  IADD3 R185, R203, 0x5000, RZ ;  /* 0x00005000cbb97810 */ /* 0x000fc40007ffe0ff */
[----:B------:R-:W-:Y:S01]  /*2b60*/  IADD3 R184, R203, 0x5800, RZ ;  /* 0x00005800cbb87810 */ /* 0x000fe20007ffe0ff */
[C---:B--2---:R-:W-:Y:S01]  /*2b70*/  HMMA.16816.F32.BF16 R16, R12.reuse, R64, RZ ;  /* 0x000000400c10723c */ /* 0x044fe200000418ff */
[----:B------:R-:W-:Y:S04]  /*2b80*/  LDSM.16.M88.4 R28, [R192] ;  /* 0x00000000c01c783b */ /* 0x000fe80000000200 */
[----:B------:R-:W-:Y:S03]  /*2b90*/  LDSM.16.M88.4 R68, [R199+0x7000] ;  /* 0x00700000c744783b */ /* 0x000fe60000000200 */
[C---:B------:R-:W-:Y:S01]  /*2ba0*/  HMMA.16816.F32.BF16 R64, R12.reuse, R66, RZ ;  /* 0x000000420c40723c */ /* 0x040fe200000418ff */
[----:B------:R-:W-:Y:S07]  /*2bb0*/  LDSM.16.M88.4 R36, [R199+0x7800] ;  /* 0x00780000c724783b */ /* 0x000fee0000000200 */
[C---:B----4-:R-:W-:Y:S08]  /*2bc0*/  HMMA.16816.F32.BF16 R60, R12.reuse, R56, RZ ;  /* 0x000000380c3c723c */ /* 0x050ff000000418ff */
[----:B------:R-:W-:Y:S08]  /*2bd0*/  HMMA.16816.F32.BF16 R56, R12, R58, RZ ;  /* 0x0000003a0c38723c */ /* 0x000ff000000418ff */
[C---:B-----5:R-:W-:Y:S08]  /*2be0*/  HMMA.16816.F32.BF16 R16, R32.reuse, R84, R16 ;  /* 0x000000542010723c */ /* 0x060ff00000041810 */
[----:B------:R-:W-:Y:S01]  /*2bf0*/  HMMA.16816.F32.BF16 R64, R32, R86, R64 ;  /* 0x000000562040723c */ /* 0x000fe20000041840 */
[----:B------:R-:W-:Y:S07]  /*2c00*/  LDSM.16.M88.4 R84, [R205+0x8000] ;  /* 0x00800000cd54783b */ /* 0x000fee0000000200 */
[C---:B------:R-:W-:Y:S08]  /*2c10*/  HMMA.16816.F32.BF16 R52, R12.reuse, R48, RZ ;  /* 0x000000300c34723c */ /* 0x040ff000000418ff */
[C---:B------:R-:W-:Y:S08]  /*2c20*/  HMMA.16816.F32.BF16 R48, R12.reuse, R50, RZ ;  /* 0x000000320c30723c */ /* 0x040ff000000418ff */
[C---:B-1----:R-:W-:Y:S08]  /*2c30*/  HMMA.16816.F32.BF16 R44, R12.reuse, R8, RZ ;  /* 0x000000080c2c723c */ /* 0x042ff000000418ff */
[----:B------:R-:W-:Y:S01]  /*2c40*/  HMMA.16816.F32.BF16 R12, R12, R10, RZ ;  /* 0x0000000a0c0c723c */ /* 0x000fe200000418ff */
[----:B------:R-:W1:Y:S07]  /*2c50*/  LDSM.16.M88.4 R8, [R201] ;  /* 0x00000000c908783b */ /* 0x000e6e0000000200 */
[C---:B---3--:R-:W-:Y:S08]  /*2c60*/  HMMA.16816.F32.BF16 R60, R32.reuse, R24, R60 ;  /* 0x00000018203c723c */ /* 0x048ff0000004183c */
[----:B------:R-:W-:Y:S01]  /*2c70*/  HMMA.16816.F32.BF16 R56, R32, R26, R56 ;  /* 0x0000001a2038723c */ /* 0x000fe20000041838 */
[----:B------:R-:W2:Y:S07]  /*2c80*/  LDSM.16.M88.4 R24, [R192+0x800] ;  /* 0x00080000c018783b */ /* 0x000eae0000000200 */
[C---:B------:R-:W-:Y:S08]  /*2c90*/  HMMA.16816.F32.BF16 R16, R40.reuse, R76, R16 ;  /* 0x0000004c2810723c */ /* 0x040ff00000041810 */
[----:B------:R-:W-:Y:S01]  /*2ca0*/  HMMA.16816.F32.BF16 R64, R40, R78, R64 ;  /* 0x0000004e2840723c */ /* 0x000fe20000041840 */
[----:B------:R-:W-:Y:S07]  /*2cb0*/  LDSM.16.M88.4 R76, [R205+0x8800] ;  /* 0x00880000cd4c783b */ /* 0x000fee0000000200 */
[C---:B------:R-:W-:Y:S08]  /*2cc0*/  HMMA.16816.F32.BF16 R52, R32.reuse, R20, R52 ;  /* 0x000000142034723c */ /* 0x040ff00000041834 */
        /* <DEDUP_REMOVED lines=133> */
[----:B------:R-:W-:Y:S05]  /*3520*/  MUFU.TANH R47, R47 ;  /* 0x0000002f002f7308 */ /* 0x000fea0000002400 */
[----:B------:R-:W-:Y:S01]  /*3530*/  HMMA.16816.F32.BF16 R80, R32, R22, R80 ;  /* 0x000000162050723c */ /* 0x000fe20000041850 */
[----:B------:R-:W3:Y:S01]  /*3540*/  LDSM.16.M88.4 R20, [R192+0x5800] ;  /* 0x00580000c014783b */ /* 0x000ee20000000200 */
[----:B------:R-:W-:-:S04]  /*3550*/  DEPBAR.LE SB0, 0x0 ;  /* 0x000080000000791a */ /* 0x000fc80000000000 */
[----:B------:R-:W2:Y:S01]  /*3560*/  MUFU.TANH R50, R50 ;  /* 0x0000003200327308 */ /* 0x000ea20000002400 */
[----:B------:R-:W-:Y:S01]  /*3570*/  FMUL.FTZ R32, R59, c[0x0][0x2ec] ;  /* 0x0000bb003b207a20 */ /* 0x000fe20000410000 */
[----:B----4-:R-:W-:Y:S06]  /*3580*/  HMMA.16816.F32.BF16 R52, R8, R28, R52 ;  /* 0x0000001c0834723c */ /* 0x010fec0000041834 */
[----:B------:R-:W4:Y:S01]  /*3590*/  MUFU.TANH R60, R60 ;  /* 0x0000003c003c7308 */ /* 0x000f220000002400 */
[----:B------:R-:W-:Y:S01]  /*35a0*/  FMUL.FTZ R29, R58, c[0x0][0x2ec] ;  /* 0x0000bb003a1d7a20 */ /* 0x000fe20000410000 */
[----:B-1----:R-:W-:Y:S01]  /*35b0*/  HMMA.16816.F32.BF16 R76, R36, R12, R76 ;  /* 0x0000000c244c723c */ /* 0x002fe2000004184c */
[----:B------:R-:W-:-:S05]  /*35c0*/  FMUL.FTZ R28, R57, c[0x0][0x2ec] ;  /* 0x0000bb00391c7a20 */ /* 0x000fca0000410000 */
[----:B------:R-:W1:Y:S02]  /*35d0*/  MUFU.TANH R51, R51 ;  /* 0x0000003300337308 */ /* 0x000e640000002400 */
[----:B------:R-:W-:Y:S06]  /*35e0*/  HMMA.16816.F32.BF16 R80, R36, R14, R80 ;  /* 0x0000000e2450723c */ /* 0x000fec0000041850 */
[----:B------:R-:W1:Y:S02]  /*35f0*/  MUFU.TANH R29, R29 ;  /* 0x0000001d001d7308 */ /* 0x000e640000002400 */
[----:B------:R-:W-:Y:S01]  /*3600*/  HMMA.16816.F32.BF16 R72, R8, R30, R72 ;  /* 0x0000001e0848723c */ /* 0x000fe20000041848 */
[----:B------:R-:W-:-:S02]  /*3610*/  FMUL.FTZ R52, R52, c[0x0][0x2ec] ;  /* 0x0000bb0034347a20 */ /* 0x000fc40000410000 */
[----:B------:R-:W-:Y:S02]  /*3620*/  FMUL.FTZ R55, R55, c[0x0][0x2ec] ;  /* 0x0000bb0037377a20 */ /* 0x000fe40000410000 */
[----:B------:R-:W-:Y:S01]  /*3630*/  FMUL.FTZ R53, R53, c[0x0][0x2ec] ;  /* 0x0000bb0035357a20 */ /* 0x000fe20000410000 */
[----:B------:R-:W1:Y:S01]  /*3640*/  MUFU.TANH R32, R32 ;  /* 0x0000002000207308 */ /* 0x000e620000002400 */
[----:B------:R-:W-:Y:S01]  /*3650*/  IMAD R31, R135, 0x40, R6 ;  /* 0x00000040871f7824 */ /* 0x000fe200078e0206 */
[----:B--2---:R-:W-:Y:S01]  /*3660*/  HMMA.16816.F32.BF16 R76, R24, R16, R76 ;  /* 0x00000010184c723c */ /* 0x004fe2000004184c */
[----:B------:R-:W-:-:S03]  /*3670*/  FMUL.FTZ R54, R54, c[0x0][0x2ec] ;  /* 0x0000bb0036367a20 */ /* 0x000fc60000410000 */
[C---:B------:R-:W-:Y:S02]  /*3680*/  IADD3 R13, R31.reuse, 0x1, RZ ;  /* 0x000000011f0d7810 */ /* 0x040fe40007ffe0ff */
[----:B------:R-:W-:Y:S01]  /*3690*/  IADD3 R15, R31, 0x8, RZ ;  /* 0x000000081f0f7810 */ /* 0x000fe20007ffe0ff */
[----:B------:R-:W2:Y:S01]  /*36a0*/  MUFU.TANH R169, R52 ;  /* 0x0000003400a97308 */ /* 0x000ea20000002400 */
[----:B------:R-:W-:Y:S01]  /*36b0*/  HMMA.16816.F32.BF16 R80, R24, R18, R80 ;  /* 0x000000121850723c */ /* 0x000fe20000041850 */
[C---:B------:R-:W-:Y:S02]  /*36c0*/  ISETP.GE.AND P6, PT, R13.reuse, R134, PT ;  /* 0x000000860d00720c */ /* 0x040fe40003fc6270 */
[----:B------:R-:W-:Y:S02]  /*36d0*/  ISETP.GE.AND P2, PT, R13, R2, PT ;  /* 0x000000020d00720c */ /* 0x000fe40003f46270 */
[----:B------:R-:W-:Y:S02]  /*36e0*/  IADD3 R13, R31, 0x10, RZ ;  /* 0x000000101f0d7810 */ /* 0x000fe40007ffe0ff */
[----:B-----5:R-:W-:Y:S01]  /*36f0*/  FSEL R41, R41, -INF , !P6 ;  /* 0xff80000029297808 */ /* 0x020fe20007000000 */
[----:B------:R-:W-:Y:S01]  /*3700*/  FMUL.FTZ R72, R72, c[0x0][0x2ec] ;  /* 0x0000bb0048487a20 */ /* 0x000fe20000410000 */
[-C--:B------:R-:W-:Y:S01]  /*3710*/  ISETP.GE.AND P3, PT, R15, R134.reuse, PT ;  /* 0x000000860f00720c */ /* 0x080fe20003f66270 */
[----:B------:R-:W-:Y:S01]  /*3720*/  MUFU.TANH R28, R28 ;  /* 0x0000001c001c7308 */ /* 0x000fe20000002400 */
[----:B------:R-:W-:Y:S01]  /*3730*/  ISETP.GE.AND P1, PT, R13, R134, PT ;  /* 0x000000860d00720c */ /* 0x000fe20003f26270 */
[----:B------:R-:W-:Y:S01]  /*3740*/  FMUL.FTZ R73, R73, c[0x0][0x2ec] ;  /* 0x0000bb0049497a20 */ /* 0x000fe20000410000 */
[----:B------:R-:W-:Y:S01]  /*3750*/  ISETP.GE.AND P6, PT, R13, R2, PT ;  /* 0x000000020d00720c */ /* 0x000fe20003fc6270 */
[----:B------:R-:W-:Y:S01]  /*3760*/  FMUL.FTZ R74, R74, c[0x0][0x2ec] ;  /* 0x0000bb004a4a7a20 */ /* 0x000fe20000410000 */
[C---:B------:R-:W-:Y:S01]  /*3770*/  IADD3 R17, R31.reuse, 0x9, RZ ;  /* 0x000000091f117810 */ /* 0x040fe20007ffe0ff */
[----:B---3--:R-:W-:Y:S01]  /*3780*/  HMMA.16816.F32.BF16 R76, R8, R20, R76 ;  /* 0x00000014084c723c */ /* 0x008fe2000004184c */
[----:B------:R-:W-:Y:S01]  /*3790*/  IADD3 R13, R31, 0x11, RZ ;  /* 0x000000111f0d7810 */ /* 0x000fe20007ffe0ff */
[----:B------:R-:W3:Y:S01]  /*37a0*/  MUFU.TANH R167, R72 ;  /* 0x0000004800a77308 */ /* 0x000ee20000002400 */
[----:B------:R-:W-:Y:S01]  /*37b0*/  FSEL R6, R49, -INF , !P2 ;  /* 0xff80000031067808 */ /* 0x000fe20005000000 */
[----:B------:R-:W-:Y:S01]  /*37c0*/  FMUL.FTZ R75, R75, c[0x0][0x2ec] ;  /* 0x0000bb004b4b7a20 */ /* 0x000fe20000410000 */
[----:B------:R-:W-:-:S02]  /*37d0*/  FSEL R33, R42, -INF , !P3 ;  /* 0xff8000002a217808 */ /* 0x000fc40005800000 */
[----:B------:R-:W-:Y:S01]  /*37e0*/  ISETP.GE.AND P0, PT, R15, R2, PT ;  /* 0x000000020f00720c */ /* 0x000fe20003f06270 */
[----:B------:R-:W-:Y:S01]  /*37f0*/  HMMA.16816.F32.BF16 R20, R8, R22, R80 ;  /* 0x000000160814723c */ /* 0x000fe20000041850 */
[-C--:B------:R-:W-:Y:S01]  /*3800*/  ISETP.GE.AND P4, PT, R17, R134.reuse, PT ;  /* 0x000000861100720c */ /* 0x080fe20003f86270 */
[----:B------:R-:W-:Y:S01]  /*3810*/  MUFU.TANH R174, R55 ;  /* 0x0000003700ae7308 */ /* 0x000fe20000002400 */
[C---:B------:R-:W-:Y:S02]  /*3820*/  ISETP.GE.AND P2, PT, R13.reuse, R134, PT ;  /* 0x000000860d00720c */ /* 0x040fe40003f46270 */
[----:B------:R-:W-:Y:S02]  /*3830*/  ISETP.GE.AND P3, PT, R13, R2, PT ;  /* 0x000000020d00720c */ /* 0x000fe40003f66270 */
[----:B------:R-:W-:Y:S02]  /*3840*/  IADD3 R13, R31, 0x18, RZ ;  /* 0x000000181f0d7810 */ /* 0x000fe40007ffe0ff */
[----:B------:R-:W-:Y:S01]  /*3850*/  FSEL R44, R44, -INF , !P0 ;  /* 0xff8000002c2c7808 */ /* 0x000fe20004000000 */
[----:B------:R-:W-:Y:S01]  /*3860*/  MUFU.TANH R161, R53 ;  /* 0x0000003500a17308 */ /* 0x000fe20000002400 */
[----:B------:R-:W-:-:S02]  /*3870*/  FSEL R43, R43, -INF , !P4 ;  /* 0xff8000002b2b7808 */ /* 0x000fc40006000000 */
[----:B------:R-:W-:Y:S02]  /*3880*/  ISETP.GE.AND P5, PT, R17, R2, PT ;  /* 0x000000021100720c */ /* 0x000fe40003fa6270 */
[----:B------:R-:W-:Y:S01]  /*3890*/  ISETP.GE.AND P0, PT, R13, R134, PT ;  /* 0x000000860d00720c */ /* 0x000fe20003f06270 */
[----:B------:R-:W-:Y:S01]  /*38a0*/  FMUL.FTZ R79, R79, c[0x0][0x2ec] ;  /* 0x0000bb004f4f7a20 */ /* 0x000fe20000410000 */
[----:B------:R-:W-:Y:S01]  /*38b0*/  ISETP.GE.AND P4, PT, R13, R2, PT ;  /* 0x000000020d00720c */ /* 0x000fe20003f86270 */
[----:B------:R-:W-:Y:S01]  /*38c0*/  MUFU.TANH R164, R54 ;  /* 0x0000003600a47308 */ /* 0x000fe20000002400 */
[----:B------:R-:W-:Y:S01]  /*38d0*/  IADD3 R13, R31, 0x19, RZ ;  /* 0x000000191f0d7810 */ /* 0x000fe20007ffe0ff */
[----:B------:R-:W-:Y:S01]  /*38e0*/  FMUL.FTZ R76, R76, c[0x0][0x2ec] ;  /* 0x0000bb004c4c7a20 */ /* 0x000fe20000410000 */
[----:B------:R-:W-:Y:S01]  /*38f0*/  FSEL R4, R45, -INF , !P5 ;  /* 0xff8000002d047808 */ /* 0x000fe20006800000 */
[----:B------:R-:W-:Y:S01]  /*3900*/  FMUL.FTZ R77, R77, c[0x0][0x2ec] ;  /* 0x0000bb004d4d7a20 */ /* 0x000fe20000410000 */
[----:B------:R-:W-:Y:S01]  /*3910*/  FSEL R17, R46, -INF , !P1 ;  /* 0xff8000002e117808 */ /* 0x000fe20004800000 */
[----:B------:R-:W-:Y:S01]  /*3920*/  FMUL.FTZ R78, R78, c[0x0][0x2ec] ;  /* 0x0000bb004e4e7a20 */ /* 0x000fe20000410000 */
[C---:B------:R-:W-:Y:S01]  /*3930*/  ISETP.GE.AND P5, PT, R13.reuse, R134, PT ;  /* 0x000000860d00720c */ /* 0x040fe20003fa6270 */
[----:B------:R-:W5:Y:S01]  /*3940*/  MUFU.TANH R142, R79 ;  /* 0x0000004f008e7308 */ /* 0x000f620000002400 */
[----:B------:R-:W-:Y:S01]  /*3950*/  ISETP.GE.AND P1, PT, R13, R2, PT ;  /* 0x000000020d00720c */ /* 0x000fe20003f26270 */
[----:B------:R-:W-:Y:S01]  /*3960*/  FMUL.FTZ R20, R20, c[0x0][0x2ec] ;  /* 0x0000bb0014147a20 */ /* 0x000fe20000410000 */
[----:B------:R-:W-:Y:S01]  /*3970*/  IADD3 R13, R31, 0x20, RZ ;  /* 0x000000201f0d7810 */ /* 0x000fe20007ffe0ff */
[----:B------:R-:W-:Y:S01]  /*3980*/  FMUL.FTZ R21, R21, c[0x0][0x2ec] ;  /* 0x0000bb0015157a20 */ /* 0x000fe20000410000 */
[----:B------:R-:W-:Y:S01]  /*3990*/  IADD3 R19, R31, 0x21, RZ ;  /* 0x000000211f137810 */ /* 0x000fe20007ffe0ff */
[----:B------:R-:W-:Y:S01]  /*39a0*/  FMUL.FTZ R22, R22, c[0x0][0x2ec] ;  /* 0x0000bb0016167a20 */ /* 0x000fe20000410000 */
[----:B------:R-:W-:Y:S01]  /*39b0*/  FSEL R14, R50, -INF , !P6 ;  /* 0xff800000320e7808 */ /* 0x000fe20007000000 */
[----:B------:R-:W-:Y:S01]  /*39c0*/  MUFU.TANH R163, R73 ;  /* 0x0000004900a37308 */ /* 0x000fe20000002400 */
[----:B------:R-:W-:Y:S01]  /*39d0*/  FSEL R15, R47, -INF , !P2 ;  /* 0xff8000002f0f7808 */ /* 0x000fe20005000000 */
[----:B------:R-:W-:Y:S01]  /*39e0*/  FMUL.FTZ R23, R23, c[0x0][0x2ec] ;  /* 0x0000bb0017177a20 */ /* 0x000fe20000410000 */
[----:B------:R-:W-:-:S02]  /*39f0*/  ISETP.GE.AND P6, PT, R13, R134, PT ;  /* 0x000000860d00720c */ /* 0x000fc40003fc6270 */
[----:B------:R-:W-:Y:S02]  /*3a00*/  ISETP.GE.AND P2, PT, R13, R2, PT ;  /* 0x000000020d00720c */ /* 0x000fe40003f46270 */
[----:B----4-:R-:W-:Y:S01]  /*3a10*/  FSEL R12, R60, -INF , !P3 ;  /* 0xff8000003c0c7808 */ /* 0x010fe20005800000 */
[----:B------:R-:W4:Y:S01]  /*3a20*/  MUFU.TANH R172, R74 ;  /* 0x0000004a00ac7308 */ /* 0x000f220000002400 */
[----:B-1----:R-:W-:Y:S02]  /*3a30*/  FSEL R13, R51, -INF , !P0 ;  /* 0xff800000330d7808 */ /* 0x002fe40004000000 */
[C---:B------:R-:W-:Y:S02]  /*3a40*/  ISETP.GE.AND P3, PT, R19.reuse, R134, PT ;  /* 0x000000861300720c */ /* 0x040fe40003f66270 */
[----:B------:R-:W-:Y:S02]  /*3a50*/  ISETP.GE.AND P0, PT, R19, R2, PT ;  /* 0x000000021300720c */ /* 0x000fe40003f06270 */
[C---:B------:R-:W-:Y:S01]  /*3a60*/  IADD3 R19, R31.reuse, 0x28, RZ ;  /* 0x000000281f137810 */ /* 0x040fe20007ffe0ff */
[----:B------:R-:W1:Y:S01]  /*3a70*/  MUFU.TANH R170, R75 ;  /* 0x0000004b00aa7308 */ /* 0x000e620000002400 */
[----:B------:R-:W-:-:S02]  /*3a80*/  IADD3 R11, R31, 0x29, RZ ;  /* 0x000000291f0b7810 */ /* 0x000fc40007ffe0ff */
[----:B------:R-:W-:Y:S02]  /*3a90*/  FSEL R10, R29, -INF , !P4 ;  /* 0xff8000001d0a7808 */ /* 0x000fe40006000000 */
[----:B------:R-:W-:Y:S02]  /*3aa0*/  FSEL R8, R32, -INF , !P1 ;  /* 0xff80000020087808 */ /* 0x000fe40004800000 */
[----:B--2---:R-:W-:Y:S01]  /*3ab0*/  FSEL R169, R169, -INF , !P6 ;  /* 0xff800000a9a97808 */ /* 0x004fe20007000000 */
[----:B------:R-:W2:Y:S01]  /*3ac0*/  MUFU.TANH R173, R76 ;  /* 0x0000004c00ad7308 */ /* 0x000ea20000002400 */
[-C--:B------:R-:W-:Y:S02]  /*3ad0*/  ISETP.GE.AND P4, PT, R19, R134.reuse, PT ;  /* 0x000000861300720c */ /* 0x080fe40003f86270 */
[C---:B------:R-:W-:Y:S02]  /*3ae0*/  ISETP.GE.AND P1, PT, R11.reuse, R134, PT ;  /* 0x000000860b00720c */ /* 0x040fe40003f26270 */
[----:B------:R-:W-:-:S02]  /*3af0*/  ISETP.GE.AND P6, PT, R11, R2, PT ;  /* 0x000000020b00720c */ /* 0x000fc40003fc6270 */
[----:B------:R-:W-:Y:S01]  /*3b00*/  IADD3 R11, R31, 0x31, RZ ;  /* 0x000000311f0b7810 */ /* 0x000fe20007ffe0ff */
[----:B------:R-:W-:Y:S01]  /*3b10*/  MUFU.TANH R171, R77 ;  /* 0x0000004d00ab7308 */ /* 0x000fe20000002400 */
[----:B---3--:R-:W-:Y:S02]  /*3b20*/  FSEL R167, R167, -INF , !P4 ;  /* 0xff800000a7a77808 */ /* 0x008fe40006000000 */
[----:B------:R-:W-:Y:S02]  /*3b30*/  ISETP.GE.AND P4, PT, R11, R2, PT ;  /* 0x000000020b00720c */ /* 0x000fe40003f86270 */
[----:B------:R-:W-:Y:S02]  /*3b40*/  FSEL R9, R28, -INF , !P5 ;  /* 0xff8000001c097808 */ /* 0x000fe40006800000 */
[----:B-----5:R-:W-:Y:S01]  /*3b50*/  FSEL R142, R142, -INF , !P4 ;  /* 0xff8000008e8e7808 */ /* 0x020fe20006000000 */
[----:B------:R-:W3:Y:S01]  /*3b60*/  MUFU.TANH R166, R78 ;  /* 0x0000004e00a67308 */ /* 0x000ee20000002400 */
[----:B------:R-:W-:-:S02]  /*3b70*/  FSEL R174, R174, -INF , !P0 ;  /* 0xff800000aeae7808 */ /* 0x000fc40004000000 */
[----:B------:R-:W-:Y:S02]  /*3b80*/  ISETP.GE.AND P4, PT, R133, 0x2, PT ;  /* 0x000000028500780c */ /* 0x000fe40003f86270 */
[----:B------:R-:W-:Y:S02]  /*3b90*/  ISETP.GE.AND P5, PT, R19, R2, PT ;  /* 0x000000021300720c */ /* 0x000fe40003fa6270 */
[----:B------:R-:W-:Y:S01]  /*3ba0*/  ISETP.GE.AND P0, PT, R11, R134, PT ;  /* 0x000000860b00720c */ /* 0x000fe20003f06270 */
[----:B------:R-:W5:Y:S01]  /*3bb0*/  MUFU.TANH R143, R20 ;  /* 0x00000014008f7308 */ /* 0x000f620000002400 */
[C---:B------:R-:W-:Y:S02]  /*3bc0*/  IADD3 R19, R31.reuse, 0x30, RZ ;  /* 0x000000301f137810 */ /* 0x040fe40007ffe0ff */
[----:B------:R-:W-:Y:S02]  /*3bd0*/  IADD3 R11, R31, 0x38, RZ ;  /* 0x000000381f0b7810 */ /* 0x000fe40007ffe0ff */
[----:B------:R-:W-:-:S02]  /*3be0*/  FSEL R164, R164, -INF , !P2 ;  /* 0xff800000a4a47808 */ /* 0x000fc40005000000 */
[----:B------:R-:W-:Y:S01]  /*3bf0*/  FSEL R161, R161, -INF , !P3 ;  /* 0xff800000a1a17808 */ /* 0x000fe20005800000 */
[----:B------:R-:W-:Y:S01]  /*3c00*/  MUFU.TANH R141, R21 ;  /* 0x00000015008d7308 */ /* 0x000fe20000002400 */
[----:B----4-:R-:W-:Y:S02]  /*3c10*/  FSEL R172, R172, -INF , !P5 ;  /* 0xff800000acac7808 */ /* 0x010fe40006800000 */
[----:B------:R-:W-:Y:S02]  /*3c20*/  FSEL R163, R163, -INF , !P1 ;  /* 0xff800000a3a37808 */ /* 0x000fe40004800000 */
[C---:B------:R-:W-:Y:S02]  /*3c30*/  ISETP.GE.AND P2, PT, R19.reuse, R134, PT ;  /* 0x000000861300720c */ /* 0x040fe40003f46270 */
[----:B------:R-:W-:Y:S01]  /*3c40*/  ISETP.GE.AND P3, PT, R19, R2, PT ;  /* 0x000000021300720c */ /* 0x000fe20003f66270 */
[----:B------:R-:W4:Y:S01]  /*3c50*/  MUFU.TANH R140, R22 ;  /* 0x00000016008c7308 */ /* 0x000f220000002400 */
[----:B------:R-:W-:Y:S01]  /*3c60*/  BAR.SYNC.DEFER_BLOCKING 0x0 ;  /* 0x0000000000007b1d */ /* 0x000fe20000010000 */
[----:B------:R-:W-:-:S02]  /*3c70*/  ISETP.GE.AND P5, PT, R11, R134, PT ;  /* 0x000000860b00720c */ /* 0x000fc40003fa6270 */
[----:B------:R-:W-:Y:S02]  /*3c80*/  ISETP.GE.AND P1, PT, R11, R2, PT ;  /* 0x000000020b00720c */ /* 0x000fe40003f26270 */
[----:B------:R-:W-:Y:S02]  /*3c90*/  IADD3 R11, R31, 0x39, RZ ;  /* 0x000000391f0b7810 */ /* 0x000fe40007ffe0ff */
[----:B------:R-:W4:Y:S01]  /*3ca0*/  MUFU.TANH R162, R23 ;  /* 0x0000001700a27308 */ /* 0x000f220000002400 */
[----:B-1----:R-:W-:Y:S02]  /*3cb0*/  FSEL R170, R170, -INF , !P6 ;  /* 0xff800000aaaa7808 */ /* 0x002fe40007000000 */
[----:B--2---:R-:W-:Y:S02]  /*3cc0*/  FSEL R173, R173, -INF , !P2 ;  /* 0xff800000adad7808 */ /* 0x004fe40005000000 */
[----:B---3--:R-:W-:Y:S02]  /*3cd0*/  FSEL R166, R166, -INF , !P3 ;  /* 0xff800000a6a67808 */ /* 0x008fe40005800000 */
[----:B------:R-:W-:-:S02]  /*3ce0*/  FSEL R171, R171, -INF , !P0 ;  /* 0xff800000abab7808 */ /* 0x000fc40004000000 */
[C---:B------:R-:W-:Y:S02]  /*3cf0*/  ISETP.GE.AND P6, PT, R31.reuse, R134, PT ;  /* 0x000000861f00720c */ /* 0x040fe40003fc6270 */
[----:B------:R-:W-:Y:S02]  /*3d00*/  ISETP.GE.AND P2, PT, R31, R2, PT ;  /* 0x000000021f00720c */ /* 0x000fe40003f46270 */
[C---:B------:R-:W-:Y:S02]  /*3d10*/  ISETP.GE.AND P3, PT, R11.reuse, R134, PT ;  /* 0x000000860b00720c */ /* 0x040fe40003f66270 */
[----:B------:R-:W-:Y:S02]  /*3d20*/  ISETP.GE.AND P0, PT, R11, R2, PT ;  /* 0x000000020b00720c */ /* 0x000fe40003f06270 */
[----:B-----5:R-:W-:Y:S02]  /*3d30*/  FSEL R143, R143, -INF , !P5 ;  /* 0xff8000008f8f7808 */ /* 0x020fe40006800000 */
[----:B----4-:R-:W-:-:S02]  /*3d40*/  FSEL R140, R140, -INF , !P1 ;  /* 0xff8000008c8c7808 */ /* 0x010fc40004800000 */
[----:B------:R-:W-:Y:S02]  /*3d50*/  FSEL R48, R48, -INF , !P6 ;  /* 0xff80000030307808 */ /* 0x000fe40007000000 */
[----:B------:R-:W-:Y:S02]  /*3d60*/  FSEL R40, R40, -INF , !P2 ;  /* 0xff80000028287808 */ /* 0x000fe40005000000 */
[----:B------:R-:W-:Y:S02]  /*3d70*/  FSEL R141, R141, -INF , !P3 ;  /* 0xff8000008d8d7808 */ /* 0x000fe40005800000 */
[----:B------:R-:W-:Y:S01]  /*3d80*/  FSEL R162, R162, -INF , !P0 ;  /* 0xff800000a2a27808 */ /* 0x000fe20004000000 */
[----:B------:R-:W-:Y:S05]  /*3d90*/  @!P4 BRA `(.L_x_537) ;  /* 0x000006700000c947 */ /* 0x000fea0003800000 */
[----:B------:R-:W-:Y:S01]  /*3da0*/  IADD3 R18, R133, -0x2, RZ ;  /* 0xfffffffe85127810 */ /* 0x000fe20007ffe0ff */
[----:B------:R-:W-:Y:S01]  /*3db0*/  BSSY B0, `(.L_x_538) ;  /* 0x0000064000007945 */ /* 0x000fe20003800000 */
[----:B------:R-:W-:Y:S02]  /*3dc0*/  ISETP.GE.AND P3, PT, R224, c[0x0][0x220], PT ;  /* 0x00008800e0007a0c */ /* 0x000fe40003f66270 */
[----:B------:R-:W-:Y:S01]  /*3dd0*/  SHF.R.S32.HI R16, RZ, 0x1f, R18 ;  /* 0x0000001fff107819 */ /* 0x000fe20000011412 */
[----:B------:R-:W-:Y:S01]  /*3de0*/  IMAD R3, R3, R18, RZ ;  /* 0x0000001203037224 */ /* 0x000fe200078e02ff */
[----:B------:R-:W-:Y:S01]  /*3df0*/  ISETP.GE.AND P2, PT, R217, c[0x0][0x220], PT ;  /* 0x00008800d9007a0c */ /* 0x000fe20003f46270 */
[----:B------:R-:W-:Y:S01]  /*3e00*/  IMAD.WIDE.U32 R18, R18, R89, R222 ;  /* 0x0000005912127225 */ /* 0x000fe200078e00de */
[----:B------:R-:W-:-:S03]  /*3e10*/  ISETP.GE.AND P1, PT, R216, c[0x0][0x220], PT ;  /* 0x00008800d8007a0c */ /* 0x000fc60003f26270 */
[----:B------:R-:W-:-:S04]  /*3e20*/  IMAD R16, R16, R89, R3 ;  /* 0x0000005910107224 */ /* 0x000fc800078e0203 */
[----:B------:R-:W-:Y:S01]  /*3e30*/  IMAD.IADD R16, R19, 0x1, R16 ;  /* 0x0000000113107824 */ /* 0x000fe200078e0210 */
[C---:B------:R-:W-:Y:S01]  /*3e40*/  @!P3 LEA R28, P6, R18.reuse, c[0x0][0x168], 0x1 ;  /* 0x00005a00121cba11 */ /* 0x040fe200078c08ff */
[----:B------:R1:W-:Y:S02]  /*3e50*/  @P3 STS.128 [R215+0x6000], RZ ;  /* 0x006000ffd7003388 */ /* 0x0003e40000000c00 */
[C---:B------:R-:W-:Y:S02]  /*3e60*/  @!P2 LEA R24, P5, R18.reuse, c[0x0][0x168], 0x1 ;  /* 0x00005a001218aa11 */ /* 0x040fe400078a08ff */
[C-C-:B------:R-:W-:Y:S02]  /*3e70*/  @!P3 LEA.HI.X R29, R18.reuse, c[0x0][0x16c], R16.reuse, 0x1, P6 ;  /* 0x00005b00121dba11 */ /* 0x140fe400030f0c10 */
[----:B------:R-:W-:Y:S02]  /*3e80*/  @!P1 LEA R22, P0, R18, c[0x0][0x168], 0x1 ;  /* 0x00005a0012169a11 */ /* 0x000fe400078008ff */
[----:B------:R-:W-:Y:S01]  /*3e90*/  IADD3 R3, P6, R208, R18, RZ ;  /* 0x00000012d0037210 */ /* 0x000fe20007fde0ff */
[----:B------:R-:W-:Y:S01]  /*3ea0*/  @!PT LDS RZ, [RZ] ;  /* 0x00000000fffff984 */ /* 0x000fe20000000800 */
[----:B------:R-:W-:Y:S01]  /*3eb0*/  @!PT LDS RZ, [RZ] ;  /* 0x00000000fffff984 */ /* 0x000fe20000000800 */
[----:B------:R-:W-:Y:S01]  /*3ec0*/  @!PT LDS RZ, [RZ] ;  /* 0x00000000fffff984 */ /* 0x000fe20000000800 */
[----:B------:R2:W-:Y:S01]  /*3ed0*/  @!P3 LDGSTS.E.BYPASS.LTC128B.128 [R215+0x6000], [R28.64] ;  /* 0x060000001cd7bfae */ /* 0x0005e2000b901d46 */
[----:B------:R-:W-:-:S02]  /*3ee0*/  @!P2 LEA.HI.X R25, R18, c[0x0][0x16c], R16, 0x1, P5 ;  /* 0x00005b001219aa11 */ /* 0x000fc400028f0c10 */
[--C-:B------:R-:W-:Y:S01]  /*3ef0*/  @!P1 LEA.HI.X R23, R18, c[0x0][0x16c], R16.reuse, 0x1, P0 ;  /* 0x00005b0012179a11 */ /* 0x100fe200000f0c10 */
[----:B------:R-:W-:Y:S01]  /*3f00*/  IMAD.X R16, R207, 0x1, R16, P6 ;  /* 0x00000001cf107824 */ /* 0x000fe200030e0610 */
[C---:B------:R-:W-:Y:S01]  /*3f10*/  @!P3 LEA R26, P0, R3.reuse, c[0x0][0x168], 0x1 ;  /* 0x00005a00031aba11 */ /* 0x040fe200078008ff */
[----:B------:R1:W-:Y:S01]  /*3f20*/  @P2 STS.128 [R215+0x8000], RZ ;  /* 0x008000ffd7002388 */ /* 0x0003e20000000c00 */
[C---:B------:R-:W-:Y:S02]  /*3f30*/  @!P2 LEA R30, P6, R3.reuse, c[0x0][0x168], 0x1 ;  /* 0x00005a00031eaa11 */ /* 0x040fe400078c08ff */
[C-C-:B------:R-:W-:Y:S01]  /*3f40*/  @!P3 LEA.HI.X R27, R3.reuse, c[0x0][0x16c], R16.reuse, 0x1, P0 ;  /* 0x00005b00031bba11 */ /* 0x140fe200000f0c10 */
[----:B------:R-:W-:Y:S01]  /*3f50*/  @!PT LDS RZ, [RZ] ;  /* 0x00000000fffff984 */ /* 0x000fe20000000800 */
[----:B------:R-:W-:Y:S01]  /*3f60*/  @!PT LDS RZ, [RZ] ;  /* 0x00000000fffff984 */ /* 0x000fe20000000800 */
[----:B------:R-:W-:Y:S01]  /*3f70*/  @!PT LDS RZ, [RZ] ;  /* 0x00000000fffff984 */ /* 0x000fe20000000800 */
[----:B------:R3:W-:Y:S01]  /*3f80*/  @!P2 LDGSTS.E.BYPASS.LTC128B.128 [R215+0x8000], [R24.64+0x80] ;  /* 0x0800008018d7afae */ /* 0x0007e2000b901d46 */
[C---:B------:R-:W-:Y:S02]  /*3f90*/  @!P1 LEA R20, P0, R3.reuse, c[0x0][0x168], 0x1 ;  /* 0x00005a0003149a11 */ /* 0x040fe400078008ff */
[----:B------:R-:W-:Y:S01]  /*3fa0*/  IADD3 R11, P5, R208, R3, RZ ;  /* 0x00000003d00b7210 */ /* 0x000fe20007fbe0ff */
[----:B------:R1:W-:Y:S01]  /*3fb0*/  @P1 STS.128 [R215+0xa000], RZ ;  /* 0x00a000ffd7001388 */ /* 0x0003e20000000c00 */
[----:B------:R-:W-:-:S02]  /*3fc0*/  @!P2 LEA.HI.X R31, R3, c[0x0][0x16c], R16, 0x1, P6 ;  /* 0x00005b00031faa11 */ /* 0x000fc400030f0c10 */
[--C-:B------:R-:W-:Y:S01]  /*3fd0*/  @!P1 LEA.HI.X R21, R3, c[0x0][0x16c], R16.reuse, 0x1, P0 ;  /* 0x00005b0003159a11 */ /* 0x100fe200000f0c10 */
[----:B------:R-:W-:Y:S01]  /*3fe0*/  IMAD.X R16, R207, 0x1, R16, P5 ;  /* 0x00000001cf107824 */ /* 0x000fe200028e0610 */
[C---:B------:R-:W-:Y:S01]  /*3ff0*/  @!P3 LEA R18, P6, R11.reuse, c[0x0][0x168], 0x1 ;  /* 0x00005a000b12ba11 */ /* 0x040fe200078c08ff */
[----:B------:R-:W-:Y:S01]  /*4000*/  @!PT LDS RZ, [RZ] ;  /* 0x00000000fffff984 */ /* 0x000fe20000000800 */
[----:B------:R-:W-:Y:S01]  /*4010*/  @!PT LDS RZ, [RZ] ;  /* 0x00000000fffff984 */ /* 0x000fe20000000800 */
[----:B------:R-:W-:Y:S01]  /*4020*/  @!PT LDS RZ, [RZ] ;  /* 0x00000000fffff984 */ /* 0x000fe20000000800 */
[----:B------:R4:W-:Y:S03]  /*4030*/  @!P1 LDGSTS.E.BYPASS.LTC128B.128 [R215+0xa000], [R22.64+0x100] ;  /* 0x0a00010016d79fae */ /* 0x0009e6000b901d46 */
[----:B------:R-:W-:Y:S01]  /*4040*/  @!P3 LEA.HI.X R19, R11, c[0x0][0x16c], R16, 0x1, P6 ;  /* 0x00005b000b13ba11 */ /* 0x000fe200030f0c10 */
[----:B------:R1:W-:Y:S01]  /*4050*/  @P3 STS.128 [R215+0x6800], RZ ;  /* 0x006800ffd7003388 */ /* 0x0003e20000000c00 */
[----:B------:R-:W-:-:S03]  /*4060*/  IADD3 R3, P6, R208, R11, RZ ;  /* 0x0000000bd0037210 */ /* 0x000fc60007fde0ff */
        /* <DEDUP_REMOVED lines=15> */
[----:B------:R1:W-:Y:S01]  /*4160*/  @!P1 LDGSTS.E.BYPASS.LTC128B.128 [R215+0xa800], [R20.64+0x100] ;  /* 0x0a80010014d79fae */ /* 0x0003e2000b901d46 */
[----:B----4-:R-:W-:-:S03]  /*4170*/  @!P1 LEA R22, P0, R11, c[0x0][0x168], 0x1 ;  /* 0x00005a000b169a11 */ /* 0x010fc600078008ff */
[----:B------:R1:W-:Y:S01]  /*4180*/  @P3 STS.128 [R215+0x7000], RZ ;  /* 0x007000ffd7003388 */ /* 0x0003e20000000c00 */
[--C-:B------:R-:W-:Y:S01]  /*4190*/  @!P1 LEA.HI.X R23, R11, c[0x0][0x16c], R16.reuse, 0x1, P0 ;  /* 0x00005b000b179a11 */ /* 0x100fe200000f0c10 */
[----:B------:R-:W-:Y:S01]  /*41a0*/  IMAD.X R16, R207, 0x1, R16, P6 ;  /* 0x00000001cf107824 */ /* 0x000fe200030e0610 */
[C---:B--2---:R-:W-:Y:S01]  /*41b0*/  @!P2 LEA R28, P0, R3.reuse, c[0x0][0x168], 0x1 ;  /* 0x00005a00031caa11 */ /* 0x044fe200078008ff */
[----:B------:R-:W-:Y:S01]  /*41c0*/  @!PT LDS RZ, [RZ] ;  /* 0x00000000fffff984 */ /* 0x000fe20000000800 */
[----:B------:R-:W-:Y:S01]  /*41d0*/  @!PT LDS RZ, [RZ] ;  /* 0x00000000fffff984 */ /* 0x000fe20000000800 */
[----:B------:R-:W-:Y:S01]  /*41e0*/  @!PT LDS RZ, [RZ] ;  /* 0x00000000fffff984 */ /* 0x000fe20000000800 */
[----:B------:R1:W-:Y:S01]  /*41f0*/  @!P3 LDGSTS.E.BYPASS.LTC128B.128 [R215+0x7000], [R18.64] ;  /* 0x0700000012d7bfae */ /* 0x0003e2000b901d46 */
[C---:B-----5:R-:W-:Y:S02]  /*4200*/  @!P3 LEA R26, P5, R3.reuse, c[0x0][0x168], 0x1 ;  /* 0x00005a00031aba11 */ /* 0x060fe400078a08ff */
        /* <DEDUP_REMOVED lines=30> */
.L_x_539:
[----:B------:R-:W-:Y:S05]  /*43f0*/  BSYNC B0 ;  /* 0x0000000000007941 */ /* 0x000fea0003800000 */
.L_x_538:
[----:B------:R-:W0:Y:S02]  /*4400*/  LDGDEPBAR ;  /* 0x00000000000079af */ /* 0x000e240000000000 */
.L_x_537:
        /* <DEDUP_REMOVED lines=306> */
[----:B------:R-:W-:Y:S01]  /*5730*/  IMAD.MOV.U32 R4, RZ, RZ, R228 ;  /* 0x000000ffff047224 */ /* 0x000fe200078e00e4 */
[----:B------:R-:W-:Y:S01]  /*5740*/  BAR.SYNC.DEFER_BLOCKING 0x0 ;  /* 0x0000000000007b1d */ /* 0x000fe20000010000 */
[----:B------:R-:W-:Y:S01]  /*5750*/  ISETP.GE.AND P3, PT, R224, c[0x0][0x220], PT ;  /* 0x00008800e0007a0c */ /* 0x000fe20003f66270 */
[----:B------:R-:W-:Y:S01]  /*5760*/  IMAD.MOV.U32 R5, RZ, RZ, R241 ;  /* 0x000000ffff057224 */ /* 0x000fe200078e00f1 */
[----:B------:R-:W-:Y:S01]  /*5770*/  ISETP.GE.AND P2, PT, R217, c[0x0][0x220], PT ;  /* 0x00008800d9007a0c */ /* 0x000fe20003f46270 */
[----:B------:R-:W-:Y:S01]  /*5780*/  IMAD R7, R209, R0, RZ ;  /* 0x00000000d1077224 */ /* 0x000fe200078e02ff */
[----:B------:R-:W-:Y:S01]  /*5790*/  ISETP.GE.AND P1, PT, R216, c[0x0][0x220], PT ;  /* 0x00008800d8007a0c */ /* 0x000fe20003f26270 */
[----:B------:R-:W-:Y:S01]  /*57a0*/  IMAD.WIDE.U32 R4, R0, R210, R4 ;  /* 0x000000d200047225 */ /* 0x000fe200078e0004 */
[----:B------:R-:W-:-:S05]  /*57b0*/  SHF.R.S32.HI R6, RZ, 0x1f, R0 ;  /* 0x0000001fff067819 */ /* 0x000fca0000011400 */
[----:B------:R-:W-:Y:S01]  /*57c0*/  IMAD R6, R6, R210, R7 ;  /* 0x000000d206067224 */ /* 0x000fe200078e0207 */
[----:B------:R-:W-:Y:S02]  /*57d0*/  IADD3 R7, P0, R212, R4, RZ ;  /* 0x00000004d4077210 */ /* 0x000fe40007f1e0ff */
[C---:B------:R-:W-:Y:S01]  /*57e0*/  @!P3 LEA R14, P6, R4.reuse, c[0x0][0x170], 0x1 ;  /* 0x00005c00040eba11 */ /* 0x040fe200078c08ff */
[----:B------:R-:W-:Y:S01]  /*57f0*/  IMAD.IADD R6, R5, 0x1, R6 ;  /* 0x0000000105067824 */ /* 0x000fe200078e0206 */
[C---:B------:R-:W-:Y:S02]  /*5800*/  @!P2 LEA R10, P5, R4.reuse, c[0x0][0x170], 0x1 ;  /* 0x00005c00040aaa11 */ /* 0x040fe400078a08ff */
[C---:B------:R-:W-:Y:S02]  /*5810*/  @!P1 LEA R8, P4, R4.reuse, c[0x0][0x170], 0x1 ;  /* 0x00005c0004089a11 */ /* 0x040fe400078808ff */
[C-C-:B------:R-:W-:Y:S02]  /*5820*/  @!P3 LEA.HI.X R15, R4.reuse, c[0x0][0x174], R6.reuse, 0x1, P6 ;  /* 0x00005d00040fba11 */ /* 0x140fe400030f0c06 */
[C-C-:B------:R-:W-:Y:S01]  /*5830*/  @!P2 LEA.HI.X R11, R4.reuse, c[0x0][0x174], R6.reuse, 0x1, P5 ;  /* 0x00005d00040baa11 */ /* 0x140fe200028f0c06 */
[----:B------:R-:W-:Y:S01]  /*5840*/  @P3 STS.128 [R215+0xc000], RZ ;  /* 0x00c000ffd7003388 */ /* 0x000fe20000000c00 */
[--C-:B------:R-:W-:Y:S01]  /*5850*/  @!P1 LEA.HI.X R9, R4, c[0x0][0x174], R6.reuse, 0x1, P4 ;  /* 0x00005d0004099a11 */ /* 0x100fe200020f0c06 */
[----:B------:R-:W-:Y:S01]  /*5860*/  IMAD.X R6, R211, 0x1, R6, P0 ;  /* 0x00000001d3067824 */ /* 0x000fe200000e0606 */
[----:B------:R-:W-:Y:S01]  /*5870*/  @!P3 LEA R12, P5, R7, c[0x0][0x170], 0x1 ;  /* 0x00005c00070cba11 */ /* 0x000fe200078a08ff */
[----:B------:R-:W-:Y:S01]  /*5880*/  @!PT LDS RZ, [RZ] ;  /* 0x00000000fffff984 */ /* 0x000fe20000000800 */
[----:B------:R-:W-:Y:S01]  /*5890*/  @!PT LDS RZ, [RZ] ;  /* 0x00000000fffff984 */ /* 0x000fe20000000800 */
[----:B------:R-:W-:Y:S01]  /*58a0*/  @!PT LDS RZ, [RZ] ;  /* 0x00000000fffff984 */ /* 0x000fe20000000800 */
[----:B------:R1:W-:Y:S01]  /*58b0*/  @!P3 LDGSTS.E.BYPASS.LTC128B.128 [R215+0xc000], [R14.64] ;  /* 0x0c0000000ed7bfae */ /* 0x0003e2000b901d46 */
[----:B------:R-:W-:-:S02]  /*58c0*/  IADD3 R5, P6, R212, R7, RZ ;  /* 0x00000007d4057210 */ /* 0x000fc40007fde0ff */
        /* <DEDUP_REMOVED lines=9> */
[--C-:B------:R-:W-:Y:S01]  /*5960*/  @!P1 LEA.HI.X R17, R7, c[0x0][0x174], R6.reuse, 0x1, P4 ;  /* 0x00005d0007119a11 */ /* 0x100fe200020f0c06 */
[----:B------:R-:W-:Y:S01]  /*5970*/  IMAD.X R6, R211, 0x1, R6, P6 ;  /* 0x00000001d3067824 */ /* 0x000fe200030e0606 */
[C---:B------:R-:W-:Y:S01]  /*5980*/  @!P3 LEA R22, P5, R5.reuse, c[0x0][0x170], 0x1 ;  /* 0x00005c000516ba11 */ /* 0x040fe200078a08ff */
[----:B------:R-:W-:Y:S01]  /*5990*/  @P1 STS.128 [R215+0x10000], RZ ;  /* 0x010000ffd7001388 */ /* 0x000fe20000000c00 */
[----:B------:R-:W-:-:S02]  /*59a0*/  @!P2 LEA R20, P0, R5, c[0x0][0x170], 0x1 ;  /* 0x00005c000514aa11 */ /* 0x000fc400078008ff */
[----:B------:R-:W-:Y:S01]  /*59b0*/  IADD3 R4, P6, R212, R5, RZ ;  /* 0x00000005d4047210 */ /* 0x000fe20007fde0ff */
        /* <DEDUP_REMOVED lines=8> */
[--C-:B------:R-:W-:Y:S01]  /*5a40*/  @!P1 LEA.HI.X R25, R5, c[0x0][0x174], R6.reuse, 0x1, P4 ;  /* 0x00005d0005199a11 */ /* 0x100fe200020f0c06 */
[----:B------:R-:W-:Y:S01]  /*5a50*/  @!PT LDS RZ, [RZ] ;  /* 0x00000000fffff984 */ /* 0x000fe20000000800 */
[----:B------:R-:W-:Y:S01]  /*5a60*/  @!PT LDS RZ, [RZ] ;  /* 0x00000000fffff984 */ /* 0x000fe20000000800 */
[----:B------:R-:W-:Y:S01]  /*5a70*/  @!PT LDS RZ, [RZ] ;  /* 0x00000000fffff984 */ /* 0x000fe20000000800 */
[----:B------:R1:W-:Y:S01]  /*5a80*/  @!P3 LDGSTS.E.BYPASS.LTC128B.128 [R215+0xc800], [R12.64] ;  /* 0x0c8000000cd7bfae */ /* 0x0003e2000b901d46 */
[----:B------:R-:W-:Y:S01]  /*5a90*/  IMAD.X R5, R211, 0x1, R6, P6 ;  /* 0x00000001d3057824 */ /* 0x000fe200030e0606 */
[----:B------:R-:W-:-:S02]  /*5aa0*/  @!P3 LEA R28, P5, R4, c[0x0][0x170], 0x1 ;  /* 0x00005c00041cba11 */ /* 0x000fc400078a08ff */
        /* <DEDUP_REMOVED lines=46> */
[----:B---3--:R-:W3:Y:S04]  /*5d90*/  LDSM.16.M88.4 R16, [R205+0x6000] ;  /* 0x00600000cd10783b */ /* 0x008ee80000000200 */
[----:B------:R-:W-:Y:S04]  /*5da0*/  LDSM.16.M88.4 R32, [R204] ;  /* 0x00000000cc20783b */ /* 0x000fe80000000200 */
[----:B-1----:R-:W-:Y:S04]  /*5db0*/  LDSM.16.M88.4 R12, [R203] ;  /* 0x00000000cb0c783b */ /* 0x002fe80000000200 */
[----:B------:R-:W1:Y:S04]  /*5dc0*/  LDSM.16.M88.4 R140, [R205+0x6800] ;  /* 0x00680000cd8c783b */ /* 0x000e680000000200 */
[----:B------:R-:W1:Y:S04]  /*5dd0*/  LDSM.16.M88.4 R152, [R205+0x7000] ;  /* 0x00700000cd98783b */ /* 0x000e680000000200 */
[----:B-----5:R-:W5:Y:S04]  /*5de0*/  LDSM.16.M88.4 R24, [R205+0x7800] ;  /* 0x00780000cd18783b */ /* 0x020f680000000200 */
[----:B--2---:R-:W-:Y:S04]  /*5df0*/  LDSM.16.M88.4 R8, [R202] ;  /* 0x00000000ca08783b */ /* 0x004fe80000000200 */
[----:B----4-:R-:W2:Y:S04]  /*5e00*/  LDSM.16.M88.4 R20, [R199+0x6000] ;  /* 0x00600000c714783b */ /* 0x010ea80000000200 */
[----:B------:R-:W4:Y:S04]  /*5e10*/  LDSM.16.M88.4 R148, [R195] ;  /* 0x00000000c394783b */ /* 0x000f280000000200 */
[----:B------:R-:W2:Y:S01]  /*5e20*/  LDSM.16.M88.4 R144, [R194] ;  /* 0x00000000c290783b */ /* 0x000ea20000000200 */
[C---:B---3--:R-:W-:Y:S03]  /*5e30*/  HMMA.16816.F32.BF16 R4, R168.reuse, R16, RZ ;  /* 0x00000010a804723c */ /* 0x048fe600000418ff */
[----:B------:R-:W3:Y:S04]  /*5e40*/  LDSM.16.M88.4 R136, [R193] ;  /* 0x00000000c188783b */ /* 0x000ee80000000200 */
[----:B------:R-:W-:Y:S01]  /*5e50*/  LDSM.16.M88.4 R160, [R199+0x7800] ;  /* 0x00780000c7a0783b */ /* 0x000fe20000000200 */
[C---:B------:R-:W-:Y:S03]  /*5e60*/  HMMA.16816.F32.BF16 R16, R168.reuse, R18, RZ ;  /* 0x00000012a810723c */ /* 0x040fe600000418ff */
[----:B------:R-:W-:Y:S04]  /*5e70*/  LDSM.16.M88.4 R176, [R199+0x6800] ;  /* 0x00680000c7b0783b */ /* 0x000fe80000000200 */
[----:B------:R-:W-:Y:S01]  /*5e80*/  LDSM.16.M88.4 R164, [R199+0x7000] ;  /* 0x00700000c7a4783b */ /* 0x000fe20000000200 */
[----:B-1----:R-:W-:Y:S03]  /*5e90*/  HMMA.16816.F32.BF16 R28, R168, R140, RZ ;  /* 0x0000008ca81c723c */ /* 0x002fe600000418ff */
[----:B------:R-:W-:Y:S04]  /*5ea0*/  LDSM.16.M88.4 R180, [R202+0x2000] ;  /* 0x00200000cab4783b */ /* 0x000fe80000000200 */
[----:B------:R-:W-:Y:S01]  /*5eb0*/  LDSM.16.M88.4 R236, [R205+0xa800] ;  /* 0x00a80000cdec783b */ /* 0x000fe20000000200 */
[----:B------:R-:W-:Y:S03]  /*5ec0*/  HMMA.16816.F32.BF16 R4, R32, R12, R4 ;  /* 0x0000000c2004723c */ /* 0x000fe60000041804 */
[----:B------:R-:W-:Y:S04]  /*5ed0*/  LDSM.16.M88.4 R232, [R199+0xa000] ;  /* 0x00a00000c7e8783b */ /* 0x000fe80000000200 */
[----:B------:R-:W0:Y:S01]  /*5ee0*/  LDGDEPBAR ;  /* 0x00000000000079af */ /* 0x000e220000000000 */
[C---:B------:R-:W-:Y:S08]  /*5ef0*/  HMMA.16816.F32.BF16 R156, R168.reuse, R152, RZ ;  /* 0x00000098a89c723c */ /* 0x040ff000000418ff */
[C---:B------:R-:W-:Y:S08]  /*5f00*/  HMMA.16816.F32.BF16 R140, R168.reuse, R142, RZ ;  /* 0x0000008ea88c723c */ /* 0x040ff000000418ff */
[C---:B------:R-:W-:Y:S08]  /*5f10*/  HMMA.16816.F32.BF16 R152, R168.reuse, R154, RZ ;  /* 0x0000009aa898723c */ /* 0x040ff000000418ff */
[----:B-----5:R-:W-:Y:S08]  /*5f20*/  HMMA.16816.F32.BF16 R172, R168, R24, RZ ;  /* 0x00000018a8ac723c */ /* 0x020ff000000418ff */
[----:B------:R-:W-:Y:S01]  /*5f30*/  HMMA.16816.F32.BF16 R16, R32, R14, R16 ;  /* 0x0000000e2010723c */ /* 0x000fe20000041810 */
[----:B------:R-:W-:Y:S07]  /*5f40*/  LDSM.16.M88.4 R12, [R192] ;  /* 0x00000000c00c783b */ /* 0x000fee0000000200 */
[----:B------:R-:W-:Y:S01]  /*5f50*/  HMMA.16816.F32.BF16 R168, R168, R26, RZ ;  /* 0x0000001aa8a8723c */ /* 0x000fe200000418ff */
[----:B------:R-:W1:Y:S07]  /*5f60*/  LDSM.16.M88.4 R24, [R201] ;  /* 0x00000000c918783b */ /* 0x000e6e0000000200 */
[C---:B--2---:R-:W-:Y:S08]  /*5f70*/  HMMA.16816.F32.BF16 R4, R8.reuse, R20, R4 ;  /* 0x000000140804723c */ /* 0x044ff00000041804 */
        /* <DEDUP_REMOVED lines=10> */
[----:B------:R-:W2:Y:S04]  /*6020*/  LDSM.16.M88.4 R32, [R206+0x2000] ;  /* 0x00200000ce20783b */ /* 0x000ea80000000200 */
[----:B------:R-:W-:Y:S03]  /*6030*/  LDSM.16.M88.4 R136, [R192+0x1800] ;  /* 0x00180000c088783b */ /* 0x000fe60000000200 */
[C---:B-1----:R-:W-:Y:S08]  /*6040*/  HMMA.16816.F32.BF16 R4, R24.reuse, R12, R4 ;  /* 0x0000000c1804723c */ /* 0x042ff00000041804 */
[----:B------:R-:W-:Y:S01]  /*6050*/  HMMA.16816.F32.BF16 R16, R24, R14, R16 ;  /* 0x0000000e1810723c */ /* 0x000fe20000041810 */
[----:B------:R-:W-:Y:S07]  /*6060*/  LDSM.16.M88.4 R12, [R204+0x2000] ;  /* 0x00200000cc0c783b */ /* 0x000fee0000000200 */
[C---:B------:R-:W-:Y:S08]  /*6070*/  HMMA.16816.F32.BF16 R172, R8.reuse, R160, R172 ;  /* 0x000000a008ac723c */ /* 0x040ff000000418ac */
[C---:B------:R-:W-:Y:S01]  /*6080*/  HMMA.16816.F32.BF16 R168, R8.reuse, R162, R168 ;  /* 0x000000a208a8723c */ /* 0x040fe200000418a8 */
[----:B------:R-:W1:Y:S07]  /*6090*/  LDSM.16.M88.4 R160, [R191] ;  /* 0x00000000bfa0783b */ /* 0x000e6e0000000200 */
[C---:B------:R-:W-:Y:S08]  /*60a0*/  HMMA.16816.F32.BF16 R28, R8.reuse, R176, R28 ;  /* 0x000000b0081c723c */ /* 0x040ff0000004181c */
[C---:B------:R-:W-:Y:S01]  /*60b0*/  HMMA.16816.F32.BF16 R140, R8.reuse, R178, R140 ;  /* 0x000000b2088c723c */ /* 0x040fe2000004188c */
[----:B------:R-:W-:Y:S07]  /*60c0*/  LDSM.16.M88.4 R176, [R199+0x8800] ;  /* 0x00880000c7b0783b */ /* 0x000fee0000000200 */
[C---:B------:R-:W-:Y:S08]  /*60d0*/  HMMA.16816.F32.BF16 R156, R8.reuse, R164, R156 ;  /* 0x000000a4089c723c */ /* 0x040ff0000004189c */
[----:B------:R-:W-:Y:S01]  /*60e0*/  HMMA.16816.F32.BF16 R152, R8, R166, R152 ;  /* 0x000000a60898723c */ /* 0x000fe20000041898 */
[----:B------:R-:W3:Y:S04]  /*60f0*/  LDSM.16.M88.4 R8, [R205+0x8800] ;  /* 0x00880000cd08783b */ /* 0x000ee80000000200 */
[----:B------:R-:W-:Y:S03]  /*6100*/  LDSM.16.M88.4 R164, [R201+0x2000] ;  /* 0x00200000c9a4783b */ /* 0x000fe60000000200 */
[C---:B--2---:R-:W-:Y:S08]  /*6110*/  HMMA.16816.F32.BF16 R4, R32.reuse, R20, R4 ;  /* 0x000000142004723c */ /* 0x044ff00000041804 */
[----:B------:R-:W-:Y:S01]  /*6120*/  HMMA.16816.F32.BF16 R16, R32, R22, R16 ;  /* 0x000000162010723c */ /* 0x000fe20000041810 */
[----:B------:R-:W2:Y:S07]  /*6130*/  LDSM.16.M88.4 R20, [R199+0x8000] ;  /* 0x00800000c714783b */ /* 0x000eae0000000200 */
[C---:B------:R-:W-:Y:S08]  /*6140*/  HMMA.16816.F32.BF16 R28, R24.reuse, R148, R28 ;  /* 0x00000094181c723c */ /* 0x040ff0000004181c */
[C---:B------:R-:W-:Y:S01]  /*6150*/  HMMA.16816.F32.BF16 R140, R24.reuse, R150, R140 ;  /* 0x00000096188c723c */ /* 0x040fe2000004188c */
[----:B------:R-:W4:Y:S07]  /*6160*/  LDSM.16.M88.4 R148, [R205+0x9000] ;  /* 0x00900000cd94783b */ /* 0x000f2e0000000200 */
[C---:B------:R-:W-:Y:S08]  /*6170*/  HMMA.16816.F32.BF16 R156, R24.reuse, R144, R156 ;  /* 0x00000090189c723c */ /* 0x040ff0000004189c */
[----:B------:R-:W-:Y:S01]  /*6180*/  HMMA.16816.F32.BF16 R152, R24, R146, R152 ;  /* 0x000000921898723c */ /* 0x000fe20000041898 */
[----:B------:R-:W5:Y:S07]  /*6190*/  LDSM.16.M88.4 R144, [R205+0x9800] ;  /* 0x00980000cd90783b */ /* 0x000f6e0000000200 */
[C---:B-1----:R-:W-:Y:S08]  /*61a0*/  HMMA.16816.F32.BF16 R4, R12.reuse, R160, R4 ;  /* 0x000000a00c04723c */ /* 0x042ff00000041804 */
[----:B------:R-:W-:Y:S01]  /*61b0*/  HMMA.16816.F32.BF16 R16, R12, R162, R16 ;  /* 0x000000a20c10723c */ /* 0x000fe20000041810 */
[----:B------:R-:W-:Y:S07]  /*61c0*/  LDSM.16.M88.4 R160, [R188] ;  /* 0x00000000bca0783b */ /* 0x000fee0000000200 */
[C---:B------:R-:W-:Y:S08]  /*61d0*/  HMMA.16816.F32.BF16 R172, R24.reuse, R136, R172 ;  /* 0x0000008818ac723c */ /* 0x040ff000000418ac */
[----:B------:R-:W-:Y:S01]  /*61e0*/  HMMA.16816.F32.BF16 R168, R24, R138, R168 ;  /* 0x0000008a18a8723c */ /* 0x000fe200000418a8 */
[----:B------:R-:W1:Y:S04]  /*61f0*/  LDSM.16.M88.4 R136, [R190] ;  /* 0x00000000be88783b */ /* 0x000e680000000200 */
[----:B------:R-:W1:Y:S03]  /*6200*/  LDSM.16.M88.4 R24, [R192+0x2000] ;  /* 0x00200000c018783b */ /* 0x000e660000000200 */
[C---:B---3--:R-:W-:Y:S08]  /*6210*/  HMMA.16816.F32.BF16 R28, R32.reuse, R8, R28 ;  /* 0x00000008201c723c */ /* 0x048ff0000004181c */
[----:B------:R-:W-:Y:S01]  /*6220*/  HMMA.16816.F32.BF16 R140, R32, R10, R140 ;  /* 0x0000000a208c723c */ /* 0x000fe2000004188c */
[----:B------:R-:W3:Y:S07]  /*6230*/  LDSM.16.M88.4 R8, [R189] ;  /* 0x00000000bd08783b */ /* 0x000eee0000000200 */
[C---:B--2---:R-:W-:Y:S08]  /*6240*/  HMMA.16816.F32.BF16 R4, R180.reuse, R20, R4 ;  /* 0x00000014b404723c */ /* 0x044ff00000041804 */
[----:B------:R-:W-:Y:S01]  /*6250*/  HMMA.16816.F32.BF16 R16, R180, R22, R16 ;  /* 0x00000016b410723c */ /* 0x000fe20000041810 */
[----:B------:R-:W-:Y:S07]  /*6260*/  LDSM.16.M88.4 R20, [R199+0x9000] ;  /* 0x00900000c714783b */ /* 0x000fee0000000200 */
[C---:B----4-:R-:W-:Y:S08]  /*6270*/  HMMA.16816.F32.BF16 R156, R32.reuse, R148, R156 ;  /* 0x00000094209c723c */ /* 0x050ff0000004189c */
[C---:B------:R-:W-:Y:S01]  /*6280*/  HMMA.16816.F32.BF16 R152, R32.reuse, R150, R152 ;  /* 0x000000962098723c */ /* 0x040fe20000041898 */
[----:B------:R-:W-:Y:S07]  /*6290*/  LDSM.16.M88.4 R148, [R206+0x4000] ;  /* 0x00400000ce94783b */ /* 0x000fee0000000200 */
[C---:B-----5:R-:W-:Y:S08]  /*62a0*/  HMMA.16816.F32.BF16 R172, R32.reuse, R144, R172 ;  /* 0x0000009020ac723c */ /* 0x060ff000000418ac */
[----:B------:R-:W-:Y:S01]  /*62b0*/  HMMA.16816.F32.BF16 R168, R32, R146, R168 ;  /* 0x0000009220a8723c */ /* 0x000fe200000418a8 */
[----:B------:R-:W2:Y:S04]  /*62c0*/  LDSM.16.M88.4 R32, [R205+0xa000] ;  /* 0x00a00000cd20783b */ /* 0x000ea80000000200 */
[----:B------:R-:W-:Y:S03]  /*62d0*/  LDSM.16.M88.4 R144, [R187] ;  /* 0x00000000bb90783b */ /* 0x000fe60000000200 */
[C---:B-1----:R-:W-:Y:S08]  /*62e0*/  HMMA.16816.F32.BF16 R28, R12.reuse, R136, R28 ;  /* 0x000000880c1c723c */ /* 0x042ff0000004181c */
[----:B------:R-:W-:Y:S01]  /*62f0*/  HMMA.16816.F32.BF16 R140, R12, R138, R140 ;  /* 0x0000008a0c8c723c */ /* 0x000fe2000004188c */
[----:B------:R-:W-:Y:S07]  /*6300*/  LDSM.16.M88.4 R136, [R204+0x4000] ;  /* 0x00400000cc88783b */ /* 0x000fee0000000200 */
[C---:B------:R-:W-:Y:S08]  /*6310*/  HMMA.16816.F32.BF16 R4, R164.reuse, R24, R4 ;  /* 0x00000018a404723c */ /* 0x040ff00000041804 */
[----:B------:R-:W-:Y:S01]  /*6320*/  HMMA.16816.F32.BF16 R16, R164, R26, R16 ;  /* 0x0000001aa410723c */ /* 0x000fe20000041810 */
[----:B------:R-:W-:Y:S07]  /*6330*/  LDSM.16.M88.4 R24, [R202+0x4000] ;  /* 0x00400000ca18783b */ /* 0x000fee0000000200 */
[C---:B---3--:R-:W-:Y:S08]  /*6340*/  HMMA.16816.F32.BF16 R156, R12.reuse, R8, R156 ;  /* 0x000000080c9c723c */ /* 0x048ff0000004189c */
[----:B------:R-:W-:Y:S01]  /*6350*/  HMMA.16816.F32.BF16 R152, R12, R10, R152 ;  /* 0x0000000a0c98723c */ /* 0x000fe20000041898 */
[----:B------:R-:W1:Y:S07]  /*6360*/  LDSM.16.M88.4 R8, [R192+0x2800] ;  /* 0x00280000c008783b */ /* 0x000e6e0000000200 */
[----:B------:R-:W-:Y:S08]  /*6370*/  HMMA.16816.F32.BF16 R28, R180, R176, R28 ;  /* 0x000000b0b41c723c */ /* 0x000ff0000004181c */
[----:B--2---:R-:W-:Y:S08]  /*6380*/  HMMA.16816.F32.BF16 R4, R148, R32, R4 ;  /* 0x000000209404723c */ /* 0x004ff00000041804 */
[----:B------:R-:W-:Y:S01]  /*6390*/  HMMA.16816.F32.BF16 R140, R180, R178, R140 ;  /* 0x000000b2b48c723c */ /* 0x000fe2000004188c */
[----:B------:R-:W-:Y:S07]  /*63a0*/  LDSM.16.M88.4 R176, [R199+0x9800] ;  /* 0x00980000c7b0783b */ /* 0x000fee0000000200 */
[C---:B------:R-:W-:Y:S08]  /*63b0*/  HMMA.16816.F32.BF16 R172, R12.reuse, R160, R172 ;  /* 0x000000a00cac723c */ /* 0x040ff000000418ac */
[----:B------:R-:W-:Y:S01]  /*63c0*/  HMMA.16816.F32.BF16 R168, R12, R162, R168 ;  /* 0x000000a20ca8723c */ /* 0x000fe200000418a8 */
[----:B------:R-:W2:Y:S04]  /*63d0*/  LDSM.16.M88.4 R160, [R192+0x3000] ;  /* 0x00300000c0a0783b */ /* 0x000ea80000000200 */
[----:B------:R-:W-:Y:S03]  /*63e0*/  LDSM.16.M88.4 R12, [R201+0x4000] ;  /* 0x00400000c90c783b */ /* 0x000fe60000000200 */
[----:B------:R-:W-:Y:S01]  /*63f0*/  HMMA.16816.F32.BF16 R16, R148, R34, R16 ;  /* 0x000000229410723c */ /* 0x000fe20000041810 */
[----:B------:R-:W-:Y:S07]  /*6400*/  LDSM.16.M88.4 R32, [R186] ;  /* 0x00000000ba20783b */ /* 0x000fee0000000200 */
[----:B------:R-:W-:Y:S08]  /*6410*/  HMMA.16816.F32.BF16 R156, R180, R20, R156 ;  /* 0x00000014b49c723c */ /* 0x000ff0000004189c */
[----:B-1----:R-:W-:Y:S08]  /*6420*/  HMMA.16816.F32.BF16 R28, R164, R8, R28 ;  /* 0x00000008a41c723c */ /* 0x002ff0000004181c */
[----:B------:R-:W-:Y:S08]  /*6430*/  HMMA.16816.F32.BF16 R4, R136, R144, R4 ;  /* 0x000000908804723c */ /* 0x000ff00000041804 */
[----:B------:R-:W-:Y:S01]  /*6440*/  HMMA.16816.F32.BF16 R140, R164, R10, R140 ;  /* 0x0000000aa48c723c */ /* 0x000fe2000004188c */
[----:B------:R-:W-:Y:S07]  /*6450*/  LDSM.16.M88.4 R8, [R192+0x4000] ;  /* 0x00400000c008783b */ /* 0x000fee0000000200 */
[----:B------:R-:W-:Y:S01]  /*6460*/  HMMA.16816.F32.BF16 R16, R136, R146, R16 ;  /* 0x000000928810723c */ /* 0x000fe20000041810 */
[----:B------:R-:W1:Y:S07]  /*6470*/  LDSM.16.M88.4 R144, [R205+0xb000] ;  /* 0x00b00000cd90783b */ /* 0x000e6e0000000200 */
[----:B--2---:R-:W-:Y:S08]  /*6480*/  HMMA.16816.F32.BF16 R156, R164, R160, R156 ;  /* 0x000000a0a49c723c */ /* 0x004ff0000004189c */
[----:B------:R-:W-:Y:S08]  /*6490*/  HMMA.16816.F32.BF16 R28, R148, R236, R28 ;  /* 0x000000ec941c723c */ /* 0x000ff0000004181c */
[----:B------:R-:W-:Y:S08]  /*64a0*/  HMMA.16816.F32.BF16 R4, R24, R232, R4 ;  /* 0x000000e81804723c */ /* 0x000ff00000041804 */
[----:B------:R-:W-:Y:S08]  /*64b0*/  HMMA.16816.F32.BF16 R140, R148, R238, R140 ;  /* 0x000000ee948c723c */ /* 0x000ff0000004188c */
[----:B------:R-:W-:Y:S01]  /*64c0*/  HMMA.16816.F32.BF16 R16, R24, R234, R16 ;  /* 0x000000ea1810723c */ /* 0x000fe20000041810 */
[----:B------:R-:W2:Y:S07]  /*64d0*/  LDSM.16.M88.4 R232, [R185] ;  /* 0x00000000b9e8783b */ /* 0x000eae0000000200 */
[----:B------:R-:W-:Y:S01]  /*64e0*/  HMMA.16816.F32.BF16 R152, R180, R22, R152 ;  /* 0x00000016b498723c */ /* 0x000fe20000041898 */
[----:B------:R-:W3:Y:S07]  /*64f0*/  LDSM.16.M88.4 R20, [R199+0xa800] ;  /* 0x00a80000c714783b */ /* 0x000eee0000000200 */
[----:B-1----:R-:W-:Y:S08]  /*6500*/  HMMA.16816.F32.BF16 R156, R148, R144, R156 ;  /* 0x00000090949c723c */ /* 0x002ff0000004189c */
[----:B------:R-:W-:Y:S08]  /*6510*/  HMMA.16816.F32.BF16 R28, R136, R32, R28 ;  /* 0x00000020881c723c */ /* 0x000ff0000004181c */
[----:B------:R-:W-:Y:S08]  /*6520*/  HMMA.16816.F32.BF16 R4, R12, R8, R4 ;  /* 0x000000080c04723c */ /* 0x000ff00000041804 */
[----:B------:R-:W-:Y:S01]  /*6530*/  HMMA.16816.F32.BF16 R140, R136, R34, R140 ;  /* 0x00000022888c723c */ /* 0x000fe2000004188c */
[----:B------:R-:W1:Y:S07]  /*6540*/  LDSM.16.M88.4 R32, [R192+0x3800] ;  /* 0x00380000c020783b */ /* 0x000e6e0000000200 */
        /* <DEDUP_REMOVED lines=9> */
[----:B------:R-:W1:Y:S02]  /*65e0*/  MUFU.TANH R145, R145 ;  /* 0x0000009100917308 */ /* 0x000e640000002400 */
[----:B------:R-:W4:Y:S03]  /*65f0*/  LDSM.16.M88.4 R4, [R205+0xb800] ;  /* 0x00b80000cd04783b */ /* 0x000f260000000200 */
[----:B------:R-:W-:Y:S03]  /*6600*/  HMMA.16816.F32.BF16 R152, R164, R162, R152 ;  /* 0x000000a2a498723c */ /* 0x000fe60000041898 */
[----:B------:R-:W1:Y:S05]  /*6610*/  MUFU.TANH R160, R160 ;  /* 0x000000a000a07308 */ /* 0x000e6a0000002400 */
[----:B--2---:R-:W-:Y:S01]  /*6620*/  HMMA.16816.F32.BF16 R156, R136, R232, R156 ;  /* 0x000000e8889c723c */ /* 0x004fe2000004189c */
[----:B------:R-:W-:-:S02]  /*6630*/  FMUL.FTZ R161, R16, c[0x0][0x2ec] ;  /* 0x0000bb0010a17a20 */ /* 0x000fc40000410000 */
[----:B------:R-:W-:Y:S05]  /*6640*/  MUFU.TANH R135, R135 ;  /* 0x0000008700877308 */ /* 0x000fea0000002400 */
[----:B---3--:R-:W-:Y:S03]  /*6650*/  HMMA.16816.F32.BF16 R28, R24, R20, R28 ;  /* 0x00000014181c723c */ /* 0x008fe6000004181c */
[----:B------:R-:W2:Y:S05]  /*6660*/  MUFU.TANH R161, R161 ;  /* 0x000000a100a17308 */ /* 0x000eaa0000002400 */
[----:B-1----:R-:W-:Y:S03]  /*6670*/  HMMA.16816.F32.BF16 R172, R164, R32, R172 ;  /* 0x00000020a4ac723c */ /* 0x002fe600000418ac */
[----:B------:R-:W-:Y:S04]  /*6680*/  MUFU.TANH R144, R144 ;  /* 0x0000009000907308 */ /* 0x000fe80000002400 */
[----:B------:R-:W-:Y:S01]  /*6690*/  FMUL.FTZ R32, R18, c[0x0][0x2ec] ;  /* 0x0000bb0012207a20 */ /* 0x000fe20000410000 */
[----:B------:R-:W-:Y:S05]  /*66a0*/  HMMA.16816.F32.BF16 R152, R148, R146, R152 ;  /* 0x000000929498723c */ /* 0x000fea0000041898 */
[----:B------:R-:W1:Y:S02]  /*66b0*/  MUFU.TANH R32, R32 ;  /* 0x0000002000207308 */ /* 0x000e640000002400 */
[----:B------:R-:W-:Y:S01]  /*66c0*/  FMUL.FTZ R146, R17, c[0x0][0x2ec] ;  /* 0x0000bb0011927a20 */ /* 0x000fe20000410000 */
[----:B----4-:R-:W-:Y:S05]  /*66d0*/  HMMA.16816.F32.BF16 R156, R24, R8, R156 ;  /* 0x00000008189c723c */ /* 0x010fea000004189c */
[----:B------:R-:W3:Y:S02]  /*66e0*/  MUFU.TANH R146, R146 ;  /* 0x0000009200927308 */ /* 0x000ee40000002400 */
[----:B------:R-:W-:Y:S01]  /*66f0*/  FMUL.FTZ R8, R19, c[0x0][0x2ec] ;  /* 0x0000bb0013087a20 */ /* 0x000fe20000410000 */
[----:B-----5:R-:W-:Y:S01]  /*6700*/  HMMA.16816.F32.BF16 R28, R12, R168, R28 ;  /* 0x000000a80c1c723c */ /* 0x020fe2000004181c */
[----:B------:R-:W4:Y:S04]  /*6710*/  LDSM.16.M88.4 R16, [R184] ;  /* 0x00000000b810783b */ /* 0x000f280000000200 */
[----:B------:R-:W5:Y:S03]  /*6720*/  MUFU.TANH R8, R8 ;  /* 0x0000000800087308 */ /* 0x000f660000002400 */
[----:B------:R-:W-:Y:S01]  /*6730*/  HMMA.16816.F32.BF16 R176, R164, R34, R176 ;  /* 0x00000022a4b0723c */ /* 0x000fe200000418b0 */
[----:B------:R-:W1:Y:S07]  /*6740*/  S2R R35, SR_TID.X ;  /* 0x0000000000237919 */ /* 0x000e6e0000002100 */
[----:B------:R-:W-:Y:S08]  /*6750*/  HMMA.16816.F32.BF16 R172, R148, R4, R172 ;  /* 0x0000000494ac723c */ /* 0x000ff000000418ac */
[----:B------:R-:W-:Y:S01]  /*6760*/  FMUL.FTZ R9, R28, c[0x0][0x2ec] ;  /* 0x0000bb001c097a20 */ /* 0x000fe20000410000 */
[----:B------:R-:W-:Y:S01]  /*6770*/  HMMA.16816.F32.BF16 R152, R136, R234, R152 ;  /* 0x000000ea8898723c */ /* 0x000fe20000041898 */
[----:B------:R-:W-:-:S02]  /*6780*/  FMUL.FTZ R33, R29, c[0x0][0x2ec] ;  /* 0x0000bb001d217a20 */ /* 0x000fc40000410000 */
[----:B------:R-:W-:Y:S02]  /*6790*/  FMUL.FTZ R147, R30, c[0x0][0x2ec] ;  /* 0x0000bb001e937a20 */ /* 0x000fe40000410000 */
[----:B------:R-:W-:Y:S01]  /*67a0*/  FMUL.FTZ R34, R31, c[0x0][0x2ec] ;  /* 0x0000bb001f227a20 */ /* 0x000fe20000410000 */
[----:B------:R-:W1:Y:S01]  /*67b0*/  MUFU.TANH R9, R9 ;  /* 0x0000000900097308 */ /* 0x000e620000002400 */
[----:B------:R-:W1:Y:S01]  /*67c0*/  LDSM.16.M88.4 R28, [R199+0xb800] ;  /* 0x00b80000c71c783b */ /* 0x000e620000000200 */
[----:B------:R-:W-:Y:S03]  /*67d0*/  HMMA.16816.F32.BF16 R176, R148, R6, R176 ;  /* 0x0000000694b0723c */ /* 0x000fe600000418b0 */
[----:B------:R-:W-:Y:S03]  /*67e0*/  LDSM.16.M88.4 R4, [R192+0x5800] ;  /* 0x00580000c004783b */ /* 0x000fe60000000200 */
[----:B------:R-:W1:Y:S02]  /*67f0*/  MUFU.TANH R147, R147 ;  /* 0x0000009300937308 */ /* 0x000e640000002400 */
[----:B------:R-:W-:Y:S01]  /*6800*/  HMMA.16816.F32.BF16 R140, R24, R22, R140 ;  /* 0x00000016188c723c */ /* 0x000fe2000004188c */
[----:B------:R-:W2:Y:S01]  /*6810*/  LDSM.16.M88.4 R20, [R192+0x5000] ;  /* 0x00500000c014783b */ /* 0x000ea20000000200 */
[----:B------:R-:W-:-:S04]  /*6820*/  DEPBAR.LE SB0, 0x0 ;  /* 0x000080000000791a */ /* 0x000fc80000000000 */
[----:B------:R-:W1:Y:S02]  /*6830*/  MUFU.TANH R33, R33 ;  /* 0x0000002100217308 */ /* 0x000e640000002400 */
[----:B----4-:R-:W-:Y:S06]  /*6840*/  HMMA.16816.F32.BF16 R172, R136, R16, R172 ;  /* 0x0000001088ac723c */ /* 0x010fec00000418ac */
[----:B------:R-:W4:Y:S02]  /*6850*/  MUFU.TANH R34, R34 ;  /* 0x0000002200227308 */ /* 0x000f240000002400 */
[----:B------:R-:W-:Y:S08]  /*6860*/  HMMA.16816.F32.BF16 R152, R24, R10, R152 ;  /* 0x0000000a1898723c */ /* 0x000ff00000041898 */
[----:B------:R-:W-:Y:S08]  /*6870*/  HMMA.16816.F32.BF16 R176, R136, R18, R176 ;  /* 0x0000001288b0723c */ /* 0x000ff000000418b0 */
[----:B-1----:R-:W-:Y:S08]  /*6880*/  HMMA.16816.F32.BF16 R172, R24, R28, R172 ;  /* 0x0000001c18ac723c */ /* 0x002ff000000418ac */
[C---:B------:R-:W-:Y:S08]  /*6890*/  HMMA.16816.F32.BF16 R140, R12.reuse, R170, R140 ;  /* 0x000000aa0c8c723c */ /* 0x040ff0000004188c */
[C---:B--2---:R-:W-:Y:S07]  /*68a0*/  HMMA.16816.F32.BF16 R152, R12.reuse, R22, R152 ;  /* 0x000000160c98723c */ /* 0x044fee0000041898 */
[----:B------:R-:W-:Y:S01]  /*68b0*/  IMAD.SHL.U32 R23, R35, 0x2, RZ ;  /* 0x0000000223177824 */ /* 0x000fe200078e00ff */
[----:B------:R-:W-:Y:S04]  /*68c0*/  HMMA.16816.F32.BF16 R156, R12, R20, R156 ;  /* 0x000000140c9c723c */ /* 0x000fe8000004189c */
[----:B------:R-:W-:-:S04]  /*68d0*/  LOP3.LUT R23, R23, 0x6, RZ, 0xc0, !PT ;  /* 0x0000000617177812 */ /* 0x000fc800078ec0ff */
[----:B------:R-:W-:Y:S01]  /*68e0*/  HMMA.16816.F32.BF16 R176, R24, R30, R176 ;  /* 0x0000001e18b0723c */ /* 0x000fe200000418b0 */
[----:B------:R-:W-:Y:S02]  /*68f0*/  IMAD R19, R0, 0x40, R23 ;  /* 0x0000004000137824 */ /* 0x000fe400078e0217 */
[----:B------:R-:W-:Y:S02]  /*6900*/  FMUL.FTZ R20, R140, c[0x0][0x2ec] ;  /* 0x0000bb008c147a20 */ /* 0x000fe40000410000 */
[----:B------:R-:W-:Y:S01]  /*6910*/  FMUL.FTZ R10, R141, c[0x0][0x2ec] ;  /* 0x0000bb008d0a7a20 */ /* 0x000fe20000410000 */
[C---:B------:R-:W-:Y:S01]  /*6920*/  IADD3 R29, R19.reuse, 0x1, RZ ;  /* 0x00000001131d7810 */ /* 0x040fe20007ffe0ff */
[----:B------:R-:W-:Y:S01]  /*6930*/  FMUL.FTZ R11, R142, c[0x0][0x2ec] ;  /* 0x0000bb008e0b7a20 */ /* 0x000fe20000410000 */
[C---:B------:R-:W-:Y:S01]  /*6940*/  HMMA.16816.F32.BF16 R172, R12.reuse, R4, R172 ;  /* 0x000000040cac723c */ /* 0x040fe200000418ac */
[----:B------:R-:W-:Y:S01]  /*6950*/  IADD3 R23, R19, 0x8, RZ ;  /* 0x0000000813177810 */ /* 0x000fe20007ffe0ff */
[----:B------:R-:W-:Y:S01]  /*6960*/  FMUL.FTZ R21, R143, c[0x0][0x2ec] ;  /* 0x0000bb008f157a20 */ /* 0x000fe20000410000 */
[C---:B------:R-:W-:Y:S01]  /*6970*/  ISETP.GE.AND P4, PT, R29.reuse, R134, PT ;  /* 0x000000861d00720c */ /* 0x040fe20003f86270 */
[----:B------:R-:W1:Y:S01]  /*6980*/  MUFU.TANH R20, R20 ;  /* 0x0000001400147308 */ /* 0x000e620000002400 */
[----:B------:R-:W-:Y:S01]  /*6990*/  ISETP.GE.AND P5, PT, R29, R2, PT ;  /* 0x000000021d00720c */ /* 0x000fe20003fa6270 */
[----:B------:R-:W-:Y:S01]  /*69a0*/  FMUL.FTZ R153, R153, c[0x0][0x2ec] ;  /* 0x0000bb0099997a20 */ /* 0x000fe20000410000 */
[C---:B------:R-:W-:Y:S01]  /*69b0*/  ISETP.GE.AND P6, PT, R23.reuse, R134, PT ;  /* 0x000000861700720c */ /* 0x040fe20003fc6270 */
[----:B------:R-:W-:Y:S01]  /*69c0*/  FMUL.FTZ R16, R156, c[0x0][0x2ec] ;  /* 0x0000bb009c107a20 */ /* 0x000fe20000410000 */
[----:B------:R-:W-:Y:S01]  /*69d0*/  ISETP.GE.AND P0, PT, R23, R2, PT ;  /* 0x000000021700720c */ /* 0x000fe20003f06270 */
[----:B------:R-:W-:Y:S01]  /*69e0*/  FMUL.FTZ R17, R157, c[0x0][0x2ec] ;  /* 0x0000bb009d117a20 */ /* 0x000fe20000410000 */
[----:B------:R-:W-:Y:S01]  /*69f0*/  IADD3 R23, R19, 0x9, RZ ;  /* 0x0000000913177810 */ /* 0x000fe20007ffe0ff */
[----:B------:R-:W-:Y:S01]  /*6a00*/  MUFU.TANH R10, R10 ;  /* 0x0000000a000a7308 */ /* 0x000fe20000002400 */
[----:B------:R-:W-:Y:S01]  /*6a10*/  FSEL R4, R145, -INF , !P4 ;  /* 0xff80000091047808 */ /* 0x000fe20006000000 */
[----:B------:R-:W-:Y:S01]  /*6a20*/  FMUL.FTZ R158, R158, c[0x0][0x2ec] ;  /* 0x0000bb009e9e7a20 */ /* 0x000fe20000410000 */
[----:B------:R-:W-:Y:S01]  /*6a30*/  FSEL R5, R160, -INF , !P5 ;  /* 0xff800000a0057808 */ /* 0x000fe20006800000 */
[----:B------:R-:W-:Y:S01]  /*6a40*/  HMMA.16816.F32.BF16 R176, R12, R6, R176 ;  /* 0x000000060cb0723c */ /* 0x000fe200000418b0 */
[----:B------:R-:W-:Y:S01]  /*6a50*/  ISETP.GE.AND P4, PT, R23, R134, PT ;  /* 0x000000861700720c */ /* 0x000fe20003f86270 */
[----:B------:R-:W-:Y:S01]  /*6a60*/  FMUL.FTZ R159, R159, c[0x0][0x2ec] ;  /* 0x0000bb009f9f7a20 */ /* 0x000fe20000410000 */
[----:B------:R-:W-:Y:S01]  /*6a70*/  ISETP.GE.AND P5, PT, R23, R2, PT ;  /* 0x000000021700720c */ /* 0x000fe20003fa6270 */
[----:B------:R-:W2:Y:S01]  /*6a80*/  MUFU.TANH R11, R11 ;  /* 0x0000000b000b7308 */ /* 0x000ea20000002400 */
[----:B------:R-:W-:Y:S01]  /*6a90*/  IADD3 R23, R19, 0x10, RZ ;  /* 0x0000001013177810 */ /* 0x000fe20007ffe0ff */
[----:B------:R-:W-:Y:S01]  /*6aa0*/  FMUL.FTZ R152, R152, c[0x0][0x2ec] ;  /* 0x0000bb0098987a20 */ /* 0x000fe20000410000 */
[----:B------:R-:W-:Y:S01]  /*6ab0*/  FSEL R18, R161, -INF , !P6 ;  /* 0xff800000a1127808 */ /* 0x000fe20007000000 */
[----:B------:R-:W-:Y:S01]  /*6ac0*/  FMUL.FTZ R156, R173, c[0x0][0x2ec] ;  /* 0x0000bb00ad9c7a20 */ /* 0x000fe20000410000 */
[----:B------:R-:W-:Y:S01]  /*6ad0*/  FSEL R31, R32, -INF , !P0 ;  /* 0xff800000201f7808 */ /* 0x000fe20004000000 */
[----:B------:R-:W-:Y:S01]  /*6ae0*/  FMUL.FTZ R154, R154, c[0x0][0x2ec] ;  /* 0x0000bb009a9a7a20 */ /* 0x000fe20000410000 */
[C---:B------:R-:W-:Y:S01]  /*6af0*/  ISETP.GE.AND P6, PT, R23.reuse, R134, PT ;  /* 0x000000861700720c */ /* 0x040fe20003fc6270 */
[----:B------:R-:W1:Y:S01]  /*6b00*/  MUFU.TANH R21, R21 ;  /* 0x0000001500157308 */ /* 0x000e620000002400 */
[----:B------:R-:W-:Y:S01]  /*6b10*/  ISETP.GE.AND P0, PT, R23, R2, PT ;  /* 0x000000021700720c */ /* 0x000fe20003f06270 */
[----:B------:R-:W-:Y:S01]  /*6b20*/  FMUL.FTZ R155, R155, c[0x0][0x2ec] ;  /* 0x0000bb009b9b7a20 */ /* 0x000fe20000410000 */
[----:B------:R-:W-:Y:S01]  /*6b30*/  IADD3 R23, R19, 0x11, RZ ;  /* 0x0000001113177810 */ /* 0x000fe20007ffe0ff */
[----:B------:R-:W-:Y:S01]  /*6b40*/  FMUL.FTZ R141, R175, c[0x0][0x2ec] ;  /* 0x0000bb00af8d7a20 */ /* 0x000fe20000410000 */
[----:B---3--:R-:W-:-:S02]  /*6b50*/  FSEL R146, R146, -INF , !P4 ;  /* 0xff80000092927808 */ /* 0x008fc40006000000 */
[----:B-----5:R-:W-:Y:S01]  /*6b60*/  FSEL R29, R8, -INF , !P5 ;  /* 0xff800000081d7808 */ /* 0x020fe20006800000 */
[----:B------:R-:W3:Y:S01]  /*6b70*/  MUFU.TANH R16, R16 ;  /* 0x0000001000107308 */ /* 0x000ee20000002400 */
[----:B------:R-:W-:Y:S02]  /*6b80*/  IADD3 R25, R19, 0x18, RZ ;  /* 0x0000001813197810 */ /* 0x000fe40007ffe0ff */
        /* <DEDUP_REMOVED lines=9> */
[----:B------:R-:W-:Y:S01]  /*6c20*/  FMUL.FTZ R151, R179, c[0x0][0x2ec] ;  /* 0x0000bb00b3977a20 */ /* 0x000fe20000410000 */
[----:B------:R-:W-:-:S02]  /*6c30*/  ISETP.GE.AND P6, PT, R25, R134, PT ;  /* 0x000000861900720c */ /* 0x000fc40003fc6270 */
[----:B------:R-:W-:Y:S01]  /*6c40*/  ISETP.GE.AND P0, PT, R25, R2, PT ;  /* 0x000000021900720c */ /* 0x000fe20003f06270 */
[----:B------:R5:W3:Y:S01]  /*6c50*/  MUFU.TANH R169, R158 ;  /* 0x0000009e00a97308 */ /* 0x000ae20000002400 */
[----:B------:R-:W-:Y:S02]  /*6c60*/  FSEL R22, R33, -INF , !P4 ;  /* 0xff80000021167808 */ /* 0x000fe40006000000 */
[----:B----4-:R-:W-:Y:S02]  /*6c70*/  FSEL R25, R34, -INF , !P5 ;  /* 0xff80000022197808 */ /* 0x010fe40006800000 */
[C---:B------:R-:W-:Y:S02]  /*6c80*/  ISETP.GE.AND P4, PT, R23.reuse, R134, PT ;  /* 0x000000861700720c */ /* 0x040fe40003f86270 */
[----:B------:R-:W-:Y:S01]  /*6c90*/  ISETP.GE.AND P5, PT, R23, R2, PT ;  /* 0x000000021700720c */ /* 0x000fe20003fa6270 */
[----:B------:R4:W3:Y:S01]  /*6ca0*/  MUFU.TANH R168, R153 ;  /* 0x0000009900a87308 */ /* 0x0008e20000002400 */
[----:B------:R-:W-:-:S02]  /*6cb0*/  IADD3 R9, R19, 0x20, RZ ;  /* 0x0000002013097810 */ /* 0x000fc40007ffe0ff */
[----:B------:R-:W-:Y:S02]  /*6cc0*/  IADD3 R7, R19, 0x21, RZ ;  /* 0x0000002113077810 */ /* 0x000fe40007ffe0ff */
[----:B-1----:R-:W-:Y:S02]  /*6cd0*/  FSEL R24, R20, -INF , !P6 ;  /* 0xff80000014187808 */ /* 0x002fe40007000000 */
[----:B--2---:R-:W-:Y:S01]  /*6ce0*/  FSEL R23, R11, -INF , !P0 ;  /* 0xff8000000b177808 */ /* 0x004fe20004000000 */
[----:B------:R-:W-:Y:S01]  /*6cf0*/  MUFU.TANH R156, R156 ;  /* 0x0000009c009c7308 */ /* 0x000fe20000002400 */
[----:B------:R-:W-:Y:S01]  /*6d00*/  FSEL R20, R10, -INF , !P4 ;  /* 0xff8000000a147808 */ /* 0x000fe20006000000 */
[----:B-----5:R-:W-:Y:S01]  /*6d10*/  FMUL.FTZ R158, R172, c[0x0][0x2ec] ;  /* 0x0000bb00ac9e7a20 */ /* 0x020fe20000410000 */
[----:B------:R-:W-:Y:S02]  /*6d20*/  FSEL R21, R21, -INF , !P5 ;  /* 0xff80000015157808 */ /* 0x000fe40006800000 */
[----:B------:R-:W-:-:S02]  /*6d30*/  ISETP.GE.AND P6, PT, R9, R134, PT ;  /* 0x000000860900720c */ /* 0x000fc40003fc6270 */
[----:B------:R-:W-:Y:S01]  /*6d40*/  ISETP.GE.AND P0, PT, R9, R2, PT ;  /* 0x000000020900720c */ /* 0x000fe20003f06270 */
[----:B------:R-:W1:Y:S01]  /*6d50*/  MUFU.TANH R167, R159 ;  /* 0x0000009f00a77308 */ /* 0x000e620000002400 */
[C---:B------:R-:W-:Y:S01]  /*6d60*/  ISETP.GE.AND P4, PT, R7.reuse, R134, PT ;  /* 0x000000860700720c */ /* 0x040fe20003f86270 */
[----:B----4-:R-:W-:Y:S01]  /*6d70*/  FMUL.FTZ R153, R174, c[0x0][0x2ec] ;  /* 0x0000bb00ae997a20 */ /* 0x010fe20000410000 */
[----:B------:R-:W-:Y:S02]  /*6d80*/  ISETP.GE.AND P5, PT, R7, R2, PT ;  /* 0x000000020700720c */ /* 0x000fe40003fa6270 */
[C---:B------:R-:W-:Y:S02]  /*6d90*/  IADD3 R9, R19.reuse, 0x28, RZ ;  /* 0x0000002813097810 */ /* 0x040fe40007ffe0ff */
[----:B------:R-:W-:Y:S01]  /*6da0*/  IADD3 R7, R19, 0x29, RZ ;  /* 0x0000002913077810 */ /* 0x000fe20007ffe0ff */
[----:B------:R-:W2:Y:S01]  /*6db0*/  MUFU.TANH R170, R152 ;  /* 0x0000009800aa7308 */ /* 0x000ea20000002400 */
[----:B---3--:R-:W-:-:S02]  /*6dc0*/  FSEL R174, R16, -INF , !P6 ;  /* 0xff80000010ae7808 */ /* 0x008fc40007000000 */
[----:B------:R-:W-:Y:S02]  /*6dd0*/  FSEL R169, R169, -INF , !P0 ;  /* 0xff800000a9a97808 */ /* 0x000fe40004000000 */
[----:B------:R-:W-:Y:S02]  /*6de0*/  FSEL R172, R17, -INF , !P4 ;  /* 0xff80000011ac7808 */ /* 0x000fe40006000000 */
[C---:B------:R-:W-:Y:S01]  /*6df0*/  ISETP.GE.AND P6, PT, R9.reuse, R134, PT ;  /* 0x000000860900720c */ /* 0x040fe20003fc6270 */
[----:B------:R-:W3:Y:S01]  /*6e00*/  MUFU.TANH R165, R154 ;  /* 0x0000009a00a57308 */ /* 0x000ee20000002400 */
[----:B------:R-:W-:Y:S02]  /*6e10*/  ISETP.GE.AND P0, PT, R9, R2, PT ;  /* 0x000000020900720c */ /* 0x000fe40003f06270 */
[----:B------:R-:W-:Y:S02]  /*6e20*/  ISETP.GE.AND P4, PT, R7, R134, PT ;  /* 0x000000860700720c */ /* 0x000fe40003f86270 */
[----:B------:R-:W-:-:S02]  /*6e30*/  IADD3 R9, R19, 0x31, RZ ;  /* 0x0000003113097810 */ /* 0x000fc40007ffe0ff */
[----:B------:R-:W-:Y:S01]  /*6e40*/  FSEL R168, R168, -INF , !P4 ;  /* 0xff800000a8a87808 */ /* 0x000fe20006000000 */
[----:B------:R-:W4:Y:S01]  /*6e50*/  MUFU.TANH R163, R155 ;  /* 0x0000009b00a37308 */ /* 0x000f220000002400 */
[-C--:B------:R-:W-:Y:S02]  /*6e60*/  ISETP.GE.AND P4, PT, R9, R134.reuse, PT ;  /* 0x000000860900720c */ /* 0x080fe40003f86270 */
[----:B-1----:R-:W-:Y:S02]  /*6e70*/  FSEL R167, R167, -INF , !P5 ;  /* 0xff800000a7a77808 */ /* 0x002fe40006800000 */
[----:B------:R-:W-:Y:S02]  /*6e80*/  FSEL R156, R156, -INF , !P4 ;  /* 0xff8000009c9c7808 */ /* 0x000fe40006000000 */
[----:B------:R-:W-:Y:S01]  /*6e90*/  ISETP.GE.AND P4, PT, R19, R134, PT ;  /* 0x000000861300720c */ /* 0x000fe20003f86270 */
[----:B------:R-:W1:Y:S01]  /*6ea0*/  MUFU.TANH R158, R158 ;  /* 0x0000009e009e7308 */ /* 0x000e620000002400 */
[----:B------:R-:W-:-:S02]  /*6eb0*/  ISETP.GE.AND P5, PT, R7, R2, PT ;  /* 0x000000020700720c */ /* 0x000fc40003fa6270 */
[----:B------:R-:W-:Y:S02]  /*6ec0*/  IADD3 R7, R19, 0x30, RZ ;  /* 0x0000003013077810 */ /* 0x000fe40007ffe0ff */
[----:B------:R-:W-:Y:S02]  /*6ed0*/  FSEL R135, R135, -INF , !P4 ;  /* 0xff80000087877808 */ /* 0x000fe40006000000 */
[----:B--2---:R-:W-:Y:S01]  /*6ee0*/  FSEL R170, R170, -INF , !P6 ;  /* 0xff800000aaaa7808 */ /* 0x004fe20007000000 */
[----:B------:R-:W2:Y:S01]  /*6ef0*/  MUFU.TANH R153, R153 ;  /* 0x0000009900997308 */ /* 0x000ea20000002400 */
[----:B---3--:R-:W-:Y:S02]  /*6f00*/  FSEL R165, R165, -INF , !P0 ;  /* 0xff800000a5a57808 */ /* 0x008fe40004000000 */
[----:B------:R-:W-:Y:S02]  /*6f10*/  ISETP.GE.AND P4, PT, R133, 0x3, PT ;  /* 0x000000038500780c */ /* 0x000fe40003f86270 */
[----:B------:R-:W-:-:S02]  /*6f20*/  ISETP.GE.AND P6, PT, R7, R134, PT ;  /* 0x000000860700720c */ /* 0x000fc40003fc6270 */
[-C--:B------:R-:W-:Y:S01]  /*6f30*/  ISETP.GE.AND P0, PT, R7, R2.reuse, PT ;  /* 0x000000020700720c */ /* 0x080fe20003f06270 */
[----:B------:R-:W3:Y:S01]  /*6f40*/  MUFU.TANH R141, R141 ;  /* 0x0000008d008d7308 */ /* 0x000ee20000002400 */
[----:B------:R-:W-:Y:S02]  /*6f50*/  IADD3 R7, R19, 0x38, RZ ;  /* 0x0000003813077810 */ /* 0x000fe40007ffe0ff */
[----:B----4-:R-:W-:Y:S02]  /*6f60*/  FSEL R163, R163, -INF , !P5 ;  /* 0xff800000a3a37808 */ /* 0x010fe40006800000 */
[----:B-1----:R-:W-:Y:S01]  /*6f70*/  FSEL R158, R158, -INF , !P6 ;  /* 0xff8000009e9e7808 */ /* 0x002fe20007000000 */
[----:B------:R-:W-:Y:S01]  /*6f80*/  BAR.SYNC.DEFER_BLOCKING 0x0 ;  /* 0x0000000000007b1d */ /* 0x000fe20000010000 */
[----:B------:R-:W-:Y:S02]  /*6f90*/  ISETP.GE.AND P5, PT, R9, R2, PT ;  /* 0x000000020900720c */ /* 0x000fe40003fa6270 */
[----:B--2---:R-:W-:-:S02]  /*6fa0*/  FSEL R153, R153, -INF , !P0 ;  /* 0xff80000099997808 */ /* 0x004fc40004000000 */
[C---:B------:R-:W-:Y:S01]  /*6fb0*/  ISETP.GE.AND P6, PT, R7.reuse, R134, PT ;  /* 0x000000860700720c */ /* 0x040fe20003fc6270 */
[----:B------:R-:W1:Y:S01]  /*6fc0*/  MUFU.TANH R142, R142 ;  /* 0x0000008e008e7308 */ /* 0x000e620000002400 */
[-C--:B------:R-:W-:Y:S02]  /*6fd0*/  ISETP.GE.AND P0, PT, R7, R2.reuse, PT ;  /* 0x000000020700720c */ /* 0x080fe40003f06270 */
[----:B------:R-:W-:Y:S02]  /*6fe0*/  IADD3 R7, R19, 0x39, RZ ;  /* 0x0000003913077810 */ /* 0x000fe40007ffe0ff */
[----:B---3--:R-:W-:Y:S02]  /*6ff0*/  FSEL R141, R141, -INF , !P5 ;  /* 0xff8000008d8d7808 */ /* 0x008fe40006800000 */
[----:B------:R-:W-:Y:S01]  /*7000*/  ISETP.GE.AND P5, PT, R19, R2, PT ;  /* 0x000000021300720c */ /* 0x000fe20003fa6270 */
[----:B------:R-:W2:Y:S03]  /*7010*/  MUFU.TANH R143, R143 ;  /* 0x0000008f008f7308 */ /* 0x000ea60000002400 */
[----:B------:R-:W-:-:S05]  /*7020*/  FSEL R144, R144, -INF , !P5 ;  /* 0xff80000090907808 */ /* 0x000fca0006800000 */
[----:B------:R-:W3:Y:S01]  /*7030*/  MUFU.TANH R140, R140 ;  /* 0x0000008c008c7308 */ /* 0x000ee20000002400 */
[----:B-1----:R-:W-:Y:S02]  /*7040*/  FSEL R142, R142, -INF , !P6 ;  /* 0xff8000008e8e7808 */ /* 0x002fe40007000000 */
[----:B------:R-:W-:-:S05]  /*7050*/  ISETP.GE.AND P6, PT, R7, R134, PT ;  /* 0x000000860700720c */ /* 0x000fca0003fc6270 */
[----:B------:R-:W1:Y:S01]  /*7060*/  MUFU.TANH R151, R151 ;  /* 0x0000009700977308 */ /* 0x000e620000002400 */
[----:B--2---:R-:W-:Y:S02]  /*7070*/  FSEL R143, R143, -INF , !P0 ;  /* 0xff8000008f8f7808 */ /* 0x004fe40004000000 */
[----:B------:R-:W-:Y:S02]  /*7080*/  ISETP.GE.AND P0, PT, R7, R2, PT ;  /* 0x000000020700720c */ /* 0x000fe40003f06270 */
[----:B---3--:R-:W-:Y:S02]  /*7090*/  FSEL R140, R140, -INF , !P6 ;  /* 0xff8000008c8c7808 */ /* 0x008fe40007000000 */
[----:B-1----:R-:W-:Y:S01]  /*70a0*/  FSEL R151, R151, -INF , !P0 ;  /* 0xff80000097977808 */ /* 0x002fe20004000000 */
        /* <DEDUP_REMOVED lines=101> */
.L_x_543:
[----:B------:R-:W-:Y:S05]  /*7700*/  BSYNC B0 ;  /* 0x0000000000007941 */ /* 0x000fea0003800000 */
.L_x_542:
[----:B------:R-:W0:Y:S02]  /*7710*/  LDGDEPBAR ;  /* 0x00000000000079af */ /* 0x000e240000000000 */
.L_x_541:
[----:B--2---:R-:W-:Y:S01]  /*7720*/  FMNMX.FTZ R6, R3, R144, !PT ;  /* 0x0000009003067209 */ /* 0x004fe20007810000 */
        /* <DEDUP_REMOVED lines=51> */
[----:B------:R-:W-:-:S02]  /*7a60*/  FFMA.FTZ R145, R144, c[0x0][0x23c], -R154 ;  /* 0x00008f0090917a23 */ /* 0x000fc4000001089a */
[----:B------:R-:W-:Y:S01]  /*7a70*/  FFMA.FTZ R144, R5, c[0x0][0x23c], -R154 ;  /* 0x00008f0005907a23 */ /* 0x000fe2000001089a */
[----:B------:R-:W-:Y:S01]  /*7a80*/  FSEL R5, R134, RZ, P1 ;  /* 0x000000ff86057208 */ /* 0x000fe20000800000 */
[----:B------:R-:W-:Y:S02]  /*7a90*/  FFMA.FTZ R148, R4, c[0x0][0x23c], -R155 ;  /* 0x00008f0004947a23 */ /* 0x000fe4000001089b */
[----:B------:R-:W-:Y:S01]  /*7aa0*/  FADD.FTZ R6, R3, -R6 ;  /* 0x8000000603067221 */ /* 0x000fe20000010000 */
[----:B------:R-:W-:Y:S01]  /*7ab0*/  MUFU.EX2 R145, R145 ;  /* 0x0000009100917308 */ /* 0x000fe20000000800 */
[----:B------:R-:W-:Y:S02]  /*7ac0*/  FADD.FTZ R4, R132, -R5 ;  /* 0x8000000584047221 */ /* 0x000fe40000010000 */
[--C-:B------:R-:W-:Y:S02]  /*7ad0*/  FFMA.FTZ R149, R135, c[0x0][0x23c], -R155.reuse ;  /* 0x00008f0087957a23 */ /* 0x100fe4000001089b */
[----:B------:R-:W-:-:S02]  /*7ae0*/  FFMA.FTZ R147, R18, c[0x0][0x23c], -R155 ;  /* 0x00008f0012937a23 */ /* 0x000fc4000001089b */
[--C-:B------:R-:W-:Y:S01]  /*7af0*/  FFMA.FTZ R146, R146, c[0x0][0x23c], -R155.reuse ;  /* 0x00008f0092927a23 */ /* 0x100fe2000001089b */
[----:B------:R-:W-:Y:S01]  /*7b00*/  MUFU.EX2 R148, R148 ;  /* 0x0000009400947308 */ /* 0x000fe20000000800 */
[--C-:B------:R-:W-:Y:S01]  /*7b10*/  FFMA.FTZ R135, R31, c[0x0][0x23c], -R154.reuse ;  /* 0x00008f001f877a23 */ /* 0x100fe2000001089a */
[----:B------:R-:W1:Y:S01]  /*7b20*/  LDSM.16.MT88.4 R16, [R200+0xc000] ;  /* 0x00c00000c810783b */ /* 0x000e620000004200 */
[----:B------:R-:W-:Y:S02]  /*7b30*/  FFMA.FTZ R132, R29, c[0x0][0x23c], -R154 ;  /* 0x00008f001d847a23 */ /* 0x000fe4000001089a */
[----:B------:R-:W-:Y:S01]  /*7b40*/  FMUL.FTZ R152, R4, c[0x0][0x23c] ;  /* 0x00008f0004987a20 */ /* 0x000fe20000410000 */
[----:B------:R-:W-:Y:S01]  /*7b50*/  LDSM.16.MT88.4 R28, [R196+0xc800] ;  /* 0x00c80000c41c783b */ /* 0x000fe20000004200 */
[----:B------:R-:W-:Y:S01]  /*7b60*/  FMUL.FTZ R150, R6, c[0x0][0x23c] ;  /* 0x00008f0006967a20 */ /* 0x000fe20000410000 */
        /* <DEDUP_REMOVED lines=8> */
[--C-:B------:R-:W-:Y:S01]  /*7bf0*/  FFMA.FTZ R161, R23, c[0x0][0x23c], -R154.reuse ;  /* 0x00008f0017a17a23 */ /* 0x100fe2000001089a */
[----:B------:R-:W-:Y:S01]  /*7c00*/  LDSM.16.MT88.4 R24, [R200+0xe800] ;  /* 0x00e80000c818783b */ /* 0x000fe20000004200 */
[----:B------:R-:W-:Y:S01]  /*7c10*/  FFMA.FTZ R166, R21, c[0x0][0x23c], -R154 ;  /* 0x00008f0015a67a23 */ /* 0x000fe2000001089a */
[----:B------:R-:W3:Y:S01]  /*7c20*/  MUFU.EX2 R146, R146 ;  /* 0x0000009200927308 */ /* 0x000ee20000000800 */
[----:B--2---:R-:W-:Y:S01]  /*7c30*/  F2FP.BF16.PACK_AB R4, R148, R149 ;  /* 0x000000959404723e */ /* 0x004fe200000010ff */
[----:B------:R-:W-:Y:S01]  /*7c40*/  LDSM.16.MT88.4 R20, [R198+0xe800] ;  /* 0x00e80000c614783b */ /* 0x000fe20000004200 */
[----:B------:R-:W-:-:S02]  /*7c50*/  FFMA.FTZ R171, R174, c[0x0][0x23c], -R155 ;  /* 0x00008f00aeab7a23 */ /* 0x000fc4000001089b */
[--C-:B------:R-:W-:Y:S02]  /*7c60*/  FFMA.FTZ R173, R168, c[0x0][0x23c], -R155.reuse ;  /* 0x00008f00a8ad7a23 */ /* 0x100fe4000001089b */
[--C-:B------:R-:W-:Y:S01]  /*7c70*/  FFMA.FTZ R172, R172, c[0x0][0x23c], -R155.reuse ;  /* 0x00008f00acac7a23 */ /* 0x100fe2000001089b */
[----:B------:R-:W2:Y:S01]  /*7c80*/  MUFU.EX2 R144, R144 ;  /* 0x0000009000907308 */ /* 0x000ea20000000800 */
[----:B------:R-:W-:Y:S02]  /*7c90*/  FFMA.FTZ R170, R170, c[0x0][0x23c], -R155 ;  /* 0x00008f00aaaa7a23 */ /* 0x000fe4000001089b */
[--C-:B------:R-:W-:Y:S02]  /*7ca0*/  FFMA.FTZ R168, R169, c[0x0][0x23c], -R154.reuse ;  /* 0x00008f00a9a87a23 */ /* 0x100fe4000001089a */
[--C-:B------:R-:W-:Y:S02]  /*7cb0*/  FFMA.FTZ R167, R167, c[0x0][0x23c], -R154.reuse ;  /* 0x00008f00a7a77a23 */ /* 0x100fe4000001089a */
[--C-:B------:R-:W-:Y:S01]  /*7cc0*/  FFMA.FTZ R165, R165, c[0x0][0x23c], -R154.reuse ;  /* 0x00008f00a5a57a23 */ /* 0x100fe2000001089a */
[----:B------:R-:W-:Y:S01]  /*7cd0*/  MUFU.EX2 R135, R135 ;  /* 0x0000008700877308 */ /* 0x000fe20000000800 */
[----:B---3--:R-:W-:Y:S01]  /*7ce0*/  F2FP.BF16.PACK_AB R6, R146, R147 ;  /* 0x000000939206723e */ /* 0x008fe200000010ff */
[----:B------:R-:W-:-:S02]  /*7cf0*/  FFMA.FTZ R174, R163, c[0x0][0x23c], -R154 ;  /* 0x00008f00a3ae7a23 */ /* 0x000fc4000001089a */
[--C-:B------:R-:W-:Y:S02]  /*7d00*/  FFMA.FTZ R163, R156, c[0x0][0x23c], -R155.reuse ;  /* 0x00008f009ca37a23 */ /* 0x100fe4000001089b */
[--C-:B------:R-:W-:Y:S02]  /*7d10*/  FFMA.FTZ R158, R158, c[0x0][0x23c], -R155.reuse ;  /* 0x00008f009e9e7a23 */ /* 0x100fe4000001089b */
[----:B------:R-:W3:Y:S01]  /*7d20*/  MUFU.EX2 R132, R132 ;  /* 0x0000008400847308 */ /* 0x000ee20000000800 */
[----:B--2---:R-:W-:Y:S01]  /*7d30*/  F2FP.BF16.PACK_AB R5, R144, R145 ;  /* 0x000000919005723e */ /* 0x004fe200000010ff */
[----:B------:R-:W-:Y:S02]  /*7d40*/  FFMA.FTZ R156, R142, c[0x0][0x23c], -R155 ;  /* 0x00008f008e9c7a23 */ /* 0x000fe4000001089b */
[--C-:B------:R-:W-:Y:S02]  /*7d50*/  FFMA.FTZ R153, R153, c[0x0][0x23c], -R154.reuse ;  /* 0x00008f0099997a23 */ /* 0x100fe4000001089a */
[----:B------:R-:W-:-:S02]  /*7d60*/  FFMA.FTZ R176, R141, c[0x0][0x23c], -R154 ;  /* 0x00008f008db07a23 */ /* 0x000fc4000001089a */
        /* <DEDUP_REMOVED lines=38> */
[----:B------:R-:W-:Y:S01]  /*7fd0*/  FMUL.FTZ R109, R109, R152 ;  /* 0x000000986d6d7220 */ /* 0x000fe20000410000 */
[----:B------:R-:W1:Y:S01]  /*7fe0*/  LDSM.16.MT88.4 R16, [R196+0xc000] ;  /* 0x00c00000c410783b */ /* 0x000e620000004200 */
        /* <DEDUP_REMOVED lines=27> */
[----:B------:R-:W2:Y:S01]  /*81a0*/  MUFU.EX2 R172, R172 ;  /* 0x000000ac00ac7308 */ /* 0x000ea20000000800 */
[----:B------:R-:W-:Y:S02]  /*81b0*/  FMUL.FTZ R103, R103, R150 ;  /* 0x0000009667677220 */ /* 0x000fe40000410000 */
        /* <DEDUP_REMOVED lines=8> */
[----:B------:R-:W-:Y:S01]  /*8240*/  FMUL.FTZ R49, R49, R152 ;  /* 0x0000009831317220 */ /* 0x000fe20000410000 */
[----:B------:R-:W1:Y:S01]  /*8250*/  LDSM.16.MT88.4 R16, [R197+0xe000] ;  /* 0x00e00000c510783b */ /* 0x000e620000004200 */
        /* <DEDUP_REMOVED lines=94> */
[----:B----4-:R-:W-:Y:S01]  /*8840*/  F2FP.BF16.PACK_AB R5, R164, R159 ;  /* 0x0000009fa405723e */ /* 0x010fe200000010ff */
[----:B------:R-:W-:Y:S01]  /*8850*/  FADD.FTZ R159, R159, R132 ;  /* 0x000000849f9f7221 */ /* 0x000fe20000010000 */
[----:B------:R-:W-:Y:S01]  /*8860*/  F2FP.BF16.PACK_AB R6, R162, R157 ;  /* 0x0000009da206723e */ /* 0x000fe200000010ff */
[----:B------:R-:W-:Y:S01]  /*8870*/  FADD.FTZ R160, R160, R3 ;  /* 0x00000003a0a07221 */ /* 0x000fe20000010000 */
[----:B------:R-:W-:Y:S01]  /*8880*/  F2FP.BF16.PACK_AB R7, R166, R161 ;  /* 0x000000a1a607723e */ /* 0x000fe200000010ff */
[----:B------:R-:W-:Y:S01]  /*8890*/  FADD.FTZ R164, R164, R159 ;  /* 0x0000009fa4a47221 */ /* 0x000fe20000010000 */
[-C--:B------:R-:W-:Y:S01]  /*88a0*/  MOV R132, R134.reuse ;  /* 0x0000008600847202 */ /* 0x080fe20000000f00 */
[----:B------:R-:W-:Y:S01]  /*88b0*/  FADD.FTZ R157, R157, R160 ;  /* 0x000000a09d9d7221 */ /* 0x000fe20000010000 */
[----:B------:R-:W-:Y:S01]  /*88c0*/  @P4 MOV R132, R134 ;  /* 0x0000008600844202 */ /* 0x000fe20000000f00 */
[----:B------:R-:W-:Y:S01]  /*88d0*/  FADD.FTZ R3, R161, R164 ;  /* 0x000000a4a1037221 */ /* 0x000fe20000010000 */
[----:B------:R-:W-:Y:S01]  /*88e0*/  MOV R135, R0 ;  /* 0x0000000000877202 */ /* 0x000fe20000000f00 */
[----:B---3--:R-:W-:Y:S01]  /*88f0*/  HMMA.16816.F32.BF16 R128, R4, R12, R128 ;  /* 0x0000000c0480723c */ /* 0x008fe20000041880 */
[----:B------:R-:W-:-:S02]  /*8900*/  FADD.FTZ R162, R162, R157 ;  /* 0x0000009da2a27221 */ /* 0x000fc40000010000 */
[----:B------:R-:W-:-:S05]  /*8910*/  FADD.FTZ R3, R166, R3 ;  /* 0x00000003a6037221 */ /* 0x000fca0000010000 */
        /* <DEDUP_REMOVED lines=50> */
[C---:B--2---:R-:W-:Y:S08]  /*8c40*/  HMMA.16816.F32.BF16 R60, R4.reuse, R12, R60 ;  /* 0x0000000c043c723c */ /* 0x044ff0000004183c */
        /* <DEDUP_REMOVED lines=23> */
[----:B------:R-:W-:Y:S01]  /*8dc0*/  HMMA.16816.F32.BF16 R88, R4, R18, R88 ;  /* 0x000000120458723c */ /* 0x000fe20000041858 */
[----:B------:R-:W-:Y:S06]  /*8dd0*/  LDSM.16.MT88.4 R16, [R196+0xf800] ;  /* 0x00f80000c410783b */ /* 0x000fec0000004200 */
        /* <DEDUP_REMOVED lines=17> */
[----:B------:R-:W-:-:S02]  /*8ef0*/  FADD.FTZ R3, R172, R171 ;  /* 0x000000abac037221 */ /* 0x000fc40000010000 */
[----:B------:R-:W-:Y:S02]  /*8f00*/  FADD.FTZ R8, R167, R8 ;  /* 0x00000008a7087221 */ /* 0x000fe40000010000 */
[----:B------:R-:W-:Y:S01]  /*8f10*/  FADD.FTZ R170, R170, R3 ;  /* 0x00000003aaaa7221 */ /* 0x000fe20000010000 */
[-C--:B------:R-:W-:Y:S01]  /*8f20*/  MOV R3, R2.reuse ;  /* 0x0000000200037202 */ /* 0x080fe20000000f00 */
[----:B------:R-:W-:Y:S01]  /*8f30*/  FADD.FTZ R165, R165, R8 ;  /* 0x00000008a5a57221 */ /* 0x000fe20000010000 */
[----:B------:R-:W-:Y:S01]  /*8f40*/  HMMA.16816.F32.BF16 R112, R4, R136, R112 ;  /* 0x000000880470723c */ /* 0x000fe20000041870 */
[----:B------:R-:W-:Y:S01]  /*8f50*/  FADD.FTZ R173, R173, R170 ;  /* 0x000000aaadad7221 */ /* 0x000fe20000010000 */
[----:B------:R-:W-:Y:S01]  /*8f60*/  @P4 MOV R3, R2 ;  /* 0x0000000200034202 */ /* 0x000fe20000000f00 */
        /* <DEDUP_REMOVED lines=25> */
.L_x_540:
[----:B------:R-:W-:-:S07]  /*9100*/  IADD3 R219, R135, -0x1, RZ ;  /* 0xffffffff87db7810 */ /* 0x000fce0007ffe0ff */
.L_x_544:
        /* <DEDUP_REMOVED lines=8> */
[----:B------:R-:W-:Y:S01]  /*9190*/  ULDC.64 UR4, c[0x0][0x118] ;  /* 0x0000460000047ab9 */ /* 0x000fe20000000a00 */
[----:B------:R-:W-:Y:S05]  /*91a0*/  BRA `(.L_x_546) ;  /* 0x0000064000007947 */ /* 0x000fea0003800000 */
.L_x_548:
        /* <DEDUP_REMOVED lines=8> */
[----:B------:R-:W-:Y:S01]  /*9230*/  IMAD.IADD R3, R5, 0x1, R3 ;  /* 0x0000000105037824 */ /* 0x000fe200078e0203 */
[----:B------:R-:W-:Y:S04]  /*9240*/  IADD3 R5, P1, R208, R7, RZ ;  /* 0x00000007d0057210 */ /* 0x000fe80007f3e0ff */
[----:B------:R-:W-:Y:S02]  /*9250*/  LEA.HI.X R4, R4, R223, R3, 0x6, P0 ;  /* 0x000000df04047211 */ /* 0x000fe400000f3403 */
[C---:B------:R-:W-:Y:S02]  /*9260*/  @!P4 LEA R10, P0, R7.reuse, c[0x0][0x168], 0x1 ;  /* 0x00005a00070aca11 */ /* 0x040fe400078008ff */
[--C-:B------:R-:W-:Y:S01]  /*9270*/  @!P3 LEA.HI.X R9, R7, c[0x0][0x16c], R4.reuse, 0x1, P6 ;  /* 0x00005b000709ba11 */ /* 0x100fe200030f0c04 */
[--C-:B------:R-:W-:Y:S01]  /*9280*/  IMAD.X R2, R207, 0x1, R4.reuse, P1 ;  /* 0x00000001cf027824 */ /* 0x100fe200008e0604 */
[C-C-:B------:R-:W-:Y:S02]  /*9290*/  @!P4 LEA.HI.X R11, R7.reuse, c[0x0][0x16c], R4.reuse, 0x1, P0 ;  /* 0x00005b00070bca11 */ /* 0x140fe400000f0c04 */
[----:B------:R-:W-:Y:S02]  /*92a0*/  @!P2 LEA R6, P1, R7, c[0x0][0x168], 0x1 ;  /* 0x00005a000706aa11 */ /* 0x000fe400078208ff */
[----:B------:R-:W-:Y:S01]  /*92b0*/  @!P3 LEA R14, P6, R5, c[0x0][0x168], 0x1 ;  /* 0x00005a00050eba11 */ /* 0x000fe200078c08ff */
[----:B------:R-:W-:Y:S01]  /*92c0*/  @!PT LDS RZ, [RZ] ;  /* 0x00000000fffff984 */ /* 0x000fe20000000800 */
[----:B------:R-:W-:Y:S01]  /*92d0*/  @!PT LDS RZ, [RZ] ;  /* 0x00000000fffff984 */ /* 0x000fe20000000800 */
[----:B------:R-:W-:Y:S01]  /*92e0*/  @!PT LDS RZ, [RZ] ;  /* 0x00000000fffff984 */ /* 0x000fe20000000800 */
[----:B------:R1:W-:Y:S01]  /*92f0*/  @!P4 LDGSTS.E.BYPASS.LTC128B.128 [R215+0x6000], [R10.64] ;  /* 0x060000000ad7cfae */ /* 0x0003e2000b901d44 */
[----:B------:R-:W-:Y:S02]  /*9300*/  @!P2 LEA.HI.X R7, R7, c[0x0][0x16c], R4, 0x1, P1 ;  /* 0x00005b000707aa11 */ /* 0x000fe400008f0c04 */
[C---:B------:R-:W-:Y:S01]  /*9310*/  @!P4 LEA R18, P1, R5.reuse, c[0x0][0x168], 0x1 ;  /* 0x00005a000512ca11 */ /* 0x040fe200078208ff */
[----:B------:R1:W-:Y:S01]  /*9320*/  @P3 STS.128 [R215+0x8000], RZ ;  /* 0x008000ffd7003388 */ /* 0x0003e20000000c00 */
[C-C-:B------:R-:W-:Y:S02]  /*9330*/  @!P3 LEA.HI.X R15, R5.reuse, c[0x0][0x16c], R2.reuse, 0x1, P6 ;  /* 0x00005b00050fba11 */ /* 0x140fe400030f0c02 */
[--C-:B------:R-:W-:Y:S01]  /*9340*/  @!P4 LEA.HI.X R19, R5, c[0x0][0x16c], R2.reuse, 0x1, P1 ;  /* 0x00005b000513ca11 */ /* 0x100fe200008f0c02 */
[----:B------:R-:W-:Y:S01]  /*9350*/  @!PT LDS RZ, [RZ] ;  /* 0x00000000fffff984 */ /* 0x000fe20000000800 */
[----:B------:R-:W-:Y:S01]  /*9360*/  @!PT LDS RZ, [RZ] ;  /* 0x00000000fffff984 */ /* 0x000fe20000000800 */
[----:B------:R-:W-:Y:S01]  /*9370*/  @!PT LDS RZ, [RZ] ;  /* 0x00000000fffff984 */ /* 0x000fe20000000800 */
[----:B------:R1:W-:Y:S01]  /*9380*/  @!P3 LDGSTS.E.BYPASS.LTC128B.128 [R215+0x8000], [R8.64+0x80] ;  /* 0x0800008008d7bfae */ /* 0x0003e2000b901d44 */
[C---:B------:R-:W-:Y:S03]  /*9390*/  IADD3 R3, P0, R208.reuse, R5, RZ ;  /* 0x00000005d0037210 */ /* 0x040fe60007f1e0ff */
[----:B------:R1:W-:Y:S01]  /*93a0*/  @P2 STS.128 [R215+0xa000], RZ ;  /* 0x00a000ffd7002388 */ /* 0x0003e20000000c00 */
[----:B------:R-:W-:Y:S01]  /*93b0*/  @!P4 LEA R16, P1, R3, c[0x0][0x168], 0x1 ;  /* 0x00005a000310ca11 */ /* 0x000fe200078208ff */
[--C-:B------:R-:W-:Y:S01]  /*93c0*/  IMAD.X R4, R207, 0x1, R2.reuse, P0 ;  /* 0x00000001cf047824 */ /* 0x100fe200000e0602 */
[----:B------:R-:W-:Y:S01]  /*93d0*/  @!P2 LEA R12, P0, R5, c[0x0][0x168], 0x1 ;  /* 0x00005a00050caa11 */ /* 0x000fe200078008ff */
[----:B------:R-:W-:Y:S01]  /*93e0*/  @!PT LDS RZ, [RZ] ;  /* 0x00000000fffff984 */ /* 0x000fe20000000800 */
[----:B------:R-:W-:Y:S01]  /*93f0*/  @!PT LDS RZ, [RZ] ;  /* 0x00000000fffff984 */ /* 0x000fe20000000800 */
[----:B------:R-:W-:Y:S01]  /*9400*/  @!PT LDS RZ, [RZ] ;  /* 0x00000000fffff984 */ /* 0x000fe20000000800 */
[----:B------:R1:W-:Y:S01]  /*9410*/  @!P2 LDGSTS.E.BYPASS.LTC128B.128 [R215+0xa000], [R6.64+0x100] ;  /* 0x0a00010006d7afae */ /* 0x0003e2000b901d44 */
[----:B------:R-:W-:Y:S02]  /*9420*/  @!P3 LEA R22, P6, R3, c[0x0][0x168], 0x1 ;  /* 0x00005a000316ba11 */ /* 0x000fe400078c08ff */
[----:B------:R-:W-:Y:S01]  /*9430*/  @!P2 LEA.HI.X R13, R5, c[0x0][0x16c], R2, 0x1, P0 ;  /* 0x00005b00050daa11 */ /* 0x000fe200000f0c02 */
[----:B------:R1:W-:Y:S01]  /*9440*/  @P4 STS.128 [R215+0x6800], RZ ;  /* 0x006800ffd7004388 */ /* 0x0003e20000000c00 */
[C-C-:B------:R-:W-:Y:S02]  /*9450*/  @!P4 LEA.HI.X R17, R3.reuse, c[0x0][0x16c], R4.reuse, 0x1, P1 ;  /* 0x00005b000311ca11 */ /* 0x140fe400008f0c04 */
[C-C-:B------:R-:W-:Y:S01]  /*9460*/  @!P3 LEA.HI.X R23, R3.reuse, c[0x0][0x16c], R4.reuse, 0x1, P6 ;  /* 0x00005b000317ba11 */ /* 0x140fe200030f0c04 */
[----:B------:R-:W-:Y:S01]  /*9470*/  @!PT LDS RZ, [RZ] ;  /* 0x00000000fffff984 */ /* 0x000fe20000000800 */
[----:B------:R-:W-:Y:S01]  /*9480*/  @!PT LDS RZ, [RZ] ;  /* 0x00000000fffff984 */ /* 0x000fe20000000800 */
[----:B------:R-:W-:Y:S01]  /*9490*/  @!PT LDS RZ, [RZ] ;  /* 0x00000000fffff984 */ /* 0x000fe20000000800 */
[----:B------:R1:W-:Y:S01]  /*94a0*/  @!P4 LDGSTS.E.BYPASS.LTC128B.128 [R215+0x6800], [R18.64] ;  /* 0x0680000012d7cfae */ /* 0x0003e2000b901d44 */
[C---:B------:R-:W-:Y:S02]  /*94b0*/  @!P2 LEA R20, P1, R3.reuse, c[0x0][0x168], 0x1 ;  /* 0x00005a000314aa11 */ /* 0x040fe400078208ff */
[----:B------:R-:W-:Y:S01]  /*94c0*/  IADD3 R2, P0, R208, R3, RZ ;  /* 0x00000003d0027210 */ /* 0x000fe20007f1e0ff */
[----:B------:R1:W-:Y:S01]  /*94d0*/  @P3 STS.128 [R215+0x8800], RZ ;  /* 0x008800ffd7003388 */ /* 0x0003e20000000c00 */
[--C-:B------:R-:W-:Y:S02]  /*94e0*/  @!P2 LEA.HI.X R21, R3, c[0x0][0x16c], R4.reuse, 0x1, P1 ;  /* 0x00005b000315aa11 */ /* 0x100fe400008f0c04 */
[C---:B------:R-:W-:Y:S01]  /*94f0*/  @!P4 LEA R24, P6, R2.reuse, c[0x0][0x168], 0x1 ;  /* 0x00005a000218ca11 */ /* 0x040fe200078c08ff */
[----:B------:R-:W-:Y:S01]  /*9500*/  @!PT LDS RZ, [RZ] ;  /* 0x00000000fffff984 */ /* 0x000fe20000000800 */
[----:B------:R-:W-:Y:S01]  /*9510*/  @!PT LDS RZ, [RZ] ;  /* 0x00000000fffff984 */ /* 0x000fe20000000800 */
[----:B------:R-:W-:Y:S01]  /*9520*/  @!PT LDS RZ, [RZ] ;  /* 0x00000000fffff984 */ /* 0x000fe20000000800 */
[----:B------:R1:W-:Y:S01]  /*9530*/  @!P3 LDGSTS.E.BYPASS.LTC128B.128 [R215+0x8800], [R14.64+0x80] ;  /* 0x088000800ed7bfae */ /* 0x0003e2000b901d44 */
[C---:B------:R-:W-:Y:S01]  /*9540*/  @!P3 LEA R26, P1, R2.reuse, c[0x0][0x168], 0x1 ;  /* 0x00005a00021aba11 */ /* 0x040fe200078208ff */
[----:B------:R-:W-:Y:S01]  /*9550*/  IMAD.X R3, R207, 0x1, R4, P0 ;  /* 0x00000001cf037824 */ /* 0x000fe200000e0604 */
[C---:B------:R-:W-:Y:S01]  /*9560*/  @!P2 LEA R4, P0, R2.reuse, c[0x0][0x168], 0x1 ;  /* 0x00005a000204aa11 */ /* 0x040fe200078008ff */
[----:B------:R1:W-:Y:S03]  /*9570*/  @P2 STS.128 [R215+0xa800], RZ ;  /* 0x00a800ffd7002388 */ /* 0x0003e60000000c00 */
[C-C-:B------:R-:W-:Y:S01]  /*9580*/  @!P4 LEA.HI.X R25, R2.reuse, c[0x0][0x16c], R3.reuse, 0x1, P6 ;  /* 0x00005b000219ca11 */ /* 0x140fe200030f0c03 */
        /* <DEDUP_REMOVED lines=38> */
.L_x_546:
[----:B------:R-:W-:Y:S04]  /*97f0*/  DEPBAR.LE SB0, 0x0 ;  /* 0x000080000000791a */ /* 0x000fe80000000000 */
[----:B------:R-:W-:Y:S01]  /*9800*/  BAR.SYNC.DEFER_BLOCKING 0x0 ;  /* 0x0000000000007b1d */ /* 0x000fe20000010000 */
[----:B------:R-:W-:Y:S01]  /*9810*/  SHF.R.S32.HI R2, RZ, 0x1f, R219 ;  /* 0x0000001fff027819 */ /* 0x000fe200000114db */
[----:B------:R-:W-:Y:S02]  /*9820*/  IMAD R3, R209, R219, RZ ;  /* 0x000000dbd1037224 */ /* 0x000fe400078e02ff */
[-C--:B------:R-:W-:Y:S04]  /*9830*/  IMAD.WIDE.U32 R232, R219, R210.reuse, R228 ;  /* 0x000000d2dbe87225 */ /* 0x080fe800078e00e4 */
[----:B------:R-:W-:Y:S01]  /*9840*/  IMAD R3, R2, R210, R3 ;  /* 0x000000d202037224 */ /* 0x000fe200078e0203 */
[C---:B------:R-:W-:Y:S02]  /*9850*/  @!P4 LEA R242, P6, R232.reuse, c[0x0][0x170], 0x1 ;  /* 0x00005c00e8f2ca11 */ /* 0x040fe400078c08ff */
[C---:B------:R-:W-:Y:S02]  /*9860*/  @!P3 LEA R238, P5, R232.reuse, c[0x0][0x170], 0x1 ;  /* 0x00005c00e8eeba11 */ /* 0x040fe400078a08ff */
[----:B------:R-:W-:Y:S02]  /*9870*/  IADD3 R132, R233, R3, RZ ;  /* 0x00000003e9847210 */ /* 0x000fe40007ffe0ff */
[C---:B------:R-:W-:Y:S02]  /*9880*/  @!P2 LEA R236, P1, R232.reuse, c[0x0][0x170], 0x1 ;  /* 0x00005c00e8ecaa11 */ /* 0x040fe400078208ff */
[C-C-:B------:R-:W-:Y:S02]  /*9890*/  @!P4 LEA.HI.X R243, R232.reuse, c[0x0][0x174], R132.reuse, 0x1, P6 ;  /* 0x00005d00e8f3ca11 */ /* 0x140fe400030f0c84 */
[C-C-:B------:R-:W-:Y:S02]  /*98a0*/  @!P3 LEA.HI.X R239, R232.reuse, c[0x0][0x174], R132.reuse, 0x1, P5 ;  /* 0x00005d00e8efba11 */ /* 0x140fe400028f0c84 */
[----:B------:R-:W-:Y:S02]  /*98b0*/  @!P2 LEA.HI.X R237, R232, c[0x0][0x174], R132, 0x1, P1 ;  /* 0x00005d00e8edaa11 */ /* 0x000fe400008f0c84 */
[C---:B------:R-:W-:Y:S01]  /*98c0*/  IADD3 R233, P0, R212.reuse, R232, RZ ;  /* 0x000000e8d4e97210 */ /* 0x040fe20007f1e0ff */
[----:B------:R-:W-:Y:S03]  /*98d0*/  @P4 STS.128 [R215+0xc000], RZ ;  /* 0x00c000ffd7004388 */ /* 0x000fe60000000c00 */
[----:B------:R-:W-:Y:S02]  /*98e0*/  @!P4 LEA R240, P6, R233, c[0x0][0x170], 0x1 ;  /* 0x00005c00e9f0ca11 */ /* 0x000fe400078c08ff */
[----:B------:R-:W-:Y:S01]  /*98f0*/  IADD3.X R132, R211, R132, RZ, P0, !PT ;  /* 0x00000084d3847210 */ /* 0x000fe200007fe4ff */
        /* <DEDUP_REMOVED lines=8> */
[C---:B------:R-:W-:Y:S02]  /*9980*/  @!P2 LEA R232, P0, R233.reuse, c[0x0][0x170], 0x1 ;  /* 0x00005c00e9e8aa11 */ /* 0x040fe400078008ff */
[C---:B------:R-:W-:Y:S02]  /*9990*/  IADD3 R133, P5, R212.reuse, R233, RZ ;  /* 0x000000e9d4857210 */ /* 0x040fe40007fbe0ff */
[----:B------:R-:W-:Y:S01]  /*99a0*/  @!P2 LEA.HI.X R233, R233, c[0x0][0x174], R132, 0x1, P0 ;  /* 0x00005d00e9e9aa11 */ /* 0x000fe200000f0c84 */
[----:B------:R-:W-:Y:S01]  /*99b0*/  @!PT LDS RZ, [RZ] ;  /* 0x00000000fffff984 */ /* 0x000fe20000000800 */
[----:B------:R-:W-:Y:S01]  /*99c0*/  @!PT LDS RZ, [RZ] ;  /* 0x00000000fffff984 */ /* 0x000fe20000000800 */
[----:B------:R-:W-:Y:S01]  /*99d0*/  @!PT LDS RZ, [RZ] ;  /* 0x00000000fffff984 */ /* 0x000fe20000000800 */
[----:B------:R2:W-:Y:S01]  /*99e0*/  @!P3 LDGSTS.E.BYPASS.LTC128B.128 [R215+0xe000], [R238.64+0x80] ;  /* 0x0e000080eed7bfae */ /* 0x0005e2000b901d44 */
[----:B------:R-:W-:Y:S02]  /*99f0*/  @!P4 LEA R18, P1, R133, c[0x0][0x170], 0x1 ;  /* 0x00005c008512ca11 */ /* 0x000fe400078208ff */
[----:B------:R-:W-:Y:S02]  /*9a00*/  IADD3.X R132, R211, R132, RZ, P5, !PT ;  /* 0x00000084d3847210 */ /* 0x000fe40002ffe4ff */
[C---:B------:R-:W-:Y:S01]  /*9a10*/  @!P3 LEA R248, P0, R133.reuse, c[0x0][0x170], 0x1 ;  /* 0x00005c0085f8ba11 */ /* 0x040fe200078008ff */
[----:B------:R-:W-:Y:S01]  /*9a20*/  @P2 STS.128 [R215+0x10000], RZ ;  /* 0x010000ffd7002388 */ /* 0x000fe20000000c00 */
[C-C-:B------:R-:W-:Y:S02]  /*9a30*/  @!P4 LEA.HI.X R19, R133.reuse, c[0x0][0x174], R132.reuse, 0x1, P1 ;  /* 0x00005d008513ca11 */ /* 0x140fe400008f0c84 */
[C-C-:B------:R-:W-:Y:S02]  /*9a40*/  @!P3 LEA.HI.X R249, R133.reuse, c[0x0][0x174], R132.reuse, 0x1, P0 ;  /* 0x00005d0085f9ba11 */ /* 0x140fe400000f0c84 */
[C---:B------:R-:W-:Y:S01]  /*9a50*/  @!P2 LEA R246, P5, R133.reuse, c[0x0][0x170], 0x1 ;  /* 0x00005c0085f6aa11 */ /* 0x040fe200078a08ff */
[----:B------:R-:W-:Y:S01]  /*9a60*/  @!PT LDS RZ, [RZ] ;  /* 0x00000000fffff984 */ /* 0x000fe20000000800 */
[----:B------:R-:W-:Y:S01]  /*9a70*/  @!PT LDS RZ, [RZ] ;  /* 0x00000000fffff984 */ /* 0x000fe20000000800 */
[----:B------:R-:W-:Y:S01]  /*9a80*/  @!PT LDS RZ, [RZ] ;  /* 0x00000000fffff984 */ /* 0x000fe20000000800 */
[----:B------:R3:W-:Y:S01]  /*9a90*/  @!P2 LDGSTS.E.BYPASS.LTC128B.128 [R215+0x10000], [R236.64+0x100] ;  /* 0x10000100ecd7afae */ /* 0x0007e2000b901d44 */
[----:B------:R-:W-:Y:S02]  /*9aa0*/  IADD3 R3, P6, R212, R133, RZ ;  /* 0x00000085d4037210 */ /* 0x000fe40007fde0ff */
[----:B------:R-:W-:Y:S02]  /*9ab0*/  @!P2 LEA.HI.X R247, R133, c[0x0][0x174], R132, 0x1, P5 ;  /* 0x00005d0085f7aa11 */ /* 0x000fe400028f0c84 */
[----:B------:R-:W-:Y:S01]  /*9ac0*/  IADD3.X R2, R211, R132, RZ, P6, !PT ;  /* 0x00000084d3027210 */ /* 0x000fe200037fe4ff */
[----:B------:R-:W-:Y:S01]  /*9ad0*/  @P4 STS.128 [R215+0xc800], RZ ;  /* 0x00c800ffd7004388 */ /* 0x000fe20000000c00 */
[C---:B------:R-:W-:Y:S02]  /*9ae0*/  @!P4 LEA R250, P6, R3.reuse, c[0x0][0x170], 0x1 ;  /* 0x00005c0003faca11 */ /* 0x040fe400078c08ff */
[C---:B------:R-:W-:Y:S02]  /*9af0*/  @!P3 LEA R244, P1, R3.reuse, c[0x0][0x170], 0x1 ;  /* 0x00005c0003f4ba11 */ /* 0x040fe400078208ff */
[C-C-:B------:R-:W-:Y:S01]  /*9b00*/  @!P4 LEA.HI.X R251, R3.reuse, c[0x0][0x174], R2.reuse, 0x1, P6 ;  /* 0x00005d0003fbca11 */ /* 0x140fe200030f0c02 */
[----:B------:R-:W-:Y:S01]  /*9b10*/  @!PT LDS RZ, [RZ] ;  /* 0x00000000fffff984 */ /* 0x000fe20000000800 */
[----:B------:R-:W-:Y:S01]  /*9b20*/  @!PT LDS RZ, [RZ] ;  /* 0x00000000fffff984 */ /* 0x000fe20000000800 */
[----:B------:R-:W-:Y:S01]  /*9b30*/  @!PT LDS RZ, [RZ] ;  /* 0x00000000fffff984 */ /* 0x000fe20000000800 */
[----:B------:R4:W-:Y:S01]  /*9b40*/  @!P4 LDGSTS.E.BYPASS.LTC128B.128 [R215+0xc800], [R240.64] ;  /* 0x0c800000f0d7cfae */ /* 0x0009e2000b901d44 */
[C-C-:B------:R-:W-:Y:S02]  /*9b50*/  @!P3 LEA.HI.X R245, R3.reuse, c[0x0][0x174], R2.reuse, 0x1, P1 ;  /* 0x00005d0003f5ba11 */ /* 0x140fe400008f0c02 */
[----:B-1----:R-:W-:Y:S02]  /*9b60*/  @!P2 LEA R242, P0, R3, c[0x0][0x170], 0x1 ;  /* 0x00005c0003f2aa11 */ /* 0x002fe400078008ff */
[----:B------:R-:W-:Y:S01]  /*9b70*/  ISETP.GT.AND P5, PT, R219, RZ, PT ;  /* 0x000000ffdb00720c */ /* 0x000fe20003fa4270 */
[----:B------:R-:W-:Y:S01]  /*9b80*/  @P3 STS.128 [R215+0xe800], RZ ;  /* 0x00e800ffd7003388 */ /* 0x000fe20000000c00 */
[----:B------:R-:W-:Y:S05]  /*9b90*/  @!P2 LEA.HI.X R243, R3, c[0x0][0x174], R2, 0x1, P0 ;  /* 0x00005d0003f3aa11 */ /* 0x000fea00000f0c02 */
        /* <DEDUP_REMOVED lines=195> */
[----:B------:R-:W2:Y:S01]  /*a7d0*/  MUFU.TANH R166, R3 ;  /* 0x0000000300a67308 */ /* 0x000ea20000002400 */
        /* <DEDUP_REMOVED lines=9> */
[----:B------:R2:W2:Y:S01]  /*a870*/  MUFU.TANH R169, R2 ;  /* 0x0000000200a97308 */ /* 0x0004a20000002400 */
[----:B------:R-:W-:Y:S02]  /*a880*/  FMUL.FTZ R251, R14, c[0x0][0x2ec] ;  /* 0x0000bb000efb7a20 */ /* 0x000fe40000410000 */
[----:B------:R-:W-:Y:S02]  /*a890*/  FMUL.FTZ R249, R15, c[0x0][0x2ec] ;  /* 0x0000bb000ff97a20 */ /* 0x000fe40000410000 */
[----:B------:R-:W-:Y:S02]  /*a8a0*/  FMUL.FTZ R246, R16, c[0x0][0x2ec] ;  /* 0x0000bb0010f67a20 */ /* 0x000fe40000410000 */
[----:B------:R-:W-:Y:S02]  /*a8b0*/  FMUL.FTZ R244, R17, c[0x0][0x2ec] ;  /* 0x0000bb0011f47a20 */ /* 0x000fe40000410000 */
[----:B------:R-:W-:Y:S01]  /*a8c0*/  FMUL.FTZ R247, R18, c[0x0][0x2ec] ;  /* 0x0000bb0012f77a20 */ /* 0x000fe20000410000 */
[----:B------:R2:W2:Y:S01]  /*a8d0*/  MUFU.TANH R170, R133 ;  /* 0x0000008500aa7308 */ /* 0x0004a20000002400 */
[C---:B-1----:R-:W-:Y:S03]  /*a8e0*/  HMMA.16816.F32.BF16 R28, R176.reuse, R136, R28 ;  /* 0x00000088b01c723c */ /* 0x042fe6000004181c */
[----:B------:R-:W-:Y:S02]  /*a8f0*/  FMUL.FTZ R245, R19, c[0x0][0x2ec] ;  /* 0x0000bb0013f57a20 */ /* 0x000fe40000410000 */
[----:B------:R-:W-:Y:S02]  /*a900*/  FMUL.FTZ R242, R20, c[0x0][0x2ec] ;  /* 0x0000bb0014f27a20 */ /* 0x000fe40000410000 */
[----:B----4-:R-:W-:Y:S01]  /*a910*/  FMUL.FTZ R240, R21, c[0x0][0x2ec] ;  /* 0x0000bb0015f07a20 */ /* 0x010fe20000410000 */
[----:B------:R-:W-:Y:S01]  /*a920*/  HMMA.16816.F32.BF16 R32, R176, R138, R32 ;  /* 0x0000008ab020723c */ /* 0x000fe20000041820 */
[----:B------:R-:W1:Y:S03]  /*a930*/  MUFU.TANH R252, R252 ;  /* 0x000000fc00fc7308 */ /* 0x000e660000002400 */
[----:B------:R-:W-:Y:S02]  /*a940*/  FMUL.FTZ R243, R22, c[0x0][0x2ec] ;  /* 0x0000bb0016f37a20 */ /* 0x000fe40000410000 */
[----:B------:R-:W-:Y:S02]  /*a950*/  FMUL.FTZ R241, R23, c[0x0][0x2ec] ;  /* 0x0000bb0017f17a20 */ /* 0x000fe40000410000 */
[----:B------:R-:W-:Y:S03]  /*a960*/  FMUL.FTZ R238, R24, c[0x0][0x2ec] ;  /* 0x0000bb0018ee7a20 */ /* 0x000fe60000410000 */
[----:B------:R-:W4:Y:S01]  /*a970*/  MUFU.TANH R250, R250 ;  /* 0x000000fa00fa7308 */ /* 0x000f220000002400 */
[----:B------:R-:W-:Y:S02]  /*a980*/  FMUL.FTZ R236, R25, c[0x0][0x2ec] ;  /* 0x0000bb0019ec7a20 */ /* 0x000fe40000410000 */
[----:B------:R-:W-:Y:S02]  /*a990*/  FMUL.FTZ R239, R26, c[0x0][0x2ec] ;  /* 0x0000bb001aef7a20 */ /* 0x000fe40000410000 */
[----:B------:R-:W-:Y:S02]  /*a9a0*/  FMUL.FTZ R237, R27, c[0x0][0x2ec] ;  /* 0x0000bb001bed7a20 */ /* 0x000fe40000410000 */
[----:B-----5:R-:W-:Y:S02]  /*a9b0*/  FMUL.FTZ R232, R28, c[0x0][0x2ec] ;  /* 0x0000bb001ce87a20 */ /* 0x020fe40000410000 */
[----:B------:R-:W-:Y:S01]  /*a9c0*/  FMUL.FTZ R234, R29, c[0x0][0x2ec] ;  /* 0x0000bb001dea7a20 */ /* 0x000fe20000410000 */
[----:B------:R-:W1:Y:S01]  /*a9d0*/  MUFU.TANH R248, R248 ;  /* 0x000000f800f87308 */ /* 0x000e620000002400 */
[----:B------:R-:W-:Y:S02]  /*a9e0*/  FMUL.FTZ R235, R30, c[0x0][0x2ec] ;  /* 0x0000bb001eeb7a20 */ /* 0x000fe40000410000 */
[----:B------:R-:W-:Y:S02]  /*a9f0*/  FMUL.FTZ R233, R31, c[0x0][0x2ec] ;  /* 0x0000bb001fe97a20 */ /* 0x000fe40000410000 */
[----:B------:R-:W-:Y:S02]  /*aa00*/  FMUL.FTZ R230, R32, c[0x0][0x2ec] ;  /* 0x0000bb0020e67a20 */ /* 0x000fe40000410000 */
[----:B------:R-:W-:Y:S02]  /*aa10*/  FMUL.FTZ R226, R33, c[0x0][0x2ec] ;  /* 0x0000bb0021e27a20 */ /* 0x000fe40000410000 */
[----:B---3--:R-:W-:Y:S01]  /*aa20*/  FMUL.FTZ R134, R34, c[0x0][0x2ec] ;  /* 0x0000bb0022867a20 */ /* 0x008fe20000410000 */
[----:B------:R-:W3:Y:S01]  /*aa30*/  MUFU.TANH R251, R251 ;  /* 0x000000fb00fb7308 */ /* 0x000ee20000002400 */
[----:B------:R-:W-:Y:S02]  /*aa40*/  FMUL.FTZ R132, R7, c[0x0][0x2ec] ;  /* 0x0000bb0007847a20 */ /* 0x000fe40000410000 */
[----:B------:R-:W-:Y:S02]  /*aa50*/  FMUL.FTZ R3, R10, c[0x0][0x2ec] ;  /* 0x0000bb000a037a20 */ /* 0x000fe40000410000 */
[----:B--2---:R-:W-:Y:S02]  /*aa60*/  FMUL.FTZ R2, R11, c[0x0][0x2ec] ;  /* 0x0000bb000b027a20 */ /* 0x004fe40000410000 */
[----:B------:R-:W-:Y:S03]  /*aa70*/  FMUL.FTZ R35, R35, c[0x0][0x2ec] ;  /* 0x0000bb0023237a20 */ /* 0x000fe60000410000 */
[----:B------:R2:W1:Y:S10]  /*aa80*/  MUFU.TANH R167, R132 ;  /* 0x0000008400a77308 */ /* 0x0004740000002400 */
        /* <DEDUP_REMOVED lines=24> */
.L_x_547:
        /* <DEDUP_REMOVED lines=67> */
[--C-:B------:R-:W-:Y:S01]  /*b040*/  FFMA.FTZ R172, R182, c[0x0][0x23c], -R145.reuse ;  /* 0x00008f00b6ac7a23 */ /* 0x100fe20000010891 */
[----:B------:R-:W-:Y:S01]  /*b050*/  LDSM.16.MT88.4 R164, [R200+0x11800] ;  /* 0x01180000c8a4783b */ /* 0x000fe20000004200 */
        /* <DEDUP_REMOVED lines=339> */
.L_x_545:
[----:B------:R-:W1:Y:S01]  /*c590*/  SHFL.BFLY PT, R2, R231, 0x2, 0x1f ;  /* 0x0c401f00e7027f89 */ /* 0x000e6200000e0000 */
[C---:B------:R-:W-:Y:S01]  /*c5a0*/  ISETP.NE.AND P0, PT, R213.reuse, -0x1, PT ;  /* 0xffffffffd500780c */ /* 0x040fe20003f05270 */
[----:B------:R-:W-:Y:S01]  /*c5b0*/  ULDC.64 UR4, c[0x0][0x118] ;  /* 0x0000460000047ab9 */ /* 0x000fe20000000a00 */
[----:B------:R-:W-:Y:S01]  /*c5c0*/  MOV R12, 0x3f800000 ;  /* 0x3f800000000c7802 */ /* 0x000fe20000000f00 */
[----:B------:R-:W2:Y:S01]  /*c5d0*/  SHFL.BFLY PT, R0, R227, 0x2, 0x1f ;  /* 0x0c401f00e3007f89 */ /* 0x000ea200000e0000 */
[----:B------:R-:W-:Y:S03]  /*c5e0*/  BSSY B0, `(.L_x_549) ;  /* 0x000014a000007945 */ /* 0x000fe60003800000 */
        /* <DEDUP_REMOVED lines=156> */
[----:B------:R-:W3:Y:S01]  /*cfb0*/  S2R R63, SR_CTAID.X ;  /* 0x00000000003f7919 */ /* 0x000ee20000002500 */
        /* <DEDUP_REMOVED lines=22> */
[----:B------:R-:W-:Y:S01]  /*d120*/  LOP3.LUT R13, R0, 0x3ffffffc, RZ, 0xc0, !PT ;  /* 0x3ffffffc000d7812 */ /* 0x000fe200078ec0ff */
[----:B------:R-:W-:Y:S01]  /*d130*/  IMAD.SHL.U32 R12, R9, 0x40, RZ ;  /* 0x00000040090c7824 */ /* 0x000fe200078e00ff */
[----:B------:R-:W-:Y:S02]  /*d140*/  SHF.R.S32.HI R0, RZ, 0x5, R4 ;  /* 0x00000005ff007819 */ /* 0x000fe40000011404 */
[----:B------:R-:W-:Y:S02]  /*d150*/  IADD3 R13, -R13, R6, RZ ;  /* 0x000000060d0d7210 */ /* 0x000fe40007ffe1ff */
[----:B------:R-:W-:Y:S02]  /*d160*/  LOP3.LUT R12, R12, 0x1c0, RZ, 0xc0, !PT ;  /* 0x000001c00c0c7812 */ /* 0x000fe400078ec0ff */
[----:B------:R-:W-:Y:S02]  /*d170*/  LOP3.LUT R4, R9, 0x1, RZ, 0xc0, !PT ;  /* 0x0000000109047812 */ /* 0x000fe400078ec0ff */
[----:B------:R-:W-:-:S02]  /*d180*/  LEA R13, R0, R13, 0x9 ;  /* 0x0000000d000d7211 */ /* 0x000fc400078e48ff */
[----:B------:R-:W-:Y:S02]  /*d190*/  LEA.HI R12, R12, R12, RZ, 0x1d ;  /* 0x0000000c0c0c7211 */ /* 0x000fe400078fe8ff */
[----:B------:R-:W-:Y:S02]  /*d1a0*/  ISETP.NE.U32.AND P3, PT, R4, 0x1, PT ;  /* 0x000000010400780c */ /* 0x000fe40003f65070 */
[----:B------:R-:W-:Y:S02]  /*d1b0*/  LEA R12, R13, R12, 0x1 ;  /* 0x0000000c0d0c7211 */ /* 0x000fe400078e08ff */
[----:B------:R-:W-:Y:S02]  /*d1c0*/  R2P PR, R9, 0x6 ;  /* 0x0000000609007804 */ /* 0x000fe40000000000 */
[----:B------:R-:W-:Y:S01]  /*d1d0*/  SHF.L.U32 R13, R12, 0x1, RZ ;  /* 0x000000010c0d7819 */ /* 0x000fe200000006ff */
[----:B------:R-:W-:Y:S01]  /*d1e0*/  IMAD.MOV.U32 R12, RZ, RZ, 0x40 ;  /* 0x00000040ff0c7424 */ /* 0x000fe200078e00ff */
[----:B------:R-:W-:-:S02]  /*d1f0*/  MOV R4, 0x20 ;  /* 0x0000002000047802 */ /* 0x000fc40000000f00 */
[C---:B------:R-:W-:Y:S01]  /*d200*/  IADD3 R9, R13.reuse, -0x10, RZ ;  /* 0xfffffff00d097810 */ /* 0x040fe20007ffe0ff */
[----:B------:R-:W-:Y:S01]  /*d210*/  STS [R13], R128 ;  /* 0x000000800d007388 */ /* 0x000fe20000000800 */
[----:B------:R-:W-:Y:S02]  /*d220*/  SEL R4, R4, 0xffffffe0, !P1 ;  /* 0xffffffe004047807 */ /* 0x000fe40004800000 */
[C---:B------:R-:W-:Y:S01]  /*d230*/  @P3 IADD3 R9, R13.reuse, 0x10, RZ ;  /* 0x000000100d093810 */ /* 0x040fe20007ffe0ff */
[----:B------:R-:W-:Y:S01]  /*d240*/  STS [R13+0x400], R130 ;  /* 0x000400820d007388 */ /* 0x000fe20000000800 */
[----:B------:R-:W-:Y:S02]  /*d250*/  SEL R12, R12, 0xffffffc0, !P2 ;  /* 0xffffffc00c0c7807 */ /* 0x000fe40005000000 */
[----:B------:R-:W-:Y:S01]  /*d260*/  IADD3 R15, R13, R4, RZ ;  /* 0x000000040d0f7210 */ /* 0x000fe20007ffe0ff */
[----:B------:R-:W-:Y:S01]  /*d270*/  STS [R9], R124 ;  /* 0x0000007c09007388 */ /* 0x000fe20000000800 */
[----:B------:R-:W-:-:S02]  /*d280*/  IADD3 R17, R4, R9, RZ ;  /* 0x0000000904117210 */ /* 0x000fc40007ffe0ff */
[-C--:B------:R-:W-:Y:S01]  /*d290*/  IADD3 R19, R13, R12.reuse, RZ ;  /* 0x0000000c0d137210 */ /* 0x080fe20007ffe0ff */
[----:B------:R-:W-:Y:S01]  /*d2a0*/  STS [R9+0x400], R126 ;  /* 0x0004007e09007388 */ /* 0x000fe20000000800 */
[----:B------:R-:W-:Y:S01]  /*d2b0*/  IADD3 R23, R12, R9, RZ ;  /* 0x000000090c177210 */ /* 0x000fe20007ffe0ff */
[----:B------:R-:W-:Y:S01]  /*d2c0*/  IMAD.IADD R25, R17, 0x1, R12 ;  /* 0x0000000111197824 */ /* 0x000fe200078e020c */
[----:B------:R-:W-:Y:S01]  /*d2d0*/  IADD3 R21, R15, R12, RZ ;  /* 0x0000000c0f157210 */ /* 0x000fe20007ffe0ff */
[----:B------:R-:W-:Y:S01]  /*d2e0*/  STS [R15], R120 ;  /* 0x000000780f007388 */ /* 0x000fe20000000800 */
[----:B------:R-:W-:Y:S01]  /*d2f0*/  F2FP.BF16.PACK_AB R94, R95, R94 ;  /* 0x0000005e5f5e723e */ /* 0x000fe200000010ff */
[----:B------:R-:W5:Y:S01]  /*d300*/  LDC.U8 R12, c[0x0][0x328] ;  /* 0x0000ca00ff0c7b82 */ /* 0x000f620000000000 */
        /* <DEDUP_REMOVED lines=15> */
[----:B-----5:R-:W-:Y:S01]  /*d400*/  ISETP.NE.AND P2, PT, R12, RZ, PT ;  /* 0x000000ff0c00720c */ /* 0x020fe20003f45270 */
[----:B------:R-:W-:Y:S01]  /*d410*/  STS [R23+0x400], R110 ;  /* 0x0004006e17007388 */ /* 0x000fe20000000800 */
[----:B------:R-:W-:Y:S02]  /*d420*/  MOV R0, 0x7f800000 ;  /* 0x7f80000000007802 */ /* 0x000fe40000000f00 */
[----:B------:R-:W-:Y:S01]  /*d430*/  ISETP.NE.OR P3, PT, R14, RZ, !P2 ;  /* 0x000000ff0e00720c */ /* 0x000fe20005765670 */
        /* <DEDUP_REMOVED lines=19> */
[----:B------:R-:W-:Y:S04]  /*d570*/  STS [R25+0x2400], R66 ;  /* 0x0024004219007388 */ /* 0x000fe80000000800 */
[----:B------:R-:W-:Y:S04]  /*d580*/  STS [R13+0x4000], R68 ;  /* 0x004000440d007388 */ /* 0x000fe80000000800 */
[----:B------:R2:W-:Y:S04]  /*d590*/  STS [R13+0x4400], R70 ;  /* 0x004400460d007388 */ /* 0x0005e80000000800 */
[----:B------:R-:W-:Y:S04]  /*d5a0*/  STS [R9+0x4000], R72 ;  /* 0x0040004809007388 */ /* 0x000fe80000000800 */
[----:B------:R3:W-:Y:S01]  /*d5b0*/  STS [R9+0x4400], R74 ;  /* 0x0044004a09007388 */ /* 0x0007e20000000800 */
[----:B-1----:R-:W-:-:S03]  /*d5c0*/  @!P3 IMAD R62, R2, c[0x0][0x214], RZ ;  /* 0x00008500023eba24 */ /* 0x002fc600078e02ff */
[----:B------:R1:W-:Y:S01]  /*d5d0*/  STS [R15+0x4000], R76 ;  /* 0x0040004c0f007388 */ /* 0x0003e20000000800 */
[----:B-----5:R-:W-:Y:S01]  /*d5e0*/  @P1 MOV R64, c[0x0][0x210] ;  /* 0x0000840000401a02 */ /* 0x020fe20000000f00 */
[----:B------:R-:W-:Y:S01]  /*d5f0*/  @!P1 IMAD.MOV.U32 R64, RZ, RZ, 0x1 ;  /* 0x00000001ff409424 */ /* 0x000fe200078e00ff */
[----:B------:R-:W-:Y:S01]  /*d600*/  @!P3 SEL R62, R62, R213, !P0 ;  /* 0x000000d53e3eb207 */ /* 0x000fe20004000000 */
[----:B------:R1:W-:Y:S04]  /*d610*/  STS [R15+0x4400], R78 ;  /* 0x0044004e0f007388 */ /* 0x0003e80000000800 */
[----:B------:R1:W-:Y:S04]  /*d620*/  STS [R17+0x4000], R80 ;  /* 0x0040005011007388 */ /* 0x0003e80000000800 */
[----:B------:R1:W-:Y:S01]  /*d630*/  STS [R17+0x4400], R82 ;  /* 0x0044005211007388 */ /* 0x0003e20000000800 */
[----:B--2---:R-:W-:-:S02]  /*d640*/  CS2R R70, SRZ ;  /* 0x0000000000467805 */ /* 0x004fc4000001ff00 */
[----:B------:R-:W-:Y:S01]  /*d650*/  @!P3 MOV R70, R62 ;  /* 0x0000003e0046b202 */ /* 0x000fe20000000f00 */
[----:B------:R1:W-:Y:S01]  /*d660*/  STS [R19+0x4000], R84 ;  /* 0x0040005413007388 */ /* 0x0003e20000000800 */
[----:B------:R-:W-:Y:S02]  /*d670*/  @!P3 SHF.R.S32.HI R71, RZ, 0x1f, R62 ;  /* 0x0000001fff47b819 */ /* 0x000fe4000001143e */
[----:B------:R-:W-:Y:S01]  /*d680*/  MOV R62, 0x7f800000 ;  /* 0x7f800000003e7802 */ /* 0x000fe20000000f00 */
[----:B------:R1:W-:Y:S01]  /*d690*/  STS [R19+0x4400], R86 ;  /* 0x0044005613007388 */ /* 0x0003e20000000800 */
[----:B---3--:R-:W-:-:S03]  /*d6a0*/  @!P1 MOV R9, c[0x0][0x214] ;  /* 0x0000850000099a02 */ /* 0x008fc60000000f00 */
        /* <DEDUP_REMOVED lines=11> */
[----:B------:R-:W2:Y:S04]  /*d760*/  S2R R4, SR_TID.X ;  /* 0x0000000000047919 */ /* 0x000ea80000002100 */
[----:B------:R-:W3:Y:S04]  /*d770*/  S2R R60, SR_CTAID.Z ;  /* 0x00000000003c7919 */ /* 0x000ee80000002700 */
[----:B------:R1:W1:Y:S04]  /*d780*/  LDS.128 R52, [R215] ;  /* 0x00000000d7347984 */ /* 0x0002680000000c00 */
[----:B------:R1:W1:Y:S01]  /*d790*/  LDS.128 R48, [R215+0x800] ;  /* 0x00080000d7307984 */ /* 0x0002620000000c00 */
[----:B--2---:R-:W-:-:S03]  /*d7a0*/  SHF.R.S32.HI R61, RZ, 0x1f, R4 ;  /* 0x0000001fff3d7819 */ /* 0x004fc60000011404 */
[----:B------:R2:W1:Y:S01]  /*d7b0*/  LDS.128 R44, [R215+0x1000] ;  /* 0x00100000d72c7984 */ /* 0x0004620000000c00 */
[-C--:B------:R-:W-:Y:S01]  /*d7c0*/  LEA.HI R9, R61, R4.reuse, RZ, 0x5 ;  /* 0x000000043d097211 */ /* 0x080fe200078f28ff */
[----:B---3--:R-:W-:Y:S02]  /*d7d0*/  IMAD R67, R60, R65, R67 ;  /* 0x000000413c437224 */ /* 0x008fe400078e0243 */
[----:B------:R2:W3:Y:S01]  /*d7e0*/  LDS.128 R40, [R215+0x1800] ;  /* 0x00180000d7287984 */ /* 0x0004e20000000c00 */
[----:B------:R-:W-:Y:S01]  /*d7f0*/  @P5 FMUL.FTZ R65, R8, 0.69314718246459960938 ;  /* 0x3f31721808415820 */ /* 0x000fe20000410000 */
[----:B------:R-:W-:Y:S01]  /*d800*/  LOP3.LUT R9, R9, 0xffffffe0, RZ, 0xc0, !PT ;  /* 0xffffffe009097812 */ /* 0x000fe200078ec0ff */
[----:B----4-:R-:W-:Y:S01]  /*d810*/  @P4 FMUL.FTZ R8, R7, 0.69314718246459960938 ;  /* 0x3f31721807084820 */ /* 0x010fe20000410000 */
[----:B------:R2:W4:Y:S01]  /*d820*/  LDS.128 R36, [R215+0x2000] ;  /* 0x00200000d7247984 */ /* 0x0005220000000c00 */
[----:B------:R-:W-:Y:S01]  /*d830*/  SHF.R.S32.HI R68, RZ, 0x1f, R67 ;  /* 0x0000001fff447819 */ /* 0x000fe20000011443 */
[----:B------:R-:W-:Y:S01]  /*d840*/  @P5 FFMA.FTZ R0, R132, c[0x0][0x238], R65 ;  /* 0x00008e0084005a23 */ /* 0x000fe20000010041 */
[----:B------:R-:W-:Y:S01]  /*d850*/  IADD3 R2, -R9, R4, RZ ;  /* 0x0000000409027210 */ /* 0x000fe20007ffe1ff */
[----:B------:R2:W1:Y:S01]  /*d860*/  LDS.128 R32, [R215+0x2800] ;  /* 0x00280000d7207984 */ /* 0x0004620000000c00 */
[----:B------:R-:W-:-:S02]  /*d870*/  @P4 FFMA.FTZ R62, R3, c[0x0][0x238], R8 ;  /* 0x00008e00033e4a23 */ /* 0x000fc40000010008 */
[----:B------:R-:W-:Y:S01]  /*d880*/  SHF.R.S32.HI R9, RZ, 0x1f, R2 ;  /* 0x0000001fff097819 */ /* 0x000fe20000011402 */
[----:B------:R2:W1:Y:S03]  /*d890*/  LDS.128 R28, [R215+0x3000] ;  /* 0x00300000d71c7984 */ /* 0x0004660000000c00 */
[----:B------:R-:W-:Y:S01]  /*d8a0*/  LEA.HI R9, R9, R2, RZ, 0x2 ;  /* 0x0000000209097211 */ /* 0x000fe200078f10ff */
[----:B------:R2:W1:Y:S01]  /*d8b0*/  LDS.128 R24, [R215+0x3800] ;  /* 0x00380000d7187984 */ /* 0x0004620000000c00 */
[----:B------:R-:W-:Y:S02]  /*d8c0*/  IMAD R2, R63, R64, RZ ;  /* 0x000000403f027224 */ /* 0x000fe400078e02ff */
[----:B------:R-:W-:Y:S01]  /*d8d0*/  SHF.R.S32.HI R66, RZ, 0x2, R9 ;  /* 0x00000002ff427819 */ /* 0x000fe20000011409 */
[----:B------:R2:W1:Y:S02]  /*d8e0*/  LDS.128 R20, [R215+0x4000] ;  /* 0x00400000d7147984 */ /* 0x0004640000000c00 */
[----:B------:R-:W-:-:S02]  /*d8f0*/  SHF.L.U32 R2, R2, 0x6, RZ ;  /* 0x0000000602027819 */ /* 0x000fc400000006ff */
        /* <DEDUP_REMOVED lines=24> */
.L_x_550:
[----:B------:R-:W-:Y:S05]  /*da80*/  BSYNC B0 ;  /* 0x0000000000007941 */ /* 0x000fea0003800000 */
.L_x_549:
        /* <DEDUP_REMOVED lines=9> */
[----:B--2---:R-:W-:Y:S01]  /*db20*/  SHF.R.S32.HI R0, RZ, 0x1f, R60 ;  /* 0x0000001fff007819 */ /* 0x004fe2000001143c */
[----:B------:R-:W-:Y:S01]  /*db30*/  IMAD.WIDE.U32 R8, R60, c[0x0][0x1f0], R8 ;  /* 0x00007c003c087a25 */ /* 0x000fe200078e0008 */
[----:B------:R-:W-:-:S03]  /*db40*/  SHF.R.S32.HI R6, RZ, 0x3, R4 ;  /* 0x00000003ff067819 */ /* 0x000fc60000011404 */
[----:B------:R-:W-:Y:S01]  /*db50*/  IMAD R3, R0, c[0x0][0x1f0], RZ ;  /* 0x00007c0000037a24 */ /* 0x000fe200078e02ff */
[----:B------:R-:W-:-:S03]  /*db60*/  SHF.R.S32.HI R7, RZ, 0x1f, R6 ;  /* 0x0000001fff077819 */ /* 0x000fc60000011406 */
[----:B------:R-:W-:Y:S02]  /*db70*/  IMAD R3, R60, c[0x0][0x1f4], R3 ;  /* 0x00007d003c037a24 */ /* 0x000fe400078e0203 */
[----:B-1----:R-:W-:-:S04]  /*db80*/  IMAD.WIDE R214, R214, 0x40, R6 ;  /* 0x00000040d6d67825 */ /* 0x002fc800078e0206 */
        /* <DEDUP_REMOVED lines=13> */
[----:B----4-:R1:W-:Y:S04]  /*dc60*/  @!P2 STG.E.128 [R10.64+0x80], R36 ;  /* 0x000080240a00a986 */ /* 0x0103e8000c101d04 */
[----:B------:R1:W-:Y:S02]  /*dc70*/  @!P1 STG.E.128 [R10.64+0x100], R20 ;  /* 0x000100140a009986 */ /* 0x0003e4000c101d04 */
.L_x_552:
[----:B------:R-:W-:Y:S05]  /*dc80*/  BSYNC B0 ;  /* 0x0000000000007941 */ /* 0x000fea0003800000 */
.L_x_551:
[----:B------:R-:W-:Y:S01]  /*dc90*/  LEA.HI.SX32 R0, R5, 0x10, 0x1d ;  /* 0x0000001005007811 */ /* 0x000fe200078feaff */
        /* <DEDUP_REMOVED lines=19> */
.L_x_554:
[----:B------:R-:W-:Y:S05]  /*ddd0*/  BSYNC B0 ;  /* 0x0000000000007941 */ /* 0x000fea0003800000 */
.L_x_553:
[----:B------:R-:W-:Y:S01]  /*dde0*/  LEA.HI.SX32 R0, R5, 0x20, 0x1d ;  /* 0x0000002005007811 */ /* 0x000fe200078feaff */
        /* <DEDUP_REMOVED lines=19> */
.L_x_556:
[----:B------:R-:W-:Y:S05]  /*df20*/  BSYNC B0 ;  /* 0x0000000000007941 */ /* 0x000fea0003800000 */
.L_x_555:
[----:B------:R-:W-:-:S04]  /*df30*/  LEA.HI.SX32 R0, R5, 0x30, 0x1d ;  /* 0x0000003005007811 */ /* 0x000fc800078feaff */
        /* <DEDUP_REMOVED lines=16> */
[----:B---3--:R1:W-:Y:S10]  /*e040*/  @!P1 STG.E.128 [R2.64], R40 ;  /* 0x0000002802009986 */ /* 0x0083f4000c101d04 */
[----:B------:R-:W-:Y:S05]  /*e050*/  @P0 EXIT ;  /* 0x000000000000094d */ /* 0x000fea0003800000 */
[----:B------:R-:W-:Y:S01]  /*e060*/  STG.E.128 [R2.64+0x100], R56 ;  /* 0x0001003802007986 */ /* 0x000fe2000c101d04 */
[----:B------:R-:W-:Y:S05]  /*e070*/  EXIT ;  /* 0x000000000000794d */ /* 0x000fea0003800000 */
.L_x_510:
[----:B-1----:R-:W1:Y:S01]  /*e080*/  LDC.U8 R4, c[0x0][0x329] ;  /* 0x0000ca40ff047b82 */ /* 0x002e620000000000 */
[----:B------:R-:W-:Y:S01]  /*e090*/  ISETP.NE.AND P3, PT, R213, -0x1, PT ;  /* 0xffffffffd500780c */ /* 0x000fe20003f65270 */
[----:B------:R-:W-:Y:S01]  /*e0a0*/  CS2R R16, SRZ ;  /* 0x0000000000107805 */ /* 0x000fe2000001ff00 */
[----:B------:R-:W-:Y:S01]  /*e0b0*/  SHF.R.S32.HI R5, RZ, 0x1f, R6 ;  /* 0x0000001fff057819 */ /* 0x000fe20000011406 */
[----:B------:R-:W-:Y:S01]  /*e0c0*/  ULDC.64 UR4, c[0x0][0x118] ;  /* 0x0000460000047ab9 */ /* 0x000fe20000000a00 */
[----:B------:R-:W-:Y:S01]  /*e0d0*/  IADD3 R218, -R95, R218, RZ ;  /* 0x000000da5fda7210 */ /* 0x000fe20007ffe1ff */
[----:B------:R-:W-:Y:S01]  /*e0e0*/  BSSY B0, `(.L_x_557) ;  /* 0x0000040000007945 */ /* 0x000fe20003800000 */
[----:B------:R-:W-:Y:S01]  /*e0f0*/  LEA.HI R10, R5, R6, RZ, 0x3 ;  /* 0x00000006050a7211 */ /* 0x000fe200078f18ff */
[----:B------:R-:W2:Y:S03]  /*e100*/  LDC.U8 R0, c[0x0][0x328] ;  /* 0x0000ca00ff007b82 */ /* 0x000ea60000000000 */
[----:B------:R-:W-:-:S02]  /*e110*/  LOP3.LUT R9, R10, 0xfffffff8, RZ, 0xc0, !PT ;  /* 0xfffffff80a097812 */ /* 0x000fc400078ec0ff */
[----:B------:R-:W-:Y:S01]  /*e120*/  SHF.R.S32.HI R10, RZ, 0x3, R10 ;  /* 0x00000003ff0a7819 */ /* 0x000fe2000001140a */
[----:B------:R-:W-:-:S03]  /*e130*/  @P3 IMAD.WIDE.U32 R12, R213, c[0x0][0x1e8], RZ ;  /* 0x00007a00d50c3a25 */ /* 0x000fc600078e00ff */
[----:B------:R-:W-:Y:S01]  /*e140*/  SHF.R.S32.HI R11, RZ, 0x1f, R10 ;  /* 0x0000001fff0b7819 */ /* 0x000fe2000001140a */
[----:B------:R-:W-:-:S04]  /*e150*/  @!P3 IMAD.WIDE.U32 R14, R3, c[0x0][0x1e0], RZ ;  /* 0x00007800030eba25 */ /* 0x000fc800078e00ff */
[----:B------:R-:W-:Y:S01]  /*e160*/  IMAD.IADD R6, R6, 0x1, -R9 ;  /* 0x0000000106067824 */ /* 0x000fe200078e0a09 */
[----:B------:R-:W-:Y:S01]  /*e170*/  @!P3 MOV R12, R14 ;  /* 0x0000000e000cb202 */ /* 0x000fe20000000f00 */
[----:B------:R-:W-:Y:S01]  /*e180*/  @P3 IMAD R7, R213, c[0x0][0x1ec], R13 ;  /* 0x00007b00d5073a24 */ /* 0x000fe200078e020d */
[----:B-1----:R-:W-:Y:S01]  /*e190*/  ISETP.NE.AND P1, PT, R4, RZ, PT ;  /* 0x000000ff0400720c */ /* 0x002fe20003f25270 */
[----:B------:R-:W-:Y:S01]  /*e1a0*/  IMAD.WIDE R214, R214, 0x40, R10 ;  /* 0x00000040d6d67825 */ /* 0x000fe200078e020a */
[----:B--2---:R-:W-:-:S04]  /*e1b0*/  ISETP.NE.AND P0, PT, R0, RZ, PT ;  /* 0x000000ff0000720c */ /* 0x004fc80003f05270 */
[----:B------:R-:W-:-:S07]  /*e1c0*/  ISETP.NE.OR P2, PT, R4, RZ, !P0 ;  /* 0x000000ff0400720c */ /* 0x000fce0004745670 */
[----:B------:R-:W-:Y:S02]  /*e1d0*/  @P1 IMAD.MOV.U32 R2, RZ, RZ, c[0x0][0x210] ;  /* 0x00008400ff021624 */ /* 0x000fe400078e00ff */
[----:B------:R-:W-:Y:S02]  /*e1e0*/  @!P1 IMAD.MOV.U32 R0, RZ, RZ, c[0x0][0x214] ;  /* 0x00008500ff009624 */ /* 0x000fe400078e00ff */
[----:B------:R-:W-:Y:S02]  /*e1f0*/  @P1 IMAD R2, R2, c[0x0][0x214], RZ ;  /* 0x0000850002021a24 */ /* 0x000fe400078e02ff */
[----:B------:R-:W-:Y:S01]  /*e200*/  @P1 IMAD.MOV.U32 R4, RZ, RZ, 0x1 ;  /* 0x00000001ff041424 */ /* 0x000fe200078e00ff */
[----:B------:R-:W-:Y:S02]  /*e210*/  @!P1 SEL R2, R0, c[0x0][0x234], !P0 ;  /* 0x00008d0000029a07 */ /* 0x000fe40004000000 */
[----:B------:R-:W-:Y:S02]  /*e220*/  @!P3 SHF.R.S32.HI R0, RZ, 0x1f, R3 ;  /* 0x0000001fff00b819 */ /* 0x000fe40000011403 */
[----:B------:R-:W-:Y:S01]  /*e230*/  ISETP.NE.OR P0, PT, R213, -0x1, P2 ;  /* 0xffffffffd500780c */ /* 0x000fe20001705670 */
[----:B------:R-:W-:-:S02]  /*e240*/  @!P1 IMAD R4, R2, c[0x0][0x1c0], RZ ;  /* 0x0000700002049a24 */ /* 0x000fc400078e02ff */
[----:B------:R-:W-:Y:S02]  /*e250*/  @!P3 IMAD R0, R0, c[0x0][0x1e0], RZ ;  /* 0x000078000000ba24 */ /* 0x000fe400078e02ff */
[C---:B------:R-:W-:Y:S02]  /*e260*/  IMAD R5, R3.reuse, R4, RZ ;  /* 0x0000000403057224 */ /* 0x040fe400078e02ff */
[----:B------:R-:W-:Y:S02]  /*e270*/  @!P3 IMAD R0, R3, c[0x0][0x1e4], R0 ;  /* 0x000079000300ba24 */ /* 0x000fe400078e0200 */
[----:B------:R-:W-:Y:S01]  /*e280*/  @P1 IMAD.MOV.U32 R4, RZ, RZ, c[0x0][0x210] ;  /* 0x00008400ff041624 */ /* 0x000fe200078e00ff */
[----:B------:R-:W-:Y:S01]  /*e290*/  SEL R5, R5, RZ, P2 ;  /* 0x000000ff05057207 */ /* 0x000fe20001000000 */
[----:B------:R-:W-:Y:S02]  /*e2a0*/  @!P3 IMAD.IADD R7, R15, 0x1, R0 ;  /* 0x000000010f07b824 */ /* 0x000fe400078e0200 */
[----:B------:R-:W-:Y:S01]  /*e2b0*/  @!P0 IMAD R213, R3, c[0x0][0x214], RZ ;  /* 0x0000850003d58a24 */ /* 0x000fe200078e02ff */
[----:B------:R-:W-:Y:S01]  /*e2c0*/  SHF.R.S32.HI R3, RZ, 0x1f, R8 ;  /* 0x0000001fff037819 */ /* 0x000fe20000011408 */
[----:B------:R-:W-:-:S02]  /*e2d0*/  IMAD.SHL.U32 R0, R6, 0x8, RZ ;  /* 0x0000000806007824 */ /* 0x000fc400078e00ff */
[----:B------:R-:W-:Y:S01]  /*e2e0*/  @!P1 IMAD.MOV.U32 R4, RZ, RZ, 0x1 ;  /* 0x00000001ff049424 */ /* 0x000fe200078e00ff */
[----:B------:R-:W-:Y:S01]  /*e2f0*/  @!P2 SHF.R.S32.HI R17, RZ, 0x1f, R213 ;  /* 0x0000001fff11a819 */ /* 0x000fe200000114d5 */
[----:B------:R-:W-:Y:S01]  /*e300*/  IMAD R5, R8, R2, R5 ;  /* 0x0000000208057224 */ /* 0x000fe200078e0205 */
[----:B------:R-:W-:Y:S01]  /*e310*/  @!P2 MOV R16, R213 ;  /* 0x000000d50010a202 */ /* 0x000fe20000000f00 */
[----:B------:R-:W-:Y:S01]  /*e320*/  IMAD R3, R3, c[0x0][0x1f0], RZ ;  /* 0x00007c0003037a24 */ /* 0x000fe200078e02ff */
[----:B------:R-:W-:Y:S01]  /*e330*/  IADD3 R12, P0, R0, R12, RZ ;  /* 0x0000000c000c7210 */ /* 0x000fe20007f1e0ff */
[----:B------:R-:W-:Y:S01]  /*e340*/  IMAD R14, R95, R4, RZ ;  /* 0x000000045f0e7224 */ /* 0x000fe200078e02ff */
[----:B------:R-:W-:Y:S01]  /*e350*/  ISETP.GE.AND P2, PT, R10, R218, PT ;  /* 0x000000da0a00720c */ /* 0x000fe20003f46270 */
[----:B------:R-:W-:Y:S01]  /*e360*/  IMAD R2, R8, c[0x0][0x1f4], R3 ;  /* 0x00007d0008027a24 */ /* 0x000fe200078e0203 */
[----:B------:R-:W-:Y:S02]  /*e370*/  LEA.HI.X.SX32 R13, R0, R7, 0x1, P0 ;  /* 0x00000007000d7211 */ /* 0x000fe400000f0eff */
[----:B------:R-:W-:-:S02]  /*e380*/  IADD3 R3, P1, P0, R14, R16, R5 ;  /* 0x000000100e037210 */ /* 0x000fc4000783e005 */
[----:B------:R-:W-:Y:S01]  /*e390*/  SHF.R.S32.HI R5, RZ, 0x1f, R5 ;  /* 0x0000001fff057819 */ /* 0x000fe20000011405 */
[----:B------:R-:W-:Y:S01]  /*e3a0*/  IMAD.WIDE.U32 R8, R8, c[0x0][0x1f0], R12 ;  /* 0x00007c0008087a25 */ /* 0x000fe200078e000c */
[----:B------:R-:W-:Y:S02]  /*e3b0*/  SHF.R.S32.HI R12, RZ, 0x1f, R14 ;  /* 0x0000001fff0c7819 */ /* 0x000fe4000001140e */
[----:B------:R-:W-:Y:S01]  /*e3c0*/  IADD3 R7, R0, 0x40, RZ ;  /* 0x0000004000077810 */ /* 0x000fe20007ffe0ff */
[----:B------:R-:W-:Y:S01]  /*e3d0*/  IMAD.IADD R19, R2, 0x1, R9 ;  /* 0x0000000102137824 */ /* 0x000fe200078e0209 */
        /* <DEDUP_REMOVED lines=16> */
.L_x_558:
[----:B------:R-:W-:Y:S05]  /*e4e0*/  BSYNC B0 ;  /* 0x0000000000007941 */ /* 0x000fea0003800000 */
.L_x_557:
        /* <DEDUP_REMOVED lines=20> */
.L_x_560:
[----:B------:R-:W-:Y:S05]  /*e630*/  BSYNC B0 ;  /* 0x0000000000007941 */ /* 0x000fea0003800000 */
.L_x_559:
        /* <DEDUP_REMOVED lines=20> */
.L_x_562:
[----:B------:R-:W-:Y:S05]  /*e780*/  BSYNC B0 ;  /* 0x0000000000007941 */ /* 0x000fea0003800000 */
.L_x_561:
        /* <DEDUP_REMOVED lines=19> */
.L_x_564:
[----:B------:R-:W-:Y:S05]  /*e8c0*/  BSYNC B0 ;  /* 0x0000000000007941 */ /* 0x000fea0003800000 */
.L_x_563:
[----:B------:R-:W-:-:S04]  /*e8d0*/  ISETP.NE.AND P6, PT, R6, RZ, PT ;  /* 0x000000ff0600720c */ /* 0x000fc80003fc5270 */
[-C--:B------:R-:W-:Y:S02]  /*e8e0*/  ISETP.GE.OR P5, PT, R10, R218.reuse, P6 ;  /* 0x000000da0a00720c */ /* 0x080fe400037a6670 */
[-C--:B------:R-:W-:Y:S02]  /*e8f0*/  ISETP.GE.OR P4, PT, R15, R218.reuse, P6 ;  /* 0x000000da0f00720c */ /* 0x080fe40003786670 */
[-C--:B------:R-:W-:Y:S02]  /*e900*/  ISETP.GE.OR P3, PT, R13, R218.reuse, P6 ;  /* 0x000000da0d00720c */ /* 0x080fe40003766670 */
[----:B------:R-:W-:-:S07]  /*e910*/  ISETP.GE.OR P6, PT, R17, R218, P6 ;  /* 0x000000da1100720c */ /* 0x000fce00037c6670 */
[-C--:B-1----:R-:W-:Y:S02]  /*e920*/  @!P5 IMAD R9, R10, R4.reuse, RZ ;  /* 0x000000040a09d224 */ /* 0x082fe400078e02ff */
        /* <DEDUP_REMOVED lines=22> */
[----:B-1----:R-:W-:-:S03]  /*ea90*/  IMAD.MOV.U32 R5, RZ, RZ, 0x7f800000 ;  /* 0x7f800000ff057424 */ /* 0x002fc600078e00ff */
[----:B------:R-:W-:-:S04]  /*eaa0*/  IADD3 R3, P0, R4, R3, RZ ;  /* 0x0000000304037210 */ /* 0x000fc80007f1e0ff */
[----:B------:R-:W-:Y:S02]  /*eab0*/  LEA.HI.X.SX32 R4, R4, R12, 0x1, P0 ;  /* 0x0000000c04047211 */ /* 0x000fe400000f0eff */
[----:B------:R-:W-:-:S04]  /*eac0*/  LEA R2, P0, R3, c[0x0][0x200], 0x2 ;  /* 0x0000800003027a11 */ /* 0x000fc800078010ff */
[----:B------:R-:W-:-:S05]  /*ead0*/  LEA.HI.X R3, R3, c[0x0][0x204], R4, 0x2, P0 ;  /* 0x0000810003037a11 */ /* 0x000fca00000f1404 */
[----:B------:R-:W-:Y:S01]  /*eae0*/  STG.E [R2.64], R5 ;  /* 0x0000000502007986 */ /* 0x000fe2000c101904 */
[----:B------:R-:W-:Y:S05]  /*eaf0*/  EXIT ;  /* 0x000000000000794d */ /* 0x000fea0003800000 */
.L_x_565:
        /* <DEDUP_REMOVED lines=16> */
.L_x_693:


//--------------------- .text._ZN5flash16flash_fwd_kernelI23Flash_fwd_kernel_traitsILi192ELi64ELi64ELi4ELb0ELb0EN7cutlass10bfloat16_tE19Flash_kernel_traitsILi192ELi64ELi64ELi4ES3_EELb1ELb1ELb0ELb1ELb0ELb0ELb0ELb1EEEvNS_16Flash_fwd_paramsE --------------------------
	.section	.text._ZN5flash16flash_fwd_kernelI23Flash_fwd_kernel_traitsILi192ELi64ELi64ELi4ELb0ELb0EN7cutlass10bfloat16_tE19Flash_kernel_traitsILi192ELi64ELi64ELi4ES3_EELb1ELb1ELb0ELb1ELb0ELb0ELb0ELb1EEEvNS_16Flash_fwd_paramsE,"ax",@progbits
	.sectioninfo	@"SHI_REGISTERS=255"
	.align	128
        .global         _ZN5flash16flash_fwd_kernelI23Flash_fwd_kernel_traitsILi192ELi64ELi64ELi4ELb0ELb0EN7cutlass10bfloat16_tE19Flash_kernel_traitsILi192ELi64ELi64ELi4ES3_EELb1ELb1ELb0ELb1ELb0ELb0ELb0ELb1EEEvNS_16Flash_fwd_paramsE
        .type           _ZN5flash16flash_fwd_kernelI23Flash_fwd_kernel_traitsILi192ELi64ELi64ELi4ELb0ELb0EN7cutlass10bfloat16_tE19Flash_kernel_traitsILi192ELi64ELi64ELi4ES3_EELb1ELb1ELb0ELb1ELb0ELb0ELb0ELb1EEEvNS_16Flash_fwd_paramsE,@function
        .size           _ZN5flash16flash_fwd_kernelI23Flash_fwd_kernel_traitsILi192ELi64ELi64ELi4ELb0ELb0EN7cutlass10bfloat16_tE19Flash_kernel_traitsILi192ELi64ELi64ELi4ES3_EELb1ELb1ELb0ELb1ELb0ELb0ELb0ELb1EEEvNS_16Flash_fwd_paramsE,(.L_x_694 - _ZN5flash16flash_fwd_kernelI23Flash_fwd_kernel_traitsILi192ELi64ELi64ELi4ELb0ELb0EN7cutlass10bfloat16_tE19Flash_kernel_traitsILi192ELi64ELi64ELi4ES3_EELb1ELb1ELb0ELb1ELb0ELb0ELb0ELb1EEEvNS_16Flash_fwd_paramsE)
        .other          _ZN5flash16flash_fwd_kernelI23Flash_fwd_kernel_traitsILi192ELi64ELi64ELi4ELb0ELb0EN7cutlass10bfloat16_tE19Flash_kernel_traitsILi192ELi64ELi64ELi4ES3_EELb1ELb1ELb0ELb1ELb0ELb0ELb0ELb1EEEvNS_16Flash_fwd_paramsE,@"STO_CUDA_ENTRY STV_DEFAULT"
_ZN5flash16flash_fwd_kernelI23Flash_fwd_kernel_traitsILi192ELi64ELi64ELi4ELb0ELb0EN7cutlass10bfloat16_tE19Flash_kernel_traitsILi192ELi64ELi64ELi4ES3_EELb1ELb1ELb0ELb1ELb0ELb0ELb0ELb1EEEvNS_16Flash_fwd_paramsE:
.text._ZN5flash16flash_fwd_kernelI23Flash_fwd_kernel_traitsILi192ELi64ELi64ELi4ELb0ELb0EN7cutlass10bfloat16_tE19Flash_kernel_traitsILi192ELi64ELi64ELi4ES3_EELb1ELb1ELb0ELb1ELb0ELb0ELb0ELb1EEEvNS_16Flash_fwd_paramsE:
[----:B------:R-:W-:Y:S02]  /*0000*/  MOV R1, c[0x0][0x28] ;  /* 0x00000a0000017a02 */ /* 0x000fe40000000f00 */
[----:B------:R-:W-:Y:S01]  /*0010*/  ULDC.U8 UR4, c[0x0][0x304] ;  /* 0x0000c10000047ab9 */ /* 0x000fe20000000000 */
[----:B------:R-:W-:Y:S01]  /*0020*/  IMAD.MOV.U32 R8, RZ, RZ, c[0x0][0x2f8] ;  /* 0x0000be00ff087624 */ /* 0x000fe200078e00ff */
[----:B------:R-:W-:Y:S01]  /*0030*/  ISETP.NE.AND P1, PT, RZ, UR4, PT ;  /* 0x00000004ff007c0c */ /* 0x000fe2000bf25270 */
[----:B------:R-:W-:Y:S01]  /*0040*/  IMAD.MOV.U32 R9, RZ, RZ, c[0x0][0x2fc] ;  /* 0x0000bf00ff097624 */ /* 0x000fe200078e00ff */
[----:B------:R-:W-:Y:S01]  /*0050*/  ULDC.64 UR8, c[0x0][0x118] ;  /* 0x0000460000087ab9 */ /* 0x000fe20000000a00 */
[----:B------:R-:W-:-:S10]  /*0060*/  IADD3 R1, R1, -0xc0, RZ ;  /* 0xffffff4001017810 */ /* 0x000fd40007ffe0ff */
[----:B------:R-:W-:Y:S02]  /*0070*/  @P1 IMAD.MOV.U32 R2, RZ, RZ, R8 ;  /* 0x000000ffff021224 */ /* 0x000fe400078e0008 */
[----:B------:R-:W-:-:S06]  /*0080*/  @P1 IMAD.MOV.U32 R3, RZ, RZ, R9 ;  /* 0x000000ffff031224 */ /* 0x000fcc00078e0009 */
[----:B------:R-:W2:Y:S01]  /*0090*/  @P1 LDG.E.64 R2, [R2.64] ;  /* 0x0000000802021981 */ /* 0x000ea2000c1e1b00 */
[----:B------:R-:W-:Y:S01]  /*00a0*/  IMAD.MOV.U32 R190, RZ, RZ, c[0x0][0x2f0] ;  /* 0x0000bc00ffbe7624 */ /* 0x000fe200078e00ff */
[----:B------:R-:W-:-:S06]  /*00b0*/  MOV R191, c[0x0][0x2f4] ;  /* 0x0000bd0000bf7a02 */ /* 0x000fcc0000000f00 */
[----:B------:R-:W3:Y:S01]  /*00c0*/  @P1 LDG.E.64 R190, [R190.64] ;  /* 0x00000008bebe1981 */ /* 0x000ee2000c1e1b00 */
[----:B------:R-:W1:Y:S01]  /*00d0*/  LDC.U8 R4, c[0x0][0x312] ;  /* 0x0000c480ff047b82 */ /* 0x000e620000000000 */
[----:B------:R-:W-:Y:S01]  /*00e0*/  ISETP.NE.U32.AND P2, PT, RZ, c[0x0][0x240], PT ;  /* 0x00009000ff007a0c */ /* 0x000fe20003f45070 */
[----:B------:R-:W-:Y:S01]  /*00f0*/  IMAD.MOV.U32 R32, RZ, RZ, 0x4 ;  /* 0x00000004ff207424 */ /* 0x000fe200078e00ff */
[----:B------:R-:W4:Y:S01]  /*0100*/  S2R R37, SR_CTAID.X ;  /* 0x0000000000257919 */ /* 0x000f220000002500 */
[----:B------:R-:W-:Y:S02]  /*0110*/  MOV R12, 0xffffffff ;  /* 0xffffffff000c7802 */ /* 0x000fe40000000f00 */
[----:B------:R-:W-:Y:S01]  /*0120*/  ISETP.NE.AND.EX P2, PT, RZ, c[0x0][0x244], PT, P2 ;  /* 0x00009100ff007a0c */ /* 0x000fe20003f45320 */
[----:B------:R-:W4:Y:S04]  /*0130*/  S2R R31, SR_CTAID.Y ;  /* 0x00000000001f7919 */ /* 0x000f280000002600 */
[----:B------:R-:W4:Y:S04]  /*0140*/  S2R R22, SR_CTAID.Z ;  /* 0x0000000000167919 */ /* 0x000f280000002700 */
[----:B------:R-:W4:Y:S01]  /*0150*/  S2R R30, SR_TID.X ;  /* 0x00000000001e7919 */ /* 0x000f220000002100 */
[----:B-1----:R-:W-:Y:S01]  /*0160*/  ISETP.NE.AND P3, PT, R4, RZ, PT ;  /* 0x000000ff0400720c */ /* 0x002fe20003f65270 */
[----:B----4-:R-:W-:Y:S01]  /*0170*/  IMAD.WIDE R6, R31, R32, c[0x0][0x240] ;  /* 0x000090001f067625 */ /* 0x010fe200078e0220 */
[----:B------:R-:W-:-:S04]  /*0180*/  LOP3.LUT R0, R22, R37, R31, 0xfe, !PT ;  /* 0x0000002516007212 */ /* 0x000fc800078efe1f */
[----:B------:R-:W-:Y:S02]  /*0190*/  LOP3.LUT P4, RZ, R0, R30, RZ, 0xfc, !PT ;  /* 0x0000001e00ff7212 */ /* 0x000fe4000788fcff */
[----:B------:R-:W-:Y:S02]  /*01a0*/  MOV R11, 0xffffffff ;  /* 0xffffffff000b7802 */ /* 0x000fe40000000f00 */
[----:B--2---:R-:W-:-:S09]  /*01b0*/  @P1 IADD3 R8, P0, R2, c[0x0][0x300], RZ ;  /* 0x0000c00002081a10 */ /* 0x004fd20007f1e0ff */
[----:B------:R-:W-:Y:S02]  /*01c0*/  @!P4 IMAD.MOV.U32 R2, RZ, RZ, c[0x0][0x308] ;  /* 0x0000c200ff02c624 */ /* 0x000fe400078e00ff */
[----:B------:R-:W-:Y:S01]  /*01d0*/  @P1 IMAD.X R9, RZ, RZ, R3, P0 ;  /* 0x000000ffff091224 */ /* 0x000fe200000e0603 */
[----:B------:R-:W-:Y:S01]  /*01e0*/  ISETP.EQ.U32.AND P1, PT, RZ, c[0x0][0x248], PT ;  /* 0x00009200ff007a0c */ /* 0x000fe20003f22070 */
[----:B------:R-:W-:Y:S01]  /*01f0*/  @!P4 IMAD.MOV.U32 R3, RZ, RZ, c[0x0][0x30c] ;  /* 0x0000c300ff03c624 */ /* 0x000fe200078e00ff */
[----:B------:R-:W-:Y:S01]  /*0200*/  ISETP.NE.U32.AND P0, PT, RZ, c[0x0][0x250], PT ;  /* 0x00009400ff007a0c */ /* 0x000fe20003f05070 */
[----:B------:R-:W-:Y:S01]  /*0210*/  @!P4 IMAD.MOV.U32 R4, RZ, RZ, R8 ;  /* 0x000000ffff04c224 */ /* 0x000fe200078e0008 */
[----:B------:R-:W-:Y:S01]  /*0220*/  ISETP.EQ.OR.EX P1, PT, RZ, c[0x0][0x24c], !P3, P1 ;  /* 0x00009300ff007a0c */ /* 0x000fe20005f22710 */
[----:B------:R-:W-:Y:S01]  /*0230*/  @!P4 IMAD.MOV.U32 R5, RZ, RZ, R9 ;  /* 0x000000ffff05c224 */ /* 0x000fe200078e0009 */
[----:B---3--:R-:W-:Y:S01]  /*0240*/  @!P4 STG.E.64 [R2.64], R190 ;  /* 0x000000be0200c986 */ /* 0x008fe2000c101b08 */
[----:B------:R-:W-:-:S03]  /*0250*/  ISETP.NE.AND.EX P0, PT, RZ, c[0x0][0x254], PT, P0 ;  /* 0x00009500ff007a0c */ /* 0x000fc60003f05300 */
[----:B------:R1:W-:Y:S04]  /*0260*/  @!P4 STG.E.64 [R2.64+0x8], R4 ;  /* 0x000008040200c986 */ /* 0x0003e8000c101b08 */
[----:B------:R-:W2:Y:S04]  /*0270*/  @P2 LDG.E R12, [R6.64] ;  /* 0x00000008060c2981 */ /* 0x000ea8000c1e1900 */
[----:B------:R-:W2:Y:S01]  /*0280*/  @P2 LDG.E R0, [R6.64+0x4] ;  /* 0x0000040806002981 */ /* 0x000ea2000c1e1900 */
[----:B------:R-:W-:Y:S02]  /*0290*/  IMAD.MOV.U32 R10, RZ, RZ, RZ ;  /* 0x000000ffff0a7224 */ /* 0x000fe400078e00ff */
[----:B-1----:R-:W-:-:S04]  /*02a0*/  IMAD.WIDE R4, R31, R32, c[0x0][0x248] ;  /* 0x000092001f047625 */ /* 0x002fc800078e0220 */
[----:B------:R-:W-:Y:S01]  /*02b0*/  @P0 IMAD.WIDE R2, R31, R32, c[0x0][0x250] ;  /* 0x000094001f020625 */ /* 0x000fe200078e0220 */
[----:B------:R1:W5:Y:S01]  /*02c0*/  @!P1 LDG.E R11, [R4.64] ;  /* 0x00000008040b9981 */ /* 0x000362000c1e1900 */
[----:B------:R-:W3:Y:S03]  /*02d0*/  LDC.U8 R148, c[0x0][0x2d8] ;  /* 0x0000b600ff947b82 */ /* 0x000ee60000000000 */
[----:B------:R1:W5:Y:S01]  /*02e0*/  @P0 LDG.E R10, [R2.64] ;  /* 0x00000008020a0981 */ /* 0x000362000c1e1900 */
[----:B------:R-:W-:-:S04]  /*02f0*/  ISETP.NE.U32.AND P0, PT, RZ, c[0x0][0x248], PT ;  /* 0x00009200ff007a0c */ /* 0x000fc80003f05070 */
[----:B------:R-:W-:Y:S02]  /*0300*/  ISETP.NE.AND.EX P0, PT, RZ, c[0x0][0x24c], PT, P0 ;  /* 0x00009300ff007a0c */ /* 0x000fe40003f05300 */
[----:B------:R-:W-:-:S04]  /*0310*/  SHF.R.S32.HI R13, RZ, 0x1f, R30 ;  /* 0x0000001fff0d7819 */ /* 0x000fc8000001141e */
[----:B------:R-:W-:Y:S01]  /*0320*/  LEA.HI R27, R13, R30, RZ, 0x5 ;  /* 0x0000001e0d1b7211 */ /* 0x000fe200078f28ff */
[----:B--2---:R-:W-:Y:S02]  /*0330*/  @P2 IMAD.IADD R36, R0, 0x1, -R12 ;  /* 0x0000000100242824 */ /* 0x004fe400078e0a0c */
[----:B------:R-:W-:Y:S01]  /*0340*/  @!P2 IMAD.MOV.U32 R36, RZ, RZ, c[0x0][0x214] ;  /* 0x00008500ff24a624 */ /* 0x000fe200078e00ff */
[----:B------:R1:W-:Y:S04]  /*0350*/  STL [R1+0x58], R12 ;  /* 0x0000580c01007387 */ /* 0x0003e80000100800 */
[----:B------:R1:W-:Y:S01]  /*0360*/  STL [R1+0x88], R36 ;  /* 0x0000882401007387 */ /* 0x0003e20000100800 */
[----:B------:R-:W-:Y:S05]  /*0370*/  @!P0 BRA `(.L_x_566) ;  /* 0x0000004000008947 */ /* 0x000fea0003800000 */
[----:B---3--:R-:W2:Y:S02]  /*0380*/  @P3 LDG.E R0, [R4.64+0x4] ;  /* 0x0000040804003981 */ /* 0x008ea4000c1e1900 */
[----:B--2--5:R-:W-:-:S06]  /*0390*/  @P3 IADD3 R0, R0, -R11, RZ ;  /* 0x8000000b00003210 */ /* 0x024fcc0007ffe0ff */
[----:B------:R2:W5:Y:S01]  /*03a0*/  @!P3 LDG.E R0, [R4.64] ;  /* 0x000000080400b981 */ /* 0x000562000c1e1900 */
[----:B------:R-:W-:Y:S05]  /*03b0*/  BRA `(.L_x_567) ;  /* 0x0000001000007947 */ /* 0x000fea0003800000 */
.L_x_566:
[----:B---3--:R-:W-:Y:S02]  /*03c0*/  MOV R0, c[0x0][0x218] ;  /* 0x0000860000007a02 */ /* 0x008fe40000000f00 */
.L_x_567:
[----:B------:R-:W-:-:S04]  /*03d0*/  ISETP.NE.U32.AND P2, PT, RZ, c[0x0][0x258], PT ;  /* 0x00009600ff007a0c */ /* 0x000fc80003f45070 */
[----:B------:R-:W-:-:S13]  /*03e0*/  ISETP.NE.AND.EX P2, PT, RZ, c[0x0][0x25c], PT, P2 ;  /* 0x00009700ff007a0c */ /* 0x000fda0003f45320 */
[----:B-1----:R-:W-:-:S06]  /*03f0*/  @P2 IMAD.WIDE R2, R31, R32, c[0x0][0x258] ;  /* 0x000096001f022625 */ /* 0x002fcc00078e0220 */
[----:B------:R-:W3:Y:S01]  /*0400*/  @P2 LDG.E R3, [R2.64] ;  /* 0x0000000802032981 */ /* 0x000ee2000c1e1900 */
[----:B------:R-:W-:Y:S01]  /*0410*/  IMAD.SHL.U32 R33, R37, 0x40, RZ ;  /* 0x0000004025217824 */ /* 0x000fe200078e00ff */
[----:B------:R-:W-:-:S04]  /*0420*/  @!P2 ISETP.NE.U32.AND P1, PT, RZ, c[0x0][0x268], PT ;  /* 0x00009a00ff00aa0c */ /* 0x000fc80003f25070 */
[----:B------:R-:W-:Y:S02]  /*0430*/  ISETP.GT.AND P0, PT, R36, R33, PT ;  /* 0x000000212400720c */ /* 0x000fe40003f04270 */
[----:B------:R-:W-:-:S04]  /*0440*/  @!P2 ISETP.NE.AND.EX P1, PT, RZ, c[0x0][0x26c], PT, P1 ;  /* 0x00009b00ff00aa0c */ /* 0x000fc80003f25310 */
[----:B------:R-:W-:Y:S01]  /*0450*/  @!P2 SEL R2, RZ, c[0x0][0x21c], !P1 ;  /* 0x00008700ff02aa07 */ /* 0x000fe20004800000 */
[----:B---3-5:R-:W-:-:S03]  /*0460*/  @P2 IMAD.IADD R97, R3, 0x1, -R10 ;  /* 0x0000000103612824 */ /* 0x028fc600078e0a0a */
[----:B------:R-:W-:-:S03]  /*0470*/  @!P2 IADD3 R97, R2, R0, -R10 ;  /* 0x000000000261a210 */ /* 0x000fc60007ffe80a */
[----:B------:R-:W-:Y:S05]  /*0480*/  @!P0 EXIT ;  /* 0x000000000000894d */ /* 0x000fea0003800000 */
[----:B------:R-:W-:Y:S02]  /*0490*/  IADD3 R0, -R36, 0x7f, R33 ;  /* 0x0000007f24007810 */ /* 0x000fe40007ffe121 */
[----:B------:R-:W-:Y:S02]  /*04a0*/  IADD3 R2, R97, 0x3f, RZ ;  /* 0x0000003f61027810 */ /* 0x000fe40007ffe0ff */
[----:B------:R-:W-:Y:S02]  /*04b0*/  IADD3 R0, R0, c[0x0][0x2e8], R97 ;  /* 0x0000ba0000007a10 */ /* 0x000fe40007ffe061 */
[----:B------:R-:W-:Y:S02]  /*04c0*/  SHF.R.S32.HI R3, RZ, 0x1f, R2 ;  /* 0x0000001fff037819 */ /* 0x000fe40000011402 */
[----:B--2---:R-:W-:Y:S02]  /*04d0*/  SHF.R.S32.HI R4, RZ, 0x1f, R0 ;  /* 0x0000001fff047819 */ /* 0x004fe40000011400 */
[----:B------:R-:W-:-:S02]  /*04e0*/  LEA.HI R2, R3, R2, RZ, 0x6 ;  /* 0x0000000203027211 */ /* 0x000fc400078f30ff */
[----:B------:R-:W-:Y:S02]  /*04f0*/  LEA.HI R0, R4, R0, RZ, 0x6 ;  /* 0x0000000004007211 */ /* 0x000fe400078f30ff */
[----:B------:R-:W-:Y:S02]  /*0500*/  SHF.R.S32.HI R2, RZ, 0x6, R2 ;  /* 0x00000006ff027819 */ /* 0x000fe40000011402 */
[----:B------:R-:W-:-:S04]  /*0510*/  SHF.R.S32.HI R0, RZ, 0x6, R0 ;  /* 0x00000006ff007819 */ /* 0x000fc80000011400 */
[----:B------:R-:W-:-:S04]  /*0520*/  IMNMX R116, R2, R0, PT ;  /* 0x0000000002747217 */ /* 0x000fc80003800200 */
[----:B------:R-:W-:Y:S01]  /*0530*/  ISETP.GE.AND P0, PT, R116, 0x1, PT ;  /* 0x000000017400780c */ /* 0x000fe20003f06270 */
[----:B------:R1:W-:-:S12]  /*0540*/  STL [R1+0x20], R116 ;  /* 0x0000207401007387 */ /* 0x0003d80000100800 */
[----:B------:R-:W-:Y:S05]  /*0550*/  @!P0 BRA `(.L_x_568) ;  /* 0x000147d000008947 */ /* 0x000fea0003800000 */
[----:B------:R-:W-:Y:S01]  /*0560*/  LOP3.LUT R0, R27, 0xffffffe0, RZ, 0xc0, !PT ;  /* 0xffffffe01b007812 */ /* 0x000fe200078ec0ff */
[----:B------:R-:W-:Y:S01]  /*0570*/  IMAD R7, R31, c[0x0][0x1c0], R22 ;  /* 0x000070001f077a24 */ /* 0x000fe200078e0216 */
[----:B------:R-:W-:Y:S02]  /*0580*/  ISETP.NE.AND P3, PT, R12, -0x1, PT ;  /* 0xffffffff0c00780c */ /* 0x000fe40003f65270 */
[----:B------:R-:W-:Y:S02]  /*0590*/  IADD3 R21, R30, -R0, RZ ;  /* 0x800000001e157210 */ /* 0x000fe40007ffe0ff */
[----:B------:R-:W-:Y:S02]  /*05a0*/  SHF.L.U32 R0, R7, 0x5, RZ ;  /* 0x0000000507007819 */ /* 0x000fe400000006ff */
[----:B------:R-:W-:Y:S02]  /*05b0*/  ISETP.NE.AND P0, PT, R11, -0x1, PT ;  /* 0xffffffff0b00780c */ /* 0x000fe40003f05270 */
[----:B------:R-:W-:-:S02]  /*05c0*/  IADD3 R106, P2, P1, R0, R8, R21 ;  /* 0x00000008006a7210 */ /* 0x000fc4000795e015 */
[----:B------:R-:W-:Y:S02]  /*05d0*/  SHF.R.S32.HI R0, RZ, 0x1f, R0 ;  /* 0x0000001fff007819 */ /* 0x000fe40000011400 */
[----:B------:R-:W-:Y:S01]  /*05e0*/  SHF.R.S32.HI R4, RZ, 0x1f, R21 ;  /* 0x0000001fff047819 */ /* 0x000fe20000011415 */
[----:B------:R2:W-:Y:S01]  /*05f0*/  STL [R1+0xa0], R106 ;  /* 0x0000a06a01007387 */ /* 0x0005e20000100800 */
[----:B------:R-:W-:Y:S01]  /*0600*/  @!P3 SHF.R.S32.HI R5, RZ, 0x1f, R31 ;  /* 0x0000001fff05b819 */ /* 0x000fe2000001141f */
[----:B------:R-:W-:Y:S01]  /*0610*/  @P3 IMAD.WIDE.U32 R2, R12, c[0x0][0x190], RZ ;  /* 0x000064000c023a25 */ /* 0x000fe200078e00ff */
[----:B------:R-:W-:Y:S02]  /*0620*/  IADD3.X R99, R0, R9, R4, P2, P1 ;  /* 0x0000000900637210 */ /* 0x000fe400017e2404 */
[----:B------:R-:W-:Y:S01]  /*0630*/  SHF.R.S32.HI R23, RZ, 0x1f, R22 ;  /* 0x0000001fff177819 */ /* 0x000fe20000011416 */
[----:B------:R-:W-:Y:S01]  /*0640*/  @P0 IMAD.IADD R6, R10, 0x1, R11 ;  /* 0x000000010a060824 */ /* 0x000fe200078e020b */
[----:B------:R-:W-:Y:S01]  /*0650*/  @P3 MOV R14, R2 ;  /* 0x00000002000e3202 */ /* 0x000fe20000000f00 */
[----:B------:R-:W-:-:S02]  /*0660*/  @!P3 IMAD R8, R5, c[0x0][0x178], RZ ;  /* 0x00005e000508ba24 */ /* 0x000fc400078e02ff */
[----:B------:R-:W-:Y:S02]  /*0670*/  @P3 IMAD R12, R12, c[0x0][0x194], R3 ;  /* 0x000065000c0c3a24 */ /* 0x000fe400078e0203 */
[----:B------:R-:W-:-:S04]  /*0680*/  @!P3 IMAD.WIDE.U32 R4, R31, c[0x0][0x178], RZ ;  /* 0x00005e001f04ba25 */ /* 0x000fc800078e00ff */
[----:B------:R-:W-:Y:S01]  /*0690*/  @P0 IMAD.WIDE.U32 R2, R6, c[0x0][0x198], RZ ;  /* 0x0000660006020a25 */ /* 0x000fe200078e00ff */
[----:B------:R-:W-:-:S03]  /*06a0*/  @!P3 MOV R14, R4 ;  /* 0x00000004000eb202 */ /* 0x000fc60000000f00 */
[----:B------:R-:W-:Y:S02]  /*06b0*/  @!P3 IMAD R8, R31, c[0x0][0x17c], R8 ;  /* 0x00005f001f08ba24 */ /* 0x000fe400078e0208 */
[----:B------:R-:W-:Y:S02]  /*06c0*/  IMAD R0, R7, c[0x0][0x224], R33 ;  /* 0x0000890007007a24 */ /* 0x000fe400078e0221 */
[----:B------:R-:W-:Y:S02]  /*06d0*/  @P0 IMAD R24, R6, c[0x0][0x19c], R3 ;  /* 0x0000670006180a24 */ /* 0x000fe400078e0203 */
[----:B------:R-:W-:Y:S02]  /*06e0*/  @P0 IMAD.MOV.U32 R20, RZ, RZ, R2 ;  /* 0x000000ffff140224 */ /* 0x000fe400078e0002 */
[----:B------:R-:W-:Y:S02]  /*06f0*/  @!P3 IMAD.IADD R12, R5, 0x1, R8 ;  /* 0x00000001050cb824 */ /* 0x000fe400078e0208 */
[----:B------:R-:W-:Y:S01]  /*0700*/  IMAD R29, R0, c[0x0][0x228], RZ ;  /* 0x00008a00001d7a24 */ /* 0x000fe200078e02ff */
[----:B------:R-:W-:Y:S05]  /*0710*/  @P0 BRA `(.L_x_569) ;  /* 0x000000b000000947 */ /* 0x000fea0003800000 */
[----:B--2---:R-:W-:Y:S01]  /*0720*/  SHF.R.S32.HI R0, RZ, 0x1f, R10 ;  /* 0x0000001fff007819 */ /* 0x004fe2000001140a */
[----:B------:R-:W-:Y:S01]  /*0730*/  IMAD.WIDE.U32 R2, R10, c[0x0][0x198], RZ ;  /* 0x000066000a027a25 */ /* 0x000fe200078e00ff */
[----:B------:R-:W-:-:S03]  /*0740*/  SHF.R.S32.HI R4, RZ, 0x1f, R31 ;  /* 0x0000001fff047819 */ /* 0x000fc6000001141f */
[----:B------:R-:W-:Y:S02]  /*0750*/  IMAD R0, R0, c[0x0][0x198], RZ ;  /* 0x0000660000007a24 */ /* 0x000fe400078e02ff */
[----:B------:R-:W-:Y:S02]  /*0760*/  IMAD R4, R4, c[0x0][0x180], RZ ;  /* 0x0000600004047a24 */ /* 0x000fe400078e02ff */
[----:B------:R-:W-:-:S05]  /*0770*/  IMAD R0, R10, c[0x0][0x19c], R0 ;  /* 0x000067000a007a24 */ /* 0x000fca00078e0200 */
[----:B------:R-:W-:Y:S01]  /*0780*/  IADD3 R3, R3, R0, RZ ;  /* 0x0000000003037210 */ /* 0x000fe20007ffe0ff */
[----:B------:R-:W-:-:S04]  /*0790*/  IMAD R0, R31, c[0x0][0x184], R4 ;  /* 0x000061001f007a24 */ /* 0x000fc800078e0204 */
[----:B------:R-:W-:-:S05]  /*07a0*/  IMAD.WIDE.U32 R2, R31, c[0x0][0x180], R2 ;  /* 0x000060001f027a25 */ /* 0x000fca00078e0002 */
[----:B------:R-:W-:Y:S02]  /*07b0*/  IADD3 R24, R3, R0, RZ ;  /* 0x0000000003187210 */ /* 0x000fe40007ffe0ff */
[----:B------:R-:W-:Y:S02]  /*07c0*/  MOV R20, R2 ;  /* 0x0000000200147202 */ /* 0x000fe40000000f00 */
.L_x_569:
[----:B--2---:R-:W-:Y:S02]  /*07d0*/  IABS R5, c[0x0][0x1c8] ;  /* 0x0000720000057a13 */ /* 0x004fe40000000000 */
[----:B------:R-:W-:Y:S02]  /*07e0*/  IABS R4, R22 ;  /* 0x0000001600047213 */ /* 0x000fe40000000000 */
[----:B------:R-:W2:Y:S08]  /*07f0*/  I2F.RP R2, R5 ;  /* 0x0000000500027306 */ /* 0x000eb00000209400 */
[----:B--2---:R-:W2:Y:S02]  /*0800*/  MUFU.RCP R2, R2 ;  /* 0x0000000200027308 */ /* 0x004ea40000001000 */
[----:B--2---:R-:W-:-:S06]  /*0810*/  IADD3 R2, R2, 0xffffffe, RZ ;  /* 0x0ffffffe02027810 */ /* 0x004fcc0007ffe0ff */
[----:B------:R-:W2:Y:S02]  /*0820*/  F2I.FTZ.U32.TRUNC.NTZ R3, R2 ;  /* 0x0000000200037305 */ /* 0x000ea4000021f000 */
[----:B--2---:R-:W-:Y:S02]  /*0830*/  IMAD.MOV R0, RZ, RZ, -R3 ;  /* 0x000000ffff007224 */ /* 0x004fe400078e0a03 */
[----:B------:R-:W-:Y:S02]  /*0840*/  IMAD.MOV.U32 R2, RZ, RZ, RZ ;  /* 0x000000ffff027224 */ /* 0x000fe400078e00ff */
[----:B------:R-:W-:-:S04]  /*0850*/  IMAD R0, R0, R5, RZ ;  /* 0x0000000500007224 */ /* 0x000fc800078e02ff */
[----:B------:R-:W-:-:S04]  /*0860*/  IMAD.HI.U32 R0, R3, R0, R2 ;  /* 0x0000000003007227 */ /* 0x000fc800078e0002 */
[----:B------:R-:W-:Y:S02]  /*0870*/  IMAD.MOV.U32 R2, RZ, RZ, R4 ;  /* 0x000000ffff027224 */ /* 0x000fe400078e0004 */
[----:B------:R-:W-:Y:S02]  /*0880*/  @P0 IMAD.IADD R4, R10, 0x1, R11 ;  /* 0x000000010a040824 */ /* 0x000fe400078e020b */
[----:B------:R-:W-:-:S05]  /*0890*/  IMAD.HI.U32 R0, R0, R2, RZ ;  /* 0x0000000200007227 */ /* 0x000fca00078e00ff */
[----:B------:R-:W-:-:S05]  /*08a0*/  IADD3 R3, -R0, RZ, RZ ;  /* 0x000000ff00037210 */ /* 0x000fca0007ffe1ff */
[----:B------:R-:W-:-:S05]  /*08b0*/  IMAD R2, R5, R3, R2 ;  /* 0x0000000305027224 */ /* 0x000fca00078e0202 */
[----:B------:R-:W-:-:S13]  /*08c0*/  ISETP.GT.U32.AND P2, PT, R5, R2, PT ;  /* 0x000000020500720c */ /* 0x000fda0003f44070 */
[----:B------:R-:W-:Y:S01]  /*08d0*/  @!P2 IMAD.IADD R2, R2, 0x1, -R5 ;  /* 0x000000010202a824 */ /* 0x000fe200078e0a05 */
[----:B------:R-:W-:Y:S02]  /*08e0*/  @!P2 IADD3 R0, R0, 0x1, RZ ;  /* 0x000000010000a810 */ /* 0x000fe40007ffe0ff */
[----:B------:R-:W-:Y:S02]  /*08f0*/  ISETP.NE.AND P2, PT, RZ, c[0x0][0x1c8], PT ;  /* 0x00007200ff007a0c */ /* 0x000fe40003f45270 */
[----:B------:R-:W-:Y:S02]  /*0900*/  ISETP.GE.U32.AND P3, PT, R2, R5, PT ;  /* 0x000000050200720c */ /* 0x000fe40003f66070 */
[----:B------:R-:W-:-:S04]  /*0910*/  LOP3.LUT R2, R22, c[0x0][0x1c8], RZ, 0x3c, !PT ;  /* 0x0000720016027a12 */ /* 0x000fc800078e3cff */
[----:B------:R-:W-:Y:S01]  /*0920*/  ISETP.GE.AND P1, PT, R2, RZ, PT ;  /* 0x000000ff0200720c */ /* 0x000fe20003f26270 */
[----:B------:R-:W-:-:S04]  /*0930*/  @P0 IMAD.WIDE.U32 R2, R4, c[0x0][0x1a0], RZ ;  /* 0x0000680004020a25 */ /* 0x000fc800078e00ff */
[----:B------:R-:W-:Y:S01]  /*0940*/  @P0 IMAD R19, R4, c[0x0][0x1a4], R3 ;  /* 0x0000690004130a24 */ /* 0x000fe200078e0203 */
[----:B------:R-:W-:Y:S02]  /*0950*/  @P0 MOV R16, R2 ;  /* 0x0000000200100202 */ /* 0x000fe40000000f00 */
[----:B------:R-:W-:-:S04]  /*0960*/  @P3 IADD3 R0, R0, 0x1, RZ ;  /* 0x0000000100003810 */ /* 0x000fc80007ffe0ff */
[----:B------:R-:W-:-:S05]  /*0970*/  MOV R9, R0 ;  /* 0x0000000000097202 */ /* 0x000fca0000000f00 */
        /* <DEDUP_REMOVED lines=14> */
.L_x_570:
[CC--:B------:R-:W-:Y:S01]  /*0a60*/  LEA.HI R0, R13.reuse, R30.reuse, RZ, 0x3 ;  /* 0x0000001e0d007211 */ /* 0x0c0fe200078f18ff */
[----:B------:R-:W-:Y:S01]  /*0a70*/  IMAD.MOV.U32 R35, RZ, RZ, 0x10 ;  /* 0x00000010ff237424 */ /* 0x000fe200078e00ff */
[-C--:B------:R-:W-:Y:S01]  /*0a80*/  LEA.HI R7, R13, R30.reuse, RZ, 0x4 ;  /* 0x0000001e0d077211 */ /* 0x080fe200078f20ff */
[----:B------:R-:W-:Y:S01]  /*0a90*/  IMAD.MOV.U32 R34, RZ, RZ, 0x20 ;  /* 0x00000020ff227424 */ /* 0x000fe200078e00ff */
[----:B------:R-:W-:Y:S01]  /*0aa0*/  SHF.R.S32.HI R2, RZ, 0x3, R0 ;  /* 0x00000003ff027819 */ /* 0x000fe20000011400 */
[----:B------:R-:W-:Y:S01]  /*0ab0*/  BSSY B0, `(.L_x_571) ;  /* 0x0000073000007945 */ /* 0x000fe20003800000 */
[----:B------:R-:W-:Y:S02]  /*0ac0*/  LOP3.LUT R0, R0, 0xfffffff8, RZ, 0xc0, !PT ;  /* 0xfffffff800007812 */ /* 0x000fe400078ec0ff */
[----:B------:R-:W-:Y:S01]  /*0ad0*/  LOP3.LUT R4, R7, 0xfffffff0, RZ, 0xc0, !PT ;  /* 0xfffffff007047812 */ /* 0x000fe200078ec0ff */
[----:B------:R-:W-:Y:S01]  /*0ae0*/  IMAD.SHL.U32 R3, R2, 0x40, RZ ;  /* 0x0000004002037824 */ /* 0x000fe200078e00ff */
[----:B------:R-:W-:Y:S01]  /*0af0*/  LEA.HI R8, R13, R30, RZ, 0x6 ;  /* 0x0000001e0d087211 */ /* 0x000fe200078f30ff */
[C---:B------:R-:W-:Y:S01]  /*0b00*/  IMAD.IADD R25, R30.reuse, 0x1, -R0 ;  /* 0x000000011e197824 */ /* 0x040fe200078e0a00 */
[----:B------:R-:W-:Y:S01]  /*0b10*/  SHF.R.S32.HI R11, RZ, 0x1f, R9 ;  /* 0x0000001fff0b7819 */ /* 0x000fe20000011409 */
[----:B------:R-:W-:Y:S01]  /*0b20*/  IMAD.IADD R0, R30, 0x1, -R4 ;  /* 0x000000011e007824 */ /* 0x000fe200078e0a04 */
[----:B------:R-:W-:Y:S01]  /*0b30*/  LOP3.LUT R5, R3, 0x1c0, RZ, 0xc0, !PT ;  /* 0x000001c003057812 */ /* 0x000fe200078ec0ff */
[----:B------:R-:W-:Y:S01]  /*0b40*/  IMAD.SHL.U32 R132, R25, 0x8, RZ ;  /* 0x0000000819847824 */ /* 0x000fe200078e00ff */
[----:B------:R-:W-:-:S02]  /*0b50*/  SHF.R.S32.HI R4, RZ, 0x4, R7 ;  /* 0x00000004ff047819 */ /* 0x000fc40000011407 */
[----:B------:R-:W-:Y:S02]  /*0b60*/  SHF.R.S32.HI R17, RZ, 0x1f, R0 ;  /* 0x0000001fff117819 */ /* 0x000fe40000011400 */
[----:B------:R-:W-:Y:S02]  /*0b70*/  LOP3.LUT R3, R5, 0x38, R132, 0xf8, !PT ;  /* 0x0000003805037812 */ /* 0x000fe400078ef884 */
[----:B------:R-:W-:Y:S02]  /*0b80*/  SHF.R.U32.HI R6, RZ, 0x3, R5 ;  /* 0x00000003ff067819 */ /* 0x000fe40000011605 */
[----:B------:R-:W-:Y:S02]  /*0b90*/  LEA.HI R17, R17, R0, RZ, 0x3 ;  /* 0x0000000011117211 */ /* 0x000fe400078f18ff */
[----:B------:R-:W-:Y:S01]  /*0ba0*/  LEA.HI R5, R7, R4, RZ, 0x1 ;  /* 0x0000000407057211 */ /* 0x000fe200078f08ff */
[----:B------:R-:W-:Y:S01]  /*0bb0*/  IMAD.SHL.U32 R7, R8, 0x8, RZ ;  /* 0x0000000808077824 */ /* 0x000fe200078e00ff */
[----:B------:R-:W-:-:S02]  /*0bc0*/  LOP3.LUT R6, R3, R6, RZ, 0x3c, !PT ;  /* 0x0000000603067212 */ /* 0x000fc400078e3cff */
[----:B------:R-:W-:Y:S02]  /*0bd0*/  LOP3.LUT R8, R17, 0xfffffff8, RZ, 0xc0, !PT ;  /* 0xfffffff811087812 */ /* 0x000fe400078ec0ff */
[----:B------:R-:W-:Y:S02]  /*0be0*/  SHF.R.S32.HI R3, RZ, 0x1f, R2 ;  /* 0x0000001fff037819 */ /* 0x000fe40000011402 */
[----:B------:R-:W-:Y:S01]  /*0bf0*/  LOP3.LUT R5, R5, 0xfffffffe, RZ, 0xc0, !PT ;  /* 0xfffffffe05057812 */ /* 0x000fe200078ec0ff */
[----:B------:R-:W-:Y:S01]  /*0c00*/  IMAD.IADD R8, R0, 0x1, -R8 ;  /* 0x0000000100087824 */ /* 0x000fe200078e0a08 */
[----:B------:R-:W-:Y:S01]  /*0c10*/  IADD3 R14, P0, R132, R14, RZ ;  /* 0x0000000e840e7210 */ /* 0x000fe20007f1e0ff */
[----:B------:R-:W-:Y:S01]  /*0c20*/  IMAD R0, R3, c[0x0][0x198], RZ ;  /* 0x0000660003007a24 */ /* 0x000fe200078e02ff */
[----:B------:R-:W-:Y:S01]  /*0c30*/  SHF.R.S32.HI R133, RZ, 0x1f, R132 ;  /* 0x0000001fff857819 */ /* 0x000fe20000011484 */
[----:B------:R-:W-:Y:S01]  /*0c40*/  IMAD.IADD R28, R4, 0x1, -R5 ;  /* 0x00000001041c7824 */ /* 0x000fe200078e0a05 */
[----:B------:R-:W-:Y:S01]  /*0c50*/  LOP3.LUT R188, R6, 0xfffffe00, R7, 0xf8, !PT ;  /* 0xfffffe0006bc7812 */ /* 0x000fe200078ef807 */
[----:B------:R-:W-:Y:S01]  /*0c60*/  IMAD R18, R2, c[0x0][0x19c], R0 ;  /* 0x0000670002127a24 */ /* 0x000fe200078e0200 */
[C---:B------:R-:W-:Y:S01]  /*0c70*/  LOP3.LUT P3, RZ, R8.reuse, 0x4, RZ, 0xc0, !PT ;  /* 0x0000000408ff7812 */ /* 0x040fe2000786c0ff */
[C---:B------:R-:W-:Y:S01]  /*0c80*/  IMAD.SHL.U32 R0, R8.reuse, 0x40, RZ ;  /* 0x0000004008007824 */ /* 0x040fe200078e00ff */
[----:B------:R-:W-:Y:S01]  /*0c90*/  LOP3.LUT P2, RZ, R8, 0x2, RZ, 0xc0, !PT ;  /* 0x0000000208ff7812 */ /* 0x000fe2000784c0ff */
[----:B------:R-:W-:Y:S01]  /*0ca0*/  IMAD.X R15, R133, 0x1, R12, P0 ;  /* 0x00000001850f7824 */ /* 0x000fe200000e060c */
[----:B------:R-:W-:Y:S01]  /*0cb0*/  SHF.R.S32.HI R26, RZ, 0x5, R27 ;  /* 0x00000005ff1a7819 */ /* 0x000fe2000001141b */
[----:B------:R-:W-:Y:S01]  /*0cc0*/  IMAD R10, R3, c[0x0][0x1a0], RZ ;  /* 0x00006800030a7a24 */ /* 0x000fe200078e02ff */
[----:B------:R-:W-:Y:S01]  /*0cd0*/  LOP3.LUT R0, R0, 0x1c0, RZ, 0xc0, !PT ;  /* 0x000001c000007812 */ /* 0x000fe200078ec0ff */
[----:B------:R-:W-:Y:S01]  /*0ce0*/  IMAD.SHL.U32 R12, R28, 0x8, RZ ;  /* 0x000000081c0c7824 */ /* 0x000fe200078e00ff */
[----:B------:R-:W-:Y:S01]  /*0cf0*/  IADD3 R115, R132, 0x40, RZ ;  /* 0x0000004084737810 */ /* 0x000fe20007ffe0ff */
[----:B------:R-:W-:Y:S01]  /*0d00*/  IMAD.WIDE.U32 R6, R2, c[0x0][0x198], R132 ;  /* 0x0000660002067a25 */ /* 0x000fe200078e0084 */
[----:B------:R2:W-:Y:S01]  /*0d10*/  STL.64 [R1+0x38], R132 ;  /* 0x0000388401007387 */ /* 0x0005e20000100a00 */
[----:B------:R-:W-:-:S02]  /*0d20*/  IADD3 R111, R132, 0x80, RZ ;  /* 0x00000080846f7810 */ /* 0x000fc40007ffe0ff */
[----:B------:R-:W-:Y:S01]  /*0d30*/  IMAD.WIDE.U32 R4, R2, c[0x0][0x1a0], R132 ;  /* 0x0000680002047a25 */ /* 0x000fe200078e0084 */
[----:B------:R-:W-:Y:S02]  /*0d40*/  LOP3.LUT R12, R0, 0x8, R12, 0xf8, !PT ;  /* 0x00000008000c7812 */ /* 0x000fe400078ef80c */
[----:B------:R-:W-:Y:S01]  /*0d50*/  IADD3 R6, P1, R20, R6, RZ ;  /* 0x0000000614067210 */ /* 0x000fe20007f3e0ff */
[----:B------:R-:W-:Y:S01]  /*0d60*/  IMAD R13, R2, c[0x0][0x1a4], R10 ;  /* 0x00006900020d7a24 */ /* 0x000fe200078e020a */
[----:B------:R-:W-:Y:S01]  /*0d70*/  SHF.R.U32.HI R10, RZ, 0x3, R0 ;  /* 0x00000003ff0a7819 */ /* 0x000fe20000011600 */
[C---:B------:R-:W-:Y:S01]  /*0d80*/  IMAD R0, R11.reuse, c[0x0][0x1b8], RZ ;  /* 0x00006e000b007a24 */ /* 0x040fe200078e02ff */
[----:B------:R-:W-:Y:S01]  /*0d90*/  IADD3 R4, P0, R16, R4, RZ ;  /* 0x0000000410047210 */ /* 0x000fe20007f1e0ff */
[----:B------:R-:W-:Y:S01]  /*0da0*/  IMAD R8, R11, c[0x0][0x1b0], RZ ;  /* 0x00006c000b087a24 */ /* 0x000fe200078e02ff */
[----:B------:R-:W-:Y:S01]  /*0db0*/  IADD3.X R7, R24, R7, R18, P1, !PT ;  /* 0x0000000718077210 */ /* 0x000fe20000ffe412 */
[----:B------:R-:W-:Y:S01]  /*0dc0*/  IMAD R11, R9, c[0x0][0x1bc], R0 ;  /* 0x00006f00090b7a24 */ /* 0x000fe200078e0200 */
[----:B------:R-:W-:Y:S01]  /*0dd0*/  IADD3.X R5, R19, R5, R13, P0, !PT ;  /* 0x0000000513057210 */ /* 0x000fe200007fe40d */
[----:B------:R-:W-:Y:S01]  /*0de0*/  IMAD.SHL.U32 R0, R17, 0x40, RZ ;  /* 0x0000004011007824 */ /* 0x000fe200078e00ff */
[----:B------:R-:W-:Y:S01]  /*0df0*/  LOP3.LUT R10, R12, R10, RZ, 0x3c, !PT ;  /* 0x0000000a0c0a7212 */ /* 0x000fe200078e3cff */
[----:B------:R-:W-:Y:S01]  /*0e00*/  IMAD.WIDE.U32 R42, R9, c[0x0][0x1b0], R6 ;  /* 0x00006c00092a7a25 */ /* 0x000fe200078e0006 */
[----:B------:R-:W-:-:S02]  /*0e10*/  SHF.R.S32.HI R13, RZ, 0x1f, R27 ;  /* 0x0000001fff0d7819 */ /* 0x000fc4000001141b */
[----:B------:R-:W-:Y:S01]  /*0e20*/  LOP3.LUT R6, R10, 0xfffffe00, R0, 0xf8, !PT ;  /* 0xfffffe000a067812 */ /* 0x000fe200078ef800 */
[----:B------:R-:W-:Y:S01]  /*0e30*/  IMAD.WIDE.U32 R38, R9, c[0x0][0x1b8], R4 ;  /* 0x00006e0009267a25 */ /* 0x000fe200078e0004 */
[----:B------:R-:W-:Y:S01]  /*0e40*/  SHF.R.S32.HI R5, RZ, 0x1f, R21 ;  /* 0x0000001fff057819 */ /* 0x000fe20000011415 */
[----:B------:R2:W-:Y:S01]  /*0e50*/  STL.64 [R1+0x50], R42 ;  /* 0x0000502a01007387 */ /* 0x0005e20000100a00 */
[----:B------:R-:W-:Y:S01]  /*0e60*/  LEA.HI R0, R13, R26, RZ, 0x2 ;  /* 0x0000001a0d007211 */ /* 0x000fe200078f10ff */
[----:B------:R-:W-:Y:S01]  /*0e70*/  IMAD R12, R9, c[0x0][0x1b4], R8 ;  /* 0x00006d00090c7a24 */ /* 0x000fe200078e0208 */
[----:B------:R-:W-:Y:S01]  /*0e80*/  LEA.HI R7, R5, R21, RZ, 0x2 ;  /* 0x0000001505077211 */ /* 0x000fe200078f10ff */
[----:B------:R-:W-:Y:S01]  /*0e90*/  IMAD.IADD R41, R39, 0x1, R11 ;  /* 0x0000000127297824 */ /* 0x000fe200078e020b */
[----:B------:R-:W-:Y:S01]  /*0ea0*/  LOP3.LUT R0, R0, 0xffffffc, RZ, 0xc0, !PT ;  /* 0x0ffffffc00007812 */ /* 0x000fe200078ec0ff */
[----:B------:R2:W-:Y:S01]  /*0eb0*/  STL.64 [R1+0x90], R38 ;  /* 0x0000902601007387 */ /* 0x0005e20000100a00 */
[----:B------:R-:W-:Y:S01]  /*0ec0*/  SHF.R.S32.HI R27, RZ, 0x2, R7 ;  /* 0x00000002ff1b7819 */ /* 0x000fe20000011407 */
[----:B------:R-:W-:Y:S01]  /*0ed0*/  IMAD.IADD R45, R43, 0x1, R12 ;  /* 0x000000012b2d7824 */ /* 0x000fe200078e020c */
[----:B------:R-:W-:Y:S01]  /*0ee0*/  SEL R5, R35, 0xfffffff0, !P2 ;  /* 0xfffffff023057807 */ /* 0x000fe20005000000 */
[----:B------:R-:W-:-:S02]  /*0ef0*/  IMAD.IADD R0, R26, 0x1, -R0 ;  /* 0x000000011a007824 */ /* 0x000fc400078e0a00 */
[----:B------:R-:W-:Y:S02]  /*0f00*/  IMAD.IADD R20, R36, 0x1, -R33 ;  /* 0x0000000124147824 */ /* 0x000fe400078e0a21 */
[----:B------:R-:W-:Y:S02]  /*0f10*/  IMAD R46, R0, 0x10, R27 ;  /* 0x00000010002e7824 */ /* 0x000fe400078e021b */
[----:B------:R-:W-:Y:S01]  /*0f20*/  IMAD R4, R23, c[0x0][0x1a8], RZ ;  /* 0x00006a0017047a24 */ /* 0x000fe200078e02ff */
[----:B------:R-:W-:Y:S01]  /*0f30*/  ISETP.GE.AND P0, PT, R2, R20, PT ;  /* 0x000000140200720c */ /* 0x000fe20003f06270 */
[C---:B------:R-:W-:Y:S01]  /*0f40*/  IMAD.WIDE.U32 R14, R22.reuse, c[0x0][0x1a8], R14 ;  /* 0x00006a00160e7a25 */ /* 0x040fe200078e000e */
[----:B------:R2:W-:Y:S03]  /*0f50*/  STL [R1+0xa4], R46 ;  /* 0x0000a42e01007387 */ /* 0x0005e60000100800 */
[----:B------:R-:W-:Y:S01]  /*0f60*/  IMAD R4, R22, c[0x0][0x1ac], R4 ;  /* 0x00006b0016047a24 */ /* 0x000fe200078e0204 */
[----:B------:R2:W-:Y:S01]  /*0f70*/  STL [R1+0x48], R115 ;  /* 0x0000487301007387 */ /* 0x0005e20000100800 */
[----:B------:R-:W-:-:S03]  /*0f80*/  IMAD.WIDE R8, R37, 0x40, R2 ;  /* 0x0000004025087825 */ /* 0x000fc600078e0202 */
[----:B------:R2:W-:Y:S01]  /*0f90*/  STL [R1+0x4c], R111 ;  /* 0x00004c6f01007387 */ /* 0x0005e20000100800 */
[----:B------:R-:W-:Y:S01]  /*0fa0*/  IMAD.IADD R13, R15, 0x1, R4 ;  /* 0x000000010f0d7824 */ /* 0x000fe200078e0204 */
[----:B------:R-:W-:Y:S01]  /*0fb0*/  SEL R4, R34, 0xffffffe0, !P3 ;  /* 0xffffffe022047807 */ /* 0x000fe20005800000 */
[----:B------:R-:W-:Y:S01]  /*0fc0*/  IMAD.SHL.U32 R188, R188, 0x2, RZ ;  /* 0x00000002bcbc7824 */ /* 0x000fe200078e00ff */
        /* <DEDUP_REMOVED lines=33> */
.L_x_572:
[----:B------:R-:W-:Y:S05]  /*11e0*/  BSYNC B0 ;  /* 0x0000000000007941 */ /* 0x000fea0003800000 */
.L_x_571:
[----:B------:R-:W-:Y:S01]  /*11f0*/  LOP3.LUT R0, R7, 0x7ffffffc, RZ, 0xc0, !PT ;  /* 0x7ffffffc07007812 */ /* 0x000fe200078ec0ff */
[----:B------:R-:W-:Y:S01]  /*1200*/  IMAD R7, R116, 0x40, R29 ;  /* 0x0000004074077824 */ /* 0x000fe200078e021d */
[----:B------:R-:W-:Y:S01]  /*1210*/  IADD3 R24, R2, 0x10, RZ ;  /* 0x0000001002187810 */ /* 0x000fe20007ffe0ff */
[----:B------:R-:W-:Y:S02]  /*1220*/  BSSY B0, `(.L_x_573) ;  /* 0x000002b000007945 */ /* 0x000fe40003800000 */
[----:B------:R-:W-:Y:S01]  /*1230*/  IMAD.IADD R0, R21, 0x1, -R0 ;  /* 0x0000000115007824 */ /* 0x000fe200078e0a00 */
[----:B------:R-:W-:Y:S02]  /*1240*/  ISETP.GE.AND P1, PT, R24, R20, PT ;  /* 0x000000141800720c */ /* 0x000fe40003f26270 */
[----:B------:R-:W-:Y:S01]  /*1250*/  IADD3 R7, R7, -0x40, RZ ;  /* 0xffffffc007077810 */ /* 0x000fe20007ffe0ff */
[----:B------:R-:W-:-:S04]  /*1260*/  IMAD.SHL.U32 R0, R0, 0x2, RZ ;  /* 0x0000000200007824 */ /* 0x000fc800078e00ff */
[----:B------:R-:W-:-:S05]  /*1270*/  IMAD R0, R46, c[0x0][0x228], R0 ;  /* 0x00008a002e007a24 */ /* 0x000fca00078e0200 */
[----:B------:R-:W-:Y:S02]  /*1280*/  IADD3 R198, P0, R7, R0, RZ ;  /* 0x0000000007c67210 */ /* 0x000fe40007f1e0ff */
[----:B------:R-:W-:-:S04]  /*1290*/  SHF.R.S32.HI R0, RZ, 0x1f, R0 ;  /* 0x0000001fff007819 */ /* 0x000fc80000011400 */
[----:B------:R-:W-:Y:S01]  /*12a0*/  LEA.HI.X.SX32 R173, R7, R0, 0x1, P0 ;  /* 0x0000000007ad7211 */ /* 0x000fe200000f0eff */
        /* <DEDUP_REMOVED lines=11> */
[C---:B---3--:R-:W-:Y:S01]  /*1360*/  @!P3 LEA R18, P4, R10.reuse, c[0x0][0x160], 0x1 ;  /* 0x000058000a12ba11 */ /* 0x048fe200078808ff */
        /* <DEDUP_REMOVED lines=22> */
.L_x_574:
[----:B------:R-:W-:Y:S05]  /*14d0*/  BSYNC B0 ;  /* 0x0000000000007941 */ /* 0x000fea0003800000 */
.L_x_573:
[----:B------:R-:W-:Y:S01]  /*14e0*/  IADD3 R21, R2, 0x20, RZ ;  /* 0x0000002002157810 */ /* 0x000fe20007ffe0ff */
        /* <DEDUP_REMOVED lines=36> */
.L_x_576:
[----:B------:R-:W-:Y:S05]  /*1730*/  BSYNC B0 ;  /* 0x0000000000007941 */ /* 0x000fea0003800000 */
.L_x_575:
[----:B---3--:R-:W-:Y:S01]  /*1740*/  IADD3 R18, R2, 0x30, RZ ;  /* 0x0000003002127810 */ /* 0x008fe20007ffe0ff */
[----:B------:R-:W-:Y:S01]  /*1750*/  IMAD.MOV.U32 R19, RZ, RZ, c[0x0][0x198] ;  /* 0x00006600ff137624 */ /* 0x000fe200078e00ff */
[----:B------:R-:W-:Y:S02]  /*1760*/  BSSY B0, `(.L_x_577) ;  /* 0x0000026000007945 */ /* 0x000fe40003800000 */
[----:B------:R-:W-:Y:S01]  /*1770*/  ISETP.GE.AND P0, PT, R18, R20, PT ;  /* 0x000000141200720c */ /* 0x000fe20003f06270 */
[----:B------:R-:W-:Y:S02]  /*1780*/  IMAD.MOV.U32 R20, RZ, RZ, 0x6 ;  /* 0x00000006ff147424 */ /* 0x000fe400078e00ff */
[----:B------:R-:W-:-:S03]  /*1790*/  IMAD.SHL.U32 R105, R19, 0x40, RZ ;  /* 0x0000004013697824 */ /* 0x000fc600078e00ff */
[----:B------:R-:W-:-:S07]  /*17a0*/  SHF.L.U64.HI R104, R19, R20, c[0x0][0x19c] ;  /* 0x0000670013687619 */ /* 0x000fce0000010214 */
        /* <DEDUP_REMOVED lines=33> */
.L_x_578:
[----:B------:R-:W-:Y:S05]  /*19c0*/  BSYNC B0 ;  /* 0x0000000000007941 */ /* 0x000fea0003800000 */
.L_x_577:
[----:B------:R-:W-:Y:S01]  /*19d0*/  IADD3 R96, R116, -0x1, RZ ;  /* 0xffffffff74607810 */ /* 0x000fe20007ffe0ff */
[----:B------:R-:W-:Y:S01]  /*19e0*/  BSSY B0, `(.L_x_579) ;  /* 0x0000028000007945 */ /* 0x000fe20003800000 */
[----:B------:R-:W-:Y:S01]  /*19f0*/  MOV R122, R44 ;  /* 0x0000002c007a7202 */ /* 0x000fe20000000f00 */
[----:B------:R-:W-:Y:S01]  /*1a00*/  IMAD.MOV.U32 R122, RZ, RZ, R42 ;  /* 0x000000ffff7a7224 */ /* 0x000fe200078e002a */
[----:B------:R-:W-:Y:S01]  /*1a10*/  MOV R123, R45 ;  /* 0x0000002d007b7202 */ /* 0x000fe20000000f00 */
[----:B------:R-:W-:Y:S01]  /*1a20*/  IMAD R17, R96, -0x40, R97 ;  /* 0xffffffc060117824 */ /* 0x000fe200078e0261 */
[-C--:B------:R-:W-:Y:S01]  /*1a30*/  MOV R107, R96.reuse ;  /* 0x00000060006b7202 */ /* 0x080fe20000000f00 */
[----:B---3--:R-:W-:Y:S01]  /*1a40*/  IMAD R10, R104, R96, RZ ;  /* 0x00000060680a7224 */ /* 0x008fe200078e02ff */
[----:B------:R-:W-:Y:S01]  /*1a50*/  SHF.R.S32.HI R16, RZ, 0x1f, R96 ;  /* 0x0000001fff107819 */ /* 0x000fe20000011460 */
[----:B------:R3:W-:Y:S01]  /*1a60*/  STL.64 [R1+0x40], R122 ;  /* 0x0000407a01007387 */ /* 0x0007e20000100a00 */
[----:B------:R-:W-:Y:S01]  /*1a70*/  ISETP.GE.AND P0, PT, R2, R17, PT ;  /* 0x000000110200720c */ /* 0x000fe20003f06270 */
[----:B------:R-:W-:-:S02]  /*1a80*/  IMAD.WIDE.U32 R8, R96, R105, R122 ;  /* 0x0000006960087225 */ /* 0x000fc400078e007a */
[----:B------:R3:W-:Y:S02]  /*1a90*/  STL [R1+0x78], R107 ;  /* 0x0000786b01007387 */ /* 0x0007e40000100800 */
[----:B------:R-:W-:-:S04]  /*1aa0*/  IMAD R10, R16, R105, R10 ;  /* 0x00000069100a7224 */ /* 0x000fc800078e020a */
[----:B------:R-:W-:-:S04]  /*1ab0*/  IMAD.IADD R11, R9, 0x1, R10 ;  /* 0x00000001090b7824 */ /* 0x000fc800078e020a */
        /* <DEDUP_REMOVED lines=26> */
.L_x_580:
[----:B------:R-:W-:Y:S05]  /*1c60*/  BSYNC B0 ;  /* 0x0000000000007941 */ /* 0x000fea0003800000 */
.L_x_579:
[C---:B------:R-:W-:Y:S01]  /*1c70*/  SHF.L.U64.HI R109, R19.reuse, R32, c[0x0][0x19c] ;  /* 0x00006700136d7619 */ /* 0x040fe20000010220 */
[----:B------:R-:W-:Y:S01]  /*1c80*/  BSSY B0, `(.L_x_581) ;  /* 0x0000020000007945 */ /* 0x000fe20003800000 */
[----:B------:R-:W-:Y:S01]  /*1c90*/  ISETP.GE.AND P0, PT, R24, R17, PT ;  /* 0x000000111800720c */ /* 0x000fe20003f06270 */
[----:B------:R-:W-:Y:S02]  /*1ca0*/  IMAD.SHL.U32 R110, R19, 0x10, RZ ;  /* 0x00000010136e7824 */ /* 0x000fe400078e00ff */
[----:B------:R1:W-:Y:S10]  /*1cb0*/  STL [R1+0x98], R109 ;  /* 0x0000986d01007387 */ /* 0x0003f40000100800 */
[----:B------:R-:W-:Y:S05]  /*1cc0*/  @P0 BRA `(.L_x_582) ;  /* 0x000001b000000947 */ /* 0x000fea0003800000 */
[----:B------:R-:W-:Y:S02]  /*1cd0*/  ISETP.GE.AND P3, PT, R132, c[0x0][0x220], PT ;  /* 0x0000880084007a0c */ /* 0x000fe40003f66270 */
[----:B------:R-:W-:-:S02]  /*1ce0*/  ISETP.GE.AND P2, PT, R115, c[0x0][0x220], PT ;  /* 0x0000880073007a0c */ /* 0x000fc40003f46270 */
[----:B------:R-:W-:Y:S02]  /*1cf0*/  IADD3 R0, P1, R110, R8, RZ ;  /* 0x000000086e007210 */ /* 0x000fe40007f3e0ff */
[----:B------:R-:W-:-:S03]  /*1d00*/  ISETP.GE.AND P0, PT, R111, c[0x0][0x220], PT ;  /* 0x000088006f007a0c */ /* 0x000fc60003f06270 */
[----:B------:R-:W-:-:S04]  /*1d10*/  IMAD.X R7, R109, 0x1, R11, P1 ;  /* 0x000000016d077824 */ /* 0x000fc800008e060b */
        /* <DEDUP_REMOVED lines=22> */
.L_x_582:
[----:B------:R-:W-:Y:S05]  /*1e80*/  BSYNC B0 ;  /* 0x0000000000007941 */ /* 0x000fea0003800000 */
.L_x_581:
[----:B------:R-:W-:Y:S01]  /*1e90*/  ISETP.GE.AND P0, PT, R21, R17, PT ;  /* 0x000000111500720c */ /* 0x000fe20003f06270 */
[----:B------:R-:W-:-:S12]  /*1ea0*/  BSSY B0, `(.L_x_583) ;  /* 0x000001e000007945 */ /* 0x000fd80003800000 */
[----:B------:R-:W-:Y:S05]  /*1eb0*/  @P0 BRA `(.L_x_584) ;  /* 0x000001c000000947 */ /* 0x000fea0003800000 */
[----:B------:R-:W-:Y:S01]  /*1ec0*/  ISETP.GE.AND P3, PT, R132, c[0x0][0x220], PT ;  /* 0x0000880084007a0c */ /* 0x000fe20003f66270 */
[----:B------:R-:W-:Y:S01]  /*1ed0*/  IMAD.MOV.U32 R7, RZ, RZ, c[0x0][0x19c] ;  /* 0x00006700ff077624 */ /* 0x000fe200078e00ff */
[----:B------:R-:W-:Y:S02]  /*1ee0*/  ISETP.GE.AND P2, PT, R115, c[0x0][0x220], PT ;  /* 0x0000880073007a0c */ /* 0x000fe40003f46270 */
[----:B------:R-:W-:Y:S02]  /*1ef0*/  LEA R0, P1, R19, R8, 0x5 ;  /* 0x0000000813007211 */ /* 0x000fe400078228ff */
[----:B------:R-:W-:Y:S02]  /*1f00*/  ISETP.GE.AND P0, PT, R111, c[0x0][0x220], PT ;  /* 0x000088006f007a0c */ /* 0x000fe40003f06270 */
[----:B------:R-:W-:-:S05]  /*1f10*/  LEA.HI.X R7, R19, R11, R7, 0x5, P1 ;  /* 0x0000000b13077211 */ /* 0x000fca00008f2c07 */
        /* <DEDUP_REMOVED lines=22> */
.L_x_584:
[----:B------:R-:W-:Y:S05]  /*2080*/  BSYNC B0 ;  /* 0x0000000000007941 */ /* 0x000fea0003800000 */
.L_x_583:
[----:B------:R-:W-:Y:S01]  /*2090*/  ISETP.GE.AND P0, PT, R18, R17, PT ;  /* 0x000000111200720c */ /* 0x000fe20003f06270 */
[----:B------:R-:W-:-:S12]  /*20a0*/  BSSY B0, `(.L_x_585) ;  /* 0x0000020000007945 */ /* 0x000fd80003800000 */
[----:B------:R-:W-:Y:S05]  /*20b0*/  @P0 BRA `(.L_x_586) ;  /* 0x000001e000000947 */ /* 0x000fea0003800000 */
[----:B------:R-:W-:Y:S01]  /*20c0*/  ISETP.GE.AND P3, PT, R132, c[0x0][0x220], PT ;  /* 0x0000880084007a0c */ /* 0x000fe20003f66270 */
[----:B------:R-:W-:Y:S01]  /*20d0*/  IMAD.MOV.U32 R10, RZ, RZ, R8 ;  /* 0x000000ffff0a7224 */ /* 0x000fe200078e0008 */
[----:B------:R-:W-:Y:S01]  /*20e0*/  ISETP.GE.AND P2, PT, R115, c[0x0][0x220], PT ;  /* 0x0000880073007a0c */ /* 0x000fe20003f46270 */
[----:B------:R-:W-:Y:S01]  /*20f0*/  ULDC UR4, c[0x0][0x19c] ;  /* 0x0000670000047ab9 */ /* 0x000fe20000000800 */
[----:B------:R-:W-:Y:S01]  /*2100*/  ISETP.GE.AND P0, PT, R111, c[0x0][0x220], PT ;  /* 0x000088006f007a0c */ /* 0x000fe20003f06270 */
[----:B------:R-:W-:Y:S01]  /*2110*/  UIMAD UR4, UR4, 0x30, URZ ;  /* 0x00000030040478a4 */ /* 0x000fe2000f8e023f */
[----:B----4-:R-:W-:-:S05]  /*2120*/  IMAD.WIDE.U32 R12, R19, 0x30, R10 ;  /* 0x00000030130c7825 */ /* 0x010fca00078e000a */
[----:B------:R-:W-:Y:S02]  /*2130*/  IADD3 R0, R13, UR4, RZ ;  /* 0x000000040d007c10 */ /* 0x000fe4000fffe0ff */
        /* <DEDUP_REMOVED lines=22> */
.L_x_586:
[----:B------:R-:W-:Y:S05]  /*22a0*/  BSYNC B0 ;  /* 0x0000000000007941 */ /* 0x000fea0003800000 */
.L_x_585:
[----:B------:R-:W-:Y:S01]  /*22b0*/  ISETP.NE.U32.AND P3, PT, RZ, c[0x0][0x318], PT ;  /* 0x0000c600ff007a0c */ /* 0x000fe20003f65070 */
[----:B------:R-:W0:Y:S01]  /*22c0*/  LDGDEPBAR ;  /* 0x00000000000079af */ /* 0x000e220000000000 */
[----:B----4-:R-:W-:Y:S02]  /*22d0*/  IMAD.MOV.U32 R14, RZ, RZ, R40 ;  /* 0x000000ffff0e7224 */ /* 0x010fe400078e0028 */
[----:B------:R-:W-:Y:S01]  /*22e0*/  ISETP.NE.AND.EX P3, PT, RZ, c[0x0][0x31c], PT, P3 ;  /* 0x0000c700ff007a0c */ /* 0x000fe20003f65330 */
[----:B------:R-:W-:-:S12]  /*22f0*/  IMAD.MOV.U32 R15, RZ, RZ, R41 ;  /* 0x000000ffff0f7224 */ /* 0x000fd800078e0029 */
[----:B------:R-:W-:Y:S01]  /*2300*/  @P3 SHF.R.S32.HI R0, RZ, 0x1f, R31 ;  /* 0x0000001fff003819 */ /* 0x000fe2000001141f */
[----:B------:R-:W-:-:S04]  /*2310*/  @P3 IMAD.WIDE.U32 R8, R31, c[0x0][0x320], R22 ;  /* 0x0000c8001f083a25 */ /* 0x000fc800078e0016 */
[----:B------:R-:W-:Y:S01]  /*2320*/  @P3 IMAD R0, R0, c[0x0][0x320], RZ ;  /* 0x0000c80000003a24 */ /* 0x000fe200078e02ff */
[----:B------:R-:W-:Y:S01]  /*2330*/  @P3 LEA R10, P0, R8, c[0x0][0x318], 0x2 ;  /* 0x0000c600080a3a11 */ /* 0x000fe200078010ff */
[----:B------:R-:W-:-:S04]  /*2340*/  DEPBAR.LE SB0, 0x0 ;  /* 0x000080000000791a */ /* 0x000fc80000000000 */
[----:B------:R-:W-:-:S04]  /*2350*/  @P3 IMAD R0, R31, c[0x0][0x324], R0 ;  /* 0x0000c9001f003a24 */ /* 0x000fc800078e0200 */
[----:B------:R-:W-:-:S05]  /*2360*/  @P3 IMAD.IADD R0, R9, 0x1, R0 ;  /* 0x0000000109003824 */ /* 0x000fca00078e0200 */
[----:B------:R-:W-:-:S05]  /*2370*/  @P3 LEA.HI.X R11, R8, c[0x0][0x31c], R0, 0x2, P0 ;  /* 0x0000c700080b3a11 */ /* 0x000fca00000f1400 */
[----:B------:R4:W5:Y:S01]  /*2380*/  @P3 LDG.E R10, [R10.64] ;  /* 0x000000080a0a3981 */ /* 0x000962000c1e1900 */
[C---:B------:R-:W-:Y:S01]  /*2390*/  ISETP.GE.AND P0, PT, R2.reuse, R17, PT ;  /* 0x000000110200720c */ /* 0x040fe20003f06270 */
[----:B------:R-:W-:Y:S01]  /*23a0*/  IMAD R108, R37, 0x4, R26 ;  /* 0x00000004256c7824 */ /* 0x000fe200078e021a */
[----:B------:R-:W-:Y:S01]  /*23b0*/  MOV R19, c[0x0][0x1a0] ;  /* 0x0000680000137a02 */ /* 0x000fe20000000f00 */
[----:B------:R-:W-:Y:S01]  /*23c0*/  BAR.SYNC.DEFER_BLOCKING 0x0 ;  /* 0x0000000000007b1d */ /* 0x000fe20000010000 */
[----:B------:R-:W-:Y:S01]  /*23d0*/  MOV R14, R38 ;  /* 0x00000026000e7202 */ /* 0x000fe20000000f00 */
[----:B------:R-:W-:Y:S01]  /*23e0*/  IMAD.SHL.U32 R3, R2, 0x8, RZ ;  /* 0x0000000802037824 */ /* 0x000fe200078e00ff */
[----:B------:R-:W-:Y:S01]  /*23f0*/  SHF.L.U64.HI R13, R19, R20, c[0x0][0x1a4] ;  /* 0x00006900130d7619 */ /* 0x000fe20000010214 */
[C---:B------:R-:W-:Y:S01]  /*2400*/  IMAD.SHL.U32 R0, R25.reuse, 0x40, RZ ;  /* 0x0000004019007824 */ /* 0x040fe200078e00ff */
[----:B------:R-:W-:Y:S01]  /*2410*/  LOP3.LUT P2, RZ, R25, 0x4, RZ, 0xc0, !PT ;  /* 0x0000000419ff7812 */ /* 0x000fe2000784c0ff */
[----:B------:R-:W5:Y:S01]  /*2420*/  @P3 MUFU.RCP R2, c[0x0][0x238] ;  /* 0x00008e0000023b08 */ /* 0x000f620000001000 */
[----:B------:R-:W-:Y:S01]  /*2430*/  IMAD R8, R26, 0x10, R33 ;  /* 0x000000101a087824 */ /* 0x000fe200078e0221 */
[----:B------:R1:W-:Y:S01]  /*2440*/  STL [R1+0xa8], R13 ;  /* 0x0000a80d01007387 */ /* 0x0003e20000100800 */
[----:B------:R-:W-:Y:S01]  /*2450*/  LOP3.LUT R0, R0, 0x1c0, RZ, 0xc0, !PT ;  /* 0x000001c000007812 */ /* 0x000fe200078ec0ff */
[----:B------:R-:W-:Y:S01]  /*2460*/  IMAD.SHL.U32 R12, R19, 0x40, RZ ;  /* 0x00000040130c7824 */ /* 0x000fe200078e00ff */
[----:B------:R-:W-:Y:S01]  /*2470*/  LOP3.LUT P1, RZ, R25, 0x2, RZ, 0xc0, !PT ;  /* 0x0000000219ff7812 */ /* 0x000fe2000782c0ff */
[----:B------:R1:W-:Y:S01]  /*2480*/  STL [R1+0x7c], R108 ;  /* 0x00007c6c01007387 */ /* 0x0003e20000100800 */
[----:B------:R-:W-:Y:S01]  /*2490*/  LOP3.LUT R7, R0, 0x8, R3, 0xf8, !PT ;  /* 0x0000000800077812 */ /* 0x000fe200078ef803 */
[----:B------:R-:W-:Y:S01]  /*24a0*/  IMAD.MOV.U32 R189, RZ, RZ, RZ ;  /* 0x000000ffffbd7224 */ /* 0x000fe200078e00ff */
[----:B------:R-:W-:Y:S01]  /*24b0*/  SHF.R.U32.HI R3, RZ, 0x3, R0 ;  /* 0x00000003ff037819 */ /* 0x000fe20000011600 */
[----:B------:R1:W-:Y:S01]  /*24c0*/  STL.64 [R1+0x80], R14 ;  /* 0x0000800e01007387 */ /* 0x0003e20000100a00 */
[----:B------:R-:W-:Y:S01]  /*24d0*/  IADD3 R8, R8, 0x1, R27 ;  /* 0x0000000108087810 */ /* 0x000fe20007ffe01b */
[----:B------:R-:W-:Y:S01]  /*24e0*/  IMAD R0, R13, R96, RZ ;  /* 0x000000600d007224 */ /* 0x000fe200078e02ff */
[----:B------:R-:W-:Y:S01]  /*24f0*/  LOP3.LUT R3, R7, R3, RZ, 0x3c, !PT ;  /* 0x0000000307037212 */ /* 0x000fe200078e3cff */
[----:B------:R-:W-:Y:S01]  /*2500*/  IMAD.SHL.U32 R30, R30, 0x2, RZ ;  /* 0x000000021e1e7824 */ /* 0x000fe200078e00ff */
[----:B------:R-:W-:Y:S01]  /*2510*/  BSSY B0, `(.L_x_587) ;  /* 0x000002b000007945 */ /* 0x000fe20003800000 */
[----:B----4-:R-:W-:Y:S01]  /*2520*/  IMAD R11, R16, R12, R0 ;  /* 0x0000000c100b7224 */ /* 0x010fe200078e0200 */
[----:B------:R-:W-:Y:S01]  /*2530*/  LEA R3, R28, R3, 0x9 ;  /* 0x000000031c037211 */ /* 0x000fe200078e48ff */
[----:B------:R1:W-:Y:S01]  /*2540*/  @P0 STS.128 [R188+0xc000], RZ ;  /* 0x00c000ffbc000388 */ /* 0x0003e20000000c00 */
[----:B------:R-:W-:Y:S01]  /*2550*/  IMAD R7, R26, 0x400, R6 ;  /* 0x000004001a077824 */ /* 0x000fe200078e0206 */
[----:B------:R-:W-:-:S02]  /*2560*/  IADD3 R114, R191, 0x646e171e, RZ ;  /* 0x646e171ebf727810 */ /* 0x000fc40007ffe0ff */
[----:B------:R1:W-:Y:S01]  /*2570*/  @P0 STS.128 [R188+0xe000], RZ ;  /* 0x00e000ffbc000388 */ /* 0x0003e20000000c00 */
[----:B------:R-:W-:Y:S01]  /*2580*/  LOP3.LUT R112, R30, 0x6, RZ, 0xc0, !PT ;  /* 0x000000061e707812 */ /* 0x000fe200078ec0ff */
[----:B------:R-:W-:Y:S01]  /*2590*/  IMAD.SHL.U32 R184, R7, 0x2, RZ ;  /* 0x0000000207b87824 */ /* 0x000fe200078e00ff */
[----:B------:R-:W-:Y:S01]  /*25a0*/  SEL R0, R35, 0xfffffff0, !P1 ;  /* 0xfffffff023007807 */ /* 0x000fe20004800000 */
[----:B------:R1:W-:Y:S01]  /*25b0*/  @P0 STS.128 [R188+0x10000], RZ ;  /* 0x010000ffbc000388 */ /* 0x0003e20000000c00 */
[----:B-----5:R-:W-:Y:S01]  /*25c0*/  @P3 FMUL.FTZ R189, R10, R2 ;  /* 0x000000020abd3220 */ /* 0x020fe20000410000 */
[----:B------:R-:W-:Y:S01]  /*25d0*/  IADD3 R10, R97, R8, -R36 ;  /* 0x00000008610a7210 */ /* 0x000fe20007ffe824 */
[----:B------:R-:W-:Y:S01]  /*25e0*/  IMAD.WIDE.U32 R8, R96, R12, R14 ;  /* 0x0000000c60087225 */ /* 0x000fe200078e000e */
[----:B------:R-:W-:Y:S02]  /*25f0*/  SEL R2, R34, 0xffffffe0, !P2 ;  /* 0xffffffe022027807 */ /* 0x000fe40005000000 */
[----:B------:R-:W-:Y:S01]  /*2600*/  IADD3 R98, R10, c[0x0][0x2e8], RZ ;  /* 0x0000ba000a627a10 */ /* 0x000fe20007ffe0ff */
[----:B------:R-:W-:Y:S01]  /*2610*/  IMAD.IADD R11, R9, 0x1, R11 ;  /* 0x00000001090b7824 */ /* 0x000fe200078e020b */
[----:B------:R-:W-:Y:S05]  /*2620*/  @P0 BRA `(.L_x_588) ;  /* 0x0000019000000947 */ /* 0x000fea0003800000 */
[----:B-1----:R-:W-:Y:S02]  /*2630*/  ISETP.GE.AND P3, PT, R132, c[0x0][0x220], PT ;  /* 0x0000880084007a0c */ /* 0x002fe40003f66270 */
        /* <DEDUP_REMOVED lines=24> */
.L_x_588:
[----:B-1----:R-:W-:Y:S05]  /*27c0*/  BSYNC B0 ;  /* 0x0000000000007941 */ /* 0x002fea0003800000 */
.L_x_587:
[----:B------:R-:W-:Y:S01]  /*27d0*/  ISETP.GE.AND P0, PT, R24, R17, PT ;  /* 0x000000111800720c */ /* 0x000fe20003f06270 */
[----:B------:R-:W-:Y:S01]  /*27e0*/  BSSY B0, `(.L_x_589) ;  /* 0x0000023000007945 */ /* 0x000fe20003800000 */
[C---:B------:R-:W-:Y:S01]  /*27f0*/  SHF.L.U64.HI R12, R19.reuse, R32, c[0x0][0x1a4] ;  /* 0x00006900130c7619 */ /* 0x040fe20000010220 */
[----:B------:R-:W-:-:S04]  /*2800*/  IMAD.SHL.U32 R7, R19, 0x10, RZ ;  /* 0x0000001013077824 */ /* 0x000fc800078e00ff */
[----:B------:R1:W-:Y:S06]  /*2810*/  STL [R1+0x9c], R12 ;  /* 0x00009c0c01007387 */ /* 0x0003ec0000100800 */
        /* <DEDUP_REMOVED lines=9> */
[C---:B------:R-:W-:Y:S01]  /*28b0*/  @!P3 LEA R14, P4, R7.reuse, c[0x0][0x170], 0x1 ;  /* 0x00005c00070eba11 */ /* 0x040fe200078808ff */
[----:B------:R4:W-:Y:S01]  /*28c0*/  @P3 STS.128 [R188+0xc800], RZ ;  /* 0x00c800ffbc003388 */ /* 0x0009e20000000c00 */
[C---:B-1----:R-:W-:Y:S02]  /*28d0*/  @!P2 LEA R12, P1, R7.reuse, c[0x0][0x170], 0x1 ;  /* 0x00005c00070caa11 */ /* 0x042fe400078208ff */
        /* <DEDUP_REMOVED lines=19> */
.L_x_590:
[----:B------:R-:W-:Y:S05]  /*2a10*/  BSYNC B0 ;  /* 0x0000000000007941 */ /* 0x000fea0003800000 */
.L_x_589:
        /* <DEDUP_REMOVED lines=9> */
[----:B------:R-:W-:Y:S02]  /*2ab0*/  LEA R7, P1, R19, R8, 0x5 ;  /* 0x0000000813077211 */ /* 0x000fe400078228ff */
[----:B------:R-:W-:Y:S02]  /*2ac0*/  ISETP.GE.AND P0, PT, R111, c[0x0][0x220], PT ;  /* 0x000088006f007a0c */ /* 0x000fe40003f06270 */
[----:B------:R-:W-:-:S05]  /*2ad0*/  LEA.HI.X R16, R19, R11, R16, 0x5, P1 ;  /* 0x0000000b13107211 */ /* 0x000fca00008f2c10 */
[C---:B----4-:R-:W-:Y:S01]  /*2ae0*/  @!P3 LEA R14, P4, R7.reuse, c[0x0][0x170], 0x1 ;  /* 0x00005c00070eba11 */ /* 0x050fe200078808ff */
        /* <DEDUP_REMOVED lines=21> */
.L_x_592:
[----:B------:R-:W-:Y:S05]  /*2c40*/  BSYNC B0 ;  /* 0x0000000000007941 */ /* 0x000fea0003800000 */
.L_x_591:
        /* <DEDUP_REMOVED lines=12> */
[----:B-1--4-:R-:W-:-:S05]  /*2d10*/  IMAD.WIDE.U32 R12, R19, 0x30, R10 ;  /* 0x00000030130c7825 */ /* 0x012fca00078e000a */
        /* <DEDUP_REMOVED lines=23> */
.L_x_594:
[----:B------:R-:W-:Y:S05]  /*2e90*/  BSYNC B0 ;  /* 0x0000000000007941 */ /* 0x000fea0003800000 */
.L_x_593:
[----:B------:R-:W-:Y:S01]  /*2ea0*/  IMAD.SHL.U32 R176, R3, 0x2, RZ ;  /* 0x0000000203b07824 */ /* 0x000fe200078e00ff */
[----:B-1----:R-:W-:Y:S01]  /*2eb0*/  LDSM.16.M88.4 R8, [R184] ;  /* 0x00000000b808783b */ /* 0x002fe20000000200 */
[----:B------:R-:W-:Y:S02]  /*2ec0*/  IMAD R185, R5, 0x2, R184 ;  /* 0x0000000205b97824 */ /* 0x000fe400078e02b8 */
[----:B------:R-:W-:Y:S01]  /*2ed0*/  IMAD R7, R0, 0x2, R176 ;  /* 0x0000000200077824 */ /* 0x000fe200078e02b0 */
[----:B----4-:R-:W1:Y:S01]  /*2ee0*/  LDSM.16.M88.4 R12, [R176+0x6000] ;  /* 0x00600000b00c783b */ /* 0x010e620000000200 */
[----:B------:R-:W-:Y:S01]  /*2ef0*/  IMAD R187, R4, 0x2, R184 ;  /* 0x0000000204bb7824 */ /* 0x000fe200078e02b8 */
[----:B------:R-:W-:Y:S01]  /*2f00*/  IADD3 R3, R176, 0x6000, RZ ;  /* 0x00006000b0037810 */ /* 0x000fe20007ffe0ff */
[----:B------:R-:W-:Y:S01]  /*2f10*/  IMAD R182, R2, 0x2, R176 ;  /* 0x0000000202b67824 */ /* 0x000fe200078e02b0 */
[----:B------:R-:W4:Y:S01]  /*2f20*/  LDSM.16.M88.4 R20, [R176+0x6800] ;  /* 0x00680000b014783b */ /* 0x000f220000000200 */
[----:B------:R-:W-:-:S02]  /*2f30*/  IMAD R186, R4, 0x2, R185 ;  /* 0x0000000204ba7824 */ /* 0x000fc400078e02b9 */
[----:B------:R-:W-:Y:S01]  /*2f40*/  IMAD R183, R0, 0x2, R3 ;  /* 0x0000000200b77824 */ /* 0x000fe200078e0203 */
[----:B------:R-:W5:Y:S01]  /*2f50*/  LDSM.16.M88.4 R16, [R176+0x7000] ;  /* 0x00700000b010783b */ /* 0x000f620000000200 */
[----:B------:R-:W-:Y:S02]  /*2f60*/  IMAD R0, R96, 0x40, R112 ;  /* 0x0000004060007824 */ /* 0x000fe400078e0270 */
[----:B------:R-:W-:Y:S01]  /*2f70*/  IMAD R181, R2, 0x2, R183 ;  /* 0x0000000202b57824 */ /* 0x000fe200078e02b7 */
[----:B------:R-:W2:Y:S01]  /*2f80*/  LDSM.16.M88.4 R60, [R176+0x7800] ;  /* 0x00780000b03c783b */ /* 0x000ea20000000200 */
[----:B------:R-:W-:Y:S02]  /*2f90*/  IADD3 R2, R98, 0x8, RZ ;  /* 0x0000000862027810 */ /* 0x000fe40007ffe0ff */
[C---:B------:R-:W-:Y:S01]  /*2fa0*/  IADD3 R3, R0.reuse, 0x8, RZ ;  /* 0x0000000800037810 */ /* 0x040fe20007ffe0ff */
[----:B--2---:R-:W-:Y:S04]  /*2fb0*/  LDSM.16.M88.4 R44, [R7+0x6000] ;  /* 0x00600000072c783b */ /* 0x004fe80000000200 */
[----:B------:R-:W-:Y:S04]  /*2fc0*/  LDSM.16.M88.4 R40, [R7+0x6800] ;  /* 0x006800000728783b */ /* 0x000fe80000000200 */
[----:B------:R-:W-:Y:S04]  /*2fd0*/  LDSM.16.M88.4 R52, [R7+0x7000] ;  /* 0x007000000734783b */ /* 0x000fe80000000200 */
[----:B------:R-:W-:Y:S04]  /*2fe0*/  LDSM.16.M88.4 R68, [R7+0x7800] ;  /* 0x007800000744783b */ /* 0x000fe80000000200 */
[----:B------:R-:W-:Y:S04]  /*2ff0*/  LDSM.16.M88.4 R84, [R182+0x6000] ;  /* 0x00600000b654783b */ /* 0x000fe80000000200 */
[----:B------:R-:W-:Y:S01]  /*3000*/  LDSM.16.M88.4 R76, [R182+0x7800] ;  /* 0x00780000b64c783b */ /* 0x000fe20000000200 */
[C---:B-1----:R-:W-:Y:S03]  /*3010*/  HMMA.16816.F32.BF16 R48, R8.reuse, R12, RZ ;  /* 0x0000000c0830723c */ /* 0x042fe600000418ff */
[----:B------:R-:W-:Y:S04]  /*3020*/  LDSM.16.M88.4 R92, [R181+0x1000] ;  /* 0x00100000b55c783b */ /* 0x000fe80000000200 */
[----:B------:R-:W-:Y:S01]  /*3030*/  LDSM.16.M88.4 R88, [R176+0x8000] ;  /* 0x00800000b058783b */ /* 0x000fe20000000200 */
[C---:B------:R-:W-:Y:S03]  /*3040*/  HMMA.16816.F32.BF16 R36, R8.reuse, R14, RZ ;  /* 0x0000000e0824723c */ /* 0x040fe600000418ff */
[----:B------:R-:W1:Y:S04]  /*3050*/  LDSM.16.M88.4 R12, [R185] ;  /* 0x00000000b90c783b */ /* 0x000e680000000200 */
[----:B------:R-:W-:Y:S01]  /*3060*/  LDSM.16.M88.4 R100, [R182+0xb000] ;  /* 0x00b00000b664783b */ /* 0x000fe20000000200 */
[C---:B----4-:R-:W-:Y:S03]  /*3070*/  HMMA.16816.F32.BF16 R28, R8.reuse, R22, RZ ;  /* 0x00000016081c723c */ /* 0x050fe600000418ff */
[----:B------:R-:W0:Y:S05]  /*3080*/  LDGDEPBAR ;  /* 0x00000000000079af */ /* 0x000e2a0000000000 */
[C---:B------:R-:W-:Y:S08]  /*3090*/  HMMA.16816.F32.BF16 R32, R8.reuse, R20, RZ ;  /* 0x000000140820723c */ /* 0x040ff000000418ff */
[C---:B-----5:R-:W-:Y:S08]  /*30a0*/  HMMA.16816.F32.BF16 R24, R8.reuse, R16, RZ ;  /* 0x000000100818723c */ /* 0x060ff000000418ff */
[C---:B------:R-:W-:Y:S01]  /*30b0*/  HMMA.16816.F32.BF16 R20, R8.reuse, R18, RZ ;  /* 0x000000120814723c */ /* 0x040fe200000418ff */
[----:B------:R-:W2:Y:S07]  /*30c0*/  LDSM.16.M88.4 R16, [R187] ;  /* 0x00000000bb10783b */ /* 0x000eae0000000200 */
[C---:B------:R-:W-:Y:S08]  /*30d0*/  HMMA.16816.F32.BF16 R56, R8.reuse, R60, RZ ;  /* 0x0000003c0838723c */ /* 0x040ff000000418ff */
[----:B------:R-:W-:Y:S08]  /*30e0*/  HMMA.16816.F32.BF16 R60, R8, R62, RZ ;  /* 0x0000003e083c723c */ /* 0x000ff000000418ff */
[C---:B-1----:R-:W-:Y:S08]  /*30f0*/  HMMA.16816.F32.BF16 R48, R12.reuse, R44, R48 ;  /* 0x0000002c0c30723c */ /* 0x042ff00000041830 */
[C---:B------:R-:W-:Y:S01]  /*3100*/  HMMA.16816.F32.BF16 R64, R12.reuse, R42, R28 ;  /* 0x0000002a0c40723c */ /* 0x040fe2000004181c */
[----:B------:R-:W1:Y:S07]  /*3110*/  LDSM.16.M88.4 R28, [R182+0x7000] ;  /* 0x00700000b61c783b */ /* 0x000e6e0000000200 */
[C---:B------:R-:W-:Y:S01]  /*3120*/  HMMA.16816.F32.BF16 R72, R12.reuse, R46, R36 ;  /* 0x0000002e0c48723c */ /* 0x040fe20000041824 */
[----:B------:R-:W4:Y:S04]  /*3130*/  LDSM.16.M88.4 R36, [R182+0x6800] ;  /* 0x00680000b624783b */ /* 0x000f280000000200 */
[----:B------:R-:W-:Y:S03]  /*3140*/  LDSM.16.M88.4 R44, [R181] ;  /* 0x00000000b52c783b */ /* 0x000fe60000000200 */
[C---:B------:R-:W-:Y:S08]  /*3150*/  HMMA.16816.F32.BF16 R80, R12.reuse, R40, R32 ;  /* 0x000000280c50723c */ /* 0x040ff00000041820 */
[C---:B------:R-:W-:Y:S08]  /*3160*/  HMMA.16816.F32.BF16 R32, R12.reuse, R52, R24 ;  /* 0x000000340c20723c */ /* 0x040ff00000041818 */
[C---:B------:R-:W-:Y:S08]  /*3170*/  HMMA.16816.F32.BF16 R24, R12.reuse, R54, R20 ;  /* 0x000000360c18723c */ /* 0x040ff00000041814 */
[C---:B------:R-:W-:Y:S08]  /*3180*/  HMMA.16816.F32.BF16 R8, R12.reuse, R68, R56 ;  /* 0x000000440c08723c */ /* 0x040ff00000041838 */
[----:B------:R-:W-:Y:S01]  /*3190*/  HMMA.16816.F32.BF16 R20, R12, R70, R60 ;  /* 0x000000460c14723c */ /* 0x000fe2000004183c */
[----:B------:R-:W5:Y:S04]  /*31a0*/  LDSM.16.M88.4 R12, [R186] ;  /* 0x00000000ba0c783b */ /* 0x000f680000000200 */
[----:B------:R-:W-:Y:S03]  /*31b0*/  LDSM.16.M88.4 R68, [R181+0x1800] ;  /* 0x00180000b544783b */ /* 0x000fe60000000200 */
[C---:B--2---:R-:W-:Y:S08]  /*31c0*/  HMMA.16816.F32.BF16 R40, R16.reuse, R84, R48 ;  /* 0x000000541028723c */ /* 0x044ff00000041830 */
[C---:B------:R-:W-:Y:S01]  /*31d0*/  HMMA.16816.F32.BF16 R48, R16.reuse, R86, R72 ;  /* 0x000000561030723c */ /* 0x040fe20000041848 */
[----:B------:R-:W2:Y:S04]  /*31e0*/  LDSM.16.M88.4 R72, [R181+0x800] ;  /* 0x00080000b548783b */ /* 0x000ea80000000200 */
[----:B------:R-:W-:Y:S03]  /*31f0*/  LDSM.16.M88.4 R84, [R176+0x8800] ;  /* 0x00880000b054783b */ /* 0x000fe60000000200 */
[C---:B-1----:R-:W-:Y:S08]  /*3200*/  HMMA.16816.F32.BF16 R56, R16.reuse, R28, R32 ;  /* 0x0000001c1038723c */ /* 0x042ff00000041820 */
[C---:B----4-:R-:W-:Y:S01]  /*3210*/  HMMA.16816.F32.BF16 R52, R16.reuse, R36, R80 ;  /* 0x000000241034723c */ /* 0x050fe20000041850 */
[----:B------:R-:W-:Y:S07]  /*3220*/  LDSM.16.M88.4 R80, [R176+0x9000] ;  /* 0x00900000b050783b */ /* 0x000fee0000000200 */
[C---:B------:R-:W-:Y:S08]  /*3230*/  HMMA.16816.F32.BF16 R64, R16.reuse, R38, R64 ;  /* 0x000000261040723c */ /* 0x040ff00000041840 */
[C---:B------:R-:W-:Y:S08]  /*3240*/  HMMA.16816.F32.BF16 R32, R16.reuse, R30, R24 ;  /* 0x0000001e1020723c */ /* 0x040ff00000041818 */
[C---:B------:R-:W-:Y:S01]  /*3250*/  HMMA.16816.F32.BF16 R60, R16.reuse, R76, R8 ;  /* 0x0000004c103c723c */ /* 0x040fe20000041808 */
[----:B------:R-:W1:Y:S07]  /*3260*/  LDSM.16.M88.4 R8, [R184+0x2000] ;  /* 0x00200000b808783b */ /* 0x000e6e0000000200 */
[----:B------:R-:W-:Y:S01]  /*3270*/  HMMA.16816.F32.BF16 R24, R16, R78, R20 ;  /* 0x0000004e1018723c */ /* 0x000fe20000041814 */
[----:B------:R-:W4:Y:S04]  /*3280*/  LDSM.16.M88.4 R76, [R176+0x9800] ;  /* 0x00980000b04c783b */ /* 0x000f280000000200 */
[----:B------:R-:W-:Y:S03]  /*3290*/  LDSM.16.M88.4 R16, [R185+0x2000] ;  /* 0x00200000b910783b */ /* 0x000fe60000000200 */
[C---:B-----5:R-:W-:Y:S08]  /*32a0*/  HMMA.16816.F32.BF16 R20, R12.reuse, R44, R40 ;  /* 0x0000002c0c14723c */ /* 0x060ff00000041828 */
[C---:B------:R-:W-:Y:S08]  /*32b0*/  HMMA.16816.F32.BF16 R28, R12.reuse, R46, R48 ;  /* 0x0000002e0c1c723c */ /* 0x040ff00000041830 */
[C---:B--2---:R-:W-:Y:S08]  /*32c0*/  HMMA.16816.F32.BF16 R36, R12.reuse, R72, R52 ;  /* 0x000000480c24723c */ /* 0x044ff00000041834 */
[C---:B------:R-:W-:Y:S01]  /*32d0*/  HMMA.16816.F32.BF16 R44, R12.reuse, R74, R64 ;  /* 0x0000004a0c2c723c */ /* 0x040fe20000041840 */
[----:B------:R-:W-:Y:S07]  /*32e0*/  LDSM.16.M88.4 R64, [R7+0x9000] ;  /* 0x009000000740783b */ /* 0x000fee0000000200 */
[C---:B------:R-:W-:Y:S08]  /*32f0*/  HMMA.16816.F32.BF16 R56, R12.reuse, R92, R56 ;  /* 0x0000005c0c38723c */ /* 0x040ff00000041838 */
[C---:B------:R-:W-:Y:S01]  /*3300*/  HMMA.16816.F32.BF16 R40, R12.reuse, R94, R32 ;  /* 0x0000005e0c28723c */ /* 0x040fe20000041820 */
[----:B------:R-:W2:Y:S07]  /*3310*/  LDSM.16.M88.4 R92, [R7+0x8000] ;  /* 0x00800000075c783b */ /* 0x000eae0000000200 */
[C---:B------:R-:W-:Y:S08]  /*3320*/  HMMA.16816.F32.BF16 R48, R12.reuse, R68, R60 ;  /* 0x000000440c30723c */ /* 0x040ff0000004183c */
[----:B------:R-:W-:Y:S01]  /*3330*/  HMMA.16816.F32.BF16 R32, R12, R70, R24 ;  /* 0x000000460c20723c */ /* 0x000fe20000041818 */
[----:B------:R-:W5:Y:S07]  /*3340*/  LDSM.16.M88.4 R68, [R7+0x8800] ;  /* 0x008800000744783b */ /* 0x000f6e0000000200 */
[C---:B-1----:R-:W-:Y:S08]  /*3350*/  HMMA.16816.F32.BF16 R12, R8.reuse, R88, R20 ;  /* 0x00000058080c723c */ /* 0x042ff00000041814 */
[C---:B------:R-:W-:Y:S01]  /*3360*/  HMMA.16816.F32.BF16 R28, R8.reuse, R90, R28 ;  /* 0x0000005a081c723c */ /* 0x040fe2000004181c */
[----:B------:R-:W-:Y:S07]  /*3370*/  LDSM.16.M88.4 R88, [R181+0x2000] ;  /* 0x00200000b558783b */ /* 0x000fee0000000200 */
[C---:B------:R-:W-:Y:S08]  /*3380*/  HMMA.16816.F32.BF16 R24, R8.reuse, R84, R36 ;  /* 0x000000540818723c */ /* 0x040ff00000041824 */
[C---:B------:R-:W-:Y:S01]  /*3390*/  HMMA.16816.F32.BF16 R20, R8.reuse, R86, R44 ;  /* 0x000000560814723c */ /* 0x040fe2000004182c */
[----:B------:R-:W1:Y:S07]  /*33a0*/  LDSM.16.M88.4 R84, [R7+0x9800] ;  /* 0x009800000754783b */ /* 0x000e6e0000000200 */
[----:B----4-:R-:W-:Y:S01]  /*33b0*/  HMMA.16816.F32.BF16 R72, R8, R76, R48 ;  /* 0x0000004c0848723c */ /* 0x010fe20000041830 */
[----:B------:R-:W-:Y:S07]  /*33c0*/  LDSM.16.M88.4 R48, [R182+0x8000] ;  /* 0x00800000b630783b */ /* 0x000fee0000000200 */
[----:B--2---:R-:W-:Y:S01]  /*33d0*/  HMMA.16816.F32.BF16 R44, R16, R92, R12 ;  /* 0x0000005c102c723c */ /* 0x004fe2000004180c */
[----:B------:R-:W2:Y:S07]  /*33e0*/  LDSM.16.M88.4 R12, [R187+0x2000] ;  /* 0x00200000bb0c783b */ /* 0x000eae0000000200 */
[C---:B------:R-:W-:Y:S08]  /*33f0*/  HMMA.16816.F32.BF16 R52, R8.reuse, R82, R40 ;  /* 0x000000520834723c */ /* 0x040ff00000041828 */
[----:B------:R-:W-:Y:S01]  /*3400*/  HMMA.16816.F32.BF16 R60, R8, R78, R32 ;  /* 0x0000004e083c723c */ /* 0x000fe20000041820 */
[----:B------:R-:W4:Y:S07]  /*3410*/  LDSM.16.M88.4 R76, [R182+0x8800] ;  /* 0x00880000b64c783b */ /* 0x000f2e0000000200 */
[----:B------:R-:W-:Y:S01]  /*3420*/  HMMA.16816.F32.BF16 R40, R16, R94, R28 ;  /* 0x0000005e1028723c */ /* 0x000fe2000004181c */
[----:B------:R-:W3:Y:S07]  /*3430*/  LDSM.16.M88.4 R92, [R182+0x9800] ;  /* 0x00980000b65c783b */ /* 0x000eee0000000200 */
[----:B------:R-:W-:Y:S01]  /*3440*/  HMMA.16816.F32.BF16 R56, R8, R80, R56 ;  /* 0x000000500838723c */ /* 0x000fe20000041838 */
[----:B------:R-:W2:Y:S04]  /*3450*/  LDSM.16.M88.4 R80, [R182+0x9000] ;  /* 0x00900000b650783b */ /* 0x000ea80000000200 */
[----:B------:R-:W2:Y:S03]  /*3460*/  LDSM.16.M88.4 R8, [R186+0x2000] ;  /* 0x00200000ba08783b */ /* 0x000ea60000000200 */
[C---:B-----5:R-:W-:Y:S08]  /*3470*/  HMMA.16816.F32.BF16 R36, R16.reuse, R68, R24 ;  /* 0x000000441024723c */ /* 0x060ff00000041818 */
[C---:B------:R-:W-:Y:S01]  /*3480*/  HMMA.16816.F32.BF16 R32, R16.reuse, R70, R20 ;  /* 0x000000461020723c */ /* 0x040fe20000041814 */
[----:B------:R-:W-:Y:S07]  /*3490*/  LDSM.16.M88.4 R68, [R176+0xa000] ;  /* 0x00a00000b044783b */ /* 0x000fee0000000200 */
[C---:B-1----:R-:W-:Y:S01]  /*34a0*/  HMMA.16816.F32.BF16 R20, R16.reuse, R84, R72 ;  /* 0x000000541014723c */ /* 0x042fe20000041848 */
[----:B------:R-:W-:Y:S07]  /*34b0*/  LDSM.16.M88.4 R72, [R176+0xb000] ;  /* 0x00b00000b048783b */ /* 0x000fee0000000200 */
[C---:B------:R-:W-:Y:S08]  /*34c0*/  HMMA.16816.F32.BF16 R28, R16.reuse, R64, R56 ;  /* 0x00000040101c723c */ /* 0x040ff00000041838 */
[C---:B------:R-:W-:Y:S08]  /*34d0*/  HMMA.16816.F32.BF16 R24, R16.reuse, R66, R52 ;  /* 0x000000421018723c */ /* 0x040ff00000041834 */
[----:B------:R-:W-:Y:S01]  /*34e0*/  HMMA.16816.F32.BF16 R64, R16, R86, R60 ;  /* 0x000000561040723c */ /* 0x000fe2000004183c */
[----:B------:R-:W1:Y:S07]  /*34f0*/  LDSM.16.M88.4 R84, [R181+0x2800] ;  /* 0x00280000b554783b */ /* 0x000e6e0000000200 */
[C---:B--2---:R-:W-:Y:S08]  /*3500*/  HMMA.16816.F32.BF16 R16, R12.reuse, R50, R40 ;  /* 0x000000320c10723c */ /* 0x044ff00000041828 */
[C---:B------:R-:W-:Y:S01]  /*3510*/  HMMA.16816.F32.BF16 R52, R12.reuse, R48, R44 ;  /* 0x000000300c34723c */ /* 0x040fe2000004182c */
[----:B------:R-:W2:Y:S07]  /*3520*/  LDSM.16.M88.4 R44, [R181+0x3000] ;  /* 0x00300000b52c783b */ /* 0x000eae0000000200 */
[C---:B----4-:R-:W-:Y:S01]  /*3530*/  HMMA.16816.F32.BF16 R48, R12.reuse, R76, R36 ;  /* 0x0000004c0c30723c */ /* 0x050fe20000041824 */
[----:B------:R-:W4:Y:S07]  /*3540*/  LDSM.16.M88.4 R36, [R181+0x3800] ;  /* 0x00380000b524783b */ /* 0x000f2e0000000200 */
[C---:B------:R-:W-:Y:S01]  /*3550*/  HMMA.16816.F32.BF16 R60, R12.reuse, R78, R32 ;  /* 0x0000004e0c3c723c */ /* 0x040fe20000041820 */
[----:B------:R-:W-:Y:S07]  /*3560*/  LDSM.16.M88.4 R76, [R182+0xa000] ;  /* 0x00a00000b64c783b */ /* 0x000fee0000000200 */
[C---:B---3--:R-:W-:Y:S01]  /*3570*/  HMMA.16816.F32.BF16 R32, R12.reuse, R92, R20 ;  /* 0x0000005c0c20723c */ /* 0x048fe20000041814 */
[----:B------:R-:W3:Y:S07]  /*3580*/  LDSM.16.M88.4 R20, [R184+0x4000] ;  /* 0x00400000b814783b */ /* 0x000eee0000000200 */
[C---:B------:R-:W-:Y:S08]  /*3590*/  HMMA.16816.F32.BF16 R40, R12.reuse, R82, R24 ;  /* 0x000000520c28723c */ /* 0x040ff00000041818 */
[C---:B------:R-:W-:Y:S01]  /*35a0*/  HMMA.16816.F32.BF16 R24, R12.reuse, R94, R64 ;  /* 0x0000005e0c18723c */ /* 0x040fe20000041840 */
[----:B------:R-:W5:Y:S04]  /*35b0*/  LDSM.16.M88.4 R64, [R176+0xa800] ;  /* 0x00a80000b040783b */ /* 0x000f680000000200 */
[----:B------:R-:W-:Y:S03]  /*35c0*/  LDSM.16.M88.4 R92, [R7+0xa000] ;  /* 0x00a00000075c783b */ /* 0x000fe60000000200 */
[----:B------:R-:W-:Y:S08]  /*35d0*/  HMMA.16816.F32.BF16 R56, R12, R80, R28 ;  /* 0x000000500c38723c */ /* 0x000ff0000004181c */
[C---:B------:R-:W-:Y:S01]  /*35e0*/  HMMA.16816.F32.BF16 R28, R8.reuse, R90, R16 ;  /* 0x0000005a081c723c */ /* 0x040fe20000041810 */
[----:B------:R-:W3:Y:S07]  /*35f0*/  LDSM.16.M88.4 R16, [R185+0x4000] ;  /* 0x00400000b910783b */ /* 0x000eee0000000200 */
[C---:B------:R-:W-:Y:S08]  /*3600*/  HMMA.16816.F32.BF16 R12, R8.reuse, R88, R52 ;  /* 0x00000058080c723c */ /* 0x040ff00000041834 */
[C---:B-1----:R-:W-:Y:S08]  /*3610*/  HMMA.16816.F32.BF16 R48, R8.reuse, R84, R48 ;  /* 0x000000540830723c */ /* 0x042ff00000041830 */
[C---:B------:R-:W-:Y:S01]  /*3620*/  HMMA.16816.F32.BF16 R52, R8.reuse, R86, R60 ;  /* 0x000000560834723c */ /* 0x040fe2000004183c */
[----:B------:R-:W-:Y:S07]  /*3630*/  LDSM.16.M88.4 R84, [R182+0xa800] ;  /* 0x00a80000b654783b */ /* 0x000fee0000000200 */
[C---:B--2---:R-:W-:Y:S08]  /*3640*/  HMMA.16816.F32.BF16 R56, R8.reuse, R44, R56 ;  /* 0x0000002c0838723c */ /* 0x044ff00000041838 */
[C---:B------:R-:W-:Y:S08]  /*3650*/  HMMA.16816.F32.BF16 R60, R8.reuse, R46, R40 ;  /* 0x0000002e083c723c */ /* 0x040ff00000041828 */
[C---:B----4-:R-:W-:Y:S08]  /*3660*/  HMMA.16816.F32.BF16 R88, R8.reuse, R36, R32 ;  /* 0x000000240858723c */ /* 0x050ff00000041820 */
[----:B------:R-:W-:Y:S01]  /*3670*/  HMMA.16816.F32.BF16 R80, R8, R38, R24 ;  /* 0x000000260850723c */ /* 0x000fe20000041818 */
[----:B------:R-:W1:Y:S07]  /*3680*/  LDSM.16.M88.4 R36, [R7+0xa800] ;  /* 0x00a800000724783b */ /* 0x000e6e0000000200 */
[C---:B---3--:R-:W-:Y:S01]  /*3690*/  HMMA.16816.F32.BF16 R8, R20.reuse, R70, R28 ;  /* 0x000000461408723c */ /* 0x048fe2000004181c */
[----:B------:R-:W2:Y:S07]  /*36a0*/  LDSM.16.M88.4 R28, [R176+0xb800] ;  /* 0x00b80000b01c783b */ /* 0x000eae0000000200 */
[C---:B------:R-:W-:Y:S01]  /*36b0*/  HMMA.16816.F32.BF16 R24, R20.reuse, R68, R12 ;  /* 0x000000441418723c */ /* 0x040fe2000004180c */
[----:B------:R-:W3:Y:S07]  /*36c0*/  LDSM.16.M88.4 R12, [R187+0x4000] ;  /* 0x00400000bb0c783b */ /* 0x000eee0000000200 */
[C---:B-----5:R-:W-:Y:S01]  /*36d0*/  HMMA.16816.F32.BF16 R32, R20.reuse, R64, R48 ;  /* 0x000000401420723c */ /* 0x060fe20000041830 */
[----:B------:R-:W4:Y:S07]  /*36e0*/  LDSM.16.M88.4 R48, [R7+0xb000] ;  /* 0x00b000000730783b */ /* 0x000f2e0000000200 */
[----:B------:R-:W-:Y:S08]  /*36f0*/  HMMA.16816.F32.BF16 R40, R20, R66, R52 ;  /* 0x000000421428723c */ /* 0x000ff00000041834 */
[----:B------:R-:W-:Y:S01]  /*3700*/  HMMA.16816.F32.BF16 R52, R16, R94, R8 ;  /* 0x0000005e1034723c */ /* 0x000fe20000041808 */
[----:B------:R-:W-:Y:S07]  /*3710*/  LDSM.16.M88.4 R8, [R186+0x4000] ;  /* 0x00400000ba08783b */ /* 0x000fee0000000200 */
[C---:B------:R-:W-:Y:S08]  /*3720*/  HMMA.16816.F32.BF16 R44, R20.reuse, R72, R56 ;  /* 0x00000048142c723c */ /* 0x040ff00000041838 */
[----:B------:R-:W-:Y:S01]  /*3730*/  HMMA.16816.F32.BF16 R60, R20, R74, R60 ;  /* 0x0000004a143c723c */ /* 0x000fe2000004183c */
[----:B------:R5:W3:Y:S07]  /*3740*/  LDSM.16.M88.4 R72, [R7+0xb800] ;  /* 0x00b800000748783b */ /* 0x000aee0000000200 */
[C---:B------:R-:W-:Y:S01]  /*3750*/  HMMA.16816.F32.BF16 R56, R16.reuse, R92, R24 ;  /* 0x0000005c1038723c */ /* 0x040fe20000041818 */
[----:B------:R-:W4:Y:S07]  /*3760*/  LDSM.16.M88.4 R92, [R181+0x4000] ;  /* 0x00400000b55c783b */ /* 0x000f2e0000000200 */
[----:B-1----:R-:W-:Y:S08]  /*3770*/  HMMA.16816.F32.BF16 R32, R16, R36, R32 ;  /* 0x000000241020723c */ /* 0x002ff00000041820 */
[----:B--2---:R-:W-:Y:S01]  /*3780*/  HMMA.16816.F32.BF16 R64, R20, R28, R88 ;  /* 0x0000001c1440723c */ /* 0x004fe20000041858 */
[----:B-----5:R-:W-:-:S07]  /*3790*/  IADD3 R7, R0, 0x1, RZ ;  /* 0x0000000100077810 */ /* 0x020fce0007ffe0ff */
[----:B------:R-:W-:Y:S08]  /*37a0*/  HMMA.16816.F32.BF16 R68, R20, R30, R80 ;  /* 0x0000001e1444723c */ /* 0x000ff00000041850 */
[----:B------:R-:W-:Y:S08]  /*37b0*/  HMMA.16816.F32.BF16 R28, R16, R38, R40 ;  /* 0x00000026101c723c */ /* 0x000ff00000041828 */
[----:B---3--:R-:W-:Y:S01]  /*37c0*/  HMMA.16816.F32.BF16 R36, R12, R78, R52 ;  /* 0x0000004e0c24723c */ /* 0x008fe20000041834 */
[----:B------:R-:W1:Y:S07]  /*37d0*/  LDSM.16.M88.4 R52, [R181+0x4800] ;  /* 0x00480000b534783b */ /* 0x000e6e0000000200 */
[C---:B----4-:R-:W-:Y:S08]  /*37e0*/  HMMA.16816.F32.BF16 R24, R16.reuse, R48, R44 ;  /* 0x000000301018723c */ /* 0x050ff0000004182c */
[----:B------:R-:W-:Y:S08]  /*37f0*/  HMMA.16816.F32.BF16 R40, R16, R50, R60 ;  /* 0x000000321028723c */ /* 0x000ff0000004183c */
[C---:B------:R-:W-:Y:S01]  /*3800*/  HMMA.16816.F32.BF16 R20, R12.reuse, R76, R56 ;  /* 0x0000004c0c14723c */ /* 0x040fe20000041838 */
[----:B------:R-:W2:Y:S07]  /*3810*/  LDSM.16.M88.4 R76, [R182+0xb800] ;  /* 0x00b80000b64c783b */ /* 0x000eae0000000200 */
[----:B------:R-:W-:Y:S08]  /*3820*/  HMMA.16816.F32.BF16 R32, R12, R84, R32 ;  /* 0x000000540c20723c */ /* 0x000ff00000041820 */
[C---:B------:R-:W-:Y:S08]  /*3830*/  HMMA.16816.F32.BF16 R44, R16.reuse, R72, R64 ;  /* 0x00000048102c723c */ /* 0x040ff00000041840 */
[----:B------:R-:W-:Y:S01]  /*3840*/  HMMA.16816.F32.BF16 R72, R16, R74, R68 ;  /* 0x0000004a1048723c */ /* 0x000fe20000041844 */
[----:B------:R-:W3:Y:S07]  /*3850*/  I2F R16, R7 ;  /* 0x0000000700107306 */ /* 0x000eee0000201400 */
[----:B------:R-:W-:Y:S01]  /*3860*/  HMMA.16816.F32.BF16 R64, R12, R100, R24 ;  /* 0x000000640c40723c */ /* 0x000fe20000041818 */
[----:B------:R4:W5:Y:S07]  /*3870*/  I2F R18, R3 ;  /* 0x0000000300127306 */ /* 0x00096e0000201400 */
[----:B------:R-:W-:Y:S07]  /*3880*/  HMMA.16816.F32.BF16 R68, R8, R92, R20 ;  /* 0x0000005c0844723c */ /* 0x000fee0000041814 */
[----:B------:R-:W-:Y:S01]  /*3890*/  IMNMX R20, R2, R97, PT ;  /* 0x0000006102147217 */ /* 0x000fe20003800200 */
[----:B------:R-:W-:Y:S01]  /*38a0*/  HMMA.16816.F32.BF16 R56, R12, R102, R40 ;  /* 0x000000660c38723c */ /* 0x000fe20000041828 */
[----:B------:R-:W2:Y:S01]  /*38b0*/  LDSM.16.M88.4 R40, [R181+0x5000] ;  /* 0x00500000b528783b */ /* 0x000ea20000000200 */
[----:B------:R-:W-:-:S02]  /*38c0*/  IADD3 R2, R0, 0x9, RZ ;  /* 0x0000000900027810 */ /* 0x000fc40007ffe0ff */
[----:B------:R-:W-:Y:S02]  /*38d0*/  IMNMX R21, R98, R97, PT ;  /* 0x0000006162157217 */ /* 0x000fe40003800200 */
[----:B------:R1:W1:Y:S01]  /*38e0*/  I2F R19, R2 ;  /* 0x0000000200137306 */ /* 0x0002620000201400 */
[CC--:B------:R-:W-:Y:S01]  /*38f0*/  ISETP.GE.AND P0, PT, R3.reuse, R20.reuse, PT ;  /* 0x000000140300720c */ /* 0x0c0fe20003f06270 */
[----:B------:R-:W-:Y:S01]  /*3900*/  HMMA.16816.F32.BF16 R24, R8, R94, R36 ;  /* 0x0000005e0818723c */ /* 0x000fe20000041824 */
[-C--:B------:R-:W-:Y:S02]  /*3910*/  ISETP.GE.AND P3, PT, R3, R21.reuse, PT ;  /* 0x000000150300720c */ /* 0x080fe40003f66270 */
[----:B----4-:R-:W-:Y:S02]  /*3920*/  IADD3 R3, R0, 0x10, RZ ;  /* 0x0000001000037810 */ /* 0x010fe40007ffe0ff */
[C---:B------:R-:W-:Y:S02]  /*3930*/  ISETP.GE.AND P6, PT, R7.reuse, R21, PT ;  /* 0x000000150700720c */ /* 0x040fe40003fc6270 */
[----:B------:R4:W-:Y:S01]  /*3940*/  I2F R22, R3 ;  /* 0x0000000300167306 */ /* 0x0009e20000201400 */
[----:B------:R-:W-:Y:S01]  /*3950*/  HMMA.16816.F32.BF16 R48, R12, R86, R28 ;  /* 0x000000560c30723c */ /* 0x000fe2000004181c */
[-C--:B------:R-:W-:Y:S01]  /*3960*/  ISETP.GE.AND P2, PT, R7, R20.reuse, PT ;  /* 0x000000140700720c */ /* 0x080fe20003f46270 */
[----:B---3--:R-:W-:Y:S01]  /*3970*/  FFMA.FTZ R17, R16, R189, R69 ;  /* 0x000000bd10117223 */ /* 0x008fe20000010045 */
[----:B------:R-:W-:Y:S01]  /*3980*/  ISETP.GE.AND P4, PT, R2, R21, PT ;  /* 0x000000150200720c */ /* 0x000fe20003f86270 */
[----:B------:R-:W-:Y:S01]  /*3990*/  FFMA.FTZ R7, R16, R189, R71 ;  /* 0x000000bd10077223 */ /* 0x000fe20000010047 */
[----:B------:R-:W-:-:S02]  /*39a0*/  ISETP.GE.AND P5, PT, R2, R20, PT ;  /* 0x000000140200720c */ /* 0x000fc40003fa6270 */
[----:B-1----:R-:W-:Y:S01]  /*39b0*/  IADD3 R2, R0, 0x11, RZ ;  /* 0x0000001100027810 */ /* 0x002fe20007ffe0ff */
[----:B------:R-:W-:Y:S01]  /*39c0*/  HMMA.16816.F32.BF16 R28, R8, R52, R32 ;  /* 0x00000034081c723c */ /* 0x000fe20000041820 */
[----:B------:R-:W-:Y:S02]  /*39d0*/  FSEL R69, R17, -INF , !P6 ;  /* 0xff80000011457808 */ /* 0x000fe40007000000 */
[C---:B------:R-:W-:Y:S01]  /*39e0*/  ISETP.GE.AND P1, PT, R3.reuse, R21, PT ;  /* 0x000000150300720c */ /* 0x040fe20003f26270 */
[----:B------:R-:W1:Y:S01]  /*39f0*/  I2F R33, R2 ;  /* 0x0000000200217306 */ /* 0x000e620000201400 */
[----:B------:R-:W-:Y:S02]  /*3a00*/  ISETP.GE.AND P6, PT, R3, R20, PT ;  /* 0x000000140300720c */ /* 0x000fe40003fc6270 */
[----:B------:R-:W-:Y:S01]  /*3a10*/  FSEL R53, R7, -INF , !P2 ;  /* 0xff80000007357808 */ /* 0x000fe20005000000 */
[CC--:B-----5:R-:W-:Y:S01]  /*3a20*/  FFMA.FTZ R16, R18.reuse, R189.reuse, R24 ;  /* 0x000000bd12107223 */ /* 0x0e0fe20000010018 */
[----:B--2---:R-:W-:Y:S01]  /*3a30*/  HMMA.16816.F32.BF16 R60, R12, R76, R44 ;  /* 0x0000004c0c3c723c */ /* 0x004fe2000004182c */
[----:B------:R-:W2:Y:S01]  /*3a40*/  LDSM.16.M88.4 R44, [R181+0x5800] ;  /* 0x00580000b52c783b */ /* 0x000ea20000000200 */
[-C--:B------:R-:W-:Y:S01]  /*3a50*/  FFMA.FTZ R7, R18, R189.reuse, R26 ;  /* 0x000000bd12077223 */ /* 0x080fe2000001001a */
[----:B----4-:R-:W-:Y:S01]  /*3a60*/  IADD3 R3, R0, 0x18, RZ ;  /* 0x0000001800037810 */ /* 0x010fe20007ffe0ff */
[CC--:B------:R-:W-:Y:S01]  /*3a70*/  FFMA.FTZ R17, R19.reuse, R189.reuse, R27 ;  /* 0x000000bd13117223 */ /* 0x0c0fe2000001001b */
[----:B------:R-:W-:Y:S01]  /*3a80*/  FSEL R71, R16, -INF , !P3 ;  /* 0xff80000010477808 */ /* 0x000fe20005800000 */
[----:B------:R-:W-:Y:S01]  /*3a90*/  FFMA.FTZ R16, R19, R189, R25 ;  /* 0x000000bd13107223 */ /* 0x000fe20000010019 */
[----:B------:R-:W-:Y:S01]  /*3aa0*/  FSEL R52, R7, -INF , !P0 ;  /* 0xff80000007347808 */ /* 0x000fe20004000000 */
[----:B------:R-:W-:Y:S01]  /*3ab0*/  HMMA.16816.F32.BF16 R36, R8, R54, R48 ;  /* 0x000000360824723c */ /* 0x000fe20000041830 */
[----:B------:R3:W4:Y:S01]  /*3ac0*/  I2F R32, R3 ;  /* 0x0000000300207306 */ /* 0x0007220000201400 */
[----:B------:R-:W-:Y:S01]  /*3ad0*/  ISETP.GE.AND P0, PT, R3, R21, PT ;  /* 0x000000150300720c */ /* 0x000fe20003f06270 */
[----:B------:R-:W-:-:S04]  /*3ae0*/  DEPBAR.LE SB0, 0x0 ;  /* 0x000080000000791a */ /* 0x000fc80000000000 */
[----:B------:R-:W-:Y:S01]  /*3af0*/  FSEL R54, R16, -INF , !P4 ;  /* 0xff80000010367808 */ /* 0x000fe20006000000 */
[----:B------:R-:W-:Y:S01]  /*3b00*/  HMMA.16816.F32.BF16 R48, R12, R78, R72 ;  /* 0x0000004e0c30723c */ /* 0x000fe20000041848 */
[-C--:B------:R-:W-:Y:S01]  /*3b10*/  ISETP.GE.AND P4, PT, R3, R20.reuse, PT ;  /* 0x000000140300720c */ /* 0x080fe20003f86270 */
[----:B-1----:R-:W-:Y:S01]  /*3b20*/  FFMA.FTZ R7, R33, R189, R29 ;  /* 0x000000bd21077223 */ /* 0x002fe2000001001d */
[----:B------:R-:W-:Y:S01]  /*3b30*/  BAR.SYNC.DEFER_BLOCKING 0x0 ;  /* 0x0000000000007b1d */ /* 0x000fe20000010000 */
[C---:B------:R-:W-:Y:S02]  /*3b40*/  ISETP.GE.AND P2, PT, R2.reuse, R21, PT ;  /* 0x000000150200720c */ /* 0x040fe40003f46270 */
[----:B------:R-:W-:Y:S02]  /*3b50*/  ISETP.GE.AND P3, PT, R2, R20, PT ;  /* 0x000000140200720c */ /* 0x000fe40003f66270 */
[----:B------:R-:W-:Y:S01]  /*3b60*/  IADD3 R2, R0, 0x19, RZ ;  /* 0x0000001900027810 */ /* 0x000fe20007ffe0ff */
[----:B---3--:R-:W-:Y:S01]  /*3b70*/  FFMA.FTZ R3, R22, R189, R28 ;  /* 0x000000bd16037223 */ /* 0x008fe2000001001c */
[----:B------:R-:W-:Y:S01]  /*3b80*/  FSEL R35, R17, -INF , !P5 ;  /* 0xff80000011237808 */ /* 0x000fe20006800000 */
[----:B------:R-:W-:Y:S01]  /*3b90*/  HMMA.16816.F32.BF16 R24, R8, R42, R56 ;  /* 0x0000002a0818723c */ /* 0x000fe20000041838 */
[----:B------:R1:W3:Y:S01]  /*3ba0*/  I2F R23, R2 ;  /* 0x0000000200177306 */ /* 0x0002e20000201400 */
[----:B------:R-:W-:-:S02]  /*3bb0*/  ISETP.GE.AND P5, PT, R2, R21, PT ;  /* 0x000000150200720c */ /* 0x000fc40003fa6270 */
[----:B------:R-:W-:Y:S01]  /*3bc0*/  FSEL R72, R3, -INF , !P1 ;  /* 0xff80000003487808 */ /* 0x000fe20004800000 */
[-C--:B------:R-:W-:Y:S01]  /*3bd0*/  FFMA.FTZ R3, R22, R189.reuse, R30 ;  /* 0x000000bd16037223 */ /* 0x080fe2000001001e */
[----:B------:R-:W-:Y:S01]  /*3be0*/  ISETP.GE.AND P1, PT, R2, R20, PT ;  /* 0x000000140200720c */ /* 0x000fe20003f26270 */
[-C--:B----4-:R-:W-:Y:S01]  /*3bf0*/  FFMA.FTZ R12, R32, R189.reuse, R36 ;  /* 0x000000bd200c7223 */ /* 0x090fe20000010024 */
[C---:B------:R-:W-:Y:S01]  /*3c00*/  HMMA.16816.F32.BF16 R16, R8.reuse, R40, R64 ;  /* 0x000000280810723c */ /* 0x040fe20000041840 */
[----:B------:R-:W-:Y:S02]  /*3c10*/  IADD3 R13, R0, 0x21, RZ ;  /* 0x00000021000d7810 */ /* 0x000fe40007ffe0ff */
[----:B------:R-:W-:Y:S01]  /*3c20*/  FSEL R34, R3, -INF , !P6 ;  /* 0xff80000003227808 */ /* 0x000fe20007000000 */
[-C--:B------:R-:W-:Y:S01]  /*3c30*/  FFMA.FTZ R3, R33, R189.reuse, R31 ;  /* 0x000000bd21037223 */ /* 0x080fe2000001001f */
[----:B------:R-:W-:Y:S01]  /*3c40*/  FSEL R55, R7, -INF , !P2 ;  /* 0xff80000007377808 */ /* 0x000fe20005000000 */
[----:B------:R-:W-:Y:S01]  /*3c50*/  FFMA.FTZ R7, R32, R189, R38 ;  /* 0x000000bd20077223 */ /* 0x000fe20000010026 */
[----:B------:R-:W4:Y:S01]  /*3c60*/  I2F R14, R13 ;  /* 0x0000000d000e7306 */ /* 0x000f220000201400 */
[----:B------:R-:W-:Y:S01]  /*3c70*/  FSEL R36, R12, -INF , !P0 ;  /* 0xff8000000c247808 */ /* 0x000fe20004000000 */
[----:B--2---:R-:W-:Y:S01]  /*3c80*/  HMMA.16816.F32.BF16 R28, R8, R44, R60 ;  /* 0x0000002c081c723c */ /* 0x004fe2000004183c */
[----:B-1----:R-:W-:-:S02]  /*3c90*/  IADD3 R2, R0, 0x20, RZ ;  /* 0x0000002000027810 */ /* 0x002fc40007ffe0ff */
[----:B------:R-:W-:Y:S01]  /*3ca0*/  FSEL R32, R3, -INF , !P3 ;  /* 0xff80000003207808 */ /* 0x000fe20005800000 */
[----:B---3--:R-:W-:Y:S01]  /*3cb0*/  FFMA.FTZ R3, R23, R189, R37 ;  /* 0x000000bd17037223 */ /* 0x008fe20000010025 */
[C---:B------:R-:W-:Y:S01]  /*3cc0*/  ISETP.GE.AND P6, PT, R2.reuse, R21, PT ;  /* 0x000000150200720c */ /* 0x040fe20003fc6270 */
[----:B------:R-:W1:Y:S01]  /*3cd0*/  I2F R15, R2 ;  /* 0x00000002000f7306 */ /* 0x000e620000201400 */
[-C--:B------:R-:W-:Y:S02]  /*3ce0*/  ISETP.GE.AND P2, PT, R2, R20.reuse, PT ;  /* 0x000000140200720c */ /* 0x080fe40003f46270 */
[----:B------:R-:W-:Y:S02]  /*3cf0*/  FSEL R33, R7, -INF , !P4 ;  /* 0xff80000007217808 */ /* 0x000fe40006000000 */
[----:B------:R-:W-:Y:S01]  /*3d00*/  FSEL R37, R3, -INF , !P5 ;  /* 0xff80000003257808 */ /* 0x000fe20006800000 */
[----:B------:R-:W-:Y:S01]  /*3d10*/  FFMA.FTZ R3, R23, R189, R39 ;  /* 0x000000bd17037223 */ /* 0x000fe20000010027 */
[C---:B------:R-:W-:Y:S01]  /*3d20*/  ISETP.GE.AND P3, PT, R13.reuse, R21, PT ;  /* 0x000000150d00720c */ /* 0x040fe20003f66270 */
[----:B------:R-:W-:Y:S01]  /*3d30*/  I2F R23, R0 ;  /* 0x0000000000177306 */ /* 0x000fe20000201400 */
[----:B------:R-:W-:Y:S01]  /*3d40*/  ISETP.GE.AND P0, PT, R13, R20, PT ;  /* 0x000000140d00720c */ /* 0x000fe20003f06270 */
[CC--:B----4-:R-:W-:Y:S01]  /*3d50*/  FFMA.FTZ R13, R14.reuse, R189.reuse, R17 ;  /* 0x000000bd0e0d7223 */ /* 0x0d0fe20000010011 */
[----:B------:R-:W-:Y:S01]  /*3d60*/  FSEL R41, R3, -INF , !P1 ;  /* 0xff80000003297808 */ /* 0x000fe20004800000 */
[----:B------:R-:W-:Y:S01]  /*3d70*/  FFMA.FTZ R14, R14, R189, R19 ;  /* 0x000000bd0e0e7223 */ /* 0x000fe20000010013 */
[----:B------:R-:W-:-:S02]  /*3d80*/  IADD3 R3, R0, 0x31, RZ ;  /* 0x0000003100037810 */ /* 0x000fc40007ffe0ff */
[----:B------:R-:W-:Y:S01]  /*3d90*/  FSEL R137, R13, -INF , !P3 ;  /* 0xff8000000d897808 */ /* 0x000fe20005800000 */
[CC--:B-1----:R-:W-:Y:S01]  /*3da0*/  FFMA.FTZ R7, R15.reuse, R189.reuse, R16 ;  /* 0x000000bd0f077223 */ /* 0x0c2fe20000010010 */
[----:B------:R-:W-:Y:S01]  /*3db0*/  IADD3 R2, R0, 0x28, RZ ;  /* 0x0000002800027810 */ /* 0x000fe20007ffe0ff */
[----:B------:R-:W-:Y:S01]  /*3dc0*/  FFMA.FTZ R12, R15, R189, R18 ;  /* 0x000000bd0f0c7223 */ /* 0x000fe20000010012 */
[----:B------:R-:W-:Y:S01]  /*3dd0*/  I2F R19, R3 ;  /* 0x0000000300137306 */ /* 0x000fe20000201400 */
[----:B------:R-:W-:Y:S02]  /*3de0*/  FSEL R126, R14, -INF , !P0 ;  /* 0xff8000000e7e7808 */ /* 0x000fe40004000000 */
[CC--:B------:R-:W-:Y:S02]  /*3df0*/  ISETP.GE.AND P4, PT, R2.reuse, R21.reuse, PT ;  /* 0x000000150200720c */ /* 0x0c0fe40003f86270 */
[----:B------:R-:W-:Y:S02]  /*3e00*/  ISETP.GE.AND P5, PT, R2, R20, PT ;  /* 0x000000140200720c */ /* 0x000fe40003fa6270 */
[----:B------:R-:W-:Y:S01]  /*3e10*/  FSEL R139, R7, -INF , !P6 ;  /* 0xff800000078b7808 */ /* 0x000fe20007000000 */
[----:B------:R1:W2:Y:S01]  /*3e20*/  I2F R22, R2 ;  /* 0x0000000200167306 */ /* 0x0002a20000201400 */
[----:B------:R-:W-:-:S02]  /*3e30*/  ISETP.GE.AND P0, PT, R3, R21, PT ;  /* 0x000000150300720c */ /* 0x000fc40003f06270 */
[----:B------:R-:W-:Y:S02]  /*3e40*/  FSEL R128, R12, -INF , !P2 ;  /* 0xff8000000c807808 */ /* 0x000fe40005000000 */
[----:B------:R-:W-:Y:S01]  /*3e50*/  HMMA.16816.F32.BF16 R12, R8, R46, R48 ;  /* 0x0000002e080c723c */ /* 0x000fe20000041830 */
[----:B-1----:R-:W-:Y:S01]  /*3e60*/  IADD3 R2, R0, 0x29, RZ ;  /* 0x0000002900027810 */ /* 0x002fe20007ffe0ff */
[CC--:B--2---:R-:W-:Y:S02]  /*3e70*/  FFMA.FTZ R7, R22.reuse, R189.reuse, R24 ;  /* 0x000000bd16077223 */ /* 0x0c4fe40000010018 */
[----:B------:R-:W-:Y:S01]  /*3e80*/  FFMA.FTZ R16, R22, R189, R26 ;  /* 0x000000bd16107223 */ /* 0x000fe2000001001a */
[----:B------:R1:W2:Y:S01]  /*3e90*/  I2F R18, R2 ;  /* 0x0000000200127306 */ /* 0x0002a20000201400 */
[C---:B------:R-:W-:Y:S02]  /*3ea0*/  ISETP.GE.AND P1, PT, R2.reuse, R21, PT ;  /* 0x000000150200720c */ /* 0x040fe40003f26270 */
[----:B------:R-:W-:-:S02]  /*3eb0*/  ISETP.GE.AND P6, PT, R2, R20, PT ;  /* 0x000000140200720c */ /* 0x000fc40003fc6270 */
[----:B------:R-:W-:Y:S02]  /*3ec0*/  FSEL R138, R7, -INF , !P4 ;  /* 0xff800000078a7808 */ /* 0x000fe40006000000 */
[----:B------:R-:W-:Y:S02]  /*3ed0*/  ISETP.GE.AND P4, PT, R3, R20, PT ;  /* 0x000000140300720c */ /* 0x000fe40003f86270 */
[----:B------:R-:W-:Y:S02]  /*3ee0*/  FSEL R121, R16, -INF , !P5 ;  /* 0xff80000010797808 */ /* 0x000fe40006800000 */
[----:B-1----:R-:W-:Y:S01]  /*3ef0*/  IADD3 R2, R0, 0x30, RZ ;  /* 0x0000003000027810 */ /* 0x002fe20007ffe0ff */
[CC--:B--2---:R-:W-:Y:S02]  /*3f00*/  FFMA.FTZ R3, R18.reuse, R189.reuse, R25 ;  /* 0x000000bd12037223 */ /* 0x0c4fe40000010019 */
[----:B------:R-:W-:Y:S01]  /*3f10*/  FFMA.FTZ R8, R18, R189, R27 ;  /* 0x000000bd12087223 */ /* 0x000fe2000001001b */
[----:B------:R1:W2:Y:S01]  /*3f20*/  I2F R17, R2 ;  /* 0x0000000200117306 */ /* 0x0002a20000201400 */
[----:B------:R-:W-:-:S02]  /*3f30*/  ISETP.GE.AND P2, PT, R2, R21, PT ;  /* 0x000000150200720c */ /* 0x000fc40003f46270 */
[-C--:B------:R-:W-:Y:S02]  /*3f40*/  ISETP.GE.AND P3, PT, R2, R20.reuse, PT ;  /* 0x000000140200720c */ /* 0x080fe40003f66270 */
[----:B------:R-:W-:Y:S02]  /*3f50*/  FSEL R131, R3, -INF , !P1 ;  /* 0xff80000003837808 */ /* 0x000fe40004800000 */
[----:B------:R-:W-:Y:S02]  /*3f60*/  FSEL R117, R8, -INF , !P6 ;  /* 0xff80000008757808 */ /* 0x000fe40007000000 */
[C---:B------:R-:W-:Y:S02]  /*3f70*/  ISETP.GE.AND P6, PT, R0.reuse, R21, PT ;  /* 0x000000150000720c */ /* 0x040fe40003fc6270 */
[----:B-1----:R-:W-:Y:S01]  /*3f80*/  IADD3 R2, R0, 0x38, RZ ;  /* 0x0000003800027810 */ /* 0x002fe20007ffe0ff */
[CC--:B--2---:R-:W-:Y:S02]  /*3f90*/  FFMA.FTZ R3, R17.reuse, R189.reuse, R30 ;  /* 0x000000bd11037223 */ /* 0x0c4fe4000001001e */
[----:B------:R-:W-:Y:S01]  /*3fa0*/  FFMA.FTZ R7, R17, R189, R28 ;  /* 0x000000bd11077223 */ /* 0x000fe2000001001c */
[C---:B------:R-:W-:Y:S01]  /*3fb0*/  ISETP.GE.AND P5, PT, R2.reuse, R21, PT ;  /* 0x000000150200720c */ /* 0x040fe20003fa6270 */
[----:B------:R1:W2:Y:S01]  /*3fc0*/  I2F R10, R2 ;  /* 0x00000002000a7306 */ /* 0x0002a20000201400 */
[----:B------:R-:W-:-:S02]  /*3fd0*/  ISETP.GE.AND P1, PT, R2, R20, PT ;  /* 0x000000140200720c */ /* 0x000fc40003f26270 */
[----:B------:R-:W-:Y:S01]  /*3fe0*/  FSEL R118, R3, -INF , !P3 ;  /* 0xff80000003767808 */ /* 0x000fe20005800000 */
[-C--:B------:R-:W-:Y:S01]  /*3ff0*/  FFMA.FTZ R3, R19, R189.reuse, R31 ;  /* 0x000000bd13037223 */ /* 0x080fe2000001001f */
[----:B------:R-:W-:Y:S01]  /*4000*/  FSEL R136, R7, -INF , !P2 ;  /* 0xff80000007887808 */ /* 0x000fe20005000000 */
[----:B------:R-:W-:Y:S01]  /*4010*/  FFMA.FTZ R7, R23, R189, R70 ;  /* 0x000000bd17077223 */ /* 0x000fe20000010046 */
[----:B------:R-:W-:Y:S02]  /*4020*/  ISETP.GE.AND P2, PT, R0, R20, PT ;  /* 0x000000140000720c */ /* 0x000fe40003f46270 */
[----:B------:R-:W-:Y:S02]  /*4030*/  FSEL R112, R3, -INF , !P4 ;  /* 0xff80000003707808 */ /* 0x000fe40006000000 */
[----:B------:R-:W-:Y:S02]  /*4040*/  ISETP.GE.AND P4, PT, R116, 0x2, PT ;  /* 0x000000027400780c */ /* 0x000fe40003f86270 */
[----:B------:R-:W-:-:S02]  /*4050*/  FSEL R18, R7, -INF , !P2 ;  /* 0xff80000007127808 */ /* 0x000fc40005000000 */
[----:B-1----:R-:W-:Y:S01]  /*4060*/  IADD3 R2, R0, 0x39, RZ ;  /* 0x0000003900027810 */ /* 0x002fe20007ffe0ff */
[-C--:B------:R-:W-:Y:S02]  /*4070*/  FFMA.FTZ R0, R19, R189.reuse, R29 ;  /* 0x000000bd13007223 */ /* 0x080fe4000001001d */
[----:B--2---:R-:W-:Y:S01]  /*4080*/  FFMA.FTZ R9, R10, R189, R12 ;  /* 0x000000bd0a097223 */ /* 0x004fe2000001000c */
[----:B------:R1:W2:Y:S01]  /*4090*/  I2F R11, R2 ;  /* 0x00000002000b7306 */ /* 0x0002a20000201400 */
[----:B------:R-:W-:Y:S02]  /*40a0*/  ISETP.GE.AND P3, PT, R2, R21, PT ;  /* 0x000000150200720c */ /* 0x000fe40003f66270 */
[----:B------:R-:W-:Y:S02]  /*40b0*/  FSEL R130, R0, -INF , !P0 ;  /* 0xff80000000827808 */ /* 0x000fe40004000000 */
[----:B------:R-:W-:Y:S02]  /*40c0*/  ISETP.GE.AND P0, PT, R2, R20, PT ;  /* 0x000000140200720c */ /* 0x000fe40003f06270 */
[----:B------:R-:W-:Y:S01]  /*40d0*/  FSEL R127, R9, -INF , !P5 ;  /* 0xff800000097f7808 */ /* 0x000fe20006800000 */
[----:B-1----:R-:W-:-:S02]  /*40e0*/  FFMA.FTZ R2, R10, R189, R14 ;  /* 0x000000bd0a027223 */ /* 0x002fc4000001000e */
[-C--:B------:R-:W-:Y:S02]  /*40f0*/  FFMA.FTZ R10, R23, R189.reuse, R68 ;  /* 0x000000bd170a7223 */ /* 0x080fe40000010044 */
[CC--:B--2---:R-:W-:Y:S01]  /*4100*/  FFMA.FTZ R8, R11.reuse, R189.reuse, R13 ;  /* 0x000000bd0b087223 */ /* 0x0c4fe2000001000d */
[----:B------:R-:W-:Y:S01]  /*4110*/  FSEL R113, R2, -INF , !P1 ;  /* 0xff80000002717808 */ /* 0x000fe20004800000 */
[----:B------:R-:W-:Y:S01]  /*4120*/  FFMA.FTZ R0, R11, R189, R15 ;  /* 0x000000bd0b007223 */ /* 0x000fe2000001000f */
[----:B------:R-:W-:Y:S02]  /*4130*/  FSEL R19, R10, -INF , !P6 ;  /* 0xff8000000a137808 */ /* 0x000fe40007000000 */
[----:B------:R-:W-:Y:S02]  /*4140*/  FSEL R125, R8, -INF , !P3 ;  /* 0xff800000087d7808 */ /* 0x000fe40005800000 */
[----:B------:R-:W-:Y:S01]  /*4150*/  FSEL R124, R0, -INF , !P0 ;  /* 0xff800000007c7808 */ /* 0x000fe20004000000 */
[----:B------:R-:W-:Y:S05]  /*4160*/  @!P4 BRA `(.L_x_595) ;  /* 0x000006700000c947 */ /* 0x000fea0003800000 */
[----:B------:R-:W-:Y:S01]  /*4170*/  IADD3 R2, R116, -0x2, RZ ;  /* 0xfffffffe74027810 */ /* 0x000fe20007ffe0ff */
[----:B------:R-:W-:Y:S01]  /*4180*/  BSSY B0, `(.L_x_596) ;  /* 0x0000064000007945 */ /* 0x000fe20003800000 */
[----:B------:R-:W-:-:S02]  /*4190*/  ISETP.GE.AND P3, PT, R132, c[0x0][0x220], PT ;  /* 0x0000880084007a0c */ /* 0x000fc40003f66270 */
        /* <DEDUP_REMOVED lines=22> */
[----:B------:R-:W-:Y:S02]  /*4300*/  IADD3 R0, P5, R110, R3, RZ ;  /* 0x000000036e007210 */ /* 0x000fe40007fbe0ff */
[C---:B------:R-:W-:Y:S01]  /*4310*/  @!P3 LEA.HI.X R13, R3.reuse, c[0x0][0x16c], R2, 0x1, P0 ;  /* 0x00005b00030dba11 */ /* 0x040fe200000f0c02 */
        /* <DEDUP_REMOVED lines=24> */
[--C-:B------:R-:W-:Y:S01]  /*44a0*/  @!P1 LEA.HI.X R15, R3, c[0x0][0x16c], R2.reuse, 0x1, P0 ;  /* 0x00005b00030f9a11 */ /* 0x100fe200000f0c02 */
[----:B------:R-:W-:Y:S01]  /*44b0*/  IMAD.X R3, R109, 0x1, R2, P5 ;  /* 0x000000016d037824 */ /* 0x000fe200028e0602 */
[C---:B---3--:R-:W-:Y:S02]  /*44c0*/  @!P1 LEA R10, P0, R0.reuse, c[0x0][0x168], 0x1 ;  /* 0x00005a00000a9a11 */ /* 0x048fe400078008ff */
[C---:B-----5:R-:W-:Y:S01]  /*44d0*/  @!P2 LEA R12, P5, R0.reuse, c[0x0][0x168], 0x1 ;  /* 0x00005a00000caa11 */ /* 0x060fe200078a08ff */
[----:B------:R-:W-:Y:S01]  /*44e0*/  @!PT LDS RZ, [RZ] ;  /* 0x00000000fffff984 */ /* 0x000fe20000000800 */
[----:B------:R-:W-:Y:S01]  /*44f0*/  @!PT LDS RZ, [RZ] ;  /* 0x00000000fffff984 */ /* 0x000fe20000000800 */
[----:B------:R-:W-:Y:S01]  /*4500*/  @!PT LDS RZ, [RZ] ;  /* 0x00000000fffff984 */ /* 0x000fe20000000800 */
[----:B------:R3:W-:Y:S01]  /*4510*/  @!P1 LDGSTS.E.BYPASS.LTC128B.128 [R188+0xa800], [R14.64+0x100] ;  /* 0x0a8001000ebc9fae */ /* 0x0007e2000b901d48 */
[--C-:B------:R-:W-:Y:S02]  /*4520*/  @!P3 LEA.HI.X R17, R0, c[0x0][0x16c], R3.reuse, 0x1, P6 ;  /* 0x00005b000011ba11 */ /* 0x100fe400030f0c03 */
[----:B------:R-:W-:Y:S01]  /*4530*/  IADD3 R2, P6, R110, R0, RZ ;  /* 0x000000006e027210 */ /* 0x000fe20007fde0ff */
[----:B------:R1:W-:Y:S01]  /*4540*/  @P3 STS.128 [R188+0x7000], RZ ;  /* 0x007000ffbc003388 */ /* 0x0003e20000000c00 */
[----:B------:R-:W-:-:S02]  /*4550*/  @!P2 LEA.HI.X R13, R0, c[0x0][0x16c], R3, 0x1, P5 ;  /* 0x00005b00000daa11 */ /* 0x000fc400028f0c03 */
[--C-:B------:R-:W-:Y:S01]  /*4560*/  @!P1 LEA.HI.X R11, R0, c[0x0][0x16c], R3.reuse, 0x1, P0 ;  /* 0x00005b00000b9a11 */ /* 0x100fe200000f0c03 */
[----:B------:R-:W-:Y:S01]  /*4570*/  IMAD.X R3, R109, 0x1, R3, P6 ;  /* 0x000000016d037824 */ /* 0x000fe200030e0603 */
[C---:B--2---:R-:W-:Y:S01]  /*4580*/  @!P2 LEA R8, P0, R2.reuse, c[0x0][0x168], 0x1 ;  /* 0x00005a000208aa11 */ /* 0x044fe200078008ff */
[----:B------:R-:W-:Y:S01]  /*4590*/  @!PT LDS RZ, [RZ] ;  /* 0x00000000fffff984 */ /* 0x000fe20000000800 */
[----:B------:R-:W-:Y:S01]  /*45a0*/  @!PT LDS RZ, [RZ] ;  /* 0x00000000fffff984 */ /* 0x000fe20000000800 */
[----:B------:R-:W-:Y:S01]  /*45b0*/  @!PT LDS RZ, [RZ] ;  /* 0x00000000fffff984 */ /* 0x000fe20000000800 */
[----:B------:R1:W-:Y:S03]  /*45c0*/  @!P3 LDGSTS.E.BYPASS.LTC128B.128 [R188+0x7000], [R16.64] ;  /* 0x0700000010bcbfae */ /* 0x0003e6000b901d48 */
[C---:B------:R-:W-:Y:S01]  /*45d0*/  @!P2 LEA.HI.X R9, R2.reuse, c[0x0][0x16c], R3, 0x1, P0 ;  /* 0x00005b000209aa11 */ /* 0x040fe200000f0c03 */
        /* <DEDUP_REMOVED lines=9> */
[----:B------:R1:W-:Y:S01]  /*4670*/  @!P1 LDGSTS.E.BYPASS.LTC128B.128 [R188+0xb000], [R10.64+0x100] ;  /* 0x0b0001000abc9fae */ /* 0x0003e2000b901d48 */
[----:B---3--:R-:W-:-:S03]  /*4680*/  @!P3 LEA R14, P5, R2, c[0x0][0x168], 0x1 ;  /* 0x00005a00020eba11 */ /* 0x008fc600078a08ff */
        /* <DEDUP_REMOVED lines=19> */
.L_x_597:
[----:B------:R-:W-:Y:S05]  /*47c0*/  BSYNC B0 ;  /* 0x0000000000007941 */ /* 0x000fea0003800000 */
.L_x_596:
[----:B------:R-:W0:Y:S02]  /*47d0*/  LDGDEPBAR ;  /* 0x00000000000079af */ /* 0x000e240000000000 */
.L_x_595:
[----:B------:R-:W-:Y:S01]  /*47e0*/  FMNMX.FTZ R0, R18, R53, !PT ;  /* 0x0000003512007209 */ /* 0x000fe20007810000 */
[----:B------:R-:W-:Y:S01]  /*47f0*/  STL [R1+0xb8], R181 ;  /* 0x0000b8b501007387 */ /* 0x000fe20000100800 */
[----:B------:R-:W-:Y:S01]  /*4800*/  FMNMX.FTZ R2, R19, R69, !PT ;  /* 0x0000004513027209 */ /* 0x000fe20007810000 */
[----:B------:R-:W-:Y:S01]  /*4810*/  IMAD.WIDE.U32 R132, R108, -0x326172a9, RZ ;  /* 0xcd9e8d576c847825 */ /* 0x000fe200078e00ff */
[----:B------:R-:W-:Y:S01]  /*4820*/  FMNMX.FTZ R0, R52, R0, !PT ;  /* 0x0000000034007209 */ /* 0x000fe20007810000 */
[----:B------:R-:W-:Y:S01]  /*4830*/  STL [R1+0xb4], R176 ;  /* 0x0000b4b001007387 */ /* 0x000fe20000100800 */
[----:B------:R-:W-:Y:S01]  /*4840*/  FMNMX.FTZ R2, R71, R2, !PT ;  /* 0x0000000247027209 */ /* 0x000fe20007810000 */
[----:B------:R-:W-:Y:S01]  /*4850*/  IMAD.SHL.U32 R104, R107, 0x2, RZ ;  /* 0x000000026b687824 */ /* 0x000fe200078e00ff */
        /* <DEDUP_REMOVED lines=8> */
[----:B------:R-:W-:-:S02]  /*48e0*/  FMNMX.FTZ R0, R32, R0, !PT ;  /* 0x0000000020007209 */ /* 0x000fc40007810000 */
[----:B------:R-:W-:Y:S01]  /*48f0*/  FMNMX.FTZ R2, R55, R2, !PT ;  /* 0x0000000237027209 */ /* 0x000fe20007810000 */
[--C-:B------:R-:W-:Y:S01]  /*4900*/  IMAD R178, R5, 0x2, R177.reuse ;  /* 0x0000000205b27824 */ /* 0x100fe200078e02b1 */
[----:B------:R-:W-:Y:S01]  /*4910*/  FMNMX.FTZ R0, R33, R0, !PT ;  /* 0x0000000021007209 */ /* 0x000fe20007810000 */
[----:B------:R-:W-:Y:S01]  /*4920*/  LDSM.16.MT88.4 R28, [R177+0xc000] ;  /* 0x00c00000b11c783b */ /* 0x000fe20000004200 */
[----:B------:R-:W-:Y:S01]  /*4930*/  FMNMX.FTZ R2, R36, R2, !PT ;  /* 0x0000000224027209 */ /* 0x000fe20007810000 */
[C---:B------:R-:W-:Y:S01]  /*4940*/  IMAD R180, R4.reuse, 0x2, R177 ;  /* 0x0000000204b47824 */ /* 0x040fe200078e02b1 */
[----:B------:R-:W-:Y:S01]  /*4950*/  FMNMX.FTZ R0, R41, R0, !PT ;  /* 0x0000000029007209 */ /* 0x000fe20007810000 */
[----:B------:R-:W-:Y:S01]  /*4960*/  LDSM.16.MT88.4 R44, [R178+0xc000] ;  /* 0x00c00000b22c783b */ /* 0x000fe20000004200 */
        /* <DEDUP_REMOVED lines=26> */
[----:B------:R-:W-:Y:S01]  /*4b10*/  LOP3.LUT R2, R99, R190, RZ, 0x3c, !PT ;  /* 0x000000be63027212 */ /* 0x000fe200078e3cff */
[----:B------:R-:W2:Y:S01]  /*4b20*/  SHFL.BFLY PT, R3, R0, 0x2, 0x1f ;  /* 0x0c401f0000037f89 */ /* 0x000ea200000e0000 */
[C---:B------:R-:W-:Y:S02]  /*4b30*/  IADD3 R105, R190.reuse, -0x61c88647, RZ ;  /* 0x9e3779b9be697810 */ /* 0x040fe40007ffe0ff */
[----:B------:R-:W-:Y:S01]  /*4b40*/  IADD3 R107, R190, 0x3c6ef372, RZ ;  /* 0x3c6ef372be6b7810 */ /* 0x000fe20007ffe0ff */
[----:B------:R3:W-:Y:S01]  /*4b50*/  STL [R1+0x8c], R2 ;  /* 0x00008c0201007387 */ /* 0x0007e20000100800 */
[----:B------:R-:W-:-:S02]  /*4b60*/  IADD3 R106, R191, 0x76cf5d0a, RZ ;  /* 0x76cf5d0abf6a7810 */ /* 0x000fc40007ffe0ff */
[C---:B------:R-:W-:Y:S01]  /*4b70*/  IADD3 R110, R190.reuse, -0x255992d5, RZ ;  /* 0xdaa66d2bbe6e7810 */ /* 0x040fe20007ffe0ff */
[----:B-1----:R-:W1:Y:S01]  /*4b80*/  SHFL.BFLY PT, R10, R7, 0x2, 0x1f ;  /* 0x0c401f00070a7f89 */ /* 0x002e6200000e0000 */
[C---:B------:R-:W-:Y:S02]  /*4b90*/  IADD3 R111, R190.reuse, 0x78dde6e4, RZ ;  /* 0x78dde6e4be6f7810 */ /* 0x040fe40007ffe0ff */
[----:B------:R-:W-:Y:S01]  /*4ba0*/  IADD3 R134, R191, -0x56f99767, RZ ;  /* 0xa9066899bf867810 */ /* 0x000fe20007ffe0ff */
[----:B------:R-:W-:Y:S01]  /*4bb0*/  LDSM.16.MT88.4 R100, [R178+0xe800] ;  /* 0x00e80000b264783b */ /* 0x000fe20000004200 */
[----:B------:R-:W-:-:S03]  /*4bc0*/  IADD3 R135, R190, 0x1715609d, RZ ;  /* 0x1715609dbe877810 */ /* 0x000fc60007ffe0ff */
[----:B------:R-:W-:Y:S04]  /*4bd0*/  STL [R1+0x28], R134 ;  /* 0x0000288601007387 */ /* 0x000fe80000100800 */
[----:B------:R-:W-:Y:S01]  /*4be0*/  STL [R1+0x18], R135 ;  /* 0x0000188701007387 */ /* 0x000fe20000100800 */
[----:B--2---:R-:W-:Y:S02]  /*4bf0*/  FMNMX.FTZ R0, R0, R3, !PT ;  /* 0x0000000300007209 */ /* 0x004fe40007810000 */
[----:B------:R-:W-:-:S03]  /*4c00*/  LOP3.LUT R3, R104, R191, RZ, 0x3c, !PT ;  /* 0x000000bf68037212 */ /* 0x000fc600078e3cff */
[----:B------:R-:W2:Y:S01]  /*4c10*/  SHFL.BFLY PT, R9, R0, 0x1, 0x1f ;  /* 0x0c201f0000097f89 */ /* 0x000ea200000e0000 */
[----:B---3--:R-:W-:Y:S02]  /*4c20*/  LOP3.LUT R2, R133, R2, RZ, 0x3c, !PT ;  /* 0x0000000285027212 */ /* 0x008fe400078e3cff */
[----:B------:R-:W-:Y:S02]  /*4c30*/  LOP3.LUT R3, R109, R3, RZ, 0x3c, !PT ;  /* 0x000000036d037212 */ /* 0x000fe400078e3cff */
[----:B-1----:R-:W-:Y:S01]  /*4c40*/  FMNMX.FTZ R7, R7, R10, !PT ;  /* 0x0000000a07077209 */ /* 0x002fe20007810000 */
[----:B------:R-:W-:Y:S01]  /*4c50*/  IMAD.WIDE.U32 R96, R2, -0x2daee0ad, RZ ;  /* 0xd2511f5302607825 */ /* 0x000fe200078e00ff */
[----:B------:R-:W-:-:S03]  /*4c60*/  IADD3 R2, R191, -0x4498517b, RZ ;  /* 0xbb67ae85bf027810 */ /* 0x000fc60007ffe0ff */
[----:B------:R-:W1:Y:S01]  /*4c70*/  SHFL.BFLY PT, R116, R7, 0x1, 0x1f ;  /* 0x0c201f0007747f89 */ /* 0x000e6200000e0000 */
[----:B------:R-:W-:Y:S01]  /*4c80*/  LOP3.LUT R8, R97, R108, R2, 0x96, !PT ;  /* 0x0000006c61087212 */ /* 0x000fe200078e9602 */
[----:B------:R-:W-:Y:S01]  /*4c90*/  IMAD.WIDE.U32 R2, R3, -0x326172a9, RZ ;  /* 0xcd9e8d5703027825 */ /* 0x000fe200078e00ff */
[C---:B------:R-:W-:Y:S02]  /*4ca0*/  IADD3 R108, R191.reuse, 0x32370b8f, RZ ;  /* 0x32370b8fbf6c7810 */ /* 0x040fe40007ffe0ff */
[----:B------:R-:W-:Y:S01]  /*4cb0*/  IADD3 R97, R191, -0x126145ec, RZ ;  /* 0xed9eba14bf617810 */ /* 0x000fe20007ffe0ff */
[----:B------:R-:W-:Y:S01]  /*4cc0*/  IMAD.WIDE.U32 R56, R8, -0x326172a9, RZ ;  /* 0xcd9e8d5708387825 */ /* 0x000fe200078e00ff */
[----:B------:R-:W-:-:S04]  /*4cd0*/  LOP3.LUT R8, R3, R132, R105, 0x96, !PT ;  /* 0x0000008403087212 */ /* 0x000fc800078e9669 */
[----:B------:R-:W-:Y:S02]  /*4ce0*/  LOP3.LUT R12, R57, R2, R107, 0x96, !PT ;  /* 0x00000002390c7212 */ /* 0x000fe400078e966b */
[----:B--2---:R-:W-:Y:S01]  /*4cf0*/  FMNMX.FTZ R3, R0, R9, !PT ;  /* 0x0000000900037209 */ /* 0x004fe20007810000 */
[----:B------:R-:W-:-:S03]  /*4d00*/  IMAD.WIDE.U32 R8, R8, -0x2daee0ad, RZ ;  /* 0xd2511f5308087825 */ /* 0x000fc600078e00ff */
[C---:B------:R-:W-:Y:S01]  /*4d10*/  FSETP.NEU.FTZ.AND P0, PT, R3.reuse, -INF , PT ;  /* 0xff8000000300780b */ /* 0x040fe20003f1d000 */
[----:B------:R-:W-:Y:S01]  /*4d20*/  FMUL.FTZ R0, R3, c[0x0][0x23c] ;  /* 0x00008f0003007a20 */ /* 0x000fe20000410000 */
[----:B------:R-:W-:Y:S01]  /*4d30*/  LOP3.LUT R9, R9, R96, R106, 0x96, !PT ;  /* 0x0000006009097212 */ /* 0x000fe200078e966a */
[----:B------:R-:W-:-:S03]  /*4d40*/  IMAD.WIDE.U32 R12, R12, -0x2daee0ad, RZ ;  /* 0xd2511f530c0c7825 */ /* 0x000fc600078e00ff */
[----:B------:R-:W-:Y:S02]  /*4d50*/  FSEL R0, R0, RZ, P0 ;  /* 0x000000ff00007208 */ /* 0x000fe40000000000 */
[----:B------:R-:W-:Y:S01]  /*4d60*/  LOP3.LUT R10, R13, R8, R108, 0x96, !PT ;  /* 0x000000080d0a7212 */ /* 0x000fe200078e966c */
[----:B------:R-:W-:Y:S01]  /*4d70*/  IMAD.WIDE.U32 R8, R9, -0x326172a9, RZ ;  /* 0xcd9e8d5709087825 */ /* 0x000fe200078e00ff */
[----:B-1----:R-:W-:-:S03]  /*4d80*/  FMNMX.FTZ R116, R7, R116, !PT ;  /* 0x0000007407747209 */ /* 0x002fc60007810000 */
[----:B------:R-:W-:Y:S01]  /*4d90*/  FFMA.FTZ R2, R18, c[0x0][0x23c], -R0 ;  /* 0x00008f0012027a23 */ /* 0x000fe20000010800 */
[----:B------:R-:W-:Y:S01]  /*4da0*/  LOP3.LUT R9, R9, R56, R110, 0x96, !PT ;  /* 0x0000003809097212 */ /* 0x000fe200078e966e */
[----:B------:R-:W-:Y:S01]  /*4db0*/  IMAD.WIDE.U32 R10, R10, -0x326172a9, RZ ;  /* 0xcd9e8d570a0a7825 */ /* 0x000fe200078e00ff */
[----:B------:R-:W-:Y:S01]  /*4dc0*/  FSETP.NEU.FTZ.AND P0, PT, R116, -INF , PT ;  /* 0xff8000007400780b */ /* 0x000fe20003f1d000 */
[----:B------:R1:W-:Y:S02]  /*4dd0*/  MUFU.EX2 R181, R2 ;  /* 0x0000000200b57308 */ /* 0x0003e40000000800 */
[--C-:B------:R-:W-:Y:S02]  /*4de0*/  FFMA.FTZ R7, R34, c[0x0][0x23c], -R0.reuse ;  /* 0x00008f0022077a23 */ /* 0x100fe40000010800 */
[----:B------:R-:W-:-:S04]  /*4df0*/  FFMA.FTZ R13, R53, c[0x0][0x23c], -R0 ;  /* 0x00008f00350d7a23 */ /* 0x000fc80000010800 */
[----:B------:R2:W-:Y:S01]  /*4e00*/  MUFU.EX2 R174, R7 ;  /* 0x0000000700ae7308 */ /* 0x0005e20000000800 */
[----:B-1----:R-:W-:Y:S01]  /*4e10*/  LOP3.LUT R2, R11, R8, R111, 0x96, !PT ;  /* 0x000000080b027212 */ /* 0x002fe200078e966f */
[----:B------:R-:W-:-:S06]  /*4e20*/  IMAD.WIDE.U32 R8, R9, -0x2daee0ad, RZ ;  /* 0xd2511f5309087825 */ /* 0x000fcc00078e00ff */
[----:B------:R-:W-:Y:S01]  /*4e30*/  MUFU.EX2 R145, R13 ;  /* 0x0000000d00917308 */ /* 0x000fe20000000800 */
[----:B------:R-:W-:-:S04]  /*4e40*/  IMAD.WIDE.U32 R98, R2, -0x2daee0ad, RZ ;  /* 0xd2511f5302627825 */ /* 0x000fc800078e00ff */
[----:B------:R-:W-:Y:S01]  /*4e50*/  FFMA.FTZ R2, R52, c[0x0][0x23c], -R0 ;  /* 0x00008f0034027a23 */ /* 0x000fe20000010800 */
[----:B------:R-:W-:Y:S02]  /*4e60*/  LOP3.LUT R16, R99, R8, R134, 0x96, !PT ;  /* 0x0000000863107212 */ /* 0x000fe400078e9686 */
[----:B------:R-:W-:Y:S01]  /*4e70*/  LOP3.LUT R8, R9, R12, R97, 0x96, !PT ;  /* 0x0000000c09087212 */ /* 0x000fe200078e9661 */
[----:B------:R1:W-:Y:S01]  /*4e80*/  MUFU.EX2 R146, R2 ;  /* 0x0000000200927308 */ /* 0x0003e20000000800 */
[----:B------:R-:W-:Y:S01]  /*4e90*/  IADD3 R99, R190, -0x4ab325aa, RZ ;  /* 0xb54cda56be637810 */ /* 0x000fe20007ffe0ff */
[----:B------:R-:W-:-:S04]  /*4ea0*/  IMAD.WIDE.U32 R16, R16, -0x326172a9, RZ ;  /* 0xcd9e8d5710107825 */ /* 0x000fc800078e00ff */
[----:B------:R-:W-:Y:S01]  /*4eb0*/  IMAD.WIDE.U32 R58, R8, -0x326172a9, RZ ;  /* 0xcd9e8d57083a7825 */ /* 0x000fe200078e00ff */
[C---:B--2---:R-:W-:Y:S02]  /*4ec0*/  LOP3.LUT R7, R16.reuse, 0xffff, RZ, 0xc0, !PT ;  /* 0x0000ffff10077812 */ /* 0x044fe400078ec0ff */
[----:B------:R-:W-:Y:S02]  /*4ed0*/  LOP3.LUT R8, R16, 0xff, RZ, 0xc0, !PT ;  /* 0x000000ff10087812 */ /* 0x000fe400078ec0ff */
[----:B------:R-:W-:Y:S02]  /*4ee0*/  SHF.R.U32.HI R7, RZ, 0x8, R7 ;  /* 0x00000008ff077819 */ /* 0x000fe40000011607 */
[----:B------:R-:W-:Y:S01]  /*4ef0*/  LOP3.LUT R18, R59, R10, R135, 0x96, !PT ;  /* 0x0000000a3b127212 */ /* 0x000fe200078e9687 */
[----:B------:R-:W-:Y:S01]  /*4f00*/  IMAD R59, R148, 0x10000, R148 ;  /* 0x00010000943b7824 */ /* 0x000fe200078e0294 */
[----:B------:R-:W-:Y:S01]  /*4f10*/  PRMT R24, R8, 0x5410, R7 ;  /* 0x0000541008187816 */ /* 0x000fe20000000007 */
[----:B-1----:R-:W-:Y:S01]  /*4f20*/  FFMA.FTZ R2, R35, c[0x0][0x23c], -R0 ;  /* 0x00008f0023027a23 */ /* 0x002fe20000010800 */
[----:B------:R-:W-:-:S02]  /*4f30*/  LOP3.LUT R7, R17, R58, R99, 0x96, !PT ;  /* 0x0000003a11077212 */ /* 0x000fc400078e9663 */
[--C-:B------:R-:W-:Y:S01]  /*4f40*/  SHF.R.U32.HI R10, RZ, 0x10, R16.reuse ;  /* 0x00000010ff0a7819 */ /* 0x100fe20000011610 */
[----:B------:R1:W-:Y:S01]  /*4f50*/  MUFU.EX2 R147, R2 ;  /* 0x0000000200937308 */ /* 0x0003e20000000800 */
[----:B------:R-:W-:Y:S02]  /*4f60*/  LOP3.LUT R12, R7, 0xff, RZ, 0xc0, !PT ;  /* 0x000000ff070c7812 */ /* 0x000fe400078ec0ff */
[----:B------:R-:W-:Y:S02]  /*4f70*/  SHF.R.U32.HI R11, RZ, 0x18, R7 ;  /* 0x00000018ff0b7819 */ /* 0x000fe40000011607 */
[----:B------:R-:W-:Y:S02]  /*4f80*/  SHF.R.U32.HI R13, RZ, 0x18, R16 ;  /* 0x00000018ff0d7819 */ /* 0x000fe40000011610 */
[----:B------:R-:W-:-:S04]  /*4f90*/  LOP3.LUT R10, R10, 0xff, RZ, 0xc0, !PT ;  /* 0x000000ff0a0a7812 */ /* 0x000fc800078ec0ff */
[----:B------:R-:W-:Y:S01]  /*4fa0*/  PRMT R23, R10, 0x5410, R13 ;  /* 0x000054100a177816 */ /* 0x000fe2000000000d */
[----:B-1----:R-:W-:-:S05]  /*4fb0*/  FMUL.FTZ R2, R116, c[0x0][0x23c] ;  /* 0x00008f0074027a20 */ /* 0x002fca0000410000 */
[----:B------:R-:W-:-:S05]  /*4fc0*/  FSEL R2, R2, RZ, P0 ;  /* 0x000000ff02027208 */ /* 0x000fca0000000000 */
[--C-:B------:R-:W-:Y:S02]  /*4fd0*/  FFMA.FTZ R9, R19, c[0x0][0x23c], -R2.reuse ;  /* 0x00008f0013097a23 */ /* 0x100fe40000010802 */
[----:B------:R-:W-:Y:S02]  /*4fe0*/  FFMA.FTZ R8, R69, c[0x0][0x23c], -R2 ;  /* 0x00008f0045087a23 */ /* 0x000fe40000010802 */
[----:B------:R1:W-:Y:S01]  /*4ff0*/  MUFU.EX2 R144, R9 ;  /* 0x0000000900907308 */ /* 0x0003e20000000800 */
[----:B------:R-:W-:-:S05]  /*5000*/  IMAD.WIDE.U32 R18, R18, -0x2daee0ad, RZ ;  /* 0xd2511f5312127825 */ /* 0x000fca00078e00ff */
[--C-:B------:R-:W-:Y:S02]  /*5010*/  SHF.R.U32.HI R10, RZ, 0x10, R18.reuse ;  /* 0x00000010ff0a7819 */ /* 0x100fe40000011612 */
[----:B------:R2:W3:Y:S01]  /*5020*/  MUFU.EX2 R176, R8 ;  /* 0x0000000800b07308 */ /* 0x0004e20000000800 */
[----:B------:R-:W-:Y:S02]  /*5030*/  LOP3.LUT R13, R18, 0xff, RZ, 0xc0, !PT ;  /* 0x000000ff120d7812 */ /* 0x000fe400078ec0ff */
[----:B------:R-:W-:Y:S02]  /*5040*/  SHF.R.U32.HI R14, RZ, 0x18, R18 ;  /* 0x00000018ff0e7819 */ /* 0x000fe40000011612 */
[----:B-1----:R-:W-:-:S04]  /*5050*/  LOP3.LUT R9, R7, 0xffff, RZ, 0xc0, !PT ;  /* 0x0000ffff07097812 */ /* 0x002fc800078ec0ff */
[----:B------:R-:W-:Y:S02]  /*5060*/  SHF.R.U32.HI R9, RZ, 0x8, R9 ;  /* 0x00000008ff097819 */ /* 0x000fe40000011609 */
[----:B--2---:R-:W-:Y:S01]  /*5070*/  SHF.R.U32.HI R8, RZ, 0x10, R7 ;  /* 0x00000010ff087819 */ /* 0x004fe20000011607 */
[--C-:B------:R-:W-:Y:S01]  /*5080*/  FFMA.FTZ R7, R71, c[0x0][0x23c], -R2.reuse ;  /* 0x00008f0047077a23 */ /* 0x100fe20000010802 */
[----:B------:R-:W-:Y:S01]  /*5090*/  PRMT R22, R12, 0x5410, R9 ;  /* 0x000054100c167816 */ /* 0x000fe20000000009 */
[----:B------:R-:W-:Y:S01]  /*50a0*/  FFMA.FTZ R9, R54, c[0x0][0x23c], -R2 ;  /* 0x00008f0036097a23 */ /* 0x000fe20000010802 */
[----:B------:R-:W-:Y:S01]  /*50b0*/  LOP3.LUT R8, R8, 0xff, RZ, 0xc0, !PT ;  /* 0x000000ff08087812 */ /* 0x000fe200078ec0ff */
[----:B------:R1:W-:Y:S01]  /*50c0*/  MUFU.EX2 R172, R7 ;  /* 0x0000000700ac7308 */ /* 0x0003e20000000800 */
[----:B------:R-:W-:Y:S01]  /*50d0*/  LOP3.LUT R12, R10, 0xff, RZ, 0xc0, !PT ;  /* 0x000000ff0a0c7812 */ /* 0x000fe200078ec0ff */
[----:B------:R-:W-:Y:S01]  /*50e0*/  HSET2.LE.AND R5, R22, R59, PT ;  /* 0x0000003b16057233 */ /* 0x000fe20003803000 */
[----:B------:R-:W-:Y:S01]  /*50f0*/  PRMT R15, R8, 0x5410, R11 ;  /* 0x00005410080f7816 */ /* 0x000fe2000000000b */
[----:B------:R-:W-:Y:S01]  /*5100*/  FFMA.FTZ R11, R32, c[0x0][0x23c], -R0 ;  /* 0x00008f00200b7a23 */ /* 0x000fe20000010800 */
[----:B------:R-:W-:Y:S01]  /*5110*/  LOP3.LUT R8, R18, 0xffff, RZ, 0xc0, !PT ;  /* 0x0000ffff12087812 */ /* 0x000fe200078ec0ff */
[----:B------:R-:W-:Y:S01]  /*5120*/  LDSM.16.MT88.4 R68, [R179+0xe000] ;  /* 0x00e00000b344783b */ /* 0x000fe20000004200 */
[----:B---3--:R-:W-:Y:S01]  /*5130*/  F2FP.BF16.PACK_AB R6, R176, R144 ;  /* 0x00000090b006723e */ /* 0x008fe200000010ff */
[----:B------:R2:W3:Y:S01]  /*5140*/  MUFU.EX2 R197, R9 ;  /* 0x0000000900c57308 */ /* 0x0004e20000000800 */
[----:B------:R-:W-:Y:S01]  /*5150*/  PRMT R14, R12, 0x5410, R14 ;  /* 0x000054100c0e7816 */ /* 0x000fe2000000000e */
[----:B------:R-:W-:Y:S01]  /*5160*/  FFMA.FTZ R12, R41, c[0x0][0x23c], -R0 ;  /* 0x00008f00290c7a23 */ /* 0x000fe20000010800 */
[----:B------:R-:W-:-:S02]  /*5170*/  PRMT R157, R6, 0x7610, R157 ;  /* 0x00007610069d7816 */ /* 0x000fc4000000009d */
[----:B------:R-:W-:Y:S02]  /*5180*/  PRMT R158, R6, 0x7632, R158 ;  /* 0x00007632069e7816 */ /* 0x000fe4000000009e */
[----:B-1----:R-:W-:Y:S01]  /*5190*/  LOP3.LUT R7, R19, R98, R114, 0x96, !PT ;  /* 0x0000006213077212 */ /* 0x002fe200078e9672 */
[----:B------:R1:W-:Y:S01]  /*51a0*/  MUFU.EX2 R21, R11 ;  /* 0x0000000b00157308 */ /* 0x0003e20000000800 */
[----:B--2---:R-:W-:-:S07]  /*51b0*/  SHF.R.U32.HI R9, RZ, 0x8, R8 ;  /* 0x00000008ff097819 */ /* 0x004fce0000011608 */
[----:B------:R-:W-:Y:S01]  /*51c0*/  MUFU.EX2 R169, R12 ;  /* 0x0000000c00a97308 */ /* 0x000fe20000000800 */
[----:B------:R-:W-:Y:S02]  /*51d0*/  LOP3.LUT R8, R7, 0xffff, RZ, 0xc0, !PT ;  /* 0x0000ffff07087812 */ /* 0x000fe400078ec0ff */
[----:B---3--:R-:W-:Y:S02]  /*51e0*/  F2FP.BF16.PACK_AB R6, R197, R172 ;  /* 0x000000acc506723e */ /* 0x008fe400000010ff */
[----:B------:R-:W-:Y:S01]  /*51f0*/  SHF.R.U32.HI R10, RZ, 0x8, R8 ;  /* 0x00000008ff0a7819 */ /* 0x000fe20000011608 */
[----:B------:R-:W-:Y:S01]  /*5200*/  FFMA.FTZ R8, R33, c[0x0][0x23c], -R0 ;  /* 0x00008f0021087a23 */ /* 0x000fe20000010800 */
[----:B------:R-:W-:Y:S01]  /*5210*/  PRMT R40, R13, 0x5410, R9 ;  /* 0x000054100d287816 */ /* 0x000fe20000000009 */
[----:B------:R-:W-:Y:S01]  /*5220*/  FFMA.FTZ R9, R72, c[0x0][0x23c], -R2 ;  /* 0x00008f0048097a23 */ /* 0x000fe20000010802 */
[C---:B------:R-:W-:Y:S01]  /*5230*/  PRMT R165, R6.reuse, 0x7610, R165 ;  /* 0x0000761006a57816 */ /* 0x040fe200000000a5 */
[----:B------:R2:W-:Y:S01]  /*5240*/  MUFU.EX2 R196, R8 ;  /* 0x0000000800c47308 */ /* 0x0005e20000000800 */
[----:B------:R-:W-:Y:S01]  /*5250*/  PRMT R159, R6, 0x7632, R159 ;  /* 0x00007632069f7816 */ /* 0x000fe2000000009f */
[----:B------:R-:W-:Y:S01]  /*5260*/  LDSM.16.MT88.4 R72, [R177+0xe000] ;  /* 0x00e00000b148783b */ /* 0x000fe20000004200 */
[----:B------:R-:W-:-:S02]  /*5270*/  F2FP.BF16.PACK_AB R6, R147, R146 ;  /* 0x000000929306723e */ /* 0x000fc400000010ff */
[----:B-1----:R-:W-:Y:S02]  /*5280*/  LOP3.LUT R11, R7, 0xff, RZ, 0xc0, !PT ;  /* 0x000000ff070b7812 */ /* 0x002fe400078ec0ff */
[C---:B------:R-:W-:Y:S01]  /*5290*/  PRMT R168, R6.reuse, 0x7610, R168 ;  /* 0x0000761006a87816 */ /* 0x040fe200000000a8 */
[----:B------:R1:W-:Y:S01]  /*52a0*/  MUFU.EX2 R175, R9 ;  /* 0x0000000900af7308 */ /* 0x0003e20000000800 */
[----:B------:R-:W-:Y:S01]  /*52b0*/  PRMT R166, R6, 0x7632, R166 ;  /* 0x0000763206a67816 */ /* 0x000fe200000000a6 */
[--C-:B------:R-:W-:Y:S01]  /*52c0*/  HSET2.LE.AND R6, R15, R59.reuse, PT ;  /* 0x0000003b0f067233 */ /* 0x100fe20003803000 */
[----:B------:R-:W-:Y:S01]  /*52d0*/  PRMT R13, R11, 0x5410, R10 ;  /* 0x000054100b0d7816 */ /* 0x000fe2000000000a */
[----:B------:R-:W-:Y:S01]  /*52e0*/  HSET2.LE.AND R10, R24, R59, PT ;  /* 0x0000003b180a7233 */ /* 0x000fe20003803000 */
[----:B------:R-:W-:Y:S01]  /*52f0*/  FFMA.FTZ R11, R37, c[0x0][0x23c], -R2 ;  /* 0x00008f00250b7a23 */ /* 0x000fe20000010802 */
[----:B--2---:R-:W-:-:S03]  /*5300*/  F2FP.BF16.PACK_AB R8, R145, R181 ;  /* 0x000000b59108723e */ /* 0x004fc600000010ff */
[----:B------:R-:W-:Y:S01]  /*5310*/  MUFU.EX2 R148, R11 ;  /* 0x0000000b00947308 */ /* 0x000fe20000000800 */
[----:B------:R-:W-:Y:S01]  /*5320*/  HSET2.LE.AND R4, R13, R59, PT ;  /* 0x0000003b0d047233 */ /* 0x000fe20003803000 */
[C---:B------:R-:W-:Y:S02]  /*5330*/  PRMT R167, R8.reuse, 0x7610, R167 ;  /* 0x0000761008a77816 */ /* 0x040fe400000000a7 */
[----:B------:R-:W-:Y:S01]  /*5340*/  PRMT R164, R8, 0x7632, R164 ;  /* 0x0000763208a47816 */ /* 0x000fe200000000a4 */
[--C-:B------:R-:W-:Y:S02]  /*5350*/  FFMA.FTZ R8, R55, c[0x0][0x23c], -R2.reuse ;  /* 0x00008f0037087a23 */ /* 0x100fe40000010802 */
[----:B-1----:R-:W-:Y:S01]  /*5360*/  FFMA.FTZ R9, R36, c[0x0][0x23c], -R2 ;  /* 0x00008f0024097a23 */ /* 0x002fe20000010802 */
[----:B------:R-:W1:Y:S01]  /*5370*/  LDSM.16.MT88.4 R52, [R179+0xc000] ;  /* 0x00c00000b334783b */ /* 0x000e620000004200 */
[----:B------:R2:W3:Y:S03]  /*5380*/  MUFU.EX2 R20, R8 ;  /* 0x0000000800147308 */ /* 0x0004e60000000800 */
[----:B------:R-:W4:Y:S05]  /*5390*/  LDSM.16.MT88.4 R36, [R177+0xc800] ;  /* 0x00c80000b124783b */ /* 0x000f2a0000004200 */
[----:B------:R3:W1:Y:S01]  /*53a0*/  MUFU.EX2 R199, R9 ;  /* 0x0000000900c77308 */ /* 0x0006620000000800 */
[----:B--2---:R-:W-:-:S04]  /*53b0*/  PRMT R8, R157, 0x5410, R158 ;  /* 0x000054109d087816 */ /* 0x004fc8000000009e */
[----:B------:R-:W-:Y:S02]  /*53c0*/  LOP3.LUT R8, R5, R8, RZ, 0xc0, !PT ;  /* 0x0000000805087212 */ /* 0x000fe400078ec0ff */
[----:B------:R-:W-:-:S04]  /*53d0*/  PRMT R5, R167, 0x5410, R164 ;  /* 0x00005410a7057816 */ /* 0x000fc800000000a4 */
[----:B---3--:R-:W-:Y:S01]  /*53e0*/  LOP3.LUT R9, R6, R5, RZ, 0xc0, !PT ;  /* 0x0000000506097212 */ /* 0x008fe200078ec0ff */
[----:B------:R-:W-:Y:S01]  /*53f0*/  HSET2.LE.AND R5, R23, R59, PT ;  /* 0x0000003b17057233 */ /* 0x000fe20003803000 */
[----:B------:R-:W-:Y:S02]  /*5400*/  PRMT R6, R165, 0x5410, R159 ;  /* 0x00005410a5067816 */ /* 0x000fe4000000009f */
[----:B------:R-:W-:Y:S02]  /*5410*/  LOP3.LUT R23, R17, R58, R99, 0x96, !PT ;  /* 0x0000003a11177212 */ /* 0x000fe400078e9663 */
[----:B------:R-:W-:Y:S02]  /*5420*/  LOP3.LUT R10, R10, R6, RZ, 0xc0, !PT ;  /* 0x000000060a0a7212 */ /* 0x000fe400078ec0ff */
[----:B------:R-:W-:-:S04]  /*5430*/  PRMT R6, R168, 0x5410, R166 ;  /* 0x00005410a8067816 */ /* 0x000fc800000000a6 */
[----:B------:R-:W-:Y:S02]  /*5440*/  LOP3.LUT R11, R5, R6, RZ, 0xc0, !PT ;  /* 0x00000006050b7212 */ /* 0x000fe400078ec0ff */
[--C-:B------:R-:W-:Y:S02]  /*5450*/  SHF.R.U32.HI R5, RZ, 0x10, R7.reuse ;  /* 0x00000010ff057819 */ /* 0x100fe40000011607 */
[----:B------:R-:W-:Y:S02]  /*5460*/  SHF.R.U32.HI R7, RZ, 0x18, R7 ;  /* 0x00000018ff077819 */ /* 0x000fe40000011607 */
[----:B------:R-:W-:Y:S01]  /*5470*/  LOP3.LUT R6, R5, 0xff, RZ, 0xc0, !PT ;  /* 0x000000ff05067812 */ /* 0x000fe200078ec0ff */
[----:B------:R-:W-:Y:S01]  /*5480*/  HMMA.16816.F32.BF16 R32, R8, R28, RZ ;  /* 0x0000001c0820723c */ /* 0x000fe200000418ff */
[----:B------:R-:W-:Y:S02]  /*5490*/  F2FP.BF16.PACK_AB R5, R20, R175 ;  /* 0x000000af1405723e */ /* 0x000fe400000010ff */
[----:B------:R-:W-:-:S02]  /*54a0*/  PRMT R7, R6, 0x5410, R7 ;  /* 0x0000541006077816 */ /* 0x000fc40000000007 */
[C---:B------:R-:W-:Y:S02]  /*54b0*/  PRMT R155, R5.reuse, 0x7610, R155 ;  /* 0x00007610059b7816 */ /* 0x040fe4000000009b */
[----:B------:R-:W-:Y:S01]  /*54c0*/  PRMT R154, R5, 0x7632, R154 ;  /* 0x00007632059a7816 */ /* 0x000fe2000000009a */
[C---:B------:R-:W-:Y:S01]  /*54d0*/  HMMA.16816.F32.BF16 R28, R8.reuse, R30, RZ ;  /* 0x0000001e081c723c */ /* 0x040fe200000418ff */
[----:B-1----:R-:W-:Y:S02]  /*54e0*/  F2FP.BF16.PACK_AB R5, R148, R199 ;  /* 0x000000c79405723e */ /* 0x002fe400000010ff */
[----:B------:R-:W-:Y:S02]  /*54f0*/  F2FP.BF16.PACK_AB R6, R21, R174 ;  /* 0x000000ae1506723e */ /* 0x000fe400000010ff */
[C---:B------:R-:W-:Y:S02]  /*5500*/  PRMT R152, R5.reuse, 0x7610, R152 ;  /* 0x0000761005987816 */ /* 0x040fe40000000098 */
[----:B------:R-:W-:Y:S01]  /*5510*/  PRMT R143, R5, 0x7632, R143 ;  /* 0x00007632058f7816 */ /* 0x000fe2000000008f */
[----:B------:R-:W-:Y:S01]  /*5520*/  HMMA.16816.F32.BF16 R24, R8, R44, RZ ;  /* 0x0000002c0818723c */ /* 0x000fe200000418ff */
[----:B------:R-:W-:-:S02]  /*5530*/  PRMT R156, R6, 0x7610, R156 ;  /* 0x00007610069c7816 */ /* 0x000fc4000000009c */
[----:B------:R-:W-:Y:S02]  /*5540*/  PRMT R153, R6, 0x7632, R153 ;  /* 0x0000763206997816 */ /* 0x000fe40000000099 */
[----:B------:R-:W-:Y:S02]  /*5550*/  F2FP.BF16.PACK_AB R5, R169, R196 ;  /* 0x000000c4a905723e */ /* 0x000fe400000010ff */
[----:B------:R-:W-:Y:S02]  /*5560*/  PRMT R6, R155, 0x5410, R154 ;  /* 0x000054109b067816 */ /* 0x000fe4000000009a */
[C---:B------:R-:W-:Y:S02]  /*5570*/  PRMT R142, R5.reuse, 0x7610, R142 ;  /* 0x00007610058e7816 */ /* 0x040fe4000000008e */
[----:B------:R-:W-:Y:S01]  /*5580*/  PRMT R141, R5, 0x7632, R141 ;  /* 0x00007632058d7816 */ /* 0x000fe2000000008d */
[--C-:B------:R-:W-:Y:S01]  /*5590*/  HSET2.LE.AND R5, R7, R59.reuse, PT ;  /* 0x0000003b07057233 */ /* 0x100fe20003803000 */
[----:B------:R-:W-:Y:S01]  /*55a0*/  LOP3.LUT R12, R4, R6, RZ, 0xc0, !PT ;  /* 0x00000006040c7212 */ /* 0x000fe200078ec0ff */
[--C-:B------:R-:W-:Y:S01]  /*55b0*/  HSET2.LE.AND R6, R40, R59.reuse, PT ;  /* 0x0000003b28067233 */ /* 0x100fe20003803000 */
[----:B------:R-:W-:Y:S01]  /*55c0*/  PRMT R4, R156, 0x5410, R153 ;  /* 0x000054109c047816 */ /* 0x000fe20000000099 */
[----:B------:R-:W1:Y:S03]  /*55d0*/  LDSM.16.MT88.4 R40, [R179+0xc800] ;  /* 0x00c80000b328783b */ /* 0x000e660000004200 */
[----:B------:R-:W-:Y:S01]  /*55e0*/  LOP3.LUT R13, R5, R4, RZ, 0xc0, !PT ;  /* 0x00000004050d7212 */ /* 0x000fe200078ec0ff */
[----:B------:R-:W-:Y:S01]  /*55f0*/  HSET2.LE.AND R4, R14, R59, PT ;  /* 0x0000003b0e047233 */ /* 0x000fe20003803000 */
[----:B------:R-:W-:-:S04]  /*5600*/  PRMT R5, R152, 0x5410, R143 ;  /* 0x0000541098057816 */ /* 0x000fc8000000008f */
[----:B------:R-:W-:Y:S02]  /*5610*/  LOP3.LUT R14, R6, R5, RZ, 0xc0, !PT ;  /* 0x00000005060e7212 */ /* 0x000fe400078ec0ff */
[----:B------:R-:W-:-:S04]  /*5620*/  PRMT R5, R142, 0x5410, R141 ;  /* 0x000054108e057816 */ /* 0x000fc8000000008d */
[----:B------:R-:W-:Y:S02]  /*5630*/  LOP3.LUT R15, R4, R5, RZ, 0xc0, !PT ;  /* 0x00000005040f7212 */ /* 0x000fe400078ec0ff */
[----:B------:R-:W-:Y:S08]  /*5640*/  HMMA.16816.F32.BF16 R4, R8, R52, RZ ;  /* 0x000000340804723c */ /* 0x000ff000000418ff */
[----:B----4-:R-:W-:Y:S08]  /*5650*/  HMMA.16816.F32.BF16 R240, R12, R36, R32 ;  /* 0x000000240cf0723c */ /* 0x010ff00000041820 */
[----:B------:R-:W-:Y:S01]  /*5660*/  HMMA.16816.F32.BF16 R32, R8, R46, RZ ;  /* 0x0000002e0820723c */ /* 0x000fe200000418ff */
[----:B------:R-:W2:Y:S07]  /*5670*/  LDSM.16.MT88.4 R44, [R178+0xe000] ;  /* 0x00e00000b22c783b */ /* 0x000eae0000004200 */
[C---:B------:R-:W-:Y:S01]  /*5680*/  HMMA.16816.F32.BF16 R236, R12.reuse, R38, R28 ;  /* 0x000000260cec723c */ /* 0x040fe2000004181c */
[----:B------:R-:W3:Y:S07]  /*5690*/  LDSM.16.MT88.4 R36, [R180+0xc800] ;  /* 0x00c80000b424783b */ /* 0x000eee0000004200 */
[----:B------:R-:W-:Y:S08]  /*56a0*/  HMMA.16816.F32.BF16 R244, R12, R76, R24 ;  /* 0x0000004c0cf4723c */ /* 0x000ff00000041818 */
[C---:B------:R-:W-:Y:S08]  /*56b0*/  HMMA.16816.F32.BF16 R28, R8.reuse, R48, RZ ;  /* 0x00000030081c723c */ /* 0x040ff000000418ff */
[C---:B------:R-:W-:Y:S08]  /*56c0*/  HMMA.16816.F32.BF16 R24, R8.reuse, R50, RZ ;  /* 0x000000320818723c */ /* 0x040ff000000418ff */
[C---:B------:R-:W-:Y:S08]  /*56d0*/  HMMA.16816.F32.BF16 R52, R8.reuse, R54, RZ ;  /* 0x000000360834723c */ /* 0x040ff000000418ff */
[----:B------:R-:W-:Y:S08]  /*56e0*/  HMMA.16816.F32.BF16 R48, R8, R72, RZ ;  /* 0x000000480830723c */ /* 0x000ff000000418ff */
[----:B-1----:R-:W-:Y:S08]  /*56f0*/  HMMA.16816.F32.BF16 R232, R12, R40, R4 ;  /* 0x000000280ce8723c */ /* 0x002ff00000041804 */
[----:B--2---:R-:W-:Y:S08]  /*5700*/  HMMA.16816.F32.BF16 R4, R8, R44, RZ ;  /* 0x0000002c0804723c */ /* 0x004ff000000418ff */
[C---:B---3--:R-:W-:Y:S08]  /*5710*/  HMMA.16816.F32.BF16 R224, R12.reuse, R36, R28 ;  /* 0x000000240ce0723c */ /* 0x048ff0000004181c */
[C---:B------:R-:W-:Y:S08]  /*5720*/  HMMA.16816.F32.BF16 R228, R12.reuse, R78, R32 ;  /* 0x0000004e0ce4723c */ /* 0x040ff00000041820 */
[C---:B------:R-:W-:Y:S08]  /*5730*/  HMMA.16816.F32.BF16 R220, R12.reuse, R38, R24 ;  /* 0x000000260cdc723c */ /* 0x040ff00000041818 */
[----:B------:R-:W-:Y:S08]  /*5740*/  HMMA.16816.F32.BF16 R216, R12, R42, R52 ;  /* 0x0000002a0cd8723c */ /* 0x000ff00000041834 */
[C---:B------:R-:W-:Y:S08]  /*5750*/  HMMA.16816.F32.BF16 R28, R8.reuse, R46, RZ ;  /* 0x0000002e081c723c */ /* 0x040ff000000418ff */
[C---:B------:R-:W-:Y:S08]  /*5760*/  HMMA.16816.F32.BF16 R32, R8.reuse, R60, RZ ;  /* 0x0000003c0820723c */ /* 0x040ff000000418ff */
[C---:B------:R-:W-:Y:S08]  /*5770*/  HMMA.16816.F32.BF16 R36, R8.reuse, R62, RZ ;  /* 0x0000003e0824723c */ /* 0x040ff000000418ff */
[C---:B------:R-:W-:Y:S08]  /*5780*/  HMMA.16816.F32.BF16 R40, R8.reuse, R68, RZ ;  /* 0x000000440828723c */ /* 0x040ff000000418ff */
[C---:B------:R-:W-:Y:S08]  /*5790*/  HMMA.16816.F32.BF16 R44, R8.reuse, R70, RZ ;  /* 0x00000046082c723c */ /* 0x040ff000000418ff */
[----:B------:R-:W-:Y:S08]  /*57a0*/  HMMA.16816.F32.BF16 R24, R8, R74, RZ ;  /* 0x0000004a0818723c */ /* 0x000ff000000418ff */
[----:B------:R-:W-:Y:S07]  /*57b0*/  HMMA.16816.F32.BF16 R212, R12, R64, R48 ;  /* 0x000000400cd4723c */ /* 0x000fee0000041830 */
[----:B------:R-:W-:Y:S01]  /*57c0*/  IMAD.MOV.U32 R65, RZ, RZ, R147 ;  /* 0x000000ffff417224 */ /* 0x000fe200078e0093 */
[----:B------:R-:W-:Y:S01]  /*57d0*/  HMMA.16816.F32.BF16 R60, R8, R92, RZ ;  /* 0x0000005c083c723c */ /* 0x000fe200000418ff */
[----:B------:R-:W-:-:S07]  /*57e0*/  IMAD.MOV.U32 R64, RZ, RZ, R148 ;  /* 0x000000ffff407224 */ /* 0x000fce00078e0094 */
[C---:B------:R-:W-:Y:S08]  /*57f0*/  HMMA.16816.F32.BF16 R68, R8.reuse, R88, RZ ;  /* 0x000000580844723c */ /* 0x040ff000000418ff */
[C---:B------:R-:W-:Y:S08]  /*5800*/  HMMA.16816.F32.BF16 R48, R8.reuse, R80, RZ ;  /* 0x000000500830723c */ /* 0x040ff000000418ff */
[C---:B------:R-:W-:Y:S08]  /*5810*/  HMMA.16816.F32.BF16 R52, R8.reuse, R82, RZ ;  /* 0x000000520834723c */ /* 0x040ff000000418ff */
[C---:B------:R-:W-:Y:S08]  /*5820*/  HMMA.16816.F32.BF16 R92, R8.reuse, R94, RZ ;  /* 0x0000005e085c723c */ /* 0x040ff000000418ff */
[C---:B------:R-:W-:Y:S08]  /*5830*/  HMMA.16816.F32.BF16 R88, R8.reuse, R90, RZ ;  /* 0x0000005a0858723c */ /* 0x040ff000000418ff */
[C---:B------:R-:W-:Y:S07]  /*5840*/  HMMA.16816.F32.BF16 R76, R8.reuse, R84, RZ ;  /* 0x00000054084c723c */ /* 0x040fee00000418ff */
[----:B------:R-:W-:Y:S01]  /*5850*/  IMAD.MOV.U32 R85, RZ, RZ, R146 ;  /* 0x000000ffff557224 */ /* 0x000fe200078e0092 */
[----:B------:R-:W-:Y:S01]  /*5860*/  HMMA.16816.F32.BF16 R72, R8, R86, RZ ;  /* 0x000000560848723c */ /* 0x000fe200000418ff */
[----:B------:R-:W1:Y:S01]  /*5870*/  LDSM.16.MT88.4 R8, [R180+0xe800] ;  /* 0x00e80000b408783b */ /* 0x000e620000004200 */
[----:B------:R-:W-:-:S05]  /*5880*/  IMAD.MOV.U32 R84, RZ, RZ, R145 ;  /* 0x000000ffff547224 */ /* 0x000fca00078e0091 */
[----:B------:R-:W-:Y:S01]  /*5890*/  IMAD.MOV.U32 R87, RZ, RZ, R144 ;  /* 0x000000ffff577224 */ /* 0x000fe200078e0090 */
[----:B------:R-:W-:Y:S01]  /*58a0*/  HMMA.16816.F32.BF16 R208, R12, R100, R4 ;  /* 0x000000640cd0723c */ /* 0x000fe20000041804 */
[----:B------:R-:W-:-:S06]  /*58b0*/  IMAD.MOV.U32 R86, RZ, RZ, R135 ;  /* 0x000000ffff567224 */ /* 0x000fcc00078e0087 */
[----:B------:R-:W-:Y:S01]  /*58c0*/  IADD3 R4, R104, 0x1, RZ ;  /* 0x0000000168047810 */ /* 0x000fe20007ffe0ff */
[C---:B------:R-:W-:Y:S01]  /*58d0*/  HMMA.16816.F32.BF16 R204, R12.reuse, R66, R24 ;  /* 0x000000420ccc723c */ /* 0x040fe20000041818 */
[----:B------:R-:W2:Y:S01]  /*58e0*/  LDSM.16.MT88.4 R24, [R179+0xe800] ;  /* 0x00e80000b318783b */ /* 0x000ea20000004200 */
[----:B------:R-:W-:Y:S01]  /*58f0*/  IMAD.MOV.U32 R104, RZ, RZ, R84 ;  /* 0x000000ffff687224 */ /* 0x000fe200078e0054 */
[----:B------:R-:W-:Y:S02]  /*5900*/  LOP3.LUT R4, R4, R191, RZ, 0x3c, !PT ;  /* 0x000000bf04047212 */ /* 0x000fe400078e3cff */
[----:B------:R-:W-:Y:S02]  /*5910*/  SHF.R.U32.HI R101, RZ, 0x10, R18 ;  /* 0x00000010ff657819 */ /* 0x000fe40000011612 */
[----:B------:R-:W-:Y:S01]  /*5920*/  LOP3.LUT R4, R109, R4, RZ, 0x3c, !PT ;  /* 0x000000046d047212 */ /* 0x000fe200078e3cff */
[----:B------:R-:W-:Y:S01]  /*5930*/  HMMA.16816.F32.BF16 R200, R12, R102, R28 ;  /* 0x000000660cc8723c */ /* 0x000fe2000004181c */
[----:B------:R-:W3:Y:S01]  /*5940*/  LDSM.16.MT88.4 R28, [R177+0x10800] ;  /* 0x01080000b11c783b */ /* 0x000ee20000004200 */
[----:B------:R-:W-:-:S02]  /*5950*/  IMAD.MOV.U32 R67, RZ, RZ, R134 ;  /* 0x000000ffff437224 */ /* 0x000fc400078e0086 */
[----:B------:R-:W-:-:S04]  /*5960*/  IMAD.WIDE.U32 R4, R4, -0x326172a9, RZ ;  /* 0xcd9e8d5704047825 */ /* 0x000fc800078e00ff */
[----:B------:R-:W-:Y:S01]  /*5970*/  IMAD.MOV.U32 R66, RZ, RZ, R198 ;  /* 0x000000ffff427224 */ /* 0x000fe200078e00c6 */
[----:B------:R-:W-:Y:S01]  /*5980*/  LOP3.LUT R5, R5, R132, R105, 0x96, !PT ;  /* 0x0000008405057212 */ /* 0x000fe200078e9669 */
[----:B------:R-:W-:Y:S01]  /*5990*/  IMAD.MOV.U32 R105, RZ, RZ, R197 ;  /* 0x000000ffff697224 */ /* 0x000fe200078e00c5 */
[----:B------:R-:W-:Y:S01]  /*59a0*/  LOP3.LUT R6, R57, R4, R107, 0x96, !PT ;  /* 0x0000000439067212 */ /* 0x000fe200078e966b */
[----:B------:R-:W-:Y:S02]  /*59b0*/  IMAD.MOV.U32 R109, RZ, RZ, R196 ;  /* 0x000000ffff6d7224 */ /* 0x000fe400078e00c4 */
[----:B------:R-:W-:Y:S01]  /*59c0*/  IMAD.WIDE.U32 R4, R5, -0x2daee0ad, RZ ;  /* 0xd2511f5305047825 */ /* 0x000fe200078e00ff */
[----:B-1----:R-:W-:Y:S01]  /*59d0*/  HMMA.16816.F32.BF16 R144, R12, R8, R32 ;  /* 0x000000080c90723c */ /* 0x002fe20000041820 */
[----:B------:R-:W1:Y:S03]  /*59e0*/  LDSM.16.MT88.4 R32, [R178+0x10800] ;  /* 0x01080000b220783b */ /* 0x000e660000004200 */
[----:B------:R-:W-:-:S03]  /*59f0*/  LOP3.LUT R7, R5, R96, R106, 0x96, !PT ;  /* 0x0000006005077212 */ /* 0x000fc600078e966a */
[----:B------:R-:W-:Y:S01]  /*5a00*/  IMAD.WIDE.U32 R8, R6, -0x2daee0ad, RZ ;  /* 0xd2511f5306087825 */ /* 0x000fe200078e00ff */
[----:B------:R-:W-:Y:S03]  /*5a10*/  HMMA.16816.F32.BF16 R80, R12, R10, R36 ;  /* 0x0000000a0c50723c */ /* 0x000fe60000041824 */
[----:B------:R-:W-:Y:S01]  /*5a20*/  IMAD.WIDE.U32 R6, R7, -0x326172a9, RZ ;  /* 0xcd9e8d5707067825 */ /* 0x000fe200078e00ff */
[----:B------:R-:W-:-:S03]  /*5a30*/  LOP3.LUT R4, R9, R4, R108, 0x96, !PT ;  /* 0x0000000409047212 */ /* 0x000fc600078e966c */
[----:B------:R-:W-:Y:S01]  /*5a40*/  IMAD.MOV.U32 R39, RZ, RZ, R87 ;  /* 0x000000ffff277224 */ /* 0x000fe200078e0057 */
[CCC-:B------:R-:W-:Y:S01]  /*5a50*/  LOP3.LUT R9, R7.reuse, R56.reuse, R110.reuse, 0x96, !PT ;  /* 0x0000003807097212 */ /* 0x1c0fe200078e966e */
[----:B------:R-:W-:Y:S01]  /*5a60*/  IMAD.WIDE.U32 R4, R4, -0x326172a9, RZ ;  /* 0xcd9e8d5704047825 */ /* 0x000fe200078e00ff */
[----:B------:R-:W-:Y:S01]  /*5a70*/  LOP3.LUT R22, R7, R56, R110, 0x96, !PT ;  /* 0x0000003807167212 */ /* 0x000fe200078e966e */
[C---:B--2---:R-:W-:Y:S01]  /*5a80*/  HMMA.16816.F32.BF16 R132, R12.reuse, R26, R44 ;  /* 0x0000001a0c84723c */ /* 0x044fe2000004182c */
[----:B------:R-:W-:Y:S01]  /*5a90*/  LOP3.LUT R87, R18, 0xff, RZ, 0xc0, !PT ;  /* 0x000000ff12577812 */ /* 0x000fe200078ec0ff */
[----:B------:R-:W-:Y:S01]  /*5aa0*/  IMAD.MOV.U32 R38, RZ, RZ, R85 ;  /* 0x000000ffff267224 */ /* 0x000fe200078e0055 */
[CC--:B------:R-:W-:Y:S01]  /*5ab0*/  LOP3.LUT R10, R5.reuse, R6.reuse, R111, 0x96, !PT ;  /* 0x00000006050a7212 */ /* 0x0c0fe200078e966f */
[----:B------:R-:W-:Y:S01]  /*5ac0*/  IMAD.MOV.U32 R37, RZ, RZ, R175 ;  /* 0x000000ffff257224 */ /* 0x000fe200078e00af */
[----:B------:R-:W-:Y:S01]  /*5ad0*/  LOP3.LUT R11, R5, R6, R111, 0x96, !PT ;  /* 0x00000006050b7212 */ /* 0x000fe200078e966f */
[----:B------:R-:W-:Y:S01]  /*5ae0*/  IMAD.WIDE.U32 R6, R9, -0x2daee0ad, RZ ;  /* 0xd2511f5309067825 */ /* 0x000fe200078e00ff */
[----:B------:R-:W-:Y:S01]  /*5af0*/  SHF.R.U32.HI R85, RZ, 0x18, R18 ;  /* 0x00000018ff557819 */ /* 0x000fe20000011612 */
[----:B------:R-:W-:Y:S01]  /*5b00*/  HMMA.16816.F32.BF16 R192, R12, R24, R40 ;  /* 0x000000180cc0723c */ /* 0x000fe20000041828 */
[----:B------:R-:W2:Y:S01]  /*5b10*/  LDC.U8 R40, c[0x0][0x2d8] ;  /* 0x0000b600ff287b82 */ /* 0x000ea20000000000 */
[----:B------:R-:W-:Y:S01]  /*5b20*/  IMAD.WIDE.U32 R26, R10, -0x2daee0ad, RZ ;  /* 0xd2511f530a1a7825 */ /* 0x000fe200078e00ff */
[----:B------:R-:W-:-:S02]  /*5b30*/  LOP3.LUT R7, R7, R8, R97, 0x96, !PT ;  /* 0x0000000807077212 */ /* 0x000fc400078e9661 */
[----:B------:R-:W-:Y:S01]  /*5b40*/  LOP3.LUT R10, R19, R98, R114, 0x96, !PT ;  /* 0x00000062130a7212 */ /* 0x000fe200078e9672 */
[----:B------:R-:W-:Y:S01]  /*5b50*/  IMAD R5, R22, -0x2daee0ad, RZ ;  /* 0xd2511f5316057824 */ /* 0x000fe200078e02ff */
[--C-:B------:R-:W-:Y:S01]  /*5b60*/  LOP3.LUT R8, R27, R6, R67.reuse, 0x96, !PT ;  /* 0x000000061b087212 */ /* 0x100fe200078e9643 */
[----:B------:R-:W-:Y:S01]  /*5b70*/  IMAD.WIDE.U32 R24, R11, -0x2daee0ad, RZ ;  /* 0xd2511f530b187825 */ /* 0x000fe200078e00ff */
[----:B---3--:R-:W-:Y:S03]  /*5b80*/  HMMA.16816.F32.BF16 R48, R12, R28, R48 ;  /* 0x0000001c0c30723c */ /* 0x008fe60000041830 */
[----:B------:R-:W-:Y:S01]  /*5b90*/  IMAD.WIDE.U32 R6, R7, -0x326172a9, RZ ;  /* 0xcd9e8d5707067825 */ /* 0x000fe200078e00ff */
[----:B------:R-:W-:-:S03]  /*5ba0*/  LOP3.LUT R5, R25, R5, R67, 0x96, !PT ;  /* 0x0000000519057212 */ /* 0x000fc600078e9643 */
[----:B------:R-:W-:Y:S01]  /*5bb0*/  IMAD.WIDE.U32 R8, R8, -0x326172a9, RZ ;  /* 0xcd9e8d5708087825 */ /* 0x000fe200078e00ff */
[CCC-:B------:R-:W-:Y:S01]  /*5bc0*/  LOP3.LUT R11, R7.reuse, R4.reuse, R86.reuse, 0x96, !PT ;  /* 0x00000004070b7212 */ /* 0x1c0fe200078e9656 */
[C---:B-1----:R-:W-:Y:S01]  /*5bd0*/  HMMA.16816.F32.BF16 R160, R12.reuse, R32, R60 ;  /* 0x000000200ca0723c */ /* 0x042fe2000004183c */
[----:B------:R-:W-:Y:S01]  /*5be0*/  LOP3.LUT R7, R7, R4, R86, 0x96, !PT ;  /* 0x0000000407077212 */ /* 0x000fe200078e9656 */
[----:B------:R-:W-:Y:S01]  /*5bf0*/  IMAD.WIDE.U32 R4, R5, -0x326172a9, RZ ;  /* 0xcd9e8d5705047825 */ /* 0x000fe200078e00ff */
[-C--:B------:R-:W-:Y:S02]  /*5c00*/  LOP3.LUT R84, R9, R6.reuse, R99, 0x96, !PT ;  /* 0x0000000609547212 */ /* 0x080fe400078e9663 */
[----:B------:R-:W-:Y:S01]  /*5c10*/  SHF.R.U32.HI R103, RZ, 0x10, R8 ;  /* 0x00000010ff677819 */ /* 0x000fe20000011608 */
[----:B------:R-:W-:Y:S01]  /*5c20*/  IMAD.MOV.U32 R41, RZ, RZ, R169 ;  /* 0x000000ffff297224 */ /* 0x000fe200078e00a9 */
[----:B------:R-:W-:Y:S01]  /*5c30*/  LOP3.LUT R169, R8, 0xffff, RZ, 0xc0, !PT ;  /* 0x0000ffff08a97812 */ /* 0x000fe200078ec0ff */
[----:B------:R-:W-:Y:S01]  /*5c40*/  IMAD.WIDE.U32 R32, R11, -0x2daee0ad, RZ ;  /* 0xd2511f530b207825 */ /* 0x000fe200078e00ff */
[----:B------:R-:W-:Y:S01]  /*5c50*/  LOP3.LUT R22, R5, R6, R99, 0x96, !PT ;  /* 0x0000000605167212 */ /* 0x000fe200078e9663 */
[C---:B------:R-:W-:Y:S01]  /*5c60*/  HMMA.16816.F32.BF16 R148, R12.reuse, R30, R52 ;  /* 0x0000001e0c94723c */ /* 0x040fe20000041834 */
[C---:B------:R-:W-:Y:S01]  /*5c70*/  LOP3.LUT R9, R4.reuse, 0xffff, RZ, 0xc0, !PT ;  /* 0x0000ffff04097812 */ /* 0x040fe200078ec0ff */
[----:B------:R-:W-:Y:S01]  /*5c80*/  IMAD.WIDE.U32 R6, R7, -0x2daee0ad, RZ ;  /* 0xd2511f5307067825 */ /* 0x000fe200078e00ff */
[----:B------:R-:W-:Y:S01]  /*5c90*/  LOP3.LUT R100, R33, R26, R114, 0x96, !PT ;  /* 0x0000001a21647212 */ /* 0x000fe200078e9672 */
[----:B------:R-:W1:Y:S01]  /*5ca0*/  LDSM.16.MT88.4 R28, [R180+0x10800] ;  /* 0x01080000b41c783b */ /* 0x000e620000004200 */
[----:B------:R-:W-:Y:S01]  /*5cb0*/  LOP3.LUT R27, R4, 0xff, RZ, 0xc0, !PT ;  /* 0x000000ff041b7812 */ /* 0x000fe200078ec0ff */
[----:B------:R-:W-:Y:S01]  /*5cc0*/  IMAD.MOV.U32 R67, RZ, RZ, R199 ;  /* 0x000000ffff437224 */ /* 0x000fe200078e00c7 */
[----:B------:R-:W-:Y:S01]  /*5cd0*/  SHF.R.U32.HI R26, RZ, 0x10, R4 ;  /* 0x00000010ff1a7819 */ /* 0x000fe20000011604 */
[----:B------:R-:W-:Y:S01]  /*5ce0*/  IMAD.MOV.U32 R36, RZ, RZ, R174 ;  /* 0x000000ffff247224 */ /* 0x000fe200078e00ae */
[----:B------:R-:W-:Y:S01]  /*5cf0*/  SHF.R.U32.HI R25, RZ, 0x18, R4 ;  /* 0x00000018ff197819 */ /* 0x000fe20000011604 */
[----:B------:R-:W-:Y:S01]  /*5d00*/  IMAD.MOV.U32 R42, RZ, RZ, R173 ;  /* 0x000000ffff2a7224 */ /* 0x000fe200078e00ad */
[C---:B------:R-:W-:Y:S01]  /*5d10*/  LOP3.LUT R5, R10.reuse, 0xff, RZ, 0xc0, !PT ;  /* 0x000000ff0a057812 */ /* 0x040fe200078ec0ff */
[----:B------:R-:W-:Y:S01]  /*5d20*/  IMAD.MOV.U32 R43, RZ, RZ, R172 ;  /* 0x000000ffff2b7224 */ /* 0x000fe200078e00ac */
[----:B------:R-:W-:Y:S01]  /*5d30*/  LOP3.LUT R4, R10, 0xffff, RZ, 0xc0, !PT ;  /* 0x0000ffff0a047812 */ /* 0x000fe200078ec0ff */
[----:B------:R-:W-:Y:S01]  /*5d40*/  HMMA.16816.F32.BF16 R172, R12, R34, R92 ;  /* 0x000000220cac723c */ /* 0x000fe2000004185c */
[----:B--2---:R-:W-:Y:S01]  /*5d50*/  ISETP.GE.U32.AND P0, PT, R40, R5, PT ;  /* 0x000000052800720c */ /* 0x004fe20003f06070 */
[----:B------:R-:W-:Y:S01]  /*5d60*/  IMAD.MOV.U32 R110, RZ, RZ, R66 ;  /* 0x000000ffff6e7224 */ /* 0x000fe200078e0042 */
[----:B------:R-:W-:Y:S01]  /*5d70*/  SHF.R.U32.HI R4, RZ, 0x8, R4 ;  /* 0x00000008ff047819 */ /* 0x000fe20000011604 */
[----:B------:R-:W-:Y:S01]  /*5d80*/  IMAD.MOV.U32 R108, RZ, RZ, R67 ;  /* 0x000000ffff6c7224 */ /* 0x000fe200078e0043 */
[----:B------:R-:W-:-:S02]  /*5d90*/  LOP3.LUT R11, R7, R24, R114, 0x96, !PT ;  /* 0x00000018070b7212 */ /* 0x000fc400078e9672 */
[----:B------:R-:W-:Y:S02]  /*5da0*/  LOP3.LUT R4, R4, 0xffff, RZ, 0xc0, !PT ;  /* 0x0000ffff04047812 */ /* 0x000fe400078ec0ff */
[--C-:B------:R-:W-:Y:S02]  /*5db0*/  SHF.R.U32.HI R5, RZ, 0x10, R10.reuse ;  /* 0x00000010ff057819 */ /* 0x100fe4000001160a */
[C---:B------:R-:W-:Y:S02]  /*5dc0*/  ISETP.GE.U32.AND P1, PT, R40.reuse, R4, PT ;  /* 0x000000042800720c */ /* 0x040fe40003f26070 */
[----:B------:R-:W-:Y:S01]  /*5dd0*/  SHF.R.U32.HI R4, RZ, 0x18, R10 ;  /* 0x00000018ff047819 */ /* 0x000fe2000001160a */
[----:B------:R-:W-:Y:S01]  /*5de0*/  @!P0 HFMA2.BF16_V2 R114, -RZ.H0_H0, RZ.H0_H0, -R155.H0_H0 ;  /* 0x200000ffff728231 */ /* 0x000fe2000034099b */
[----:B------:R-:W-:Y:S02]  /*5df0*/  LOP3.LUT R5, R5, 0xff, RZ, 0xc0, !PT ;  /* 0x000000ff05057812 */ /* 0x000fe400078ec0ff */
[----:B------:R-:W-:-:S02]  /*5e00*/  ISETP.GE.U32.AND P2, PT, R40, R4, PT ;  /* 0x000000042800720c */ /* 0x000fc40003f46070 */
[C---:B------:R-:W-:Y:S02]  /*5e10*/  LOP3.LUT R4, R23.reuse, 0xff, RZ, 0xc0, !PT ;  /* 0x000000ff17047812 */ /* 0x040fe400078ec0ff */
[----:B------:R-:W-:Y:S02]  /*5e20*/  @!P0 PRMT R155, R114, 0x5410, RZ ;  /* 0x00005410729b8816 */ /* 0x000fe400000000ff */
[C---:B------:R-:W-:Y:S01]  /*5e30*/  ISETP.GE.U32.AND P0, PT, R40.reuse, R4, PT ;  /* 0x000000042800720c */ /* 0x040fe20003f06070 */
[----:B------:R-:W-:Y:S01]  /*5e40*/  @!P1 HFMA2.BF16_V2 R122, -RZ.H0_H0, RZ.H0_H0, -R154.H0_H0 ;  /* 0x200000ffff7a9231 */ /* 0x000fe2000034099a */
[----:B------:R-:W-:Y:S02]  /*5e50*/  LOP3.LUT R4, R23, 0xffff, RZ, 0xc0, !PT ;  /* 0x0000ffff17047812 */ /* 0x000fe400078ec0ff */
[----:B------:R-:W-:Y:S02]  /*5e60*/  ISETP.GE.U32.AND P3, PT, R40, R5, PT ;  /* 0x000000052800720c */ /* 0x000fe40003f66070 */
[----:B------:R-:W-:Y:S01]  /*5e70*/  SHF.R.U32.HI R4, RZ, 0x8, R4 ;  /* 0x00000008ff047819 */ /* 0x000fe20000011604 */
[----:B------:R-:W-:Y:S01]  /*5e80*/  @!P2 HFMA2.BF16_V2 R115, -RZ.H0_H0, RZ.H0_H0, -R153.H0_H0 ;  /* 0x200000ffff73a231 */ /* 0x000fe20000340999 */
[----:B------:R-:W-:Y:S01]  /*5e90*/  @!P1 PRMT R154, R122, 0x5410, RZ ;  /* 0x000054107a9a9816 */ /* 0x000fe200000000ff */
[----:B-1----:R-:W-:Y:S01]  /*5ea0*/  HMMA.16816.F32.BF16 R196, R12, R28, R68 ;  /* 0x0000001c0cc4723c */ /* 0x002fe20000041844 */
[----:B------:R-:W-:-:S02]  /*5eb0*/  LOP3.LUT R4, R4, 0xffff, RZ, 0xc0, !PT ;  /* 0x0000ffff04047812 */ /* 0x000fc400078ec0ff */
[----:B------:R-:W-:Y:S01]  /*5ec0*/  @!P2 PRMT R153, R115, 0x5410, RZ ;  /* 0x000054107399a816 */ /* 0x000fe200000000ff */
[----:B------:R-:W-:Y:S01]  /*5ed0*/  @!P0 HFMA2.BF16_V2 R123, -RZ.H0_H0, RZ.H0_H0, -R157.H0_H0 ;  /* 0x200000ffff7b8231 */ /* 0x000fe2000034099d */
[C---:B------:R-:W-:Y:S02]  /*5ee0*/  ISETP.GE.U32.AND P1, PT, R40.reuse, R4, PT ;  /* 0x000000042800720c */ /* 0x040fe40003f26070 */
[--C-:B------:R-:W-:Y:S01]  /*5ef0*/  SHF.R.U32.HI R4, RZ, 0x18, R23.reuse ;  /* 0x00000018ff047819 */ /* 0x100fe20000011617 */
[----:B------:R-:W-:Y:S01]  /*5f00*/  @!P3 HFMA2.BF16_V2 R119, -RZ.H0_H0, RZ.H0_H0, -R156.H0_H0 ;  /* 0x200000ffff77b231 */ /* 0x000fe2000034099c */
[----:B------:R-:W-:Y:S02]  /*5f10*/  @!P0 PRMT R157, R123, 0x5410, RZ ;  /* 0x000054107b9d8816 */ /* 0x000fe400000000ff */
[----:B------:R-:W-:Y:S02]  /*5f20*/  ISETP.GE.U32.AND P2, PT, R40, R4, PT ;  /* 0x000000042800720c */ /* 0x000fe40003f46070 */
[----:B------:R-:W-:-:S02]  /*5f30*/  SHF.R.U32.HI R4, RZ, 0x10, R23 ;  /* 0x00000010ff047819 */ /* 0x000fc40000011617 */
[----:B------:R-:W-:Y:S02]  /*5f40*/  LOP3.LUT R29, R16, 0xffff, RZ, 0xc0, !PT ;  /* 0x0000ffff101d7812 */ /* 0x000fe400078ec0ff */
[----:B------:R-:W-:Y:S01]  /*5f50*/  LOP3.LUT R4, R4, 0xff, RZ, 0xc0, !PT ;  /* 0x000000ff04047812 */ /* 0x000fe200078ec0ff */
[----:B------:R-:W-:Y:S01]  /*5f60*/  @!P1 HFMA2.BF16_V2 R120, -RZ.H0_H0, RZ.H0_H0, -R158.H0_H0 ;  /* 0x200000ffff789231 */ /* 0x000fe2000034099e */
[----:B------:R-:W-:Y:S02]  /*5f70*/  SHF.R.U32.HI R5, RZ, 0x8, R9 ;  /* 0x00000008ff057819 */ /* 0x000fe40000011609 */
[----:B------:R-:W-:Y:S02]  /*5f80*/  ISETP.GE.U32.AND P0, PT, R40, R4, PT ;  /* 0x000000042800720c */ /* 0x000fe40003f06070 */
[----:B------:R-:W-:Y:S02]  /*5f90*/  LOP3.LUT R4, R26, 0xff, RZ, 0xc0, !PT ;  /* 0x000000ff1a047812 */ /* 0x000fe400078ec0ff */
[----:B------:R-:W-:Y:S01]  /*5fa0*/  PRMT R27, R27, 0x5410, R5 ;  /* 0x000054101b1b7816 */ /* 0x000fe20000000005 */
[----:B------:R-:W-:Y:S01]  /*5fb0*/  FFMA.FTZ R5, R128, c[0x0][0x23c], -R0 ;  /* 0x00008f0080057a23 */ /* 0x000fe20000010800 */
[----:B------:R-:W-:-:S02]  /*5fc0*/  PRMT R23, R4, 0x5410, R25 ;  /* 0x0000541004177816 */ /* 0x000fc40000000019 */
[----:B------:R-:W-:Y:S01]  /*5fd0*/  SHF.R.U32.HI R4, RZ, 0x8, R29 ;  /* 0x00000008ff047819 */ /* 0x000fe2000001161d */
[----:B------:R1:W-:Y:S01]  /*5fe0*/  MUFU.EX2 R97, R5 ;  /* 0x0000000500617308 */ /* 0x0003e20000000800 */
[----:B------:R-:W-:Y:S02]  /*5ff0*/  SHF.R.U32.HI R28, RZ, 0x10, R16 ;  /* 0x00000010ff1c7819 */ /* 0x000fe40000011610 */
[----:B------:R-:W-:Y:S01]  /*6000*/  LOP3.LUT R4, R4, 0xffff, RZ, 0xc0, !PT ;  /* 0x0000ffff04047812 */ /* 0x000fe200078ec0ff */
[----:B------:R-:W-:Y:S01]  /*6010*/  @!P0 HFMA2.BF16_V2 R129, -RZ.H0_H0, RZ.H0_H0, -R167.H0_H0 ;  /* 0x200000ffff818231 */ /* 0x000fe200003409a7 */
[----:B------:R-:W-:Y:S02]  /*6020*/  LOP3.LUT R17, R8, 0xff, RZ, 0xc0, !PT ;  /* 0x000000ff08117812 */ /* 0x000fe400078ec0ff */
[----:B------:R-:W-:Y:S02]  /*6030*/  SHF.R.U32.HI R102, RZ, 0x18, R8 ;  /* 0x00000018ff667819 */ /* 0x000fe40000011608 */
[----:B------:R-:W-:-:S02]  /*6040*/  @!P0 PRMT R167, R129, 0x5410, RZ ;  /* 0x0000541081a78816 */ /* 0x000fc400000000ff */
[----:B------:R-:W-:Y:S02]  /*6050*/  ISETP.GE.U32.AND P0, PT, R40, R4, PT ;  /* 0x000000042800720c */ /* 0x000fe40003f06070 */
[----:B------:R-:W-:Y:S02]  /*6060*/  LOP3.LUT R8, R28, 0xff, RZ, 0xc0, !PT ;  /* 0x000000ff1c087812 */ /* 0x000fe400078ec0ff */
[----:B------:R-:W-:Y:S01]  /*6070*/  LOP3.LUT R4, R22, 0xffff, RZ, 0xc0, !PT ;  /* 0x0000ffff16047812 */ /* 0x000fe200078ec0ff */
[----:B-1----:R-:W-:Y:S01]  /*6080*/  FFMA.FTZ R5, R126, c[0x0][0x23c], -R0 ;  /* 0x00008f007e057a23 */ /* 0x002fe20000010800 */
[----:B------:R-:W-:Y:S01]  /*6090*/  @!P1 PRMT R158, R120, 0x5410, RZ ;  /* 0x00005410789e9816 */ /* 0x000fe200000000ff */
[----:B------:R-:W-:Y:S01]  /*60a0*/  IMAD.MOV.U32 R126, RZ, RZ, R41 ;  /* 0x000000ffff7e7224 */ /* 0x000fe200078e0029 */
[----:B------:R-:W-:Y:S01]  /*60b0*/  ISETP.GE.U32.AND P1, PT, R40, R8, PT ;  /* 0x000000082800720c */ /* 0x000fe20003f26070 */
[----:B------:R1:W-:Y:S01]  /*60c0*/  MUFU.EX2 R56, R5 ;  /* 0x0000000500387308 */ /* 0x0003e20000000800 */
[C---:B------:R-:W-:Y:S01]  /*60d0*/  LOP3.LUT R7, R6.reuse, 0xffff, RZ, 0xc0, !PT ;  /* 0x0000ffff06077812 */ /* 0x040fe200078ec0ff */
[----:B------:R-:W-:Y:S01]  /*60e0*/  IMAD.MOV.U32 R41, RZ, RZ, R36 ;  /* 0x000000ffff297224 */ /* 0x000fe200078e0024 */
[----:B------:R-:W-:Y:S01]  /*60f0*/  LOP3.LUT R10, R6, 0xff, RZ, 0xc0, !PT ;  /* 0x000000ff060a7812 */ /* 0x000fe200078ec0ff */
[----:B------:R-:W-:Y:S01]  /*6100*/  @!P0 HFMA2.BF16_V2 R170, -RZ.H0_H0, RZ.H0_H0, -R159.H0_H0 ;  /* 0x200000ffffaa8231 */ /* 0x000fe2000034099f */
[----:B------:R-:W-:-:S02]  /*6110*/  SHF.R.U32.HI R9, RZ, 0x10, R6 ;  /* 0x00000010ff097819 */ /* 0x000fc40000011606 */
[----:B------:R-:W-:Y:S01]  /*6120*/  SHF.R.U32.HI R8, RZ, 0x18, R6 ;  /* 0x00000018ff087819 */ /* 0x000fe20000011606 */
[----:B------:R-:W-:Y:S01]  /*6130*/  FFMA.FTZ R6, R121, c[0x0][0x23c], -R0 ;  /* 0x00008f0079067a23 */ /* 0x000fe20000010800 */
[----:B------:R-:W-:Y:S02]  /*6140*/  LOP3.LUT R86, R18, 0xffff, RZ, 0xc0, !PT ;  /* 0x0000ffff12567812 */ /* 0x000fe400078ec0ff */
[----:B------:R-:W-:Y:S01]  /*6150*/  LOP3.LUT R24, R16, 0xff, RZ, 0xc0, !PT ;  /* 0x000000ff10187812 */ /* 0x000fe200078ec0ff */
[----:B------:R2:W-:Y:S01]  /*6160*/  MUFU.EX2 R98, R6 ;  /* 0x0000000600627308 */ /* 0x0005e20000000800 */
[----:B------:R-:W-:Y:S01]  /*6170*/  SHF.R.U32.HI R16, RZ, 0x18, R16 ;  /* 0x00000018ff107819 */ /* 0x000fe20000011610 */
[----:B------:R-:W-:Y:S01]  /*6180*/  @!P1 HFMA2.BF16_V2 R171, -RZ.H0_H0, RZ.H0_H0, -R168.H0_H0 ;  /* 0x200000ffffab9231 */ /* 0x000fe200003409a8 */
[----:B------:R-:W-:Y:S02]  /*6190*/  @!P3 PRMT R156, R119, 0x5410, RZ ;  /* 0x00005410779cb816 */ /* 0x000fe400000000ff */
[----:B-1----:R-:W-:-:S02]  /*61a0*/  SHF.R.U32.HI R5, RZ, 0x8, R4 ;  /* 0x00000008ff057819 */ /* 0x002fc40000011604 */
[----:B------:R-:W-:Y:S02]  /*61b0*/  LOP3.LUT R4, R22, 0xff, RZ, 0xc0, !PT ;  /* 0x000000ff16047812 */ /* 0x000fe400078ec0ff */
[----:B------:R-:W-:Y:S02]  /*61c0*/  ISETP.GE.U32.AND P3, PT, R40, R17, PT ;  /* 0x000000112800720c */ /* 0x000fe40003f66070 */
[----:B------:R-:W-:Y:S01]  /*61d0*/  PRMT R19, R4, 0x5410, R5 ;  /* 0x0000541004137816 */ /* 0x000fe20000000005 */
[----:B------:R-:W-:Y:S01]  /*61e0*/  FFMA.FTZ R4, R117, c[0x0][0x23c], -R0 ;  /* 0x00008f0075047a23 */ /* 0x000fe20000010800 */
[--C-:B------:R-:W-:Y:S02]  /*61f0*/  SHF.R.U32.HI R5, RZ, 0x18, R22.reuse ;  /* 0x00000018ff057819 */ /* 0x100fe40000011616 */
[----:B------:R-:W-:Y:S01]  /*6200*/  ISETP.GE.U32.AND P5, PT, R40, R16, PT ;  /* 0x000000102800720c */ /* 0x000fe20003fa6070 */
[----:B------:R1:W-:Y:S01]  /*6210*/  MUFU.EX2 R57, R4 ;  /* 0x0000000400397308 */ /* 0x0003e20000000800 */
[----:B--2---:R-:W-:-:S02]  /*6220*/  SHF.R.U32.HI R6, RZ, 0x10, R22 ;  /* 0x00000010ff067819 */ /* 0x004fc40000011616 */
[----:B------:R-:W-:Y:S01]  /*6230*/  ISETP.GE.U32.AND P6, PT, R40, R24, PT ;  /* 0x000000182800720c */ /* 0x000fe20003fc6070 */
[----:B------:R-:W-:Y:S01]  /*6240*/  IMAD.MOV.U32 R40, RZ, RZ, R37 ;  /* 0x000000ffff287224 */ /* 0x000fe200078e0025 */
[----:B------:R-:W-:Y:S01]  /*6250*/  @!P1 PRMT R168, R171, 0x5410, RZ ;  /* 0x00005410aba89816 */ /* 0x000fe200000000ff */
[----:B------:R-:W-:Y:S01]  /*6260*/  IMAD.MOV.U32 R37, RZ, RZ, R38 ;  /* 0x000000ffff257224 */ /* 0x000fe200078e0026 */
[----:B------:R-:W-:Y:S01]  /*6270*/  @!P0 PRMT R159, R170, 0x5410, RZ ;  /* 0x00005410aa9f8816 */ /* 0x000fe200000000ff */
[----:B------:R-:W-:Y:S02]  /*6280*/  IMAD.MOV.U32 R38, RZ, RZ, R39 ;  /* 0x000000ffff267224 */ /* 0x000fe400078e0027 */
[----:B------:R-:W-:Y:S02]  /*6290*/  IMAD.MOV.U32 R39, RZ, RZ, R176 ;  /* 0x000000ffff277224 */ /* 0x000fe400078e00b0 */
[----:B------:R-:W-:Y:S01]  /*62a0*/  IMAD.MOV.U32 R36, RZ, RZ, R37 ;  /* 0x000000ffff247224 */ /* 0x000fe200078e0025 */
[----:B------:R-:W-:Y:S01]  /*62b0*/  @!P5 HFMA2.BF16_V2 R250, -RZ.H0_H0, RZ.H0_H0, -R166.H0_H0 ;  /* 0x200000fffffad231 */ /* 0x000fe200003409a6 */
[----:B------:R-:W-:Y:S01]  /*62c0*/  IMAD.MOV.U32 R37, RZ, RZ, R105 ;  /* 0x000000ffff257224 */ /* 0x000fe200078e0069 */
[----:B-1----:R-:W-:Y:S01]  /*62d0*/  LOP3.LUT R4, R6, 0xff, RZ, 0xc0, !PT ;  /* 0x000000ff06047812 */ /* 0x002fe200078ec0ff */
[----:B------:R-:W-:-:S02]  /*62e0*/  FFMA.FTZ R6, R118, c[0x0][0x23c], -R0 ;  /* 0x00008f0076067a23 */ /* 0x000fc40000010800 */
[----:B------:R-:W-:Y:S01]  /*62f0*/  @!P5 PRMT R166, R250, 0x5410, RZ ;  /* 0x00005410faa6d816 */ /* 0x000fe200000000ff */
[----:B------:R-:W-:Y:S01]  /*6300*/  IMAD.MOV.U32 R105, RZ, RZ, R109 ;  /* 0x000000ffff697224 */ /* 0x000fe200078e006d */
[----:B------:R-:W-:Y:S01]  /*6310*/  PRMT R18, R4, 0x5410, R5 ;  /* 0x0000541004127816 */ /* 0x000fe20000000005 */
[----:B------:R1:W-:Y:S01]  /*6320*/  MUFU.EX2 R176, R6 ;  /* 0x0000000600b07308 */ /* 0x0003e20000000800 */
[----:B------:R-:W-:Y:S01]  /*6330*/  SHF.R.U32.HI R5, RZ, 0x8, R7 ;  /* 0x00000008ff057819 */ /* 0x000fe20000011607 */
[----:B------:R-:W-:Y:S01]  /*6340*/  FFMA.FTZ R7, R131, c[0x0][0x23c], -R2 ;  /* 0x00008f0083077a23 */ /* 0x000fe20000010802 */
[----:B------:R-:W-:Y:S01]  /*6350*/  LOP3.LUT R4, R9, 0xff, RZ, 0xc0, !PT ;  /* 0x000000ff09047812 */ /* 0x000fe200078ec0ff */
[----:B------:R-:W-:Y:S01]  /*6360*/  IMAD.MOV.U32 R109, RZ, RZ, R181 ;  /* 0x000000ffff6d7224 */ /* 0x000fe200078e00b5 */
[----:B------:R-:W-:Y:S01]  /*6370*/  PRMT R17, R10, 0x5410, R5 ;  /* 0x000054100a117816 */ /* 0x000fe20000000005 */
[----:B------:R-:W-:Y:S01]  /*6380*/  FFMA.FTZ R5, R113, c[0x0][0x23c], -R0 ;  /* 0x00008f0071057a23 */ /* 0x000fe20000010800 */
[----:B------:R-:W-:Y:S01]  /*6390*/  PRMT R16, R4, 0x5410, R8 ;  /* 0x0000541004107816 */ /* 0x000fe20000000008 */
[----:B------:R2:W-:Y:S01]  /*63a0*/  MUFU.EX2 R181, R7 ;  /* 0x0000000700b57308 */ /* 0x0005e20000000800 */
[----:B------:R-:W-:Y:S01]  /*63b0*/  LOP3.LUT R4, R11, 0xffff, RZ, 0xc0, !PT ;  /* 0x0000ffff0b047812 */ /* 0x000fe200078ec0ff */
[--C-:B------:R-:W-:Y:S01]  /*63c0*/  HSET2.LE.AND R9, R23, R59.reuse, PT ;  /* 0x0000003b17097233 */ /* 0x100fe20003803000 */
[----:B------:R-:W-:Y:S01]  /*63d0*/  IMAD.MOV.U32 R107, RZ, RZ, R37 ;  /* 0x000000ffff6b7224 */ /* 0x000fe200078e0025 */
[--C-:B------:R-:W-:Y:S01]  /*63e0*/  HSET2.LE.AND R17, R17, R59.reuse, PT ;  /* 0x0000003b11117233 */ /* 0x100fe20003803000 */
[----:B------:R-:W-:Y:S01]  /*63f0*/  IMAD.MOV.U32 R106, RZ, RZ, R38 ;  /* 0x000000ffff6a7224 */ /* 0x000fe200078e0026 */
[----:B------:R-:W-:Y:S01]  /*6400*/  HSET2.LE.AND R16, R16, R59, PT ;  /* 0x0000003b10107233 */ /* 0x000fe20003803000 */
[----:B------:R-:W-:Y:S01]  /*6410*/  IMAD.MOV.U32 R96, RZ, RZ, R39 ;  /* 0x000000ffff607224 */ /* 0x000fe200078e0027 */
[----:B------:R3:W-:Y:S01]  /*6420*/  MUFU.EX2 R92, R5 ;  /* 0x00000005005c7308 */ /* 0x0007e20000000800 */
[----:B-1----:R-:W-:Y:S01]  /*6430*/  FFMA.FTZ R6, R112, c[0x0][0x23c], -R0 ;  /* 0x00008f0070067a23 */ /* 0x002fe20000010800 */
[----:B------:R-:W-:Y:S01]  /*6440*/  @!P2 HFMA2.BF16_V2 R112, -RZ.H0_H0, RZ.H0_H0, -R164.H0_H0 ;  /* 0x200000ffff70a231 */ /* 0x000fe200003409a4 */
[----:B------:R-:W-:Y:S01]  /*6450*/  IMAD.MOV.U32 R99, RZ, RZ, R96 ;  /* 0x000000ffff637224 */ /* 0x000fe200078e0060 */
[----:B------:R-:W-:Y:S01]  /*6460*/  @!P6 HFMA2.BF16_V2 R248, -RZ.H0_H0, RZ.H0_H0, -R165.H0_H0 ;  /* 0x200000fffff8e231 */ /* 0x000fe200003409a5 */
[----:B------:R-:W-:-:S02]  /*6470*/  IMAD.MOV.U32 R111, RZ, RZ, R106 ;  /* 0x000000ffff6f7224 */ /* 0x000fc400078e006a */
[----:B------:R-:W-:Y:S01]  /*6480*/  @!P2 PRMT R164, R112, 0x5410, RZ ;  /* 0x0000541070a4a816 */ /* 0x000fe200000000ff */
[----:B------:R1:W-:Y:S01]  /*6490*/  MUFU.EX2 R93, R6 ;  /* 0x00000006005d7308 */ /* 0x0003e20000000800 */
[----:B--2---:R-:W-:Y:S01]  /*64a0*/  FFMA.FTZ R7, R136, c[0x0][0x23c], -R2 ;  /* 0x00008f0088077a23 */ /* 0x004fe20000010802 */
[----:B------:R-:W-:Y:S01]  /*64b0*/  @!P6 PRMT R165, R248, 0x5410, RZ ;  /* 0x00005410f8a5e816 */ /* 0x000fe200000000ff */
[----:B------:R-:W-:Y:S02]  /*64c0*/  IMAD.MOV.U32 R96, RZ, RZ, R64 ;  /* 0x000000ffff607224 */ /* 0x000fe400078e0040 */
[----:B------:R-:W-:Y:S01]  /*64d0*/  IMAD.MOV.U32 R106, RZ, RZ, R65 ;  /* 0x000000ffff6a7224 */ /* 0x000fe200078e0041 */
[----:B---3--:R-:W-:Y:S02]  /*64e0*/  SHF.R.U32.HI R5, RZ, 0x8, R4 ;  /* 0x00000008ff057819 */ /* 0x008fe40000011604 */
[----:B------:R2:W-:Y:S01]  /*64f0*/  MUFU.EX2 R95, R7 ;  /* 0x00000007005f7308 */ /* 0x0005e20000000800 */
[----:B------:R-:W-:-:S04]  /*6500*/  LOP3.LUT R4, R11, 0xff, RZ, 0xc0, !PT ;  /* 0x000000ff0b047812 */ /* 0x000fc800078ec0ff */
[----:B------:R-:W-:Y:S01]  /*6510*/  PRMT R10, R4, 0x5410, R5 ;  /* 0x00005410040a7816 */ /* 0x000fe20000000005 */
[--C-:B------:R-:W-:Y:S01]  /*6520*/  FFMA.FTZ R4, R137, c[0x0][0x23c], -R2.reuse ;  /* 0x00008f0089047a23 */ /* 0x100fe20000010802 */
[----:B------:R-:W-:Y:S01]  /*6530*/  SHF.R.U32.HI R5, RZ, 0x18, R11 ;  /* 0x00000018ff057819 */ /* 0x000fe2000001160b */
[--C-:B-1----:R-:W-:Y:S02]  /*6540*/  FFMA.FTZ R6, R139, c[0x0][0x23c], -R2.reuse ;  /* 0x00008f008b067a23 */ /* 0x102fe40000010802 */
[----:B------:R-:W-:Y:S01]  /*6550*/  MUFU.EX2 R129, R4 ;  /* 0x0000000400817308 */ /* 0x000fe20000000800 */
[----:B------:R-:W-:Y:S01]  /*6560*/  HSET2.LE.AND R10, R10, R59, PT ;  /* 0x0000003b0a0a7233 */ /* 0x000fe20003803000 */
[----:B--2---:R-:W-:-:S06]  /*6570*/  FFMA.FTZ R7, R127, c[0x0][0x23c], -R2 ;  /* 0x00008f007f077a23 */ /* 0x004fcc0000010802 */
[----:B------:R1:W2:Y:S01]  /*6580*/  MUFU.EX2 R94, R6 ;  /* 0x00000006005e7308 */ /* 0x0002a20000000800 */
[----:B------:R-:W-:-:S07]  /*6590*/  IMAD.MOV.U32 R127, RZ, RZ, R42 ;  /* 0x000000ffff7f7224 */ /* 0x000fce00078e002a */
[----:B------:R-:W-:Y:S01]  /*65a0*/  MUFU.EX2 R128, R7 ;  /* 0x0000000700807308 */ /* 0x000fe20000000800 */
[----:B-1----:R-:W-:Y:S01]  /*65b0*/  SHF.R.U32.HI R6, RZ, 0x10, R11 ;  /* 0x00000010ff067819 */ /* 0x002fe2000001160b */
[--C-:B------:R-:W-:Y:S02]  /*65c0*/  FFMA.FTZ R11, R125, c[0x0][0x23c], -R2.reuse ;  /* 0x00008f007d0b7a23 */ /* 0x100fe40000010802 */
[----:B------:R-:W-:Y:S01]  /*65d0*/  IMAD.MOV.U32 R125, RZ, RZ, R43 ;  /* 0x000000ffff7d7224 */ /* 0x000fe200078e002b */
[----:B------:R-:W-:Y:S01]  /*65e0*/  LOP3.LUT R4, R6, 0xff, RZ, 0xc0, !PT ;  /* 0x000000ff06047812 */ /* 0x000fe200078ec0ff */
[----:B------:R-:W-:-:S03]  /*65f0*/  FFMA.FTZ R6, R138, c[0x0][0x23c], -R2 ;  /* 0x00008f008a067a23 */ /* 0x000fc60000010802 */
[----:B------:R-:W-:Y:S01]  /*6600*/  PRMT R8, R4, 0x5410, R5 ;  /* 0x0000541004087816 */ /* 0x000fe20000000005 */
[--C-:B------:R-:W-:Y:S01]  /*6610*/  HSET2.LE.AND R5, R18, R59.reuse, PT ;  /* 0x0000003b12057233 */ /* 0x100fe20003803000 */
[----:B------:R-:W1:Y:S01]  /*6620*/  MUFU.EX2 R24, R6 ;  /* 0x0000000600187308 */ /* 0x000e620000000800 */
[----:B------:R-:W-:Y:S01]  /*6630*/  FFMA.FTZ R18, R124, c[0x0][0x23c], -R0 ;  /* 0x00008f007c127a23 */ /* 0x000fe20000010800 */
[--C-:B------:R-:W-:Y:S01]  /*6640*/  HSET2.LE.AND R4, R19, R59.reuse, PT ;  /* 0x0000003b13047233 */ /* 0x100fe20003803000 */
[----:B------:R-:W-:Y:S01]  /*6650*/  FFMA.FTZ R0, R130, c[0x0][0x23c], -R2 ;  /* 0x00008f0082007a23 */ /* 0x000fe20000010802 */
[----:B--2---:R-:W-:Y:S01]  /*6660*/  F2FP.BF16.PACK_AB R2, R129, R94 ;  /* 0x0000005e8102723e */ /* 0x004fe200000010ff */
[----:B------:R-:W-:Y:S01]  /*6670*/  HSET2.LE.AND R8, R8, R59, PT ;  /* 0x0000003b08087233 */ /* 0x000fe20003803000 */
[----:B------:R-:W-:Y:S02]  /*6680*/  IMAD.MOV.U32 R124, RZ, RZ, R41 ;  /* 0x000000ffff7c7224 */ /* 0x000fe400078e0029 */
[----:B------:R2:W-:Y:S01]  /*6690*/  MUFU.EX2 R58, R0 ;  /* 0x00000000003a7308 */ /* 0x0005e20000000800 */
[----:B------:R-:W-:-:S02]  /*66a0*/  PRMT R140, R2, 0x7610, R140 ;  /* 0x00007610028c7816 */ /* 0x000fc4000000008c */
[----:B------:R-:W-:Y:S02]  /*66b0*/  PRMT R139, R2, 0x7632, R139 ;  /* 0x00007632028b7816 */ /* 0x000fe4000000008b */
[----:B------:R-:W-:Y:S01]  /*66c0*/  F2FP.BF16.PACK_AB R2, R57, R98 ;  /* 0x000000623902723e */ /* 0x000fe200000010ff */
[----:B-1----:R-:W-:Y:S01]  /*66d0*/  IMAD.MOV.U32 R131, RZ, RZ, R24 ;  /* 0x000000ffff837224 */ /* 0x002fe200078e0018 */
[----:B------:R-:W-:Y:S02]  /*66e0*/  HSET2.LE.AND R6, R27, R59, PT ;  /* 0x0000003b1b067233 */ /* 0x000fe40003803000 */
[C---:B------:R-:W-:Y:S01]  /*66f0*/  PRMT R118, R2.reuse, 0x7610, R118 ;  /* 0x0000761002767816 */ /* 0x040fe20000000076 */
[----:B------:R-:W-:Y:S01]  /*6700*/  MUFU.EX2 R18, R18 ;  /* 0x0000001200127308 */ /* 0x000fe20000000800 */
[----:B------:R-:W-:Y:S01]  /*6710*/  PRMT R117, R2, 0x7632, R117 ;  /* 0x0000763202757816 */ /* 0x000fe20000000075 */
[----:B------:R-:W-:Y:S02]  /*6720*/  IMAD.MOV.U32 R59, RZ, RZ, R40 ;  /* 0x000000ffff3b7224 */ /* 0x000fe400078e0028 */
[----:B------:R-:W-:Y:S01]  /*6730*/  HMMA.16816.F32.BF16 R40, R12, R30, R88 ;  /* 0x0000001e0c28723c */ /* 0x000fe20000041858 */
[----:B--2---:R-:W-:-:S03]  /*6740*/  F2FP.BF16.PACK_AB R0, R56, R97 ;  /* 0x000000613800723e */ /* 0x004fc600000010ff */
[----:B------:R-:W1:Y:S01]  /*6750*/  MUFU.EX2 R130, R11 ;  /* 0x0000000b00827308 */ /* 0x000e620000000800 */
[C---:B------:R-:W-:Y:S02]  /*6760*/  PRMT R138, R0.reuse, 0x7632, R138 ;  /* 0x00007632008a7816 */ /* 0x040fe4000000008a */
[----:B------:R-:W-:Y:S01]  /*6770*/  PRMT R137, R0, 0x7610, R137 ;  /* 0x0000761000897816 */ /* 0x000fe20000000089 */
[----:B------:R-:W-:Y:S01]  /*6780*/  IMAD.MOV.U32 R91, RZ, RZ, R36 ;  /* 0x000000ffff5b7224 */ /* 0x000fe200078e0024 */
[----:B------:R-:W-:-:S04]  /*6790*/  PRMT R0, R140, 0x5410, R139 ;  /* 0x000054108c007816 */ /* 0x000fc8000000008b */
[----:B------:R-:W-:Y:S02]  /*67a0*/  LOP3.LUT R4, R4, R0, RZ, 0xc0, !PT ;  /* 0x0000000004047212 */ /* 0x000fe400078ec0ff */
[----:B------:R-:W-:-:S04]  /*67b0*/  PRMT R0, R137, 0x5410, R138 ;  /* 0x0000541089007816 */ /* 0x000fc8000000008a */
[----:B------:R-:W-:Y:S02]  /*67c0*/  LOP3.LUT R5, R5, R0, RZ, 0xc0, !PT ;  /* 0x0000000005057212 */ /* 0x000fe400078ec0ff */
[----:B------:R-:W-:Y:S02]  /*67d0*/  F2FP.BF16.PACK_AB R0, R181, R131 ;  /* 0x00000083b500723e */ /* 0x000fe400000010ff */
[----:B-1----:R-:W-:Y:S02]  /*67e0*/  F2FP.BF16.PACK_AB R2, R130, R128 ;  /* 0x000000808202723e */ /* 0x002fe400000010ff */
[C---:B------:R-:W-:Y:S02]  /*67f0*/  PRMT R136, R0.reuse, 0x7610, R136 ;  /* 0x0000761000887816 */ /* 0x040fe40000000088 */
[----:B------:R-:W-:Y:S02]  /*6800*/  PRMT R119, R0, 0x7632, R119 ;  /* 0x0000763200777816 */ /* 0x000fe40000000077 */
[----:B------:R-:W-:-:S02]  /*6810*/  F2FP.BF16.PACK_AB R0, R58, R95 ;  /* 0x0000005f3a00723e */ /* 0x000fc400000010ff */
[----:B------:R-:W-:Y:S02]  /*6820*/  PRMT R29, R2, 0x7610, R29 ;  /* 0x00007610021d7816 */ /* 0x000fe4000000001d */
[C---:B------:R-:W-:Y:S02]  /*6830*/  PRMT R35, R0.reuse, 0x7610, R35 ;  /* 0x0000761000237816 */ /* 0x040fe40000000023 */
[----:B------:R-:W-:Y:S02]  /*6840*/  PRMT R34, R0, 0x7632, R34 ;  /* 0x0000763200227816 */ /* 0x000fe40000000022 */
[----:B------:R-:W-:Y:S02]  /*6850*/  PRMT R0, R136, 0x5410, R119 ;  /* 0x0000541088007816 */ /* 0x000fe40000000077 */
[----:B------:R-:W-:Y:S02]  /*6860*/  PRMT R28, R2, 0x7632, R28 ;  /* 0x00007632021c7816 */ /* 0x000fe4000000001c */
[----:B------:R-:W-:-:S02]  /*6870*/  LOP3.LUT R6, R6, R0, RZ, 0xc0, !PT ;  /* 0x0000000006067212 */ /* 0x000fc400078ec0ff */
[----:B------:R-:W-:Y:S02]  /*6880*/  PRMT R0, R118, 0x5410, R117 ;  /* 0x0000541076007816 */ /* 0x000fe40000000075 */
[----:B------:R-:W-:Y:S02]  /*6890*/  LOP3.LUT R2, R101, 0xff, RZ, 0xc0, !PT ;  /* 0x000000ff65027812 */ /* 0x000fe400078ec0ff */
[----:B------:R-:W-:Y:S02]  /*68a0*/  LOP3.LUT R7, R9, R0, RZ, 0xc0, !PT ;  /* 0x0000000009077212 */ /* 0x000fe400078ec0ff */
[----:B------:R-:W-:-:S04]  /*68b0*/  PRMT R0, R35, 0x5410, R34 ;  /* 0x0000541023007816 */ /* 0x000fc80000000022 */
[----:B------:R-:W-:Y:S02]  /*68c0*/  LOP3.LUT R112, R10, R0, RZ, 0xc0, !PT ;  /* 0x000000000a707212 */ /* 0x000fe400078ec0ff */
[----:B------:R-:W-:-:S04]  /*68d0*/  F2FP.BF16.PACK_AB R0, R93, R176 ;  /* 0x000000b05d00723e */ /* 0x000fc800000010ff */
[C---:B------:R-:W-:Y:S02]  /*68e0*/  PRMT R31, R0.reuse, 0x7610, R31 ;  /* 0x00007610001f7816 */ /* 0x040fe4000000001f */
[----:B------:R-:W-:Y:S02]  /*68f0*/  PRMT R30, R0, 0x7632, R30 ;  /* 0x00007632001e7816 */ /* 0x000fe4000000001e */
[----:B------:R-:W-:-:S04]  /*6900*/  F2FP.BF16.PACK_AB R0, R18, R92 ;  /* 0x0000005c1200723e */ /* 0x000fc800000010ff */
        /* <DEDUP_REMOVED lines=8> */
[----:B------:R-:W-:Y:S02]  /*6990*/  LOP3.LUT R115, R16, R0, RZ, 0xc0, !PT ;  /* 0x0000000010737212 */ /* 0x000fe400078ec0ff */
[----:B------:R-:W-:-:S04]  /*69a0*/  SHF.R.U32.HI R0, RZ, 0x8, R86 ;  /* 0x00000008ff007819 */ /* 0x000fc80000011656 */
[----:B------:R-:W-:Y:S01]  /*69b0*/  LOP3.LUT R0, R0, 0xffff, RZ, 0xc0, !PT ;  /* 0x0000ffff00007812 */ /* 0x000fe200078ec0ff */
[C---:B-1----:R-:W-:Y:S08]  /*69c0*/  HMMA.16816.F32.BF16 R36, R12.reuse, R8, R76 ;  /* 0x000000080c24723c */ /* 0x042ff0000004184c */
[----:B------:R-:W-:Y:S01]  /*69d0*/  HMMA.16816.F32.BF16 R24, R12, R10, R72 ;  /* 0x0000000a0c18723c */ /* 0x000fe20000041848 */
[----:B------:R-:W1:Y:S04]  /*69e0*/  LDSM.16.MT88.4 R8, [R177+0xd000] ;  /* 0x00d00000b108783b */ /* 0x000e680000004200 */
[----:B------:R-:W2:Y:S03]  /*69f0*/  LDSM.16.MT88.4 R12, [R178+0xd000] ;  /* 0x00d00000b20c783b */ /* 0x000ea60000004200 */
[C---:B-1----:R-:W-:Y:S07]  /*6a00*/  HMMA.16816.F32.BF16 R120, R4.reuse, R8, R240 ;  /* 0x000000080478723c */ /* 0x042fee00000418f0 */
[----:B------:R-:W-:Y:S01]  /*6a10*/  IMAD.MOV.U32 R242, RZ, RZ, R18 ;  /* 0x000000fffff27224 */ /* 0x000fe200078e0012 */
[----:B--2---:R-:W-:Y:S01]  /*6a20*/  HMMA.16816.F32.BF16 R44, R4, R12, R244 ;  /* 0x0000000c042c723c */ /* 0x004fe200000418f4 */
[----:B------:R-:W-:-:S02]  /*6a30*/  IMAD.MOV.U32 R240, RZ, RZ, R92 ;  /* 0x000000fffff07224 */ /* 0x000fc400078e005c */
[----:B------:R-:W-:Y:S02]  /*6a40*/  IMAD.MOV.U32 R243, RZ, RZ, R130 ;  /* 0x000000fffff37224 */ /* 0x000fe400078e0082 */
[----:B------:R-:W-:Y:S02]  /*6a50*/  IMAD.MOV.U32 R241, RZ, RZ, R128 ;  /* 0x000000fffff17224 */ /* 0x000fe400078e0080 */
[----:B------:R-:W-:Y:S01]  /*6a60*/  IMAD.MOV.U32 R247, RZ, RZ, R108 ;  /* 0x000000fffff77224 */ /* 0x000fe200078e006c */
[----:B------:R-:W-:Y:S01]  /*6a70*/  HMMA.16816.F32.BF16 R16, R4, R10, R236 ;  /* 0x0000000a0410723c */ /* 0x000fe200000418ec */
[----:B------:R-:W1:Y:S01]  /*6a80*/  LDSM.16.MT88.4 R8, [R180+0xd000] ;  /* 0x00d00000b408783b */ /* 0x000e620000004200 */
[----:B------:R-:W-:Y:S02]  /*6a90*/  IMAD.MOV.U32 R244, RZ, RZ, R98 ;  /* 0x000000fffff47224 */ /* 0x000fe400078e0062 */
[----:B------:R-:W-:Y:S02]  /*6aa0*/  IMAD.MOV.U32 R245, RZ, RZ, R131 ;  /* 0x000000fffff57224 */ /* 0x000fe400078e0083 */
[----:B------:R-:W-:-:S02]  /*6ab0*/  IMAD.MOV.U32 R246, RZ, RZ, R57 ;  /* 0x000000fffff67224 */ /* 0x000fc400078e0039 */
[----:B------:R-:W-:Y:S01]  /*6ac0*/  HMMA.16816.F32.BF16 R52, R4, R14, R228 ;  /* 0x0000000e0434723c */ /* 0x000fe200000418e4 */
[----:B------:R-:W2:Y:S01]  /*6ad0*/  LDSM.16.MT88.4 R12, [R179+0xd000] ;  /* 0x00d00000b30c783b */ /* 0x000ea20000004200 */
[----:B------:R-:W-:Y:S02]  /*6ae0*/  IMAD.MOV.U32 R237, RZ, RZ, R95 ;  /* 0x000000ffffed7224 */ /* 0x000fe400078e005f */
[----:B------:R-:W-:Y:S02]  /*6af0*/  IMAD.MOV.U32 R236, RZ, RZ, R97 ;  /* 0x000000ffffec7224 */ /* 0x000fe400078e0061 */
[----:B------:R-:W-:Y:S02]  /*6b00*/  IMAD.MOV.U32 R238, RZ, RZ, R93 ;  /* 0x000000ffffee7224 */ /* 0x000fe400078e005d */
[----:B------:R-:W-:Y:S02]  /*6b10*/  IMAD.MOV.U32 R229, RZ, RZ, R94 ;  /* 0x000000ffffe57224 */ /* 0x000fe400078e005e */
[----:B------:R-:W-:-:S02]  /*6b20*/  IMAD.MOV.U32 R228, RZ, RZ, R96 ;  /* 0x000000ffffe47224 */ /* 0x000fc400078e0060 */
[----:B------:R-:W-:Y:S02]  /*6b30*/  IMAD.MOV.U32 R231, RZ, RZ, R129 ;  /* 0x000000ffffe77224 */ /* 0x000fe400078e0081 */
[----:B------:R-:W-:Y:S02]  /*6b40*/  IMAD.MOV.U32 R239, RZ, RZ, R58 ;  /* 0x000000ffffef7224 */ /* 0x000fe400078e003a */
[----:B------:R-:W-:Y:S01]  /*6b50*/  IMAD.MOV.U32 R230, RZ, RZ, R56 ;  /* 0x000000ffffe67224 */ /* 0x000fe200078e0038 */
[C---:B-1----:R-:W-:Y:S07]  /*6b60*/  HMMA.16816.F32.BF16 R60, R4.reuse, R8, R224 ;  /* 0x00000008043c723c */ /* 0x042fee00000418e0 */
[----:B------:R-:W-:Y:S01]  /*6b70*/  IMAD.MOV.U32 R224, RZ, RZ, R106 ;  /* 0x000000ffffe07224 */ /* 0x000fe200078e006a */
[----:B------:R-:W-:Y:S01]  /*6b80*/  HMMA.16816.F32.BF16 R64, R4, R10, R220 ;  /* 0x0000000a0440723c */ /* 0x000fe200000418dc */
[----:B------:R-:W1:Y:S01]  /*6b90*/  LDSM.16.MT88.4 R8, [R177+0xf000] ;  /* 0x00f00000b108783b */ /* 0x000e620000004200 */
[----:B------:R-:W-:-:S02]  /*6ba0*/  IMAD.MOV.U32 R225, RZ, RZ, R107 ;  /* 0x000000ffffe17224 */ /* 0x000fc400078e006b */
[----:B------:R-:W-:Y:S02]  /*6bb0*/  IMAD.MOV.U32 R226, RZ, RZ, R105 ;  /* 0x000000ffffe27224 */ /* 0x000fe400078e0069 */
[----:B------:R-:W-:Y:S02]  /*6bc0*/  IMAD.MOV.U32 R227, RZ, RZ, R126 ;  /* 0x000000ffffe37224 */ /* 0x000fe400078e007e */
[C---:B--2---:R-:W-:Y:S01]  /*6bd0*/  HMMA.16816.F32.BF16 R68, R4.reuse, R12, R232 ;  /* 0x0000000c0444723c */ /* 0x044fe200000418e8 */
[----:B------:R-:W-:Y:S02]  /*6be0*/  IMAD.MOV.U32 R220, RZ, RZ, R125 ;  /* 0x000000ffffdc7224 */ /* 0x000fe400078e007d */
[----:B------:R-:W-:Y:S02]  /*6bf0*/  IMAD.MOV.U32 R221, RZ, RZ, R127 ;  /* 0x000000ffffdd7224 */ /* 0x000fe400078e007f */
[----:B------:R-:W-:Y:S02]  /*6c00*/  IMAD.MOV.U32 R222, RZ, RZ, R124 ;  /* 0x000000ffffde7224 */ /* 0x000fe400078e007c */
[----:B------:R-:W-:Y:S01]  /*6c10*/  IMAD.MOV.U32 R234, RZ, RZ, R91 ;  /* 0x000000ffffea7224 */ /* 0x000fe200078e005b */
[----:B------:R-:W-:Y:S01]  /*6c20*/  HMMA.16816.F32.BF16 R72, R4, R14, R216 ;  /* 0x0000000e0448723c */ /* 0x000fe200000418d8 */
[----:B------:R-:W-:Y:S01]  /*6c30*/  IMAD.MOV.U32 R235, RZ, RZ, R110 ;  /* 0x000000ffffeb7224 */ /* 0x000fe200078e006e */
[----:B------:R-:W2:Y:S01]  /*6c40*/  LDSM.16.MT88.4 R12, [R178+0xf000] ;  /* 0x00f00000b20c783b */ /* 0x000ea20000004200 */
[----:B------:R-:W-:Y:S01]  /*6c50*/  IMAD.MOV.U32 R232, RZ, RZ, R109 ;  /* 0x000000ffffe87224 */ /* 0x000fe200078e006d */
[----:B------:R-:W3:Y:S01]  /*6c60*/  LDC.U8 R217, c[0x0][0x2d8] ;  /* 0x0000b600ffd97b82 */ /* 0x000ee20000000000 */
[----:B------:R-:W-:Y:S01]  /*6c70*/  IMAD.MOV.U32 R233, RZ, RZ, R104 ;  /* 0x000000ffffe97224 */ /* 0x000fe200078e0068 */
[----:B------:R-:W4:Y:S01]  /*6c80*/  LDSM.16.MT88.4 R124, [R177+0xd800] ;  /* 0x00d80000b17c783b */ /* 0x000f220000004200 */
[----:B------:R-:W-:-:S02]  /*6c90*/  IMAD.MOV.U32 R218, RZ, RZ, R111 ;  /* 0x000000ffffda7224 */ /* 0x000fc400078e006f */
[----:B------:R-:W-:Y:S02]  /*6ca0*/  IMAD.MOV.U32 R219, RZ, RZ, R99 ;  /* 0x000000ffffdb7224 */ /* 0x000fe400078e0063 */
[----:B------:R-:W-:Y:S02]  /*6cb0*/  IMAD.MOV.U32 R223, RZ, RZ, R59 ;  /* 0x000000ffffdf7224 */ /* 0x000fe400078e003b */
[----:B------:R-:W-:Y:S01]  /*6cc0*/  LDSM.16.MT88.4 R56, [R179+0xd800] ;  /* 0x00d80000b338783b */ /* 0x000fe20000004200 */
[----:B-1----:R-:W-:Y:S01]  /*6cd0*/  HMMA.16816.F32.BF16 R76, R4, R8, R212 ;  /* 0x00000008044c723c */ /* 0x002fe200000418d4 */
[C---:B---3--:R-:W-:Y:S02]  /*6ce0*/  ISETP.GE.U32.AND P1, PT, R217.reuse, R2, PT ;  /* 0x00000002d900720c */ /* 0x048fe40003f26070 */
[C---:B------:R-:W-:Y:S02]  /*6cf0*/  ISETP.GE.U32.AND P0, PT, R217.reuse, R0, PT ;  /* 0x00000000d900720c */ /* 0x040fe40003f06070 */
[----:B------:R-:W-:-:S03]  /*6d00*/  ISETP.GE.U32.AND P2, PT, R217, R87, PT ;  /* 0x00000057d900720c */ /* 0x000fc60003f46070 */
[C---:B------:R-:W-:Y:S01]  /*6d10*/  HMMA.16816.F32.BF16 R88, R4.reuse, R10, R204 ;  /* 0x0000000a0458723c */ /* 0x040fe200000418cc */
[----:B------:R-:W1:Y:S01]  /*6d20*/  LDSM.16.MT88.4 R8, [R180+0xf000] ;  /* 0x00f00000b408783b */ /* 0x000e620000004200 */
[----:B------:R-:W-:Y:S02]  /*6d30*/  SHF.R.U32.HI R0, RZ, 0x10, R84 ;  /* 0x00000010ff007819 */ /* 0x000fe40000011654 */
[C---:B------:R-:W-:Y:S02]  /*6d40*/  ISETP.GE.U32.AND P6, PT, R217.reuse, R85, PT ;  /* 0x00000055d900720c */ /* 0x040fe40003fc6070 */
[----:B------:R-:W-:Y:S02]  /*6d50*/  LOP3.LUT R0, R0, 0xff, RZ, 0xc0, !PT ;  /* 0x000000ff00007812 */ /* 0x000fe400078ec0ff */
[----:B--2---:R-:W-:Y:S01]  /*6d60*/  HMMA.16816.F32.BF16 R92, R4, R12, R208 ;  /* 0x0000000c045c723c */ /* 0x004fe200000418d0 */
[----:B------:R-:W-:Y:S01]  /*6d70*/  @!P0 HFMA2.BF16_V2 R251, -RZ.H0_H0, RZ.H0_H0, -R143.H0_H0 ;  /* 0x200000fffffb8231 */ /* 0x000fe2000034098f */
[----:B------:R-:W-:Y:S01]  /*6d80*/  ISETP.GE.U32.AND P5, PT, R217, R0, PT ;  /* 0x00000000d900720c */ /* 0x000fe20003fa6070 */
[----:B------:R-:W-:-:S05]  /*6d90*/  @!P2 HFMA2.BF16_V2 R249, -RZ.H0_H0, RZ.H0_H0, -R152.H0_H0 ;  /* 0x200000fffff9a231 */ /* 0x000fca0000340998 */
[----:B------:R-:W-:Y:S01]  /*6da0*/  HMMA.16816.F32.BF16 R96, R4, R14, R200 ;  /* 0x0000000e0460723c */ /* 0x000fe200000418c8 */
[----:B------:R-:W2:Y:S07]  /*6db0*/  LDSM.16.MT88.4 R12, [R179+0xf000] ;  /* 0x00f00000b30c783b */ /* 0x000eae0000004200 */
[C---:B----4-:R-:W-:Y:S08]  /*6dc0*/  HMMA.16816.F32.BF16 R120, R112.reuse, R124, R120 ;  /* 0x0000007c7078723c */ /* 0x050ff00000041878 */
[----:B------:R-:W-:Y:S08]  /*6dd0*/  HMMA.16816.F32.BF16 R124, R112, R126, R16 ;  /* 0x0000007e707c723c */ /* 0x000ff00000041810 */
[C---:B-1----:R-:W-:Y:S08]  /*6de0*/  HMMA.16816.F32.BF16 R104, R4.reuse, R8, R144 ;  /* 0x000000080468723c */ /* 0x042ff00000041890 */
[----:B------:R-:W-:Y:S01]  /*6df0*/  HMMA.16816.F32.BF16 R108, R4, R10, R80 ;  /* 0x0000000a046c723c */ /* 0x000fe20000041850 */
[----:B------:R-:W1:Y:S01]  /*6e00*/  LDSM.16.MT88.4 R8, [R177+0x11000] ;  /* 0x01100000b108783b */ /* 0x000e620000004200 */
[----:B------:R-:W-:-:S02]  /*6e10*/  @!P0 PRMT R143, R251, 0x5410, RZ ;  /* 0x00005410fb8f8816 */ /* 0x000fc400000000ff */
[----:B------:R-:W-:Y:S01]  /*6e20*/  LOP3.LUT R0, R84, 0xff, RZ, 0xc0, !PT ;  /* 0x000000ff54007812 */ /* 0x000fe200078ec0ff */
[----:B------:R-:W-:Y:S01]  /*6e30*/  IMAD.MOV.U32 R217, RZ, RZ, R218 ;  /* 0x000000ffffd97224 */ /* 0x000fe200078e00da */
[----:B------:R-:W-:Y:S01]  /*6e40*/  @!P2 PRMT R152, R249, 0x5410, RZ ;  /* 0x00005410f998a816 */ /* 0x000fe200000000ff */
[----:B------:R-:W-:Y:S01]  /*6e50*/  @!P6 HFMA2.BF16_V2 R252, -RZ.H0_H0, RZ.H0_H0, -R141.H0_H0 ;  /* 0x200000fffffce231 */ /* 0x000fe2000034098d */
[----:B------:R-:W-:Y:S01]  /*6e60*/  LDSM.16.MT88.4 R80, [R180+0xf800] ;  /* 0x00f80000b450783b */ /* 0x000fe20000004200 */
[C---:B--2---:R-:W-:Y:S08]  /*6e70*/  HMMA.16816.F32.BF16 R128, R4.reuse, R12, R192 ;  /* 0x0000000c0480723c */ /* 0x044ff000000418c0 */
[C---:B------:R-:W-:Y:S01]  /*6e80*/  HMMA.16816.F32.BF16 R132, R4.reuse, R14, R132 ;  /* 0x0000000e0484723c */ /* 0x040fe20000041884 */
[----:B------:R-:W2:Y:S07]  /*6e90*/  LDSM.16.MT88.4 R12, [R178+0x11000] ;  /* 0x01100000b20c783b */ /* 0x000eae0000004200 */
[C---:B-1----:R-:W-:Y:S08]  /*6ea0*/  HMMA.16816.F32.BF16 R144, R4.reuse, R8, R48 ;  /* 0x000000080490723c */ /* 0x042ff00000041830 */
[C---:B------:R-:W-:Y:S01]  /*6eb0*/  HMMA.16816.F32.BF16 R148, R4.reuse, R10, R148 ;  /* 0x0000000a0494723c */ /* 0x040fe20000041894 */
[----:B------:R-:W1:Y:S01]  /*6ec0*/  LDSM.16.MT88.4 R8, [R180+0x11000] ;  /* 0x01100000b408783b */ /* 0x000e620000004200 */
[----:B------:R-:W3:Y:S01]  /*6ed0*/  LDC.U8 R251, c[0x0][0x2d8] ;  /* 0x0000b600fffb7b82 */ /* 0x000ee20000000000 */
[----:B------:R-:W-:Y:S01]  /*6ee0*/  IMAD.MOV.U32 R218, RZ, RZ, R219 ;  /* 0x000000ffffda7224 */ /* 0x000fe200078e00db */
[----:B------:R-:W-:Y:S01]  /*6ef0*/  @!P6 PRMT R141, R252, 0x5410, RZ ;  /* 0x00005410fc8de816 */ /* 0x000fe200000000ff */
[----:B------:R-:W-:Y:S03]  /*6f00*/  LDSM.16.MT88.4 R48, [R180+0xd800] ;  /* 0x00d80000b430783b */ /* 0x000fe60000004200 */
[C---:B--2---:R-:W-:Y:S08]  /*6f10*/  HMMA.16816.F32.BF16 R160, R4.reuse, R12, R160 ;  /* 0x0000000c04a0723c */ /* 0x044ff000000418a0 */
[C---:B------:R-:W-:Y:S08]  /*6f20*/  HMMA.16816.F32.BF16 R172, R4.reuse, R14, R172 ;  /* 0x0000000e04ac723c */ /* 0x040ff000000418ac */
[C---:B-1----:R-:W-:Y:S08]  /*6f30*/  HMMA.16816.F32.BF16 R196, R4.reuse, R8, R196 ;  /* 0x0000000804c4723c */ /* 0x042ff000000418c4 */
[C---:B------:R-:W-:Y:S01]  /*6f40*/  HMMA.16816.F32.BF16 R192, R4.reuse, R10, R40 ;  /* 0x0000000a04c0723c */ /* 0x040fe20000041828 */
[----:B------:R-:W1:Y:S01]  /*6f50*/  LDSM.16.MT88.4 R8, [R179+0x11000] ;  /* 0x01100000b308783b */ /* 0x000e620000004200 */
[C---:B---3--:R-:W-:Y:S01]  /*6f60*/  ISETP.GE.U32.AND P0, PT, R251.reuse, R0, PT ;  /* 0x00000000fb00720c */ /* 0x048fe20003f06070 */
[----:B------:R-:W-:Y:S01]  /*6f70*/  IMAD.MOV.U32 R219, RZ, RZ, R232 ;  /* 0x000000ffffdb7224 */ /* 0x000fe200078e00e8 */
[----:B------:R-:W-:Y:S01]  /*6f80*/  ISETP.GE.U32.AND P6, PT, R251, R102, PT ;  /* 0x00000066fb00720c */ /* 0x000fe20003fc6070 */
[----:B------:R-:W-:Y:S01]  /*6f90*/  IMAD.MOV.U32 R216, RZ, RZ, R218 ;  /* 0x000000ffffd87224 */ /* 0x000fe200078e00da */
[----:B------:R-:W2:Y:S02]  /*6fa0*/  LDSM.16.MT88.4 R40, [R178+0xd800] ;  /* 0x00d80000b228783b */ /* 0x000ea40000004200 */
[C---:B-1----:R-:W-:Y:S08]  /*6fb0*/  HMMA.16816.F32.BF16 R200, R4.reuse, R8, R36 ;  /* 0x0000000804c8723c */ /* 0x042ff00000041824 */
[----:B------:R-:W-:Y:S01]  /*6fc0*/  HMMA.16816.F32.BF16 R24, R4, R10, R24 ;  /* 0x0000000a0418723c */ /* 0x000fe20000041818 */
[----:B------:R1:W3:Y:S01]  /*6fd0*/  LDL.LU.S16 R6, [R1] ;  /* 0x0000000001067983 */ /* 0x0002e20000300600 */
[----:B------:R-:W-:-:S04]  /*6fe0*/  SHF.R.U32.HI R0, RZ, 0x18, R84 ;  /* 0x00000018ff007819 */ /* 0x000fc80000011654 */
[----:B------:R-:W-:Y:S02]  /*6ff0*/  ISETP.GE.U32.AND P2, PT, R251, R0, PT ;  /* 0x00000000fb00720c */ /* 0x000fe40003f46070 */
[----:B------:R-:W-:Y:S01]  /*7000*/  LOP3.LUT R0, R84, 0xffff, RZ, 0xc0, !PT ;  /* 0x0000ffff54007812 */ /* 0x000fe200078ec0ff */
[----:B------:R-:W-:Y:S01]  /*7010*/  IMAD.MOV.U32 R232, RZ, RZ, R233 ;  /* 0x000000ffffe87224 */ /* 0x000fe200078e00e9 */
[----:B--2---:R-:W-:Y:S01]  /*7020*/  HMMA.16816.F32.BF16 R36, R112, R40, R44 ;  /* 0x000000287024723c */ /* 0x004fe2000004182c */
[----:B---3--:R-:W-:Y:S01]  /*7030*/  @!P1 HFMA2.BF16_V2 R6, -RZ.H0_H0, RZ.H0_H0, -R142.H0_H0 ;  /* 0x200000ffff069231 */ /* 0x008fe2000034098e */
[----:B------:R-:W-:Y:S01]  /*7040*/  SHF.R.U32.HI R0, RZ, 0x8, R0 ;  /* 0x00000008ff007819 */ /* 0x000fe20000011600 */
[----:B------:R-:W-:-:S05]  /*7050*/  IMAD.MOV.U32 R233, RZ, RZ, R234 ;  /* 0x000000ffffe97224 */ /* 0x000fca00078e00ea */
[----:B------:R-:W-:Y:S01]  /*7060*/  HMMA.16816.F32.BF16 R44, R112, R48, R60 ;  /* 0x00000030702c723c */ /* 0x000fe2000004183c */
[----:B------:R-:W-:-:S04]  /*7070*/  PRMT R5, R6, 0x7610, R5 ;  /* 0x0000761006057816 */ /* 0x000fc80000000005 */
[----:B------:R-:W-:Y:S02]  /*7080*/  @!P1 PRMT R142, R5, 0x5410, RZ ;  /* 0x00005410058e9816 */ /* 0x000fe400000000ff */
[----:B------:R1:W2:Y:S01]  /*7090*/  LDL.LU.S16 R5, [R1+0x4] ;  /* 0x0000040001057983 */ /* 0x0002a20000300600 */
[----:B------:R-:W-:Y:S01]  /*70a0*/  LOP3.LUT R0, R0, 0xffff, RZ, 0xc0, !PT ;  /* 0x0000ffff00007812 */ /* 0x000fe200078ec0ff */
[----:B------:R-:W-:Y:S01]  /*70b0*/  IMAD.MOV.U32 R234, RZ, RZ, R220 ;  /* 0x000000ffffea7224 */ /* 0x000fe200078e00dc */
[C---:B------:R-:W-:Y:S01]  /*70c0*/  HMMA.16816.F32.BF16 R48, R112.reuse, R50, R64 ;  /* 0x000000327030723c */ /* 0x040fe20000041840 */
[----:B------:R1:W3:Y:S01]  /*70d0*/  LDL.LU.S16 R16, [R1+0x10] ;  /* 0x0000100001107983 */ /* 0x0002e20000300600 */
[----:B------:R-:W-:Y:S01]  /*70e0*/  ISETP.GE.U32.AND P1, PT, R251, R0, PT ;  /* 0x00000000fb00720c */ /* 0x000fe20003f26070 */
[----:B------:R-:W-:Y:S02]  /*70f0*/  IMAD.MOV.U32 R215, RZ, RZ, R219 ;  /* 0x000000ffffd77224 */ /* 0x000fe400078e00db */
[----:B------:R-:W-:Y:S01]  /*7100*/  IMAD.MOV.U32 R214, RZ, RZ, R232 ;  /* 0x000000ffffd67224 */ /* 0x000fe200078e00e8 */
[----:B------:R-:W4:Y:S01]  /*7110*/  LDSM.16.MT88.4 R64, [R177+0xf800] ;  /* 0x00f80000b140783b */ /* 0x000f220000004200 */
[----:B------:R-:W-:Y:S01]  /*7120*/  LOP3.LUT R7, R32, 0xffff, RZ, 0xc0, !PT ;  /* 0x0000ffff20077812 */ /* 0x000fe200078ec0ff */
[----:B------:R-:W-:Y:S07]  /*7130*/  HMMA.16816.F32.BF16 R40, R112, R42, R52 ;  /* 0x0000002a7028723c */ /* 0x000fee0000041834 */
[----:B---3--:R-:W-:-:S02]  /*7140*/  @!P1 HFMA2.BF16_V2 R16, -RZ.H0_H0, RZ.H0_H0, -R139.H0_H0 ;  /* 0x200000ffff109231 */ /* 0x008fc4000034098b */
[----:B--2---:R-:W-:Y:S01]  /*7150*/  @!P0 HFMA2.BF16_V2 R5, -RZ.H0_H0, RZ.H0_H0, -R140.H0_H0 ;  /* 0x200000ffff058231 */ /* 0x004fe2000034098c */
[----:B------:R-:W-:Y:S01]  /*7160*/  LOP3.LUT R0, R103, 0xff, RZ, 0xc0, !PT ;  /* 0x000000ff67007812 */ /* 0x000fe200078ec0ff */
[----:B------:R-:W-:Y:S01]  /*7170*/  IMAD.MOV.U32 R220, RZ, RZ, R221 ;  /* 0x000000ffffdc7224 */ /* 0x000fe200078e00dd */
[----:B------:R-:W-:Y:S01]  /*7180*/  PRMT R15, R16, 0x7610, R15 ;  /* 0x00007610100f7816 */ /* 0x000fe2000000000f */
[----:B------:R-:W-:Y:S01]  /*7190*/  IMAD.MOV.U32 R218, RZ, RZ, R233 ;  /* 0x000000ffffda7224 */ /* 0x000fe200078e00e9 */
[----:B------:R1:W2:Y:S01]  /*71a0*/  LDL.LU.S16 R16, [R1+0x8] ;  /* 0x0000080001107983 */ /* 0x0002a20000300600 */
[----:B------:R-:W-:Y:S01]  /*71b0*/  PRMT R4, R5, 0x7610, R4 ;  /* 0x0000761005047816 */ /* 0x000fe20000000004 */
[----:B------:R-:W-:Y:S01]  /*71c0*/  IMAD.MOV.U32 R219, RZ, RZ, R234 ;  /* 0x000000ffffdb7224 */ /* 0x000fe200078e00ea */
[----:B------:R-:W-:Y:S01]  /*71d0*/  SHF.R.U32.HI R6, RZ, 0x10, R32 ;  /* 0x00000010ff067819 */ /* 0x000fe20000011620 */
[----:B------:R-:W-:Y:S01]  /*71e0*/  HMMA.16816.F32.BF16 R52, R112, R56, R68 ;  /* 0x000000387034723c */ /* 0x000fe20000041844 */
[----:B------:R-:W-:-:S02]  /*71f0*/  @!P0 PRMT R140, R4, 0x5410, RZ ;  /* 0x00005410048c8816 */ /* 0x000fc400000000ff */
[----:B------:R-:W-:Y:S02]  /*7200*/  ISETP.GE.U32.AND P0, PT, R251, R0, PT ;  /* 0x00000000fb00720c */ /* 0x000fe40003f06070 */
[----:B------:R-:W-:Y:S02]  /*7210*/  SHF.R.U32.HI R0, RZ, 0x8, R169 ;  /* 0x00000008ff007819 */ /* 0x000fe400000116a9 */
[----:B------:R-:W-:Y:S01]  /*7220*/  @!P1 PRMT R139, R15, 0x5410, RZ ;  /* 0x000054100f8b9816 */ /* 0x000fe200000000ff */
[----:B----4-:R-:W-:Y:S01]  /*7230*/  HMMA.16816.F32.BF16 R60, R112, R64, R76 ;  /* 0x00000040703c723c */ /* 0x010fe2000004184c */
[----:B------:R-:W-:-:S04]  /*7240*/  LOP3.LUT R0, R0, 0xffff, RZ, 0xc0, !PT ;  /* 0x0000ffff00007812 */ /* 0x000fc800078ec0ff */
[----:B------:R-:W-:Y:S01]  /*7250*/  ISETP.GE.U32.AND P1, PT, R251, R0, PT ;  /* 0x00000000fb00720c */ /* 0x000fe20003f26070 */
[----:B--2---:R-:W-:Y:S01]  /*7260*/  @!P2 HFMA2.BF16_V2 R16, -RZ.H0_H0, RZ.H0_H0, -R138.H0_H0 ;  /* 0x200000ffff10a231 */ /* 0x004fe2000034098a */
[----:B------:R-:W-:Y:S02]  /*7270*/  IMAD.MOV.U32 R221, RZ, RZ, R222 ;  /* 0x000000ffffdd7224 */ /* 0x000fe400078e00de */
[----:B------:R-:W-:Y:S01]  /*7280*/  IMAD.MOV.U32 R234, RZ, RZ, R220 ;  /* 0x000000ffffea7224 */ /* 0x000fe200078e00dc */
[----:B------:R-:W-:Y:S01]  /*7290*/  LOP3.LUT R4, R32, 0xff, RZ, 0xc0, !PT ;  /* 0x000000ff20047812 */ /* 0x000fe200078ec0ff */
[C---:B------:R-:W-:Y:S01]  /*72a0*/  HMMA.16816.F32.BF16 R56, R112.reuse, R58, R72 ;  /* 0x0000003a7038723c */ /* 0x040fe20000041848 */
[----:B------:R-:W-:Y:S01]  /*72b0*/  PRMT R11, R16, 0x7610, R11 ;  /* 0x00007610100b7816 */ /* 0x000fe2000000000b */
[----:B------:R-:W-:Y:S01]  /*72c0*/  IMAD.MOV.U32 R222, RZ, RZ, R223 ;  /* 0x000000ffffde7224 */ /* 0x000fe200078e00df */
[----:B------:R1:W2:Y:S04]  /*72d0*/  LDL.LU.S16 R16, [R1+0xc] ;  /* 0x00000c0001107983 */ /* 0x0002a80000300600 */
[----:B------:R1:W3:Y:S01]  /*72e0*/  LDL.LU.S16 R0, [R1+0x14] ;  /* 0x0000140001007983 */ /* 0x0002e20000300600 */
[----:B------:R-:W-:Y:S01]  /*72f0*/  @!P2 PRMT R138, R11, 0x5410, RZ ;  /* 0x000054100b8aa816 */ /* 0x000fe200000000ff */
[----:B------:R-:W-:Y:S02]  /*7300*/  HMMA.16816.F32.BF16 R64, R112, R66, R88 ;  /* 0x000000427040723c */ /* 0x000fe40000041858 */
[----:B------:R1:W4:Y:S01]  /*7310*/  LDL.LU.S16 R11, [R1+0x24] ;  /* 0x00002400010b7983 */ /* 0x0003220000300600 */
[----:B------:R-:W-:-:S02]  /*7320*/  IMAD.MOV.U32 R223, RZ, RZ, R224 ;  /* 0x000000ffffdf7224 */ /* 0x000fc400078e00e0 */
[----:B------:R-:W-:Y:S01]  /*7330*/  IMAD.MOV.U32 R224, RZ, RZ, R225 ;  /* 0x000000ffffe07224 */ /* 0x000fe200078e00e1 */
[----:B------:R-:W1:Y:S01]  /*7340*/  LDSM.16.MT88.4 R72, [R178+0xf800] ;  /* 0x00f80000b248783b */ /* 0x000e620000004200 */
[----:B------:R-:W-:Y:S01]  /*7350*/  IMAD.MOV.U32 R225, RZ, RZ, R226 ;  /* 0x000000ffffe17224 */ /* 0x000fe200078e00e2 */
[----:B------:R-:W-:Y:S01]  /*7360*/  SHF.R.U32.HI R5, RZ, 0x18, R32 ;  /* 0x00000018ff057819 */ /* 0x000fe20000011620 */
[----:B------:R-:W-:Y:S01]  /*7370*/  IMAD.MOV.U32 R226, RZ, RZ, R247 ;  /* 0x000000ffffe27224 */ /* 0x000fe200078e00f7 */
[----:B------:R-:W1:Y:S01]  /*7380*/  LDSM.16.MT88.4 R88, [R179+0xf800] ;  /* 0x00f80000b358783b */ /* 0x000e620000004200 */
[----:B------:R-:W-:Y:S01]  /*7390*/  IMAD.MOV.U32 R247, RZ, RZ, R181 ;  /* 0x000000fffff77224 */ /* 0x000fe200078e00b5 */
[----:B------:R-:W-:Y:S02]  /*73a0*/  HMMA.16816.F32.BF16 R76, R112, R80, R104 ;  /* 0x00000050704c723c */ /* 0x000fe40000041868 */
[----:B------:R1:W5:Y:S01]  /*73b0*/  LDL.LU R181, [R1+0xb8] ;  /* 0x0000b80001b57983 */ /* 0x0003620000300800 */
[----:B--2---:R-:W-:-:S02]  /*73c0*/  @!P5 HFMA2.BF16_V2 R16, -RZ.H0_H0, RZ.H0_H0, -R137.H0_H0 ;  /* 0x200000ffff10d231 */ /* 0x004fc40000340989 */
[----:B---3--:R-:W-:-:S03]  /*73d0*/  @!P3 HFMA2.BF16_V2 R0, -RZ.H0_H0, RZ.H0_H0, -R136.H0_H0 ;  /* 0x200000ffff00b231 */ /* 0x008fc60000340988 */
[----:B------:R-:W-:Y:S01]  /*73e0*/  PRMT R2, R16, 0x7610, R2 ;  /* 0x0000761010027816 */ /* 0x000fe20000000002 */
[----:B----4-:R-:W-:Y:S01]  /*73f0*/  @!P1 HFMA2.BF16_V2 R11, -RZ.H0_H0, RZ.H0_H0, -R119.H0_H0 ;  /* 0x200000ffff0b9231 */ /* 0x010fe20000340977 */
[----:B------:R-:W-:Y:S01]  /*7400*/  PRMT R10, R0, 0x7610, R10 ;  /* 0x00007610000a7816 */ /* 0x000fe2000000000a */
[----:B------:R-:W-:Y:S01]  /*7410*/  IMAD.MOV.U32 R233, RZ, RZ, R224 ;  /* 0x000000ffffe97224 */ /* 0x000fe200078e00e0 */
[----:B------:R-:W-:Y:S01]  /*7420*/  LOP3.LUT R0, R100, 0xffff, RZ, 0xc0, !PT ;  /* 0x0000ffff64007812 */ /* 0x000fe200078ec0ff */
[----:B------:R-:W-:Y:S01]  /*7430*/  IMAD.MOV.U32 R220, RZ, RZ, R221 ;  /* 0x000000ffffdc7224 */ /* 0x000fe200078e00dd */
[----:B------:R-:W-:Y:S01]  /*7440*/  @!P5 PRMT R137, R2, 0x5410, RZ ;  /* 0x000054100289d816 */ /* 0x000fe200000000ff */
[----:B------:R-:W-:Y:S01]  /*7450*/  IMAD.MOV.U32 R232, RZ, RZ, R223 ;  /* 0x000000ffffe87224 */ /* 0x000fe200078e00df */
[----:B------:R-:W-:Y:S01]  /*7460*/  SHF.R.U32.HI R0, RZ, 0x8, R0 ;  /* 0x00000008ff007819 */ /* 0x000fe20000011600 */
[----:B-1----:R-:W-:Y:S01]  /*7470*/  HMMA.16816.F32.BF16 R68, R112, R72, R92 ;  /* 0x000000487044723c */ /* 0x002fe2000004185c */
[----:B------:R-:W-:Y:S01]  /*7480*/  LOP3.LUT R2, R100, 0xff, RZ, 0xc0, !PT ;  /* 0x000000ff64027812 */ /* 0x000fe200078ec0ff */
[----:B------:R-:W-:Y:S01]  /*7490*/  LDSM.16.MT88.4 R104, [R178+0x11800] ;  /* 0x01180000b268783b */ /* 0x000fe20000004200 */
[----:B------:R-:W-:-:S02]  /*74a0*/  LOP3.LUT R0, R0, 0xffff, RZ, 0xc0, !PT ;  /* 0x0000ffff00007812 */ /* 0x000fc400078ec0ff */
[----:B------:R-:W-:Y:S02]  /*74b0*/  ISETP.GE.U32.AND P2, PT, R251, R2, PT ;  /* 0x00000002fb00720c */ /* 0x000fe40003f46070 */
[----:B------:R-:W-:Y:S01]  /*74c0*/  PRMT R2, R11, 0x7610, R2 ;  /* 0x000076100b027816 */ /* 0x000fe20000000002 */
[C---:B------:R-:W-:Y:S01]  /*74d0*/  HMMA.16816.F32.BF16 R84, R112.reuse, R88, R128 ;  /* 0x000000587054723c */ /* 0x040fe20000041880 */
[----:B------:R-:W-:Y:S02]  /*74e0*/  @!P3 PRMT R136, R10, 0x5410, RZ ;  /* 0x000054100a88b816 */ /* 0x000fe400000000ff */
[----:B------:R-:W-:Y:S02]  /*74f0*/  ISETP.GE.U32.AND P3, PT, R251, R0, PT ;  /* 0x00000000fb00720c */ /* 0x000fe40003f66070 */
[----:B------:R1:W2:Y:S01]  /*7500*/  LDL.LU.S16 R0, [R1+0x2c] ;  /* 0x00002c0001007983 */ /* 0x0002a20000300600 */
[----:B------:R-:W-:Y:S01]  /*7510*/  @!P1 PRMT R119, R2, 0x5410, RZ ;  /* 0x0000541002779816 */ /* 0x000fe200000000ff */
[----:B------:R-:W-:Y:S01]  /*7520*/  IMAD.MOV.U32 R224, RZ, RZ, R225 ;  /* 0x000000ffffe07224 */ /* 0x000fe200078e00e1 */
[----:B------:R-:W-:Y:S01]  /*7530*/  HMMA.16816.F32.BF16 R80, R112, R82, R108 ;  /* 0x000000527050723c */ /* 0x000fe2000004186c */
[----:B------:R1:W3:Y:S01]  /*7540*/  LDL.LU.S16 R2, [R1+0x34] ;  /* 0x0000340001027983 */ /* 0x0002e20000300600 */
[----:B------:R-:W-:-:S02]  /*7550*/  IMAD.MOV.U32 R225, RZ, RZ, R226 ;  /* 0x000000ffffe17224 */ /* 0x000fc400078e00e2 */
[----:B------:R-:W-:Y:S01]  /*7560*/  IMAD.MOV.U32 R226, RZ, RZ, R227 ;  /* 0x000000ffffe27224 */ /* 0x000fe200078e00e3 */
[----:B------:R1:W4:Y:S01]  /*7570*/  LDL.LU.S16 R10, [R1+0x30] ;  /* 0x00003000010a7983 */ /* 0x0003220000300600 */
[----:B------:R-:W-:Y:S02]  /*7580*/  IMAD.MOV.U32 R227, RZ, RZ, R228 ;  /* 0x000000ffffe37224 */ /* 0x000fe400078e00e4 */
[----:B------:R-:W-:Y:S02]  /*7590*/  IMAD.MOV.U32 R228, RZ, RZ, R236 ;  /* 0x000000ffffe47224 */ /* 0x000fe400078e00ec */
[----:B------:R-:W-:Y:S01]  /*75a0*/  IMAD.MOV.U32 R221, RZ, RZ, R222 ;  /* 0x000000ffffdd7224 */ /* 0x000fe200078e00de */
[----:B------:R-:W-:Y:S01]  /*75b0*/  ISETP.GE.U32.AND P5, PT, R251, R4, PT ;  /* 0x00000004fb00720c */ /* 0x000fe20003fa6070 */
[----:B------:R-:W-:Y:S01]  /*75c0*/  IMAD.MOV.U32 R236, RZ, RZ, R176 ;  /* 0x000000ffffec7224 */ /* 0x000fe200078e00b0 */
[----:B------:R-:W-:Y:S01]  /*75d0*/  HMMA.16816.F32.BF16 R72, R112, R74, R96 ;  /* 0x0000004a7048723c */ /* 0x000fe20000041860 */
[----:B------:R-:W-:-:S02]  /*75e0*/  IMAD.MOV.U32 R222, RZ, RZ, R21 ;  /* 0x000000ffffde7224 */ /* 0x000fc400078e0015 */
[----:B------:R-:W-:Y:S01]  /*75f0*/  IMAD.MOV.U32 R223, RZ, RZ, R20 ;  /* 0x000000ffffdf7224 */ /* 0x000fe200078e0014 */
[----:B--2---:R-:W-:Y:S01]  /*7600*/  @!P0 HFMA2.BF16_V2 R0, -RZ.H0_H0, RZ.H0_H0, -R118.H0_H0 ;  /* 0x200000ffff008231 */ /* 0x004fe20000340976 */
[----:B------:R-:W-:-:S03]  /*7610*/  ISETP.GE.U32.AND P1, PT, R251, R5, PT ;  /* 0x00000005fb00720c */ /* 0x000fc60003f26070 */
[----:B------:R-:W-:Y:S01]  /*7620*/  HMMA.16816.F32.BF16 R88, R112, R90, R132 ;  /* 0x0000005a7058723c */ /* 0x000fe20000041884 */
[----:B------:R-:W2:Y:S01]  /*7630*/  LDSM.16.MT88.4 R96, [R177+0x11800] ;  /* 0x01180000b160783b */ /* 0x000ea20000004200 */
[----:B---3--:R-:W-:Y:S01]  /*7640*/  @!P6 HFMA2.BF16_V2 R2, -RZ.H0_H0, RZ.H0_H0, -R117.H0_H0 ;  /* 0x200000ffff02e231 */ /* 0x008fe20000340975 */
[----:B------:R-:W-:Y:S02]  /*7650*/  PRMT R9, R0, 0x7610, R9 ;  /* 0x0000761000097816 */ /* 0x000fe40000000009 */
[----:B------:R-:W-:Y:S01]  /*7660*/  SHF.R.U32.HI R0, RZ, 0x10, R100 ;  /* 0x00000010ff007819 */ /* 0x000fe20000011664 */
[----:B----4-:R-:W-:Y:S01]  /*7670*/  @!P2 HFMA2.BF16_V2 R10, -RZ.H0_H0, RZ.H0_H0, -R35.H0_H0 ;  /* 0x200000ffff0aa231 */ /* 0x010fe20000340923 */
[----:B------:R-:W-:Y:S01]  /*7680*/  PRMT R8, R2, 0x7610, R8 ;  /* 0x0000761002087816 */ /* 0x000fe20000000008 */
[----:B------:R-:W3:Y:S01]  /*7690*/  LDSM.16.MT88.4 R132, [R180+0x11800] ;  /* 0x01180000b484783b */ /* 0x000ee20000004200 */
[----:B------:R-:W-:Y:S02]  /*76a0*/  LOP3.LUT R2, R0, 0xff, RZ, 0xc0, !PT ;  /* 0x000000ff00027812 */ /* 0x000fe400078ec0ff */
[----:B------:R-:W-:-:S02]  /*76b0*/  SHF.R.U32.HI R0, RZ, 0x18, R100 ;  /* 0x00000018ff007819 */ /* 0x000fc40000011664 */
[----:B------:R-:W-:Y:S02]  /*76c0*/  @!P6 PRMT R117, R8, 0x5410, RZ ;  /* 0x000054100875e816 */ /* 0x000fe400000000ff */
[----:B------:R-:W-:Y:S02]  /*76d0*/  ISETP.GE.U32.AND P6, PT, R251, R0, PT ;  /* 0x00000000fb00720c */ /* 0x000fe40003fc6070 */
[----:B------:R1:W4:Y:S04]  /*76e0*/  LDL.LU.S16 R0, [R1+0x5c] ;  /* 0x00005c0001007983 */ /* 0x0003280000300600 */
[----:B------:R1:W5:Y:S04]  /*76f0*/  LDL.LU R176, [R1+0xb4] ;  /* 0x0000b40001b07983 */ /* 0x0003680000300800 */
[----:B------:R1:W5:Y:S04]  /*7700*/  LDL.LU R21, [R1+0xb0] ;  /* 0x0000b00001157983 */ /* 0x0003680000300800 */
[----:B------:R1:W5:Y:S04]  /*7710*/  LDL.LU R20, [R1+0xac] ;  /* 0x0000ac0001147983 */ /* 0x0003680000300800 */
[----:B------:R1:W2:Y:S01]  /*7720*/  LDL.LU.S16 R15, [R1+0x60] ;  /* 0x00006000010f7983 */ /* 0x0002a20000300600 */
[----:B------:R-:W-:-:S02]  /*7730*/  @!P0 PRMT R118, R9, 0x5410, RZ ;  /* 0x0000541009768816 */ /* 0x000fc400000000ff */
[----:B------:R-:W-:Y:S01]  /*7740*/  ISETP.GE.U32.AND P0, PT, R251, R2, PT ;  /* 0x00000002fb00720c */ /* 0x000fe20003f06070 */
[----:B------:R1:W3:Y:S04]  /*7750*/  LDL.LU.S16 R19, [R1+0x74] ;  /* 0x0000740001137983 */ /* 0x0002e80000300600 */
[----:B------:R1:W3:Y:S04]  /*7760*/  LDL.LU.S16 R18, [R1+0x70] ;  /* 0x0000700001127983 */ /* 0x0002e80000300600 */
[----:B------:R1:W3:Y:S04]  /*7770*/  LDL.LU.S16 R17, [R1+0x6c] ;  /* 0x00006c0001117983 */ /* 0x0002e80000300600 */
[----:B------:R1:W3:Y:S01]  /*7780*/  LDL.LU.S16 R16, [R1+0x68] ;  /* 0x0000680001107983 */ /* 0x0002e20000300600 */
[----:B------:R-:W-:-:S02]  /*7790*/  PRMT R4, R10, 0x7610, R4 ;  /* 0x000076100a047816 */ /* 0x000fc40000000004 */
[----:B------:R-:W-:Y:S01]  /*77a0*/  SHF.R.U32.HI R2, RZ, 0x8, R7 ;  /* 0x00000008ff027819 */ /* 0x000fe20000011607 */
[----:B------:R-:W1:Y:S01]  /*77b0*/  LDSM.16.MT88.4 R8, [R179+0x11800] ;  /* 0x01180000b308783b */ /* 0x000e620000004200 */
[----:B------:R-:W-:Y:S01]  /*77c0*/  @!P2 PRMT R35, R4, 0x5410, RZ ;  /* 0x000054100423a816 */ /* 0x000fe200000000ff */
[----:B------:R-:W-:Y:S01]  /*77d0*/  FADD.FTZ R4, R217, R216 ;  /* 0x000000d8d9047221 */ /* 0x000fe20000010000 */
[----:B------:R-:W-:Y:S01]  /*77e0*/  LOP3.LUT R2, R2, 0xffff, RZ, 0xc0, !PT ;  /* 0x0000ffff02027812 */ /* 0x000fe200078ec0ff */
[----:B--2---:R-:W-:-:S05]  /*77f0*/  @!P0 HFMA2.BF16_V2 R15, -RZ.H0_H0, RZ.H0_H0, -R31.H0_H0 ;  /* 0x200000ffff0f8231 */ /* 0x004fca000034091f */
[----:B------:R-:W-:Y:S02]  /*7800*/  PRMT R12, R15, 0x7610, R12 ;  /* 0x000076100f0c7816 */ /* 0x000fe4000000000c */
[----:B------:R2:W2:Y:S01]  /*7810*/  LDL.LU.S16 R15, [R1+0x64] ;  /* 0x00006400010f7983 */ /* 0x0004a20000300600 */
[----:B----4-:R-:W-:-:S05]  /*7820*/  @!P3 HFMA2.BF16_V2 R0, -RZ.H0_H0, RZ.H0_H0, -R34.H0_H0 ;  /* 0x200000ffff00b231 */ /* 0x010fca0000340922 */
[----:B------:R-:W-:Y:S02]  /*7830*/  PRMT R13, R0, 0x7610, R13 ;  /* 0x00007610000d7816 */ /* 0x000fe4000000000d */
[----:B------:R-:W-:-:S04]  /*7840*/  LOP3.LUT R0, R6, 0xff, RZ, 0xc0, !PT ;  /* 0x000000ff06007812 */ /* 0x000fc800078ec0ff */
[----:B------:R-:W-:Y:S01]  /*7850*/  ISETP.GE.U32.AND P2, PT, R251, R0, PT ;  /* 0x00000000fb00720c */ /* 0x000fe20003f46070 */
[----:B------:R-:W-:Y:S01]  /*7860*/  FADD.FTZ R0, R215, R214 ;  /* 0x000000d6d7007221 */ /* 0x000fe20000010000 */
[----:B------:R-:W-:Y:S02]  /*7870*/  @!P3 PRMT R34, R13, 0x5410, RZ ;  /* 0x000054100d22b816 */ /* 0x000fe400000000ff */
[----:B------:R-:W-:Y:S01]  /*7880*/  ISETP.GE.U32.AND P3, PT, R251, R2, PT ;  /* 0x00000002fb00720c */ /* 0x000fe20003f66070 */
[----:B------:R-:W-:Y:S02]  /*7890*/  FADD.FTZ R0, R218, R0 ;  /* 0x00000000da007221 */ /* 0x000fe40000010000 */
[----:B------:R-:W-:Y:S02]  /*78a0*/  FADD.FTZ R2, R219, R4 ;  /* 0x00000004db027221 */ /* 0x000fe40000010000 */
[----:B------:R-:W-:Y:S02]  /*78b0*/  FADD.FTZ R0, R232, R0 ;  /* 0x00000000e8007221 */ /* 0x000fe40000010000 */
[----:B------:R-:W-:-:S02]  /*78c0*/  FADD.FTZ R2, R233, R2 ;  /* 0x00000002e9027221 */ /* 0x000fc40000010000 */
[----:B------:R-:W-:Y:S02]  /*78d0*/  FADD.FTZ R0, R220, R0 ;  /* 0x00000000dc007221 */ /* 0x000fe40000010000 */
[----:B------:R-:W-:Y:S02]  /*78e0*/  FADD.FTZ R2, R221, R2 ;  /* 0x00000002dd027221 */ /* 0x000fe40000010000 */
[----:B------:R-:W-:Y:S02]  /*78f0*/  FADD.FTZ R0, R222, R0 ;  /* 0x00000000de007221 */ /* 0x000fe40000010000 */
[----:B------:R-:W-:Y:S02]  /*7900*/  FADD.FTZ R2, R223, R2 ;  /* 0x00000002df027221 */ /* 0x000fe40000010000 */
[----:B------:R-:W-:Y:S02]  /*7910*/  FADD.FTZ R0, R224, R0 ;  /* 0x00000000e0007221 */ /* 0x000fe40000010000 */
[----:B------:R-:W-:Y:S01]  /*7920*/  FADD.FTZ R2, R225, R2 ;  /* 0x00000002e1027221 */ /* 0x000fe20000010000 */
[----:B---3--:R-:W-:Y:S01]  /*7930*/  @!P3 HFMA2.BF16_V2 R17, -RZ.H0_H0, RZ.H0_H0, -R28.H0_H0 ;  /* 0x200000ffff11b231 */ /* 0x008fe2000034091c */
[----:B------:R-:W-:-:S02]  /*7940*/  FADD.FTZ R0, R226, R0 ;  /* 0x00000000e2007221 */ /* 0x000fc40000010000 */
[----:B------:R-:W-:Y:S02]  /*7950*/  FADD.FTZ R2, R227, R2 ;  /* 0x00000002e3027221 */ /* 0x000fe40000010000 */
[----:B------:R-:W-:Y:S01]  /*7960*/  FADD.FTZ R0, R228, R0 ;  /* 0x00000000e4007221 */ /* 0x000fe20000010000 */
[----:B------:R-:W-:Y:S01]  /*7970*/  PRMT R4, R17, 0x7610, R4 ;  /* 0x0000761011047816 */ /* 0x000fe20000000004 */
[----:B------:R-:W-:Y:S01]  /*7980*/  FADD.FTZ R2, R229, R2 ;  /* 0x00000002e5027221 */ /* 0x000fe20000010000 */
[----:B------:R-:W-:Y:S01]  /*7990*/  @!P0 PRMT R31, R12, 0x5410, RZ ;  /* 0x000054100c1f8816 */ /* 0x000fe200000000ff */
[----:B------:R-:W-:Y:S01]  /*79a0*/  FADD.FTZ R0, R230, R0 ;  /* 0x00000000e6007221 */ /* 0x000fe20000010000 */
[----:B------:R-:W-:Y:S01]  /*79b0*/  LEA R12, P0, R235, c[0x0][0x1f8], 0x1 ;  /* 0x00007e00eb0c7a11 */ /* 0x000fe200078008ff */
[----:B------:R-:W-:Y:S01]  /*79c0*/  FADD.FTZ R2, R231, R2 ;  /* 0x00000002e7027221 */ /* 0x000fe20000010000 */
[----:B------:R-:W-:Y:S01]  /*79d0*/  @!P3 PRMT R28, R4, 0x5410, RZ ;  /* 0x00005410041cb816 */ /* 0x000fe200000000ff */
[----:B------:R-:W-:-:S02]  /*79e0*/  IMAD.MOV.U32 R4, RZ, RZ, c[0x0][0x228] ;  /* 0x00008a00ff047624 */ /* 0x000fc400078e00ff */
[----:B------:R-:W-:Y:S01]  /*79f0*/  FADD.FTZ R0, R244, R0 ;  /* 0x00000000f4007221 */ /* 0x000fe20000010000 */
[----:B------:R-:W-:Y:S01]  /*7a00*/  LEA.HI.X R13, R235, c[0x0][0x1fc], R234, 0x1, P0 ;  /* 0x00007f00eb0d7a11 */ /* 0x000fe200000f0cea */
[----:B------:R-:W-:Y:S02]  /*7a10*/  FADD.FTZ R2, R245, R2 ;  /* 0x00000002f5027221 */ /* 0x000fe40000010000 */
[----:B------:R-:W-:Y:S02]  /*7a20*/  IMAD.SHL.U32 R4, R4, 0x8, RZ ;  /* 0x0000000804047824 */ /* 0x000fe400078e00ff */
[----:B------:R-:W-:Y:S02]  /*7a30*/  FADD.FTZ R0, R246, R0 ;  /* 0x00000000f6007221 */ /* 0x000fe40000010000 */
[----:B------:R-:W-:Y:S02]  /*7a40*/  FADD.FTZ R2, R247, R2 ;  /* 0x00000002f7027221 */ /* 0x000fe40000010000 */
[----:B------:R-:W-:Y:S01]  /*7a50*/  FADD.FTZ R0, R236, R0 ;  /* 0x00000000ec007221 */ /* 0x000fe20000010000 */
[----:B------:R-:W-:Y:S01]  /*7a60*/  @!P6 HFMA2.BF16_V2 R19, -RZ.H0_H0, RZ.H0_H0, -R30.H0_H0 ;  /* 0x200000ffff13e231 */ /* 0x000fe2000034091e */
[----:B------:R-:W-:Y:S01]  /*7a70*/  FADD.FTZ R2, R237, R2 ;  /* 0x00000002ed027221 */ /* 0x000fe20000010000 */
[----:B------:R-:W-:Y:S01]  /*7a80*/  @!P5 HFMA2.BF16_V2 R18, -RZ.H0_H0, RZ.H0_H0, -R29.H0_H0 ;  /* 0x200000ffff12d231 */ /* 0x000fe2000034091d */
[----:B------:R-:W-:Y:S01]  /*7a90*/  STG.E.U16 [R12.64], R157 ;  /* 0x0000009d0c007986 */ /* 0x000fe2000c101508 */
[----:B------:R-:W-:Y:S01]  /*7aa0*/  @!P2 HFMA2.BF16_V2 R16, -RZ.H0_H0, RZ.H0_H0, -R23.H0_H0 ;  /* 0x200000ffff10a231 */ /* 0x000fe20000340917 */
[----:B------:R-:W-:-:S02]  /*7ab0*/  FADD.FTZ R0, R238, R0 ;  /* 0x00000000ee007221 */ /* 0x000fc40000010000 */
[----:B------:R-:W-:Y:S01]  /*7ac0*/  STG.E.U16 [R12.64+0x2], R158 ;  /* 0x0000029e0c007986 */ /* 0x000fe2000c101508 */
[----:B------:R-:W-:Y:S01]  /*7ad0*/  FADD.FTZ R2, R239, R2 ;  /* 0x00000002ef027221 */ /* 0x000fe20000010000 */
[----:B------:R-:W-:Y:S01]  /*7ae0*/  PRMT R14, R19, 0x7610, R14 ;  /* 0x00007610130e7816 */ /* 0x000fe2000000000e */
[----:B------:R-:W-:Y:S01]  /*7af0*/  FADD.FTZ R0, R240, R0 ;  /* 0x00000000f0007221 */ /* 0x000fe20000010000 */
[----:B------:R-:W-:Y:S01]  /*7b00*/  PRMT R7, R18, 0x7610, R7 ;  /* 0x0000761012077816 */ /* 0x000fe20000000007 */
[----:B------:R-:W-:Y:S01]  /*7b10*/  FADD.FTZ R2, R241, R2 ;  /* 0x00000002f1027221 */ /* 0x000fe20000010000 */
[----:B------:R-:W-:Y:S01]  /*7b20*/  PRMT R6, R16, 0x7610, R6 ;  /* 0x0000761010067816 */ /* 0x000fe20000000006 */
[----:B------:R-:W-:Y:S01]  /*7b30*/  FADD.FTZ R236, R242, R0 ;  /* 0x00000000f2ec7221 */ /* 0x000fe20000010000 */
[----:B------:R-:W-:Y:S01]  /*7b40*/  @!P6 PRMT R30, R14, 0x5410, RZ ;  /* 0x000054100e1ee816 */ /* 0x000fe200000000ff */
[----:B------:R-:W-:Y:S01]  /*7b50*/  FADD.FTZ R240, R243, R2 ;  /* 0x00000002f3f07221 */ /* 0x000fe20000010000 */
[----:B------:R-:W-:-:S02]  /*7b60*/  @!P5 PRMT R29, R7, 0x5410, RZ ;  /* 0x00005410071dd816 */ /* 0x000fc400000000ff */
[----:B------:R-:W-:Y:S01]  /*7b70*/  @!P2 PRMT R23, R6, 0x5410, RZ ;  /* 0x000054100617a816 */ /* 0x000fe200000000ff */
[----:B------:R-:W-:Y:S04]  /*7b80*/  STL [R1+0x14], R236 ;  /* 0x000014ec01007387 */ /* 0x000fe80000100800 */
[----:B------:R-:W-:Y:S01]  /*7b90*/  STL [R1+0x10], R240 ;  /* 0x000010f001007387 */ /* 0x000fe20000100800 */
[C---:B------:R-:W-:Y:S08]  /*7ba0*/  HMMA.16816.F32.BF16 R92, R112.reuse, R96, R144 ;  /* 0x00000060705c723c */ /* 0x040ff00000041890 */
[C---:B------:R-:W-:Y:S08]  /*7bb0*/  HMMA.16816.F32.BF16 R100, R112.reuse, R104, R160 ;  /* 0x000000687064723c */ /* 0x040ff000000418a0 */
[C---:B------:R-:W-:Y:S08]  /*7bc0*/  HMMA.16816.F32.BF16 R128, R112.reuse, R132, R196 ;  /* 0x000000847080723c */ /* 0x040ff000000418c4 */
[C---:B------:R-:W-:Y:S08]  /*7bd0*/  HMMA.16816.F32.BF16 R96, R112.reuse, R98, R148 ;  /* 0x000000627060723c */ /* 0x040ff00000041894 */
[C---:B------:R-:W-:Y:S08]  /*7be0*/  HMMA.16816.F32.BF16 R104, R112.reuse, R106, R172 ;  /* 0x0000006a7068723c */ /* 0x040ff000000418ac */
[C---:B------:R-:W-:Y:S08]  /*7bf0*/  HMMA.16816.F32.BF16 R132, R112.reuse, R134, R192 ;  /* 0x000000867084723c */ /* 0x040ff000000418c0 */
[C---:B-1----:R-:W-:Y:S08]  /*7c00*/  HMMA.16816.F32.BF16 R108, R112.reuse, R8, R200 ;  /* 0x00000008706c723c */ /* 0x042ff000000418c8 */
[----:B------:R-:W-:Y:S01]  /*7c10*/  HMMA.16816.F32.BF16 R112, R112, R10, R24 ;  /* 0x0000000a7070723c */ /* 0x000fe20000041818 */
[----:B--2---:R-:W-:-:S05]  /*7c20*/  @!P1 HFMA2.BF16_V2 R15, -RZ.H0_H0, RZ.H0_H0, -R22.H0_H0 ;  /* 0x200000ffff0f9231 */ /* 0x004fca0000340916 */
[----:B------:R-:W-:-:S04]  /*7c30*/  PRMT R5, R15, 0x7610, R5 ;  /* 0x000076100f057816 */ /* 0x000fc80000000005 */
[----:B------:R-:W-:Y:S01]  /*7c40*/  @!P1 PRMT R22, R5, 0x5410, RZ ;  /* 0x0000541005169816 */ /* 0x000fe200000000ff */
[----:B------:R-:W-:-:S05]  /*7c50*/  IMAD.WIDE R4, R4, 0x2, R12 ;  /* 0x0000000204047825 */ /* 0x000fca00078e020c */
[----:B------:R-:W-:Y:S04]  /*7c60*/  STG.E.U16 [R4.64], R167 ;  /* 0x000000a704007986 */ /* 0x000fe8000c101508 */
        /* <DEDUP_REMOVED lines=32> */
[----:B------:R-:W2:Y:S01]  /*7e70*/  LDL R243, [R1+0x20] ;  /* 0x0000200001f37983 */ /* 0x000ea20000100800 */
[----:B------:R-:W-:-:S04]  /*7e80*/  DEPBAR.LE SB0, 0x0 ;  /* 0x000080000000791a */ /* 0x000fc80000000000 */
[----:B------:R-:W4:Y:S04]  /*7e90*/  LDL R241, [R1+0x4c] ;  /* 0x00004c0001f17983 */ /* 0x000f280000100800 */
[----:B---3--:R-:W3:Y:S04]  /*7ea0*/  LDL R237, [R1+0xa8] ;  /* 0x0000a80001ed7983 */ /* 0x008ee80000100800 */
[----:B------:R-:W3:Y:S04]  /*7eb0*/  LDL.64 R246, [R1+0x80] ;  /* 0x0000800001f67983 */ /* 0x000ee80000100a00 */
[----:B------:R-:W3:Y:S04]  /*7ec0*/  LDL.64 R238, [R1+0x90] ;  /* 0x0000900001ee7983 */ /* 0x000ee80000100a00 */
[----:B------:R-:W3:Y:S04]  /*7ed0*/  LDL.64 R230, [R1+0x38] ;  /* 0x0000380001e67983 */ /* 0x000ee80000100a00 */
[----:B------:R-:W3:Y:S04]  /*7ee0*/  LDL R245, [R1+0x48] ;  /* 0x0000480001f57983 */ /* 0x000ee80000100800 */
[----:B------:R-:W3:Y:S04]  /*7ef0*/  LDL R242, [R1+0x9c] ;  /* 0x00009c0001f27983 */ /* 0x000ee80000100800 */
[----:B------:R-:W-:Y:S01]  /*7f00*/  BAR.SYNC.DEFER_BLOCKING 0x0 ;  /* 0x0000000000007b1d */ /* 0x000fe20000010000 */
[----:B--2---:R-:W-:-:S02]  /*7f10*/  IADD3 R223, R243, -0x2, RZ ;  /* 0xfffffffef3df7810 */ /* 0x004fc40007ffe0ff */
[----:B----4-:R-:W-:Y:S01]  /*7f20*/  ISETP.GE.AND P1, PT, R241, c[0x0][0x220], PT ;  /* 0x00008800f1007a0c */ /* 0x010fe20003f26270 */
[----:B------:R-:W-:Y:S01]  /*7f30*/  IMAD.MOV.U32 R241, RZ, RZ, c[0x0][0x1a0] ;  /* 0x00006800fff17624 */ /* 0x000fe200078e00ff */
[----:B------:R-:W-:Y:S01]  /*7f40*/  SHF.R.S32.HI R2, RZ, 0x1f, R223 ;  /* 0x0000001fff027819 */ /* 0x000fe200000114df */
[----:B---3--:R-:W-:Y:S02]  /*7f50*/  IMAD R0, R237, R223, RZ ;  /* 0x000000dfed007224 */ /* 0x008fe400078e02ff */
[----:B------:R-:W-:Y:S02]  /*7f60*/  IMAD.SHL.U32 R241, R241, 0x40, RZ ;  /* 0x00000040f1f17824 */ /* 0x000fe400078e00ff */
[----:B------:R-:W-:Y:S02]  /*7f70*/  IMAD.MOV.U32 R5, RZ, RZ, R247 ;  /* 0x000000ffff057224 */ /* 0x000fe400078e00f7 */
[----:B------:R-:W-:Y:S01]  /*7f80*/  IMAD.MOV.U32 R4, RZ, RZ, R238 ;  /* 0x000000ffff047224 */ /* 0x000fe200078e00ee */
[----:B------:R-:W-:-:S03]  /*7f90*/  ISETP.GE.AND P3, PT, R230, c[0x0][0x220], PT ;  /* 0x00008800e6007a0c */ /* 0x000fc60003f66270 */
[----:B------:R-:W-:Y:S01]  /*7fa0*/  IMAD.WIDE.U32 R4, R223, R241, R4 ;  /* 0x000000f1df047225 */ /* 0x000fe200078e0004 */
[----:B------:R-:W-:-:S03]  /*7fb0*/  ISETP.GE.AND P2, PT, R245, c[0x0][0x220], PT ;  /* 0x00008800f5007a0c */ /* 0x000fc60003f46270 */
[----:B------:R-:W-:Y:S02]  /*7fc0*/  IMAD R0, R2, R241, R0 ;  /* 0x000000f102007224 */ /* 0x000fe400078e0200 */
[----:B------:R-:W-:-:S04]  /*7fd0*/  IMAD.MOV.U32 R241, RZ, RZ, c[0x0][0x1a0] ;  /* 0x00006800fff17624 */ /* 0x000fc800078e00ff */
[----:B------:R-:W-:Y:S01]  /*7fe0*/  IMAD.SHL.U32 R241, R241, 0x10, RZ ;  /* 0x00000010f1f17824 */ /* 0x000fe200078e00ff */
[C---:B------:R-:W-:Y:S01]  /*7ff0*/  @!P1 LEA R28, P4, R4.reuse, c[0x0][0x170], 0x1 ;  /* 0x00005c00041c9a11 */ /* 0x040fe200078808ff */
[----:B------:R-:W-:Y:S01]  /*8000*/  IMAD.IADD R0, R5, 0x1, R0 ;  /* 0x0000000105007824 */ /* 0x000fe200078e0200 */
[C---:B------:R-:W-:Y:S02]  /*8010*/  @!P3 LEA R32, P6, R4.reuse, c[0x0][0x170], 0x1 ;  /* 0x00005c000420ba11 */ /* 0x040fe400078c08ff */
[----:B------:R-:W-:Y:S02]  /*8020*/  IADD3 R2, P0, R241, R4, RZ ;  /* 0x00000004f1027210 */ /* 0x000fe40007f1e0ff */
[C---:B------:R-:W-:Y:S02]  /*8030*/  @!P2 LEA R30, P5, R4.reuse, c[0x0][0x170], 0x1 ;  /* 0x00005c00041eaa11 */ /* 0x040fe400078a08ff */
[C-C-:B------:R-:W-:Y:S02]  /*8040*/  @!P3 LEA.HI.X R33, R4.reuse, c[0x0][0x174], R0.reuse, 0x1, P6 ;  /* 0x00005d000421ba11 */ /* 0x140fe400030f0c00 */
[----:B------:R-:W-:-:S02]  /*8050*/  @!P2 LEA.HI.X R31, R4, c[0x0][0x174], R0, 0x1, P5 ;  /* 0x00005d00041faa11 */ /* 0x000fc400028f0c00 */
[--C-:B------:R-:W-:Y:S01]  /*8060*/  @!P1 LEA.HI.X R29, R4, c[0x0][0x174], R0.reuse, 0x1, P4 ;  /* 0x00005d00041d9a11 */ /* 0x100fe200020f0c00 */
[----:B------:R-:W-:Y:S01]  /*8070*/  IMAD.X R4, R242, 0x1, R0, P0 ;  /* 0x00000001f2047824 */ /* 0x000fe200000e0600 */
[C---:B------:R-:W-:Y:S02]  /*8080*/  @!P3 LEA R26, P5, R2.reuse, c[0x0][0x170], 0x1 ;  /* 0x00005c00021aba11 */ /* 0x040fe400078a08ff */
[----:B------:R-:W-:Y:S02]  /*8090*/  IADD3 R0, P6, R241, R2, RZ ;  /* 0x00000002f1007210 */ /* 0x000fe40007fde0ff */
[C---:B------:R-:W-:Y:S02]  /*80a0*/  @!P2 LEA R22, P0, R2.reuse, c[0x0][0x170], 0x1 ;  /* 0x00005c000216aa11 */ /* 0x040fe400078008ff */
[C---:B------:R-:W-:Y:S01]  /*80b0*/  @!P1 LEA R18, P4, R2.reuse, c[0x0][0x170], 0x1 ;  /* 0x00005c0002129a11 */ /* 0x040fe200078808ff */
[----:B------:R-:W-:Y:S01]  /*80c0*/  @P3 STS.128 [R188+0xc000], RZ ;  /* 0x00c000ffbc003388 */ /* 0x000fe20000000c00 */
[----:B------:R-:W-:-:S02]  /*80d0*/  @!P3 LEA.HI.X R27, R2, c[0x0][0x174], R4, 0x1, P5 ;  /* 0x00005d00021bba11 */ /* 0x000fc400028f0c04 */
[C-C-:B------:R-:W-:Y:S01]  /*80e0*/  @!P2 LEA.HI.X R23, R2.reuse, c[0x0][0x174], R4.reuse, 0x1, P0 ;  /* 0x00005d000217aa11 */ /* 0x140fe200000f0c04 */
[----:B------:R-:W-:Y:S01]  /*80f0*/  @!PT LDS RZ, [RZ] ;  /* 0x00000000fffff984 */ /* 0x000fe20000000800 */
[----:B------:R-:W-:Y:S01]  /*8100*/  @!PT LDS RZ, [RZ] ;  /* 0x00000000fffff984 */ /* 0x000fe20000000800 */
[----:B------:R-:W-:Y:S01]  /*8110*/  @!PT LDS RZ, [RZ] ;  /* 0x00000000fffff984 */ /* 0x000fe20000000800 */
[----:B------:R1:W-:Y:S01]  /*8120*/  @!P3 LDGSTS.E.BYPASS.LTC128B.128 [R188+0xc000], [R32.64] ;  /* 0x0c00000020bcbfae */ /* 0x0003e2000b901d48 */
[--C-:B------:R-:W-:Y:S01]  /*8130*/  @!P1 LEA.HI.X R19, R2, c[0x0][0x174], R4.reuse, 0x1, P4 ;  /* 0x00005d0002139a11 */ /* 0x100fe200020f0c04 */
[----:B------:R-:W-:Y:S02]  /*8140*/  IMAD.X R4, R242, 0x1, R4, P6 ;  /* 0x00000001f2047824 */ /* 0x000fe400030e0604 */
[----:B------:R-:W-:Y:S01]  /*8150*/  @P2 STS.128 [R188+0xe000], RZ ;  /* 0x00e000ffbc002388 */ /* 0x000fe20000000c00 */
[C---:B------:R-:W-:Y:S02]  /*8160*/  @!P3 LEA R24, P5, R0.reuse, c[0x0][0x170], 0x1 ;  /* 0x00005c000018ba11 */ /* 0x040fe400078a08ff */
[----:B------:R-:W-:Y:S01]  /*8170*/  @!P2 LEA R16, P0, R0, c[0x0][0x170], 0x1 ;  /* 0x00005c000010aa11 */ /* 0x000fe200078008ff */
[----:B------:R-:W-:Y:S01]  /*8180*/  @!PT LDS RZ, [RZ] ;  /* 0x00000000fffff984 */ /* 0x000fe20000000800 */
[----:B------:R-:W-:Y:S01]  /*8190*/  @!PT LDS RZ, [RZ] ;  /* 0x00000000fffff984 */ /* 0x000fe20000000800 */
[----:B------:R-:W-:Y:S01]  /*81a0*/  @!PT LDS RZ, [RZ] ;  /* 0x00000000fffff984 */ /* 0x000fe20000000800 */
[----:B------:R2:W-:Y:S01]  /*81b0*/  @!P2 LDGSTS.E.BYPASS.LTC128B.128 [R188+0xe000], [R30.64+0x80] ;  /* 0x0e0000801ebcafae */ /* 0x0005e2000b901d48 */
[----:B------:R-:W-:-:S02]  /*81c0*/  IADD3 R2, P6, R241, R0, RZ ;  /* 0x00000000f1027210 */ /* 0x000fc40007fde0ff */
[C---:B------:R-:W-:Y:S01]  /*81d0*/  @!P1 LEA R10, P4, R0.reuse, c[0x0][0x170], 0x1 ;  /* 0x00005c00000a9a11 */ /* 0x040fe200078808ff */
[----:B------:R-:W-:Y:S01]  /*81e0*/  @P1 STS.128 [R188+0x10000], RZ ;  /* 0x010000ffbc001388 */ /* 0x000fe20000000c00 */
[----:B------:R-:W-:-:S03]  /*81f0*/  @!P3 LEA.HI.X R25, R0, c[0x0][0x174], R4, 0x1, P5 ;  /* 0x00005d000019ba11 */ /* 0x000fc600028f0c04 */
[----:B------:R-:W-:Y:S01]  /*8200*/  @!PT LDS RZ, [RZ] ;  /* 0x00000000fffff984 */ /* 0x000fe20000000800 */
[----:B------:R-:W-:Y:S01]  /*8210*/  @!PT LDS RZ, [RZ] ;  /* 0x00000000fffff984 */ /* 0x000fe20000000800 */
[----:B------:R-:W-:Y:S01]  /*8220*/  @!PT LDS RZ, [RZ] ;  /* 0x00000000fffff984 */ /* 0x000fe20000000800 */
[----:B------:R2:W-:Y:S01]  /*8230*/  @!P1 LDGSTS.E.BYPASS.LTC128B.128 [R188+0x10000], [R28.64+0x100] ;  /* 0x100001001cbc9fae */ /* 0x0005e2000b901d48 */
[----:B------:R-:W-:-:S03]  /*8240*/  @!P2 LEA.HI.X R17, R0, c[0x0][0x174], R4, 0x1, P0 ;  /* 0x00005d000011aa11 */ /* 0x000fc600000f0c04 */
[----:B------:R-:W-:Y:S01]  /*8250*/  @P3 STS.128 [R188+0xc800], RZ ;  /* 0x00c800ffbc003388 */ /* 0x000fe20000000c00 */
[--C-:B------:R-:W-:Y:S01]  /*8260*/  @!P1 LEA.HI.X R11, R0, c[0x0][0x174], R4.reuse, 0x1, P4 ;  /* 0x00005d00000b9a11 */ /* 0x100fe200020f0c04 */
[----:B------:R-:W-:Y:S02]  /*8270*/  IMAD.X R4, R242, 0x1, R4, P6 ;  /* 0x00000001f2047824 */ /* 0x000fe400030e0604 */
[----:B------:R-:W-:Y:S01]  /*8280*/  @!PT LDS RZ, [RZ] ;  /* 0x00000000fffff984 */ /* 0x000fe20000000800 */
[----:B------:R-:W-:Y:S01]  /*8290*/  @!PT LDS RZ, [RZ] ;  /* 0x00000000fffff984 */ /* 0x000fe20000000800 */
[----:B------:R-:W-:Y:S01]  /*82a0*/  @!PT LDS RZ, [RZ] ;  /* 0x00000000fffff984 */ /* 0x000fe20000000800 */
[----:B------:R3:W-:Y:S01]  /*82b0*/  @!P3 LDGSTS.E.BYPASS.LTC128B.128 [R188+0xc800], [R26.64] ;  /* 0x0c8000001abcbfae */ /* 0x0007e2000b901d48 */
[----:B------:R-:W-:-:S03]  /*82c0*/  @!P3 LEA R14, P5, R2, c[0x0][0x170], 0x1 ;  /* 0x00005c00020eba11 */ /* 0x000fc600078a08ff */
[----:B------:R-:W-:Y:S01]  /*82d0*/  @P2 STS.128 [R188+0xe800], RZ ;  /* 0x00e800ffbc002388 */ /* 0x000fe20000000c00 */
[----:B------:R-:W-:-:S03]  /*82e0*/  @!P2 LEA R8, P4, R2, c[0x0][0x170], 0x1 ;  /* 0x00005c000208aa11 */ /* 0x000fc600078808ff */
[----:B------:R-:W-:Y:S01]  /*82f0*/  @!PT LDS RZ, [RZ] ;  /* 0x00000000fffff984 */ /* 0x000fe20000000800 */
[----:B------:R-:W-:Y:S01]  /*8300*/  @!PT LDS RZ, [RZ] ;  /* 0x00000000fffff984 */ /* 0x000fe20000000800 */
[----:B------:R-:W-:Y:S01]  /*8310*/  @!PT LDS RZ, [RZ] ;  /* 0x00000000fffff984 */ /* 0x000fe20000000800 */
[----:B------:R4:W-:Y:S04]  /*8320*/  @!P2 LDGSTS.E.BYPASS.LTC128B.128 [R188+0xe800], [R22.64+0x80] ;  /* 0x0e80008016bcafae */ /* 0x0009e8000b901d48 */
[----:B------:R-:W-:Y:S01]  /*8330*/  @P1 STS.128 [R188+0x10800], RZ ;  /* 0x010800ffbc001388 */ /* 0x000fe20000000c00 */
[----:B------:R-:W-:-:S03]  /*8340*/  @!P1 LEA R6, P0, R2, c[0x0][0x170], 0x1 ;  /* 0x00005c0002069a11 */ /* 0x000fc600078008ff */
[----:B------:R-:W-:Y:S01]  /*8350*/  @!PT LDS RZ, [RZ] ;  /* 0x00000000fffff984 */ /* 0x000fe20000000800 */
[----:B------:R-:W-:Y:S01]  /*8360*/  @!PT LDS RZ, [RZ] ;  /* 0x00000000fffff984 */ /* 0x000fe20000000800 */
[----:B------:R-:W-:Y:S01]  /*8370*/  @!PT LDS RZ, [RZ] ;  /* 0x00000000fffff984 */ /* 0x000fe20000000800 */
[----:B------:R1:W-:Y:S01]  /*8380*/  @!P1 LDGSTS.E.BYPASS.LTC128B.128 [R188+0x10800], [R18.64+0x100] ;  /* 0x1080010012bc9fae */ /* 0x0003e2000b901d48 */
[----:B------:R-:W-:-:S03]  /*8390*/  @!P3 LEA.HI.X R15, R2, c[0x0][0x174], R4, 0x1, P5 ;  /* 0x00005d00020fba11 */ /* 0x000fc600028f0c04 */
[----:B------:R-:W-:Y:S01]  /*83a0*/  @P3 STS.128 [R188+0xd000], RZ ;  /* 0x00d000ffbc003388 */ /* 0x000fe20000000c00 */
[----:B------:R-:W-:-:S03]  /*83b0*/  @!P2 LEA.HI.X R9, R2, c[0x0][0x174], R4, 0x1, P4 ;  /* 0x00005d000209aa11 */ /* 0x000fc600020f0c04 */
[----:B------:R-:W-:Y:S01]  /*83c0*/  @!PT LDS RZ, [RZ] ;  /* 0x00000000fffff984 */ /* 0x000fe20000000800 */
[----:B------:R-:W-:Y:S01]  /*83d0*/  @!PT LDS RZ, [RZ] ;  /* 0x00000000fffff984 */ /* 0x000fe20000000800 */
[----:B------:R-:W-:Y:S01]  /*83e0*/  @!PT LDS RZ, [RZ] ;  /* 0x00000000fffff984 */ /* 0x000fe20000000800 */
[----:B------:R3:W-:Y:S04]  /*83f0*/  @!P3 LDGSTS.E.BYPASS.LTC128B.128 [R188+0xd000], [R24.64] ;  /* 0x0d00000018bcbfae */ /* 0x0007e8000b901d48 */
        /* <DEDUP_REMOVED lines=26> */
[----:B-----5:R-:W-:Y:S04]  /*85a0*/  LDSM.16.M88.4 R136, [R176+0x6800] ;  /* 0x00680000b088783b */ /* 0x020fe80000000200 */
[----:B-1----:R-:W-:Y:S04]  /*85b0*/  LDSM.16.M88.4 R16, [R176+0x6000] ;  /* 0x00600000b010783b */ /* 0x002fe80000000200 */
[----:B------:R-:W-:Y:S04]  /*85c0*/  LDSM.16.M88.4 R32, [R176+0x7000] ;  /* 0x00700000b020783b */ /* 0x000fe80000000200 */
[----:B--2---:R-:W-:Y:S04]  /*85d0*/  LDSM.16.M88.4 R28, [R176+0x7800] ;  /* 0x00780000b01c783b */ /* 0x004fe80000000200 */
[----:B---3--:R-:W1:Y:S04]  /*85e0*/  LDSM.16.M88.4 R8, [R184] ;  /* 0x00000000b808783b */ /* 0x008e680000000200 */
[----:B------:R-:W-:Y:S04]  /*85f0*/  LDSM.16.M88.4 R172, [R183+0x800] ;  /* 0x00080000b7ac783b */ /* 0x000fe80000000200 */
[----:B----4-:R-:W2:Y:S04]  /*8600*/  LDSM.16.M88.4 R4, [R185] ;  /* 0x00000000b904783b */ /* 0x010ea80000000200 */
[----:B------:R-:W3:Y:S04]  /*8610*/  LDSM.16.M88.4 R152, [R183] ;  /* 0x00000000b798783b */ /* 0x000ee80000000200 */
[----:B------:R-:W4:Y:S04]  /*8620*/  LDSM.16.M88.4 R192, [R183+0x1000] ;  /* 0x00100000b7c0783b */ /* 0x000f280000000200 */
[----:B------:R-:W2:Y:S04]  /*8630*/  LDSM.16.M88.4 R196, [R183+0x1800] ;  /* 0x00180000b7c4783b */ /* 0x000ea80000000200 */
[----:B------:R-:W-:Y:S04]  /*8640*/  LDSM.16.M88.4 R24, [R187] ;  /* 0x00000000bb18783b */ /* 0x000fe80000000200 */
[----:B------:R-:W2:Y:S04]  /*8650*/  LDSM.16.M88.4 R200, [R182+0x6800] ;  /* 0x00680000b6c8783b */ /* 0x000ea80000000200 */
[----:B------:R-:W2:Y:S04]  /*8660*/  LDSM.16.M88.4 R204, [R182+0x6000] ;  /* 0x00600000b6cc783b */ /* 0x000ea80000000200 */
[----:B------:R-:W2:Y:S01]  /*8670*/  LDSM.16.M88.4 R208, [R182+0x7000] ;  /* 0x00700000b6d0783b */ /* 0x000ea20000000200 */
[C---:B-1----:R-:W-:Y:S03]  /*8680*/  HMMA.16816.F32.BF16 R148, R8.reuse, R136, RZ ;  /* 0x000000880894723c */ /* 0x042fe600000418ff */
[----:B------:R-:W-:Y:S04]  /*8690*/  LDSM.16.M88.4 R212, [R183+0x5800] ;  /* 0x00580000b7d4783b */ /* 0x000fe80000000200 */
[----:B------:R-:W1:Y:S01]  /*86a0*/  S2R R242, SR_TID.X ;  /* 0x0000000000f27919 */ /* 0x000e620000002100 */
[C---:B------:R-:W-:Y:S03]  /*86b0*/  HMMA.16816.F32.BF16 R140, R8.reuse, R16, RZ ;  /* 0x00000010088c723c */ /* 0x040fe600000418ff */
[----:B------:R-:W0:Y:S05]  /*86c0*/  LDGDEPBAR ;  /* 0x00000000000079af */ /* 0x000e2a0000000000 */
[C---:B------:R-:W-:Y:S08]  /*86d0*/  HMMA.16816.F32.BF16 R156, R8.reuse, R138, RZ ;  /* 0x0000008a089c723c */ /* 0x040ff000000418ff */
[C---:B------:R-:W-:Y:S08]  /*86e0*/  HMMA.16816.F32.BF16 R144, R8.reuse, R18, RZ ;  /* 0x000000120890723c */ /* 0x040ff000000418ff */
[C---:B------:R-:W-:Y:S08]  /*86f0*/  HMMA.16816.F32.BF16 R164, R8.reuse, R32, RZ ;  /* 0x0000002008a4723c */ /* 0x040ff000000418ff */
[C---:B------:R-:W-:Y:S08]  /*8700*/  HMMA.16816.F32.BF16 R168, R8.reuse, R34, RZ ;  /* 0x0000002208a8723c */ /* 0x040ff000000418ff */
[C---:B------:R-:W-:Y:S08]  /*8710*/  HMMA.16816.F32.BF16 R160, R8.reuse, R28, RZ ;  /* 0x0000001c08a0723c */ /* 0x040ff000000418ff */
[----:B------:R-:W-:Y:S08]  /*8720*/  HMMA.16816.F32.BF16 R28, R8, R30, RZ ;  /* 0x0000001e081c723c */ /* 0x000ff000000418ff */
[C---:B--2---:R-:W-:Y:S08]  /*8730*/  HMMA.16816.F32.BF16 R136, R4.reuse, R172, R148 ;  /* 0x000000ac0488723c */ /* 0x044ff00000041894 */
[C---:B---3--:R-:W-:Y:S08]  /*8740*/  HMMA.16816.F32.BF16 R16, R4.reuse, R152, R140 ;  /* 0x000000980410723c */ /* 0x048ff0000004188c */
[C---:B------:R-:W-:Y:S08]  /*8750*/  HMMA.16816.F32.BF16 R32, R4.reuse, R174, R156 ;  /* 0x000000ae0420723c */ /* 0x040ff0000004189c */
[C---:B------:R-:W-:Y:S01]  /*8760*/  HMMA.16816.F32.BF16 R8, R4.reuse, R154, R144 ;  /* 0x0000009a0408723c */ /* 0x040fe20000041890 */
[----:B------:R-:W2:Y:S04]  /*8770*/  LDSM.16.M88.4 R152, [R182+0x7800] ;  /* 0x00780000b698783b */ /* 0x000ea80000000200 */
[----:B------:R-:W-:Y:S03]  /*8780*/  LDSM.16.M88.4 R144, [R181+0x800] ;  /* 0x00080000b590783b */ /* 0x000fe60000000200 */
[C---:B----4-:R-:W-:Y:S08]  /*8790*/  HMMA.16816.F32.BF16 R140, R4.reuse, R192, R164 ;  /* 0x000000c0048c723c */ /* 0x050ff000000418a4 */
[C---:B------:R-:W-:Y:S08]  /*87a0*/  HMMA.16816.F32.BF16 R172, R4.reuse, R194, R168 ;  /* 0x000000c204ac723c */ /* 0x040ff000000418a8 */
[C---:B------:R-:W-:Y:S01]  /*87b0*/  HMMA.16816.F32.BF16 R192, R4.reuse, R196, R160 ;  /* 0x000000c404c0723c */ /* 0x040fe200000418a0 */
[----:B------:R-:W-:Y:S07]  /*87c0*/  LDSM.16.M88.4 R160, [R181] ;  /* 0x00000000b5a0783b */ /* 0x000fee0000000200 */
[----:B------:R-:W-:Y:S01]  /*87d0*/  HMMA.16816.F32.BF16 R168, R4, R198, R28 ;  /* 0x000000c604a8723c */ /* 0x000fe2000004181c */
[----:B------:R-:W3:Y:S04]  /*87e0*/  LDSM.16.M88.4 R4, [R186] ;  /* 0x00000000ba04783b */ /* 0x000ee80000000200 */
[----:B------:R-:W-:Y:S03]  /*87f0*/  LDSM.16.M88.4 R196, [R181+0x1800] ;  /* 0x00180000b5c4783b */ /* 0x000fe60000000200 */
[C---:B------:R-:W-:Y:S08]  /*8800*/  HMMA.16816.F32.BF16 R148, R24.reuse, R200, R136 ;  /* 0x000000c81894723c */ /* 0x040ff00000041888 */
[C---:B------:R-:W-:Y:S01]  /*8810*/  HMMA.16816.F32.BF16 R136, R24.reuse, R202, R32 ;  /* 0x000000ca1888723c */ /* 0x040fe20000041820 */
[----:B------:R-:W-:Y:S07]  /*8820*/  LDSM.16.M88.4 R200, [R176+0x8800] ;  /* 0x00880000b0c8783b */ /* 0x000fee0000000200 */
[C---:B------:R-:W-:Y:S08]  /*8830*/  HMMA.16816.F32.BF16 R156, R24.reuse, R206, R8 ;  /* 0x000000ce189c723c */ /* 0x040ff00000041808 */
[C---:B------:R-:W-:Y:S01]  /*8840*/  HMMA.16816.F32.BF16 R32, R24.reuse, R208, R140 ;  /* 0x000000d01820723c */ /* 0x040fe2000004188c */
[----:B------:R-:W4:Y:S07]  /*8850*/  LDSM.16.M88.4 R140, [R181+0x1000] ;  /* 0x00100000b58c783b */ /* 0x000f2e0000000200 */
[C---:B------:R-:W-:Y:S01]  /*8860*/  HMMA.16816.F32.BF16 R164, R24.reuse, R204, R16 ;  /* 0x000000cc18a4723c */ /* 0x040fe20000041810 */
[----:B------:R-:W-:Y:S04]  /*8870*/  LDSM.16.M88.4 R16, [R184+0x2000] ;  /* 0x00200000b810783b */ /* 0x000fe80000000200 */
[----:B------:R-:W-:Y:S03]  /*8880*/  LDSM.16.M88.4 R204, [R176+0x9000] ;  /* 0x00900000b0cc783b */ /* 0x000fe60000000200 */
[C---:B------:R-:W-:Y:S01]  /*8890*/  HMMA.16816.F32.BF16 R28, R24.reuse, R210, R172 ;  /* 0x000000d2181c723c */ /* 0x040fe200000418ac */
[----:B------:R-:W1:Y:S07]  /*88a0*/  LDSM.16.M88.4 R208, [R176+0x8000] ;  /* 0x00800000b0d0783b */ /* 0x000e6e0000000200 */
[----:B--2---:R-:W-:Y:S08]  /*88b0*/  HMMA.16816.F32.BF16 R8, R24, R152, R192 ;  /* 0x000000981808723c */ /* 0x004ff000000418c0 */
[----:B---3--:R-:W-:Y:S08]  /*88c0*/  HMMA.16816.F32.BF16 R192, R4, R162, R156 ;  /* 0x000000a204c0723c */ /* 0x008ff0000004189c */
[----:B------:R-:W-:Y:S08]  /*88d0*/  HMMA.16816.F32.BF16 R24, R24, R154, R168 ;  /* 0x0000009a1818723c */ /* 0x000ff000000418a8 */
[C---:B------:R-:W-:Y:S08]  /*88e0*/  HMMA.16816.F32.BF16 R172, R4.reuse, R160, R164 ;  /* 0x000000a004ac723c */ /* 0x040ff000000418a4 */
[C---:B------:R-:W-:Y:S01]  /*88f0*/  HMMA.16816.F32.BF16 R168, R4.reuse, R144, R148 ;  /* 0x0000009004a8723c */ /* 0x040fe20000041894 */
[----:B------:R-:W-:Y:S07]  /*8900*/  LDSM.16.M88.4 R148, [R183+0x2800] ;  /* 0x00280000b794783b */ /* 0x000fee0000000200 */
[C---:B------:R-:W-:Y:S01]  /*8910*/  HMMA.16816.F32.BF16 R156, R4.reuse, R146, R136 ;  /* 0x00000092049c723c */ /* 0x040fe20000041888 */
[----:B------:R-:W2:Y:S04]  /*8920*/  LDSM.16.M88.4 R144, [R176+0x9800] ;  /* 0x00980000b090783b */ /* 0x000ea80000000200 */
[----:B------:R-:W-:Y:S03]  /*8930*/  LDSM.16.M88.4 R136, [R183+0x2000] ;  /* 0x00200000b788783b */ /* 0x000fe60000000200 */
[C---:B----4-:R-:W-:Y:S08]  /*8940*/  HMMA.16816.F32.BF16 R164, R4.reuse, R140, R32 ;  /* 0x0000008c04a4723c */ /* 0x050ff00000041820 */
[C---:B------:R-:W-:Y:S08]  /*8950*/  HMMA.16816.F32.BF16 R160, R4.reuse, R142, R28 ;  /* 0x0000008e04a0723c */ /* 0x040ff0000004181c */
[----:B------:R-:W-:Y:S01]  /*8960*/  HMMA.16816.F32.BF16 R152, R4, R196, R8 ;  /* 0x000000c40498723c */ /* 0x000fe20000041808 */
[----:B------:R-:W3:Y:S07]  /*8970*/  LDSM.16.M88.4 R8, [R185+0x2000] ;  /* 0x00200000b908783b */ /* 0x000eee0000000200 */
[----:B-1----:R-:W-:Y:S01]  /*8980*/  HMMA.16816.F32.BF16 R28, R16, R210, R192 ;  /* 0x000000d2101c723c */ /* 0x002fe200000418c0 */
[----:B------:R-:W1:Y:S07]  /*8990*/  LDSM.16.M88.4 R192, [R183+0x3000] ;  /* 0x00300000b7c0783b */ /* 0x000e6e0000000200 */
[----:B------:R-:W-:Y:S01]  /*89a0*/  HMMA.16816.F32.BF16 R140, R4, R198, R24 ;  /* 0x000000c6048c723c */ /* 0x000fe20000041818 */
[----:B------:R-:W-:Y:S07]  /*89b0*/  LDSM.16.M88.4 R4, [R187+0x2000] ;  /* 0x00200000bb04783b */ /* 0x000fee0000000200 */
[C---:B------:R-:W-:Y:S08]  /*89c0*/  HMMA.16816.F32.BF16 R24, R16.reuse, R200, R168 ;  /* 0x000000c81018723c */ /* 0x040ff000000418a8 */
[C---:B------:R-:W-:Y:S01]  /*89d0*/  HMMA.16816.F32.BF16 R156, R16.reuse, R202, R156 ;  /* 0x000000ca109c723c */ /* 0x040fe2000004189c */
[----:B------:R-:W4:Y:S07]  /*89e0*/  LDSM.16.M88.4 R200, [R183+0x3800] ;  /* 0x00380000b7c8783b */ /* 0x000f2e0000000200 */
[C---:B------:R-:W-:Y:S08]  /*89f0*/  HMMA.16816.F32.BF16 R168, R16.reuse, R204, R164 ;  /* 0x000000cc10a8723c */ /* 0x040ff000000418a4 */
[C---:B------:R-:W-:Y:S01]  /*8a00*/  HMMA.16816.F32.BF16 R32, R16.reuse, R208, R172 ;  /* 0x000000d01020723c */ /* 0x040fe200000418ac */
[----:B------:R-:W4:Y:S07]  /*8a10*/  LDSM.16.M88.4 R208, [R182+0x8000] ;  /* 0x00800000b6d0783b */ /* 0x000f2e0000000200 */
[C---:B------:R-:W-:Y:S01]  /*8a20*/  HMMA.16816.F32.BF16 R172, R16.reuse, R206, R160 ;  /* 0x000000ce10ac723c */ /* 0x040fe200000418a0 */
[----:B------:R-:W-:Y:S07]  /*8a30*/  LDSM.16.M88.4 R204, [R181+0x3800] ;  /* 0x00380000b5cc783b */ /* 0x000fee0000000200 */
[C---:B--2---:R-:W-:Y:S08]  /*8a40*/  HMMA.16816.F32.BF16 R196, R16.reuse, R144, R152 ;  /* 0x0000009010c4723c */ /* 0x044ff00000041898 */
[----:B------:R-:W-:Y:S01]  /*8a50*/  HMMA.16816.F32.BF16 R164, R16, R146, R140 ;  /* 0x0000009210a4723c */ /* 0x000fe2000004188c */
[----:B------:R-:W2:Y:S04]  /*8a60*/  LDSM.16.M88.4 R144, [R182+0x8800] ;  /* 0x00880000b690783b */ /* 0x000ea80000000200 */
[----:B------:R-:W2:Y:S03]  /*8a70*/  LDSM.16.M88.4 R140, [R182+0x9000] ;  /* 0x00900000b68c783b */ /* 0x000ea60000000200 */
[C---:B---3--:R-:W-:Y:S08]  /*8a80*/  HMMA.16816.F32.BF16 R152, R8.reuse, R138, R28 ;  /* 0x0000008a0898723c */ /* 0x048ff0000004181c */
[C---:B-1----:R-:W-:Y:S01]  /*8a90*/  HMMA.16816.F32.BF16 R28, R8.reuse, R192, R168 ;  /* 0x000000c0081c723c */ /* 0x042fe200000418a8 */
[----:B------:R-:W1:Y:S07]  /*8aa0*/  LDSM.16.M88.4 R168, [R182+0x9800] ;  /* 0x00980000b6a8783b */ /* 0x000e6e0000000200 */
[C---:B------:R-:W-:Y:S08]  /*8ab0*/  HMMA.16816.F32.BF16 R160, R8.reuse, R136, R32 ;  /* 0x0000008808a0723c */ /* 0x040ff00000041820 */
[C---:B------:R-:W-:Y:S01]  /*8ac0*/  HMMA.16816.F32.BF16 R136, R8.reuse, R148, R24 ;  /* 0x000000940888723c */ /* 0x040fe20000041818 */
[----:B------:R-:W-:Y:S07]  /*8ad0*/  LDSM.16.M88.4 R24, [R186+0x2000] ;  /* 0x00200000ba18783b */ /* 0x000fee0000000200 */
[C---:B------:R-:W-:Y:S01]  /*8ae0*/  HMMA.16816.F32.BF16 R16, R8.reuse, R194, R172 ;  /* 0x000000c20810723c */ /* 0x040fe200000418ac */
[----:B------:R-:W3:Y:S04]  /*8af0*/  LDSM.16.M88.4 R172, [R181+0x2000] ;  /* 0x00200000b5ac783b */ /* 0x000ee80000000200 */
[----:B------:R-:W-:Y:S03]  /*8b00*/  LDSM.16.M88.4 R192, [R176+0xa800] ;  /* 0x00a80000b0c0783b */ /* 0x000fe60000000200 */
[C---:B------:R-:W-:Y:S08]  /*8b10*/  HMMA.16816.F32.BF16 R32, R8.reuse, R150, R156 ;  /* 0x000000960820723c */ /* 0x040ff0000004189c */
[C---:B----4-:R-:W-:Y:S01]  /*8b20*/  HMMA.16816.F32.BF16 R156, R8.reuse, R200, R196 ;  /* 0x000000c8089c723c */ /* 0x050fe200000418c4 */
[----:B------:R-:W4:Y:S07]  /*8b30*/  LDSM.16.M88.4 R196, [R181+0x2800] ;  /* 0x00280000b5c4783b */ /* 0x000f2e0000000200 */
[----:B------:R-:W-:Y:S01]  /*8b40*/  HMMA.16816.F32.BF16 R8, R8, R202, R164 ;  /* 0x000000ca0808723c */ /* 0x000fe200000418a4 */
[----:B------:R-:W1:Y:S07]  /*8b50*/  LDSM.16.M88.4 R200, [R181+0x3000] ;  /* 0x00300000b5c8783b */ /* 0x000e6e0000000200 */
[C---:B------:R-:W-:Y:S08]  /*8b60*/  HMMA.16816.F32.BF16 R160, R4.reuse, R208, R160 ;  /* 0x000000d004a0723c */ /* 0x040ff000000418a0 */
[C---:B------:R-:W-:Y:S01]  /*8b70*/  HMMA.16816.F32.BF16 R152, R4.reuse, R210, R152 ;  /* 0x000000d20498723c */ /* 0x040fe20000041898 */
[----:B------:R-:W-:Y:S07]  /*8b80*/  LDSM.16.M88.4 R208, [R182+0xa000] ;  /* 0x00a00000b6d0783b */ /* 0x000fee0000000200 */
[C---:B--2---:R-:W-:Y:S01]  /*8b90*/  HMMA.16816.F32.BF16 R164, R4.reuse, R144, R136 ;  /* 0x0000009004a4723c */ /* 0x044fe20000041888 */
[----:B------:R-:W-:Y:S07]  /*8ba0*/  LDSM.16.M88.4 R136, [R176+0xa000] ;  /* 0x00a00000b088783b */ /* 0x000fee0000000200 */
[C---:B------:R-:W-:Y:S08]  /*8bb0*/  HMMA.16816.F32.BF16 R148, R4.reuse, R146, R32 ;  /* 0x000000920494723c */ /* 0x040ff00000041820 */
[C---:B------:R-:W-:Y:S08]  /*8bc0*/  HMMA.16816.F32.BF16 R144, R4.reuse, R140, R28 ;  /* 0x0000008c0490723c */ /* 0x040ff0000004181c */
[C---:B------:R-:W-:Y:S08]  /*8bd0*/  HMMA.16816.F32.BF16 R28, R4.reuse, R142, R16 ;  /* 0x0000008e041c723c */ /* 0x040ff00000041810 */
[C---:B-1----:R-:W-:Y:S01]  /*8be0*/  HMMA.16816.F32.BF16 R16, R4.reuse, R168, R156 ;  /* 0x000000a80410723c */ /* 0x042fe2000004189c */
[----:B------:R-:W-:Y:S07]  /*8bf0*/  LDSM.16.M88.4 R156, [R176+0xb000] ;  /* 0x00b00000b09c783b */ /* 0x000fee0000000200 */
[----:B------:R-:W-:Y:S01]  /*8c00*/  HMMA.16816.F32.BF16 R8, R4, R170, R8 ;  /* 0x000000aa0408723c */ /* 0x000fe20000041808 */
[----:B------:R-:W1:Y:S07]  /*8c10*/  LDSM.16.M88.4 R4, [R184+0x4000] ;  /* 0x00400000b804783b */ /* 0x000e6e0000000200 */
[C---:B---3--:R-:W-:Y:S08]  /*8c20*/  HMMA.16816.F32.BF16 R32, R24.reuse, R172, R160 ;  /* 0x000000ac1820723c */ /* 0x048ff000000418a0 */
[C---:B------:R-:W-:Y:S01]  /*8c30*/  HMMA.16816.F32.BF16 R140, R24.reuse, R174, R152 ;  /* 0x000000ae188c723c */ /* 0x040fe20000041898 */
[----:B------:R-:W2:Y:S07]  /*8c40*/  LDSM.16.M88.4 R172, [R176+0xb800] ;  /* 0x00b80000b0ac783b */ /* 0x000eae0000000200 */
[C---:B----4-:R-:W-:Y:S08]  /*8c50*/  HMMA.16816.F32.BF16 R168, R24.reuse, R196, R164 ;  /* 0x000000c418a8723c */ /* 0x050ff000000418a4 */
[C---:B------:R-:W-:Y:S01]  /*8c60*/  HMMA.16816.F32.BF16 R164, R24.reuse, R198, R148 ;  /* 0x000000c618a4723c */ /* 0x040fe20000041894 */
[----:B------:R-:W-:Y:S07]  /*8c70*/  LDSM.16.M88.4 R196, [R183+0x4000] ;  /* 0x00400000b7c4783b */ /* 0x000fee0000000200 */
[C---:B------:R-:W-:Y:S01]  /*8c80*/  HMMA.16816.F32.BF16 R148, R24.reuse, R204, R16 ;  /* 0x000000cc1894723c */ /* 0x040fe20000041810 */
[----:B------:R-:W3:Y:S07]  /*8c90*/  LDSM.16.M88.4 R16, [R185+0x4000] ;  /* 0x00400000b910783b */ /* 0x000eee0000000200 */
[C---:B------:R-:W-:Y:S08]  /*8ca0*/  HMMA.16816.F32.BF16 R152, R24.reuse, R202, R28 ;  /* 0x000000ca1898723c */ /* 0x040ff0000004181c */
[C---:B------:R-:W-:Y:S01]  /*8cb0*/  HMMA.16816.F32.BF16 R160, R24.reuse, R200, R144 ;  /* 0x000000c818a0723c */ /* 0x040fe20000041890 */
[----:B------:R-:W4:Y:S07]  /*8cc0*/  LDSM.16.M88.4 R200, [R183+0x4800] ;  /* 0x00480000b7c8783b */ /* 0x000f2e0000000200 */
[----:B------:R-:W-:Y:S01]  /*8cd0*/  HMMA.16816.F32.BF16 R28, R24, R206, R8 ;  /* 0x000000ce181c723c */ /* 0x000fe20000041808 */
[----:B------:R-:W3:Y:S04]  /*8ce0*/  LDSM.16.M88.4 R8, [R187+0x4000] ;  /* 0x00400000bb08783b */ /* 0x000ee80000000200 */
[----:B------:R-:W3:Y:S03]  /*8cf0*/  LDSM.16.M88.4 R204, [R183+0x5000] ;  /* 0x00500000b7cc783b */ /* 0x000ee60000000200 */
[C---:B-1----:R-:W-:Y:S08]  /*8d00*/  HMMA.16816.F32.BF16 R24, R4.reuse, R136, R32 ;  /* 0x000000880418723c */ /* 0x042ff00000041820 */
[C---:B------:R-:W-:Y:S08]  /*8d10*/  HMMA.16816.F32.BF16 R32, R4.reuse, R138, R140 ;  /* 0x0000008a0420723c */ /* 0x040ff0000004188c */
[C---:B--2---:R-:W-:Y:S08]  /*8d20*/  HMMA.16816.F32.BF16 R148, R4.reuse, R172, R148 ;  /* 0x000000ac0494723c */ /* 0x044ff00000041894 */
[C---:B------:R-:W-:Y:S01]  /*8d30*/  HMMA.16816.F32.BF16 R136, R4.reuse, R192, R168 ;  /* 0x000000c00488723c */ /* 0x040fe200000418a8 */
[----:B------:R-:W1:Y:S07]  /*8d40*/  LDSM.16.M88.4 R168, [R182+0xa800] ;  /* 0x00a80000b6a8783b */ /* 0x000e6e0000000200 */
[C---:B------:R-:W-:Y:S01]  /*8d50*/  HMMA.16816.F32.BF16 R144, R4.reuse, R194, R164 ;  /* 0x000000c20490723c */ /* 0x040fe200000418a4 */
[----:B------:R-:W-:Y:S07]  /*8d60*/  LDSM.16.M88.4 R192, [R181+0x4000] ;  /* 0x00400000b5c0783b */ /* 0x000fee0000000200 */
[----:B------:R-:W-:Y:S01]  /*8d70*/  HMMA.16816.F32.BF16 R164, R4, R174, R28 ;  /* 0x000000ae04a4723c */ /* 0x000fe2000004181c */
[----:B------:R-:W-:Y:S07]  /*8d80*/  LDSM.16.M88.4 R172, [R182+0xb000] ;  /* 0x00b00000b6ac783b */ /* 0x000fee0000000200 */
[C---:B---3--:R-:W-:Y:S08]  /*8d90*/  HMMA.16816.F32.BF16 R28, R16.reuse, R198, R32 ;  /* 0x000000c6101c723c */ /* 0x048ff00000041820 */
[----:B------:R-:W-:Y:S08]  /*8da0*/  HMMA.16816.F32.BF16 R24, R16, R196, R24 ;  /* 0x000000c41018723c */ /* 0x000ff00000041818 */
[C---:B------:R-:W-:Y:S08]  /*8db0*/  HMMA.16816.F32.BF16 R160, R4.reuse, R156, R160 ;  /* 0x0000009c04a0723c */ /* 0x040ff000000418a0 */
[----:B------:R-:W-:Y:S01]  /*8dc0*/  HMMA.16816.F32.BF16 R140, R4, R158, R152 ;  /* 0x0000009e048c723c */ /* 0x000fe20000041898 */
[----:B------:R-:W2:Y:S07]  /*8dd0*/  LDSM.16.M88.4 R4, [R186+0x4000] ;  /* 0x00400000ba04783b */ /* 0x000eae0000000200 */
[C---:B------:R-:W-:Y:S01]  /*8de0*/  HMMA.16816.F32.BF16 R152, R16.reuse, R212, R148 ;  /* 0x000000d41098723c */ /* 0x040fe20000041894 */
[----:B------:R-:W3:Y:S07]  /*8df0*/  LDSM.16.M88.4 R148, [R182+0xb800] ;  /* 0x00b80000b694783b */ /* 0x000eee0000000200 */
[----:B----4-:R-:W-:Y:S08]  /*8e00*/  HMMA.16816.F32.BF16 R32, R16, R200, R136 ;  /* 0x000000c81020723c */ /* 0x010ff00000041888 */
[----:B------:R-:W-:Y:S08]  /*8e10*/  HMMA.16816.F32.BF16 R28, R8, R210, R28 ;  /* 0x000000d2081c723c */ /* 0x000ff0000004181c */
[----:B------:R-:W-:Y:S08]  /*8e20*/  HMMA.16816.F32.BF16 R144, R16, R202, R144 ;  /* 0x000000ca1090723c */ /* 0x000ff00000041890 */
[----:B------:R-:W-:Y:S08]  /*8e30*/  HMMA.16816.F32.BF16 R24, R8, R208, R24 ;  /* 0x000000d00818723c */ /* 0x000ff00000041818 */
[----:B------:R-:W-:Y:S01]  /*8e40*/  HMMA.16816.F32.BF16 R156, R16, R204, R160 ;  /* 0x000000cc109c723c */ /* 0x000fe200000418a0 */
[----:B------:R-:W4:Y:S01]  /*8e50*/  LDSM.16.M88.4 R160, [R181+0x4800] ;  /* 0x00480000b5a0783b */ /* 0x000f220000000200 */
[----:B------:R-:W-:-:S05]  /*8e60*/  IMAD.SHL.U32 R242, R242, 0x2, RZ ;  /* 0x00000002f2f27824 */ /* 0x000fca00078e00ff */
[----:B------:R-:W-:Y:S01]  /*8e70*/  LOP3.LUT R242, R242, 0x6, RZ, 0xc0, !PT ;  /* 0x00000006f2f27812 */ /* 0x000fe200078ec0ff */
[----:B-1----:R-:W-:Y:S04]  /*8e80*/  HMMA.16816.F32.BF16 R32, R8, R168, R32 ;  /* 0x000000a80820723c */ /* 0x002fe80000041820 */
[----:B------:R-:W-:-:S04]  /*8e90*/  IMAD R0, R223, 0x40, R242 ;  /* 0x00000040df007824 */ /* 0x000fc800078e02f2 */
[----:B------:R-:W-:Y:S01]  /*8ea0*/  HMMA.16816.F32.BF16 R140, R16, R206, R140 ;  /* 0x000000ce108c723c */ /* 0x000fe2000004188c */
[----:B------:R-:W-:-:S07]  /*8eb0*/  IADD3 R2, R0, 0x8, RZ ;  /* 0x0000000800027810 */ /* 0x000fce0007ffe0ff */
[----:B------:R-:W-:Y:S01]  /*8ec0*/  HMMA.16816.F32.BF16 R136, R16, R214, R164 ;  /* 0x000000d61088723c */ /* 0x000fe200000418a4 */
[----:B------:R-:W-:-:S07]  /*8ed0*/  IADD3 R14, R0, 0x1, RZ ;  /* 0x00000001000e7810 */ /* 0x000fce0007ffe0ff */
[----:B--2---:R-:W-:Y:S01]  /*8ee0*/  HMMA.16816.F32.BF16 R28, R4, R194, R28 ;  /* 0x000000c2041c723c */ /* 0x004fe2000004181c */
[----:B------:R1:W-:Y:S07]  /*8ef0*/  I2F R17, R2 ;  /* 0x0000000200117306 */ /* 0x0003ee0000201400 */
[----:B------:R-:W-:Y:S08]  /*8f00*/  HMMA.16816.F32.BF16 R144, R8, R170, R144 ;  /* 0x000000aa0890723c */ /* 0x000ff00000041890 */
[----:B------:R-:W-:Y:S01]  /*8f10*/  HMMA.16816.F32.BF16 R168, R4, R192, R24 ;  /* 0x000000c004a8723c */ /* 0x000fe20000041818 */
[----:B------:R-:W2:Y:S07]  /*8f20*/  I2F R16, R14 ;  /* 0x0000000e00107306 */ /* 0x000eae0000201400 */
[----:B---3--:R-:W-:Y:S01]  /*8f30*/  HMMA.16816.F32.BF16 R164, R8, R148, R152 ;  /* 0x0000009408a4723c */ /* 0x008fe20000041898 */
[----:B------:R-:W3:Y:S01]  /*8f40*/  LDSM.16.M88.4 R152, [R181+0x5000] ;  /* 0x00500000b598783b */ /* 0x000ee20000000200 */
[----:B------:R-:W-:-:S02]  /*8f50*/  IADD3 R15, R0, 0x9, RZ ;  /* 0x00000009000f7810 */ /* 0x000fc40007ffe0ff */
[C---:B------:R-:W-:Y:S02]  /*8f60*/  ISETP.GE.AND P6, PT, R2.reuse, R21, PT ;  /* 0x000000150200720c */ /* 0x040fe40003fc6270 */
[----:B------:R-:W3:Y:S02]  /*8f70*/  I2F R22, R15 ;  /* 0x0000000f00167306 */ /* 0x000ee40000201400 */
[----:B------:R-:W-:Y:S01]  /*8f80*/  HMMA.16816.F32.BF16 R156, R8, R172, R156 ;  /* 0x000000ac089c723c */ /* 0x000fe2000004189c */
[----:B------:R-:W-:Y:S02]  /*8f90*/  ISETP.GE.AND P4, PT, R2, R20, PT ;  /* 0x000000140200720c */ /* 0x000fe40003f86270 */
[----:B-1----:R-:W-:-:S05]  /*8fa0*/  IADD3 R2, R0, 0x10, RZ ;  /* 0x0000001000027810 */ /* 0x002fca0007ffe0ff */
[----:B----4-:R-:W-:Y:S01]  /*8fb0*/  HMMA.16816.F32.BF16 R32, R4, R160, R32 ;  /* 0x000000a00420723c */ /* 0x010fe20000041820 */
[C---:B------:R-:W-:Y:S02]  /*8fc0*/  ISETP.GE.AND P5, PT, R14.reuse, R21, PT ;  /* 0x000000150e00720c */ /* 0x040fe40003fa6270 */
[----:B------:R-:W-:Y:S01]  /*8fd0*/  ISETP.GE.AND P0, PT, R14, R20, PT ;  /* 0x000000140e00720c */ /* 0x000fe20003f06270 */
[----:B--2---:R-:W-:-:S04]  /*8fe0*/  FFMA.FTZ R14, R16, R189, R169 ;  /* 0x000000bd100e7223 */ /* 0x004fc800000100a9 */
[C---:B------:R-:W-:Y:S01]  /*8ff0*/  HMMA.16816.F32.BF16 R172, R8.reuse, R174, R140 ;  /* 0x000000ae08ac723c */ /* 0x040fe2000004188c */
[----:B------:R-:W1:Y:S01]  /*9000*/  LDSM.16.M88.4 R140, [R181+0x5800] ;  /* 0x00580000b58c783b */ /* 0x000e620000000200 */
[----:B------:R2:W4:Y:S06]  /*9010*/  I2F R24, R2 ;  /* 0x0000000200187306 */ /* 0x00052c0000201400 */
[----:B------:R-:W-:Y:S01]  /*9020*/  HMMA.16816.F32.BF16 R148, R8, R150, R136 ;  /* 0x000000960894723c */ /* 0x000fe20000041888 */
[----:B------:R-:W-:Y:S01]  /*9030*/  FSEL R192, R14, -INF , !P5 ;  /* 0xff8000000ec07808 */ /* 0x000fe20006800000 */
[----:B------:R-:W-:Y:S01]  /*9040*/  IMAD.MOV.U32 R195, RZ, RZ, R243 ;  /* 0x000000ffffc37224 */ /* 0x000fe200078e00f3 */
[----:B------:R-:W-:-:S04]  /*9050*/  DEPBAR.LE SB0, 0x0 ;  /* 0x000080000000791a */ /* 0x000fc80000000000 */
[CC--:B------:R-:W-:Y:S02]  /*9060*/  FFMA.FTZ R11, R17.reuse, R189.reuse, R28 ;  /* 0x000000bd110b7223 */ /* 0x0c0fe4000001001c */
[-C--:B------:R-:W-:Y:S02]  /*9070*/  FFMA.FTZ R9, R17, R189.reuse, R30 ;  /* 0x000000bd11097223 */ /* 0x080fe4000001001e */
[----:B------:R-:W-:Y:S02]  /*9080*/  FFMA.FTZ R10, R16, R189, R171 ;  /* 0x000000bd100a7223 */ /* 0x000fe400000100ab */
[----:B------:R-:W-:Y:S01]  /*9090*/  HMMA.16816.F32.BF16 R16, R4, R162, R144 ;  /* 0x000000a20410723c */ /* 0x000fe20000041890 */
[----:B------:R-:W-:Y:S02]  /*90a0*/  FSEL R169, R11, -INF , !P6 ;  /* 0xff8000000ba97808 */ /* 0x000fe40007000000 */
[----:B------:R-:W-:Y:S02]  /*90b0*/  FSEL R171, R9, -INF , !P4 ;  /* 0xff80000009ab7808 */ /* 0x000fe40006000000 */
[C---:B------:R-:W-:Y:S01]  /*90c0*/  ISETP.GE.AND P6, PT, R2.reuse, R21, PT ;  /* 0x000000150200720c */ /* 0x040fe20003fc6270 */
[----:B------:R-:W-:Y:S01]  /*90d0*/  BAR.SYNC.DEFER_BLOCKING 0x0 ;  /* 0x0000000000007b1d */ /* 0x000fe20000010000 */
[----:B------:R-:W-:-:S02]  /*90e0*/  ISETP.GE.AND P4, PT, R2, R20, PT ;  /* 0x000000140200720c */ /* 0x000fc40003f86270 */
[C---:B------:R-:W-:Y:S02]  /*90f0*/  IADD3 R8, R0.reuse, 0x11, RZ ;  /* 0x0000001100087810 */ /* 0x040fe40007ffe0ff */
[----:B--2---:R-:W-:Y:S02]  /*9100*/  IADD3 R2, R0, 0x18, RZ ;  /* 0x0000001800027810 */ /* 0x004fe40007ffe0ff */
[----:B------:R2:W1:Y:S01]  /*9110*/  I2F R14, R8 ;  /* 0x00000008000e7306 */ /* 0x0004620000201400 */
[----:B------:R-:W-:Y:S01]  /*9120*/  FSEL R193, R10, -INF , !P0 ;  /* 0xff8000000ac17808 */ /* 0x000fe20004000000 */
[C---:B---3--:R-:W-:Y:S01]  /*9130*/  FFMA.FTZ R11, R22.reuse, R189, R29 ;  /* 0x000000bd160b7223 */ /* 0x048fe2000001001d */
[----:B------:R-:W-:Y:S01]  /*9140*/  ISETP.GE.AND P5, PT, R15, R21, PT ;  /* 0x000000150f00720c */ /* 0x000fe20003fa6270 */
[----:B------:R-:W-:-:S04]  /*9150*/  FFMA.FTZ R10, R22, R189, R31 ;  /* 0x000000bd160a7223 */ /* 0x000fc8000001001f */
[----:B------:R-:W3:Y:S01]  /*9160*/  I2F R23, R2 ;  /* 0x0000000200177306 */ /* 0x000ee20000201400 */
[----:B------:R-:W-:Y:S02]  /*9170*/  ISETP.GE.AND P0, PT, R15, R20, PT ;  /* 0x000000140f00720c */ /* 0x000fe40003f06270 */
[----:B------:R-:W-:Y:S01]  /*9180*/  IADD3 R9, R0, 0x19, RZ ;  /* 0x0000001900097810 */ /* 0x000fe20007ffe0ff */
[----:B------:R-:W-:Y:S01]  /*9190*/  HMMA.16816.F32.BF16 R136, R4, R152, R156 ;  /* 0x000000980488723c */ /* 0x000fe2000004189c */
[----:B------:R-:W-:Y:S01]  /*91a0*/  FSEL R160, R11, -INF , !P5 ;  /* 0xff8000000ba07808 */ /* 0x000fe20006800000 */
[-C--:B----4-:R-:W-:Y:S01]  /*91b0*/  FFMA.FTZ R11, R24, R189.reuse, R32 ;  /* 0x000000bd180b7223 */ /* 0x090fe20000010020 */
[----:B------:R-:W-:Y:S01]  /*91c0*/  FSEL R161, R10, -INF , !P0 ;  /* 0xff8000000aa17808 */ /* 0x000fe20004000000 */
[----:B------:R-:W4:Y:S01]  /*91d0*/  I2F R22, R9 ;  /* 0x0000000900167306 */ /* 0x000f220000201400 */
[----:B------:R-:W-:Y:S01]  /*91e0*/  FFMA.FTZ R10, R24, R189, R34 ;  /* 0x000000bd180a7223 */ /* 0x000fe20000010022 */
[----:B------:R-:W-:-:S02]  /*91f0*/  ISETP.GE.AND P5, PT, R8, R21, PT ;  /* 0x000000150800720c */ /* 0x000fc40003fa6270 */
[-C--:B------:R-:W-:Y:S02]  /*9200*/  ISETP.GE.AND P0, PT, R8, R20.reuse, PT ;  /* 0x000000140800720c */ /* 0x080fe40003f06270 */
[----:B--2---:R-:W-:Y:S02]  /*9210*/  IADD3 R8, R0, 0x20, RZ ;  /* 0x0000002000087810 */ /* 0x004fe40007ffe0ff */
[----:B------:R-:W-:Y:S02]  /*9220*/  FSEL R146, R11, -INF , !P6 ;  /* 0xff8000000b927808 */ /* 0x000fe40007000000 */
[----:B------:R-:W-:Y:S01]  /*9230*/  FSEL R157, R10, -INF , !P4 ;  /* 0xff8000000a9d7808 */ /* 0x000fe20006000000 */
[----:B-1----:R-:W-:Y:S01]  /*9240*/  FFMA.FTZ R15, R14, R189, R33 ;  /* 0x000000bd0e0f7223 */ /* 0x002fe20000010021 */
[C---:B------:R-:W-:Y:S01]  /*9250*/  ISETP.GE.AND P6, PT, R2.reuse, R21, PT ;  /* 0x000000150200720c */ /* 0x040fe20003fc6270 */
[-C--:B---3--:R-:W-:Y:S01]  /*9260*/  FFMA.FTZ R10, R23, R189.reuse, R16 ;  /* 0x000000bd170a7223 */ /* 0x088fe20000010010 */
[----:B------:R-:W-:Y:S01]  /*9270*/  ISETP.GE.AND P4, PT, R2, R20, PT ;  /* 0x000000140200720c */ /* 0x000fe20003f86270 */
[----:B------:R-:W-:Y:S01]  /*9280*/  FFMA.FTZ R14, R14, R189, R35 ;  /* 0x000000bd0e0e7223 */ /* 0x000fe20000010023 */
[----:B------:R-:W-:Y:S01]  /*9290*/  IADD3 R2, R0, 0x21, RZ ;  /* 0x0000002100027810 */ /* 0x000fe20007ffe0ff */
[----:B------:R-:W1:Y:S01]  /*92a0*/  I2F R30, R8 ;  /* 0x00000008001e7306 */ /* 0x000e620000201400 */
[----:B------:R-:W-:Y:S01]  /*92b0*/  HMMA.16816.F32.BF16 R32, R4, R154, R172 ;  /* 0x0000009a0420723c */ /* 0x000fe200000418ac */
[----:B------:R-:W-:-:S02]  /*92c0*/  FSEL R144, R10, -INF , !P6 ;  /* 0xff8000000a907808 */ /* 0x000fc40007000000 */
[----:B------:R-:W-:-:S04]  /*92d0*/  IADD3 R10, R0, 0x29, RZ ;  /* 0x00000029000a7810 */ /* 0x000fc80007ffe0ff */
[----:B------:R-:W2:Y:S01]  /*92e0*/  I2F R28, R2 ;  /* 0x00000002001c7306 */ /* 0x000ea20000201400 */
[----:B------:R-:W-:Y:S01]  /*92f0*/  FSEL R145, R15, -INF , !P5 ;  /* 0xff8000000f917808 */ /* 0x000fe20006800000 */
[-C--:B----4-:R-:W-:Y:S01]  /*9300*/  FFMA.FTZ R15, R22, R189.reuse, R17 ;  /* 0x000000bd160f7223 */ /* 0x090fe20000010011 */
[----:B------:R-:W-:Y:S01]  /*9310*/  FSEL R156, R14, -INF , !P0 ;  /* 0xff8000000e9c7808 */ /* 0x000fe20004000000 */
[----:B------:R-:W-:Y:S01]  /*9320*/  FFMA.FTZ R14, R22, R189, R19 ;  /* 0x000000bd160e7223 */ /* 0x000fe20000010013 */
[C---:B------:R-:W-:Y:S02]  /*9330*/  ISETP.GE.AND P5, PT, R9.reuse, R21, PT ;  /* 0x000000150900720c */ /* 0x040fe40003fa6270 */
[----:B------:R-:W-:Y:S01]  /*9340*/  ISETP.GE.AND P0, PT, R9, R20, PT ;  /* 0x000000140900720c */ /* 0x000fe20003f06270 */
[----:B------:R-:W-:Y:S01]  /*9350*/  FFMA.FTZ R9, R23, R189, R18 ;  /* 0x000000bd17097223 */ /* 0x000fe20000010012 */
[----:B------:R-:W3:Y:S01]  /*9360*/  I2F R22, R10 ;  /* 0x0000000a00167306 */ /* 0x000ee20000201400 */
[----:B------:R-:W-:Y:S01]  /*9370*/  IADD3 R11, R0, 0x28, RZ ;  /* 0x00000028000b7810 */ /* 0x000fe20007ffe0ff */
[----:B------:R-:W-:Y:S01]  /*9380*/  HMMA.16816.F32.BF16 R24, R4, R140, R164 ;  /* 0x0000008c0418723c */ /* 0x000fe200000418a4 */
[----:B------:R-:W-:-:S02]  /*9390*/  ISETP.GE.AND P6, PT, R8, R21, PT ;  /* 0x000000150800720c */ /* 0x000fc40003fc6270 */
[----:B------:R-:W-:Y:S02]  /*93a0*/  FSEL R152, R9, -INF , !P4 ;  /* 0xff80000009987808 */ /* 0x000fe40006000000 */
[-C--:B------:R-:W-:Y:S01]  /*93b0*/  ISETP.GE.AND P4, PT, R8, R20.reuse, PT ;  /* 0x000000140800720c */ /* 0x080fe20003f86270 */
[----:B------:R-:W4:Y:S01]  /*93c0*/  I2F R29, R11 ;  /* 0x0000000b001d7306 */ /* 0x000f220000201400 */
[-C--:B-1----:R-:W-:Y:S01]  /*93d0*/  FFMA.FTZ R8, R30, R189.reuse, R136 ;  /* 0x000000bd1e087223 */ /* 0x082fe20000010088 */
[----:B------:R-:W-:Y:S02]  /*93e0*/  IADD3 R9, R0, 0x30, RZ ;  /* 0x0000003000097810 */ /* 0x000fe40007ffe0ff */
[----:B------:R-:W-:Y:S01]  /*93f0*/  FSEL R117, R15, -INF , !P5 ;  /* 0xff8000000f757808 */ /* 0x000fe20006800000 */
[-C--:B--2---:R-:W-:Y:S01]  /*9400*/  FFMA.FTZ R15, R28, R189.reuse, R137 ;  /* 0x000000bd1c0f7223 */ /* 0x084fe20000010089 */
[----:B------:R-:W-:Y:S01]  /*9410*/  FSEL R147, R14, -INF , !P0 ;  /* 0xff8000000e937808 */ /* 0x000fe20004000000 */
[----:B------:R-:W-:Y:S01]  /*9420*/  FFMA.FTZ R14, R28, R189, R139 ;  /* 0x000000bd1c0e7223 */ /* 0x000fe2000001008b */
[C---:B------:R-:W-:Y:S01]  /*9430*/  ISETP.GE.AND P5, PT, R2.reuse, R21, PT ;  /* 0x000000150200720c */ /* 0x040fe20003fa6270 */
[----:B------:R-:W1:Y:S01]  /*9440*/  I2F R23, R9 ;  /* 0x0000000900177306 */ /* 0x000e620000201400 */
[----:B------:R-:W-:-:S02]  /*9450*/  ISETP.GE.AND P0, PT, R2, R20, PT ;  /* 0x000000140200720c */ /* 0x000fc40003f06270 */
[----:B------:R-:W-:Y:S02]  /*9460*/  FSEL R153, R8, -INF , !P6 ;  /* 0xff80000008997808 */ /* 0x000fe40007000000 */
[----:B------:R-:W-:Y:S01]  /*9470*/  IADD3 R8, R0, 0x31, RZ ;  /* 0x0000003100087810 */ /* 0x000fe20007ffe0ff */
[----:B------:R-:W-:Y:S01]  /*9480*/  HMMA.16816.F32.BF16 R16, R4, R142, R148 ;  /* 0x0000008e0410723c */ /* 0x000fe20000041894 */
[----:B------:R-:W-:Y:S02]  /*9490*/  FSEL R140, R15, -INF , !P5 ;  /* 0xff8000000f8c7808 */ /* 0x000fe40006800000 */
[----:B------:R-:W-:Y:S01]  /*94a0*/  FSEL R154, R14, -INF , !P0 ;  /* 0xff8000000e9a7808 */ /* 0x000fe20004000000 */
[----:B------:R-:W-:Y:S01]  /*94b0*/  FFMA.FTZ R2, R30, R189, R138 ;  /* 0x000000bd1e027223 */ /* 0x000fe2000001008a */
[C---:B------:R-:W-:Y:S02]  /*94c0*/  ISETP.GE.AND P5, PT, R10.reuse, R21, PT ;  /* 0x000000150a00720c */ /* 0x040fe40003fa6270 */
[----:B------:R-:W-:Y:S01]  /*94d0*/  ISETP.GE.AND P0, PT, R10, R20, PT ;  /* 0x000000140a00720c */ /* 0x000fe20003f06270 */
[CC--:B---3--:R-:W-:Y:S01]  /*94e0*/  FFMA.FTZ R5, R22.reuse, R189.reuse, R33 ;  /* 0x000000bd16057223 */ /* 0x0c8fe20000010021 */
[----:B------:R-:W2:Y:S01]  /*94f0*/  I2F R10, R8 ;  /* 0x00000008000a7306 */ /* 0x000ea20000201400 */
[-C--:B------:R-:W-:Y:S01]  /*9500*/  FFMA.FTZ R7, R22, R189.reuse, R35 ;  /* 0x000000bd16077223 */ /* 0x080fe20000010023 */
[----:B------:R-:W-:Y:S01]  /*9510*/  FSEL R155, R2, -INF , !P4 ;  /* 0xff800000029b7808 */ /* 0x000fe20006000000 */
[----:B----4-:R-:W-:Y:S01]  /*9520*/  FFMA.FTZ R4, R29, R189, R34 ;  /* 0x000000bd1d047223 */ /* 0x010fe20000010022 */
[----:B------:R-:W-:-:S02]  /*9530*/  FSEL R136, R5, -INF , !P5 ;  /* 0xff80000005887808 */ /* 0x000fc40006800000 */
[----:B------:R-:W-:Y:S01]  /*9540*/  FSEL R139, R7, -INF , !P0 ;  /* 0xff800000078b7808 */ /* 0x000fe20004000000 */
[----:B------:R-:W-:Y:S01]  /*9550*/  FFMA.FTZ R6, R29, R189, R32 ;  /* 0x000000bd1d067223 */ /* 0x000fe20000010020 */
[CC--:B------:R-:W-:Y:S02]  /*9560*/  ISETP.GE.AND P5, PT, R8.reuse, R21.reuse, PT ;  /* 0x000000150800720c */ /* 0x0c0fe40003fa6270 */
[-C--:B------:R-:W-:Y:S02]  /*9570*/  ISETP.GE.AND P0, PT, R8, R20.reuse, PT ;  /* 0x000000140800720c */ /* 0x080fe40003f06270 */
[C---:B------:R-:W-:Y:S01]  /*9580*/  ISETP.GE.AND P4, PT, R11.reuse, R20, PT ;  /* 0x000000140b00720c */ /* 0x040fe20003f86270 */
[----:B------:R3:W4:Y:S01]  /*9590*/  I2F R8, R0 ;  /* 0x0000000000087306 */ /* 0x0007220000201400 */
[----:B------:R-:W-:Y:S01]  /*95a0*/  ISETP.GE.AND P6, PT, R11, R21, PT ;  /* 0x000000150b00720c */ /* 0x000fe20003fc6270 */
[CC--:B-1----:R-:W-:Y:S01]  /*95b0*/  FFMA.FTZ R5, R23.reuse, R189.reuse, R24 ;  /* 0x000000bd17057223 */ /* 0x0c2fe20000010018 */
[----:B------:R-:W-:Y:S01]  /*95c0*/  FSEL R142, R4, -INF , !P4 ;  /* 0xff800000048e7808 */ /* 0x000fe20006000000 */
[----:B------:R-:W-:Y:S01]  /*95d0*/  FFMA.FTZ R4, R23, R189, R26 ;  /* 0x000000bd17047223 */ /* 0x000fe2000001001a */
[----:B------:R-:W-:-:S02]  /*95e0*/  IADD3 R2, R0, 0x38, RZ ;  /* 0x0000003800027810 */ /* 0x000fc40007ffe0ff */
[----:B------:R-:W-:Y:S02]  /*95f0*/  FSEL R137, R6, -INF , !P6 ;  /* 0xff80000006897808 */ /* 0x000fe40007000000 */
[C---:B------:R-:W-:Y:S02]  /*9600*/  ISETP.GE.AND P6, PT, R9.reuse, R21, PT ;  /* 0x000000150900720c */ /* 0x040fe40003fc6270 */
[----:B------:R-:W-:Y:S01]  /*9610*/  ISETP.GE.AND P4, PT, R9, R20, PT ;  /* 0x000000140900720c */ /* 0x000fe20003f86270 */
[----:B------:R-:W1:Y:S01]  /*9620*/  I2F R11, R2 ;  /* 0x00000002000b7306 */ /* 0x000e620000201400 */
[CC--:B--2---:R-:W-:Y:S01]  /*9630*/  FFMA.FTZ R7, R10.reuse, R189.reuse, R25 ;  /* 0x000000bd0a077223 */ /* 0x0c4fe20000010019 */
[----:B------:R-:W-:Y:S01]  /*9640*/  FSEL R35, R5, -INF , !P6 ;  /* 0xff80000005237808 */ /* 0x000fe20007000000 */
[----:B------:R-:W-:Y:S01]  /*9650*/  FFMA.FTZ R6, R10, R189, R27 ;  /* 0x000000bd0a067223 */ /* 0x000fe2000001001b */
[----:B------:R-:W-:Y:S02]  /*9660*/  FSEL R143, R4, -INF , !P4 ;  /* 0xff800000048f7808 */ /* 0x000fe40006000000 */
[----:B------:R-:W-:-:S02]  /*9670*/  ISETP.GE.AND P6, PT, R0, R21, PT ;  /* 0x000000150000720c */ /* 0x000fc40003fc6270 */
[C---:B------:R-:W-:Y:S02]  /*9680*/  ISETP.GE.AND P4, PT, R0.reuse, R20, PT ;  /* 0x000000140000720c */ /* 0x040fe40003f86270 */
[----:B---3--:R-:W-:Y:S02]  /*9690*/  IADD3 R0, R0, 0x39, RZ ;  /* 0x0000003900007810 */ /* 0x008fe40007ffe0ff */
[----:B------:R-:W-:Y:S02]  /*96a0*/  FSEL R34, R7, -INF , !P5 ;  /* 0xff80000007227808 */ /* 0x000fe40006800000 */
[----:B------:R-:W-:Y:S01]  /*96b0*/  FSEL R141, R6, -INF , !P0 ;  /* 0xff800000068d7808 */ /* 0x000fe20004000000 */
[----:B------:R-:W2:Y:S01]  /*96c0*/  I2F R7, R0 ;  /* 0x0000000000077306 */ /* 0x000ea20000201400 */
[----:B----4-:R-:W-:-:S05]  /*96d0*/  FFMA.FTZ R6, R8, R189, R168 ;  /* 0x000000bd08067223 */ /* 0x010fca00000100a8 */
[----:B------:R-:W-:Y:S02]  /*96e0*/  FSEL R27, R6, -INF , !P6 ;  /* 0xff800000061b7808 */ /* 0x000fe40007000000 */
[----:B------:R-:W-:Y:S01]  /*96f0*/  ISETP.GE.AND P6, PT, R195, 0x3, PT ;  /* 0x00000003c300780c */ /* 0x000fe20003fc6270 */
[C---:B-1----:R-:W-:Y:S01]  /*9700*/  FFMA.FTZ R5, R11.reuse, R189, R16 ;  /* 0x000000bd0b057223 */ /* 0x042fe20000010010 */
[C---:B------:R-:W-:Y:S01]  /*9710*/  ISETP.GE.AND P5, PT, R2.reuse, R21, PT ;  /* 0x000000150200720c */ /* 0x040fe20003fa6270 */
[-C--:B------:R-:W-:Y:S01]  /*9720*/  FFMA.FTZ R4, R11, R189.reuse, R18 ;  /* 0x000000bd0b047223 */ /* 0x080fe20000010012 */
[-C--:B------:R-:W-:Y:S02]  /*9730*/  ISETP.GE.AND P0, PT, R2, R20.reuse, PT ;  /* 0x000000140200720c */ /* 0x080fe40003f06270 */
[----:B------:R-:W-:Y:S02]  /*9740*/  FSEL R32, R5, -INF , !P5 ;  /* 0xff80000005207808 */ /* 0x000fe40006800000 */
[----:B------:R-:W-:Y:S01]  /*9750*/  FSEL R138, R4, -INF , !P0 ;  /* 0xff800000048a7808 */ /* 0x000fe20004000000 */
[----:B------:R-:W-:Y:S01]  /*9760*/  FFMA.FTZ R2, R8, R189, R170 ;  /* 0x000000bd08027223 */ /* 0x000fe200000100aa */
[C---:B------:R-:W-:Y:S01]  /*9770*/  ISETP.GE.AND P5, PT, R0.reuse, R21, PT ;  /* 0x000000150000720c */ /* 0x040fe20003fa6270 */
[CC--:B--2---:R-:W-:Y:S01]  /*9780*/  FFMA.FTZ R4, R7.reuse, R189.reuse, R17 ;  /* 0x000000bd07047223 */ /* 0x0c4fe20000010011 */
[----:B------:R-:W-:Y:S01]  /*9790*/  ISETP.GE.AND P0, PT, R0, R20, PT ;  /* 0x000000140000720c */ /* 0x000fe20003f06270 */
[----:B------:R-:W-:Y:S01]  /*97a0*/  FFMA.FTZ R0, R7, R189, R19 ;  /* 0x000000bd07007223 */ /* 0x000fe20000010013 */
[----:B------:R-:W-:-:S02]  /*97b0*/  FSEL R31, R2, -INF , !P4 ;  /* 0xff800000021f7808 */ /* 0x000fc40006000000 */
[----:B------:R-:W-:Y:S02]  /*97c0*/  FSEL R30, R4, -INF , !P5 ;  /* 0xff800000041e7808 */ /* 0x000fe40006800000 */
[----:B------:R-:W-:Y:S01]  /*97d0*/  FSEL R33, R0, -INF , !P0 ;  /* 0xff80000000217808 */ /* 0x000fe20004000000 */
[----:B------:R-:W-:Y:S05]  /*97e0*/  @!P6 BRA `(.L_x_599) ;  /* 0x000006f00000e947 */ /* 0x000fea0003800000 */
[----:B------:R-:W2:Y:S04]  /*97f0*/  LDL.64 R246, [R1+0x40] ;  /* 0x0000400001f67983 */ /* 0x000ea80000100a00 */
[----:B------:R-:W3:Y:S04]  /*9800*/  LDL.64 R238, [R1+0x50] ;  /* 0x0000500001ee7983 */ /* 0x000ee80000100a00 */
[----:B------:R-:W4:Y:S01]  /*9810*/  LDL R243, [R1+0x98] ;  /* 0x0000980001f37983 */ /* 0x000f220000100800 */
[----:B------:R-:W-:Y:S01]  /*9820*/  UMOV UR6, 0x6 ;  /* 0x0000000600067882 */ /* 0x000fe20000000000 */
[----:B------:R-:W-:Y:S01]  /*9830*/  IADD3 R4, R195, -0x3, RZ ;  /* 0xfffffffdc3047810 */ /* 0x000fe20007ffe0ff */
[----:B------:R-:W-:Y:S01]  /*9840*/  ULDC.64 UR4, c[0x0][0x198] ;  /* 0x0000660000047ab9 */ /* 0x000fe20000000a00 */
[----:B------:R-:W-:Y:S01]  /*9850*/  IMAD.MOV.U32 R242, RZ, RZ, c[0x0][0x198] ;  /* 0x00006600fff27624 */ /* 0x000fe200078e00ff */
[----:B------:R-:W-:Y:S01]  /*9860*/  USHF.L.U64.HI UR5, UR4, UR6, UR5 ;  /* 0x0000000604057299 */ /* 0x000fe20008010205 */
[----:B------:R-:W-:Y:S01]  /*9870*/  SHF.R.S32.HI R2, RZ, 0x1f, R4 ;  /* 0x0000001fff027819 */ /* 0x000fe20000011404 */
[----:B------:R-:W-:Y:S01]  /*9880*/  USHF.L.U32 UR4, UR4, 0x6, URZ ;  /* 0x0000000604047899 */ /* 0x000fe2000800063f */
[----:B------:R-:W-:Y:S01]  /*9890*/  IMAD.SHL.U32 R242, R242, 0x10, RZ ;  /* 0x00000010f2f27824 */ /* 0x000fe200078e00ff */
[----:B------:R1:W-:Y:S01]  /*98a0*/  @P3 STS.128 [R188+0x6000], RZ ;  /* 0x006000ffbc003388 */ /* 0x0003e20000000c00 */
[----:B------:R-:W-:Y:S01]  /*98b0*/  BSSY B0, `(.L_x_600) ;  /* 0x0000061000007945 */ /* 0x000fe20003800000 */
[----:B------:R-:W-:-:S04]  /*98c0*/  IMAD R0, R4, UR5, RZ ;  /* 0x0000000504007c24 */ /* 0x000fc8000f8e02ff */
[----:B------:R-:W-:Y:S02]  /*98d0*/  IMAD R0, R2, UR4, R0 ;  /* 0x0000000402007c24 */ /* 0x000fe4000f8e0200 */
[----:B--2---:R-:W-:Y:S02]  /*98e0*/  IMAD.MOV.U32 R7, RZ, RZ, R247 ;  /* 0x000000ffff077224 */ /* 0x004fe400078e00f7 */
[----:B---3--:R-:W-:-:S04]  /*98f0*/  IMAD.MOV.U32 R6, RZ, RZ, R238 ;  /* 0x000000ffff067224 */ /* 0x008fc800078e00ee */
[----:B------:R-:W-:-:S04]  /*9900*/  IMAD.WIDE.U32 R4, R4, UR4, R6 ;  /* 0x0000000404047c25 */ /* 0x000fc8000f8e0006 */
[----:B------:R-:W-:Y:S01]  /*9910*/  IMAD.IADD R0, R5, 0x1, R0 ;  /* 0x0000000105007824 */ /* 0x000fe200078e0200 */
[C---:B------:R-:W-:Y:S02]  /*9920*/  @!P3 LEA R6, P5, R4.reuse, c[0x0][0x168], 0x1 ;  /* 0x00005a000406ba11 */ /* 0x040fe400078a08ff */
        /* <DEDUP_REMOVED lines=10> */
[----:B----4-:R-:W-:Y:S01]  /*99d0*/  IMAD.X R4, R243, 0x1, R0, P5 ;  /* 0x00000001f3047824 */ /* 0x010fe200028e0600 */
[----:B------:R-:W-:Y:S01]  /*99e0*/  @!P3 LEA R10, P0, R2, c[0x0][0x168], 0x1 ;  /* 0x00005a00020aba11 */ /* 0x000fe200078008ff */
        /* <DEDUP_REMOVED lines=77> */
.L_x_601:
[----:B------:R-:W-:Y:S05]  /*9ec0*/  BSYNC B0 ;  /* 0x0000000000007941 */ /* 0x000fea0003800000 */
.L_x_600:
[----:B------:R-:W0:Y:S02]  /*9ed0*/  LDGDEPBAR ;  /* 0x00000000000079af */ /* 0x000e240000000000 */
.L_x_599:
[----:B------:R-:W2:Y:S04]  /*9ee0*/  LDL R0, [R1+0x18] ;  /* 0x0000180001007983 */ /* 0x000ea80000100800 */
[----:B------:R-:W3:Y:S04]  /*9ef0*/  LDL R2, [R1+0x28] ;  /* 0x0000280001027983 */ /* 0x000ee80000100800 */
[----:B------:R-:W4:Y:S04]  /*9f00*/  LDL R5, [R1+0x7c] ;  /* 0x00007c0001057983 */ /* 0x000f280000100800 */
[----:B-1----:R-:W5:Y:S04]  /*9f10*/  LDL R6, [R1+0x8c] ;  /* 0x00008c0001067983 */ /* 0x002f680000100800 */
[----:B------:R-:W5:Y:S01]  /*9f20*/  LDL R4, [R1+0xa0] ;  /* 0x0000a00001047983 */ /* 0x000f620000100800 */
[----:B------:R-:W-:-:S02]  /*9f30*/  FMNMX.FTZ R7, R3, R31, !PT ;  /* 0x0000001f03077209 */ /* 0x000fc40007810000 */
[C---:B------:R-:W-:Y:S02]  /*9f40*/  IADD3 R14, R191.reuse, -0x4498517b, RZ ;  /* 0xbb67ae85bf0e7810 */ /* 0x040fe40007ffe0ff */
[C---:B------:R-:W-:Y:S02]  /*9f50*/  IADD3 R228, R190.reuse, -0x61c88647, RZ ;  /* 0x9e3779b9bee47810 */ /* 0x040fe40007ffe0ff */
[C---:B------:R-:W-:Y:S02]  /*9f60*/  IADD3 R226, R190.reuse, 0x3c6ef372, RZ ;  /* 0x3c6ef372bee27810 */ /* 0x040fe40007ffe0ff */
[C---:B------:R-:W-:Y:S02]  /*9f70*/  IADD3 R230, R191.reuse, 0x76cf5d0a, RZ ;  /* 0x76cf5d0abfe67810 */ /* 0x040fe40007ffe0ff */
[----:B------:R-:W-:Y:S02]  /*9f80*/  IADD3 R232, R191, 0x32370b8f, RZ ;  /* 0x32370b8fbfe87810 */ /* 0x000fe40007ffe0ff */
[----:B------:R-:W-:-:S02]  /*9f90*/  IADD3 R225, R190, -0x255992d5, RZ ;  /* 0xdaa66d2bbee17810 */ /* 0x000fc40007ffe0ff */
[C---:B------:R-:W-:Y:S02]  /*9fa0*/  IADD3 R231, R190.reuse, 0x78dde6e4, RZ ;  /* 0x78dde6e4bee77810 */ /* 0x040fe40007ffe0ff */
[C---:B------:R-:W-:Y:S02]  /*9fb0*/  IADD3 R229, R191.reuse, -0x126145ec, RZ ;  /* 0xed9eba14bfe57810 */ /* 0x040fe40007ffe0ff */
[----:B------:R-:W-:Y:S02]  /*9fc0*/  IADD3 R227, R190, -0x4ab325aa, RZ ;  /* 0xb54cda56bee37810 */ /* 0x000fe40007ffe0ff */
[----:B------:R-:W-:Y:S01]  /*9fd0*/  IADD3 R238, R191, 0x646e171e, RZ ;  /* 0x646e171ebfee7810 */ /* 0x000fe20007ffe0ff */
[----:B--2---:R-:W-:Y:S01]  /*9fe0*/  IMAD.MOV.U32 R8, RZ, RZ, R0 ;  /* 0x000000ffff087224 */ /* 0x004fe200078e0000 */
[----:B------:R-:W-:-:S04]  /*9ff0*/  FMNMX.FTZ R0, R116, R27, !PT ;  /* 0x0000001b74007209 */ /* 0x000fc80007810000 */
[----:B------:R-:W-:Y:S01]  /*a000*/  FMNMX.FTZ R0, R192, R0, !PT ;  /* 0x00000000c0007209 */ /* 0x000fe20007810000 */
[----:B---3--:R-:W-:-:S03]  /*a010*/  IMAD.MOV.U32 R9, RZ, RZ, R2 ;  /* 0x000000ffff097224 */ /* 0x008fc600078e0002 */
[----:B------:R-:W-:Y:S01]  /*a020*/  FMNMX.FTZ R2, R169, R0, !PT ;  /* 0x00000000a9027209 */ /* 0x000fe20007810000 */
[----:B------:R-:W-:-:S03]  /*a030*/  IMAD.SHL.U32 R0, R223, 0x2, RZ ;  /* 0x00000002df007824 */ /* 0x000fc600078e00ff */
[----:B------:R-:W-:Y:S01]  /*a040*/  FMNMX.FTZ R2, R160, R2, !PT ;  /* 0x00000002a0027209 */ /* 0x000fe20007810000 */
[----:B----4-:R-:W-:-:S03]  /*a050*/  IMAD.WIDE.U32 R234, R5, -0x326172a9, RZ ;  /* 0xcd9e8d5705ea7825 */ /* 0x010fc600078e00ff */
[----:B------:R-:W-:Y:S01]  /*a060*/  FMNMX.FTZ R2, R146, R2, !PT ;  /* 0x0000000292027209 */ /* 0x000fe20007810000 */
[----:B------:R-:W-:Y:S01]  /*a070*/  IMAD.MOV.U32 R170, RZ, RZ, R8 ;  /* 0x000000ffffaa7224 */ /* 0x000fe200078e0008 */
[----:B------:R-:W-:Y:S02]  /*a080*/  FMNMX.FTZ R8, R193, R7, !PT ;  /* 0x00000007c1087209 */ /* 0x000fe40007810000 */
[C---:B------:R-:W-:Y:S02]  /*a090*/  LOP3.LUT R7, R0.reuse, R191, RZ, 0x3c, !PT ;  /* 0x000000bf00077212 */ /* 0x040fe400078e3cff */
[----:B------:R-:W-:Y:S02]  /*a0a0*/  IADD3 R0, R0, 0x1, RZ ;  /* 0x0000000100007810 */ /* 0x000fe40007ffe0ff */
[----:B------:R-:W-:Y:S01]  /*a0b0*/  FMNMX.FTZ R2, R145, R2, !PT ;  /* 0x0000000291027209 */ /* 0x000fe20007810000 */
[----:B-----5:R-:W-:Y:S01]  /*a0c0*/  IMAD.WIDE.U32 R4, R4, -0x2daee0ad, RZ ;  /* 0xd2511f5304047825 */ /* 0x020fe200078e00ff */
[----:B------:R-:W-:-:S02]  /*a0d0*/  LOP3.LUT R6, R235, R6, RZ, 0x3c, !PT ;  /* 0x00000006eb067212 */ /* 0x000fc400078e3cff */
[----:B------:R-:W-:Y:S02]  /*a0e0*/  LOP3.LUT R0, R0, R191, RZ, 0x3c, !PT ;  /* 0x000000bf00007212 */ /* 0x000fe400078e3cff */
[----:B------:R-:W-:Y:S01]  /*a0f0*/  FMNMX.FTZ R2, R144, R2, !PT ;  /* 0x0000000290027209 */ /* 0x000fe20007810000 */
[----:B------:R-:W-:Y:S01]  /*a100*/  IMAD.WIDE.U32 R148, R6, -0x2daee0ad, RZ ;  /* 0xd2511f5306947825 */ /* 0x000fe200078e00ff */
[----:B------:R-:W-:Y:S02]  /*a110*/  FMNMX.FTZ R8, R171, R8, !PT ;  /* 0x00000008ab087209 */ /* 0x000fe40007810000 */
[C---:B------:R-:W-:Y:S02]  /*a120*/  LOP3.LUT R6, R5.reuse, R7, RZ, 0x3c, !PT ;  /* 0x0000000705067212 */ /* 0x040fe400078e3cff */
[----:B------:R-:W-:Y:S02]  /*a130*/  LOP3.LUT R7, R5, R0, RZ, 0x3c, !PT ;  /* 0x0000000005077212 */ /* 0x000fe400078e3cff */
[----:B------:R-:W-:-:S02]  /*a140*/  FMNMX.FTZ R2, R117, R2, !PT ;  /* 0x0000000275027209 */ /* 0x000fc40007810000 */
[----:B------:R-:W-:Y:S02]  /*a150*/  FMNMX.FTZ R0, R161, R8, !PT ;  /* 0x00000008a1007209 */ /* 0x000fe40007810000 */
[----:B------:R-:W-:Y:S02]  /*a160*/  FMNMX.FTZ R2, R153, R2, !PT ;  /* 0x0000000299027209 */ /* 0x000fe40007810000 */
[----:B------:R-:W-:Y:S02]  /*a170*/  FMNMX.FTZ R0, R157, R0, !PT ;  /* 0x000000009d007209 */ /* 0x000fe40007810000 */
[----:B------:R-:W-:Y:S02]  /*a180*/  FMNMX.FTZ R2, R140, R2, !PT ;  /* 0x000000028c027209 */ /* 0x000fe40007810000 */
[----:B------:R-:W-:Y:S02]  /*a190*/  FMNMX.FTZ R0, R156, R0, !PT ;  /* 0x000000009c007209 */ /* 0x000fe40007810000 */
[----:B------:R-:W-:Y:S01]  /*a1a0*/  LOP3.LUT R14, R149, R4, R14, 0x96, !PT ;  /* 0x00000004950e7212 */ /* 0x000fe200078e960e */
[----:B------:R-:W-:Y:S01]  /*a1b0*/  IMAD.WIDE.U32 R4, R6, -0x326172a9, RZ ;  /* 0xcd9e8d5706047825 */ /* 0x000fe200078e00ff */
[----:B------:R-:W-:-:S02]  /*a1c0*/  FMNMX.FTZ R2, R137, R2, !PT ;  /* 0x0000000289027209 */ /* 0x000fc40007810000 */
[----:B------:R-:W-:Y:S02]  /*a1d0*/  FMNMX.FTZ R0, R152, R0, !PT ;  /* 0x0000000098007209 */ /* 0x000fe40007810000 */
[----:B------:R-:W-:Y:S02]  /*a1e0*/  FMNMX.FTZ R2, R136, R2, !PT ;  /* 0x0000000288027209 */ /* 0x000fe40007810000 */
[----:B------:R-:W-:Y:S02]  /*a1f0*/  LOP3.LUT R6, R5, R234, R228, 0x96, !PT ;  /* 0x000000ea05067212 */ /* 0x000fe400078e96e4 */
[----:B------:R-:W-:Y:S01]  /*a200*/  FMNMX.FTZ R0, R147, R0, !PT ;  /* 0x0000000093007209 */ /* 0x000fe20007810000 */
[----:B------:R-:W-:Y:S01]  /*a210*/  IMAD.WIDE.U32 R14, R14, -0x326172a9, RZ ;  /* 0xcd9e8d570e0e7825 */ /* 0x000fe200078e00ff */
[----:B------:R-:W-:Y:S02]  /*a220*/  FMNMX.FTZ R2, R35, R2, !PT ;  /* 0x0000000223027209 */ /* 0x000fe40007810000 */
[----:B------:R-:W-:Y:S01]  /*a230*/  FMNMX.FTZ R0, R155, R0, !PT ;  /* 0x000000009b007209 */ /* 0x000fe20007810000 */
[----:B------:R-:W-:Y:S01]  /*a240*/  IMAD.WIDE.U32 R118, R7, -0x326172a9, RZ ;  /* 0xcd9e8d5707767825 */ /* 0x000fe200078e00ff */
[----:B------:R-:W-:-:S03]  /*a250*/  FMNMX.FTZ R2, R34, R2, !PT ;  /* 0x0000000222027209 */ /* 0x000fc60007810000 */
[----:B------:R-:W-:Y:S01]  /*a260*/  IMAD.WIDE.U32 R6, R6, -0x2daee0ad, RZ ;  /* 0xd2511f5306067825 */ /* 0x000fe200078e00ff */
[----:B------:R-:W-:Y:S02]  /*a270*/  FMNMX.FTZ R0, R154, R0, !PT ;  /* 0x000000009a007209 */ /* 0x000fe40007810000 */
[----:B------:R-:W-:Y:S01]  /*a280*/  LOP3.LUT R10, R15, R4, R226, 0x96, !PT ;  /* 0x000000040f0a7212 */ /* 0x000fe200078e96e2 */
[----:B------:R-:W-:Y:S01]  /*a290*/  IMAD.MOV.U32 R167, RZ, RZ, R9 ;  /* 0x000000ffffa77224 */ /* 0x000fe200078e0009 */
[----:B------:R-:W-:Y:S02]  /*a2a0*/  LOP3.LUT R4, R119, R234, R228, 0x96, !PT ;  /* 0x000000ea77047212 */ /* 0x000fe400078e96e4 */
[----:B------:R-:W-:Y:S02]  /*a2b0*/  LOP3.LUT R16, R15, R118, R226, 0x96, !PT ;  /* 0x000000760f107212 */ /* 0x000fe400078e96e2 */
[----:B------:R-:W-:Y:S02]  /*a2c0*/  LOP3.LUT R9, R7, R148, R230, 0x96, !PT ;  /* 0x0000009407097212 */ /* 0x000fe400078e96e6 */
[----:B------:R-:W-:-:S02]  /*a2d0*/  FMNMX.FTZ R7, R32, R2, !PT ;  /* 0x0000000220077209 */ /* 0x000fc40007810000 */
[----:B------:R-:W-:Y:S01]  /*a2e0*/  FMNMX.FTZ R2, R142, R0, !PT ;  /* 0x000000008e027209 */ /* 0x000fe20007810000 */
[----:B------:R-:W-:Y:S01]  /*a2f0*/  IMAD.WIDE.U32 R4, R4, -0x2daee0ad, RZ ;  /* 0xd2511f5304047825 */ /* 0x000fe200078e00ff */
[----:B------:R-:W-:Y:S02]  /*a300*/  FMNMX.FTZ R0, R30, R7, !PT ;  /* 0x000000071e007209 */ /* 0x000fe40007810000 */
[----:B------:R-:W-:Y:S01]  /*a310*/  FMNMX.FTZ R2, R139, R2, !PT ;  /* 0x000000028b027209 */ /* 0x000fe20007810000 */
[----:B------:R-:W-:Y:S01]  /*a320*/  IMAD.WIDE.U32 R16, R16, -0x2daee0ad, RZ ;  /* 0xd2511f5310107825 */ /* 0x000fe200078e00ff */
[----:B------:R-:W-:Y:S02]  /*a330*/  LOP3.LUT R8, R5, R148, R230, 0x96, !PT ;  /* 0x0000009405087212 */ /* 0x000fe400078e96e6 */
[----:B------:R-:W-:Y:S01]  /*a340*/  FMNMX.FTZ R2, R143, R2, !PT ;  /* 0x000000028f027209 */ /* 0x000fe20007810000 */
[----:B------:R-:W-:Y:S01]  /*a350*/  IMAD.WIDE.U32 R10, R10, -0x2daee0ad, RZ ;  /* 0xd2511f530a0a7825 */ /* 0x000fe200078e00ff */
[----:B------:R-:W-:Y:S01]  /*a360*/  LOP3.LUT R18, R17, R4, R232, 0x96, !PT ;  /* 0x0000000411127212 */ /* 0x000fe200078e96e8 */
[----:B------:R-:W1:Y:S02]  /*a370*/  SHFL.BFLY PT, R24, R0, 0x2, 0x1f ;  /* 0x0c401f0000187f89 */ /* 0x000e6400000e0000 */
[----:B------:R-:W-:Y:S01]  /*a380*/  IMAD.WIDE.U32 R4, R9, -0x326172a9, RZ ;  /* 0xcd9e8d5709047825 */ /* 0x000fe200078e00ff */
[----:B------:R-:W-:-:S02]  /*a390*/  FMNMX.FTZ R17, R141, R2, !PT ;  /* 0x000000028d117209 */ /* 0x000fc40007810000 */
[----:B------:R-:W-:Y:S01]  /*a3a0*/  LOP3.LUT R6, R11, R6, R232, 0x96, !PT ;  /* 0x000000060b067212 */ /* 0x000fe200078e96e8 */
[----:B------:R-:W-:Y:S01]  /*a3b0*/  IMAD.WIDE.U32 R8, R8, -0x326172a9, RZ ;  /* 0xcd9e8d5708087825 */ /* 0x000fe200078e00ff */
[----:B------:R-:W-:-:S03]  /*a3c0*/  LOP3.LUT R11, R5, R14, R225, 0x96, !PT ;  /* 0x0000000e050b7212 */ /* 0x000fc600078e96e1 */
[----:B------:R-:W-:Y:S01]  /*a3d0*/  IMAD.WIDE.U32 R18, R18, -0x326172a9, RZ ;  /* 0xcd9e8d5712127825 */ /* 0x000fe200078e00ff */
[----:B------:R-:W-:Y:S02]  /*a3e0*/  FMNMX.FTZ R17, R138, R17, !PT ;  /* 0x000000118a117209 */ /* 0x000fe40007810000 */
[----:B------:R-:W-:Y:S02]  /*a3f0*/  LOP3.LUT R2, R9, R14, R225, 0x96, !PT ;  /* 0x0000000e09027212 */ /* 0x000fe400078e96e1 */
[----:B------:R-:W-:Y:S01]  /*a400*/  LOP3.LUT R22, R19, R8, R231, 0x96, !PT ;  /* 0x0000000813167212 */ /* 0x000fe200078e96e7 */
[----:B------:R-:W-:Y:S01]  /*a410*/  IMAD.WIDE.U32 R8, R11, -0x2daee0ad, RZ ;  /* 0xd2511f530b087825 */ /* 0x000fe200078e00ff */
[----:B------:R-:W-:-:S03]  /*a420*/  FMNMX.FTZ R17, R33, R17, !PT ;  /* 0x0000001121117209 */ /* 0x000fc60007810000 */
[----:B------:R-:W-:Y:S01]  /*a430*/  IMAD.WIDE.U32 R6, R6, -0x326172a9, RZ ;  /* 0xcd9e8d5706067825 */ /* 0x000fe200078e00ff */
[----:B------:R-:W-:Y:S02]  /*a440*/  LOP3.LUT R10, R9, R10, R229, 0x96, !PT ;  /* 0x0000000a090a7212 */ /* 0x000fe400078e96e5 */
[----:B------:R-:W2:Y:S02]  /*a450*/  SHFL.BFLY PT, R9, R17, 0x2, 0x1f ;  /* 0x0c401f0011097f89 */ /* 0x000ea400000e0000 */
[----:B------:R-:W-:Y:S01]  /*a460*/  LOP3.LUT R20, R7, R4, R231, 0x96, !PT ;  /* 0x0000000407147212 */ /* 0x000fe200078e96e7 */
[----:B------:R-:W-:Y:S01]  /*a470*/  IMAD.WIDE.U32 R22, R22, -0x2daee0ad, RZ ;  /* 0xd2511f5316167825 */ /* 0x000fe200078e00ff */
[----:B------:R-:W-:Y:S02]  /*a480*/  LOP3.LUT R162, R5, R14, R225, 0x96, !PT ;  /* 0x0000000e05a27212 */ /* 0x000fe400078e96e1 */
[----:B------:R-:W-:Y:S01]  /*a490*/  LOP3.LUT R149, R7, R4, R231, 0x96, !PT ;  /* 0x0000000407957212 */ /* 0x000fe200078e96e7 */
[----:B------:R-:W-:-:S04]  /*a4a0*/  IMAD.WIDE.U32 R20, R20, -0x2daee0ad, RZ ;  /* 0xd2511f5314147825 */ /* 0x000fc800078e00ff */
[----:B------:R-:W-:Y:S01]  /*a4b0*/  IMAD.WIDE.U32 R4, R2, -0x2daee0ad, RZ ;  /* 0xd2511f5302047825 */ /* 0x000fe200078e00ff */
[----:B-1----:R-:W-:Y:S02]  /*a4c0*/  FMNMX.FTZ R2, R0, R24, !PT ;  /* 0x0000001800027209 */ /* 0x002fe40007810000 */
[--C-:B------:R-:W-:Y:S02]  /*a4d0*/  LOP3.LUT R8, R21, R8, R167.reuse, 0x96, !PT ;  /* 0x0000000815087212 */ /* 0x100fe400078e96a7 */
[----:B------:R-:W-:Y:S01]  /*a4e0*/  LOP3.LUT R0, R23, R4, R167, 0x96, !PT ;  /* 0x0000000417007212 */ /* 0x000fe200078e96a7 */
[----:B------:R-:W-:Y:S01]  /*a4f0*/  IMAD.WIDE.U32 R10, R10, -0x326172a9, RZ ;  /* 0xcd9e8d570a0a7825 */ /* 0x000fe200078e00ff */
[----:B------:R-:W1:Y:S01]  /*a500*/  SHFL.BFLY PT, R23, R2, 0x1, 0x1f ;  /* 0x0c201f0002177f89 */ /* 0x000e6200000e0000 */
[----:B------:R-:W-:Y:S02]  /*a510*/  LOP3.LUT R7, R5, R16, R229, 0x96, !PT ;  /* 0x0000001005077212 */ /* 0x000fe400078e96e5 */
[----:B------:R-:W-:Y:S01]  /*a520*/  IMAD.WIDE.U32 R4, R8, -0x326172a9, RZ ;  /* 0xcd9e8d5708047825 */ /* 0x000fe200078e00ff */
[----:B------:R-:W-:-:S02]  /*a530*/  LOP3.LUT R21, R11, R6, R170, 0x96, !PT ;  /* 0x000000060b157212 */ /* 0x000fc400078e96aa */
[----:B------:R-:W-:Y:S02]  /*a540*/  LOP3.LUT R163, R11, R6, R170, 0x96, !PT ;  /* 0x000000060ba37212 */ /* 0x000fe400078e96aa */
[C---:B------:R-:W-:Y:S02]  /*a550*/  LOP3.LUT R19, R4.reuse, 0xff, RZ, 0xc0, !PT ;  /* 0x000000ff04137812 */ /* 0x040fe400078ec0ff */
[----:B------:R-:W-:Y:S02]  /*a560*/  LOP3.LUT R24, R4, 0xffff, RZ, 0xc0, !PT ;  /* 0x0000ffff04187812 */ /* 0x000fe400078ec0ff */
[--C-:B------:R-:W-:Y:S02]  /*a570*/  SHF.R.U32.HI R25, RZ, 0x10, R4.reuse ;  /* 0x00000010ff197819 */ /* 0x100fe40000011604 */
[----:B------:R-:W-:Y:S02]  /*a580*/  SHF.R.U32.HI R16, RZ, 0x18, R4 ;  /* 0x00000018ff107819 */ /* 0x000fe40000011604 */
[----:B------:R-:W-:Y:S01]  /*a590*/  LOP3.LUT R11, R5, R10, R227, 0x96, !PT ;  /* 0x0000000a050b7212 */ /* 0x000fe200078e96e3 */
[----:B------:R-:W-:Y:S01]  /*a5a0*/  IMAD.WIDE.U32 R4, R0, -0x326172a9, RZ ;  /* 0xcd9e8d5700047825 */ /* 0x000fe200078e00ff */
[----:B--2---:R-:W-:-:S05]  /*a5b0*/  FMNMX.FTZ R0, R17, R9, !PT ;  /* 0x0000000911007209 */ /* 0x004fca0007810000 */
[----:B------:R-:W2:Y:S01]  /*a5c0*/  SHFL.BFLY PT, R8, R0, 0x1, 0x1f ;  /* 0x0c201f0000087f89 */ /* 0x000ea200000e0000 */
[----:B-1----:R-:W-:-:S04]  /*a5d0*/  FMNMX.FTZ R197, R2, R23, !PT ;  /* 0x0000001702c57209 */ /* 0x002fc80007810000 */
[C---:B------:R-:W-:Y:S01]  /*a5e0*/  FSETP.NEU.FTZ.AND P0, PT, R197.reuse, -INF , PT ;  /* 0xff800000c500780b */ /* 0x040fe20003f1d000 */
[----:B------:R-:W-:-:S05]  /*a5f0*/  FMUL.FTZ R2, R197, c[0x0][0x23c] ;  /* 0x00008f00c5027a20 */ /* 0x000fca0000410000 */
[----:B------:R-:W-:Y:S01]  /*a600*/  FSEL R2, R2, RZ, P0 ;  /* 0x000000ff02027208 */ /* 0x000fe20000000000 */
[----:B------:R-:W-:Y:S01]  /*a610*/  IMAD.WIDE.U32 R6, R7, -0x326172a9, RZ ;  /* 0xcd9e8d5707067825 */ /* 0x000fe200078e00ff */
[C---:B------:R-:W-:Y:S02]  /*a620*/  LOP3.LUT R9, R4.reuse, 0xff, RZ, 0xc0, !PT ;  /* 0x000000ff04097812 */ /* 0x040fe400078ec0ff */
[----:B------:R-:W-:Y:S02]  /*a630*/  LOP3.LUT R29, R4, 0xffff, RZ, 0xc0, !PT ;  /* 0x0000ffff041d7812 */ /* 0x000fe400078ec0ff */
[----:B--2---:R-:W-:Y:S01]  /*a640*/  FMNMX.FTZ R174, R0, R8, !PT ;  /* 0x0000000800ae7209 */ /* 0x004fe20007810000 */
[----:B------:R-:W-:Y:S01]  /*a650*/  FFMA.FTZ R0, R160, c[0x0][0x23c], -R2 ;  /* 0x00008f00a0007a23 */ /* 0x000fe20000010802 */
[----:B------:R-:W-:-:S03]  /*a660*/  LOP3.LUT R28, R7, R18, R170, 0x96, !PT ;  /* 0x00000012071c7212 */ /* 0x000fc600078e96aa */
[----:B------:R1:W-:Y:S01]  /*a670*/  MUFU.EX2 R164, R0 ;  /* 0x0000000000a47308 */ /* 0x0003e20000000800 */
[----:B------:R-:W-:Y:S02]  /*a680*/  FSETP.NEU.FTZ.AND P1, PT, R174, -INF , PT ;  /* 0xff800000ae00780b */ /* 0x000fe40003f3d000 */
[----:B------:R-:W-:Y:S02]  /*a690*/  LOP3.LUT R7, R5, R6, R227, 0x96, !PT ;  /* 0x0000000605077212 */ /* 0x000fe400078e96e3 */
[--C-:B------:R-:W-:Y:S02]  /*a6a0*/  SHF.R.U32.HI R26, RZ, 0x10, R4.reuse ;  /* 0x00000010ff1a7819 */ /* 0x100fe40000011604 */
[----:B------:R-:W-:Y:S01]  /*a6b0*/  SHF.R.U32.HI R17, RZ, 0x18, R4 ;  /* 0x00000018ff117819 */ /* 0x000fe20000011604 */
[----:B------:R-:W-:-:S04]  /*a6c0*/  IMAD.WIDE.U32 R4, R21, -0x2daee0ad, RZ ;  /* 0xd2511f5315047825 */ /* 0x000fc800078e00ff */
[----:B-1----:R-:W-:Y:S01]  /*a6d0*/  FMUL.FTZ R0, R174, c[0x0][0x23c] ;  /* 0x00008f00ae007a20 */ /* 0x002fe20000410000 */
[----:B------:R-:W-:-:S04]  /*a6e0*/  ISETP.GE.U32.AND P4, PT, R251, R19, PT ;  /* 0x00000013fb00720c */ /* 0x000fc80003f86070 */
[----:B------:R-:W-:Y:S02]  /*a6f0*/  FSEL R0, R0, RZ, P1 ;  /* 0x000000ff00007208 */ /* 0x000fe40000800000 */
[----:B------:R-:W-:Y:S02]  /*a700*/  ISETP.GE.U32.AND P5, PT, R251, R16, PT ;  /* 0x00000010fb00720c */ /* 0x000fe40003fa6070 */
[----:B------:R-:W-:Y:S02]  /*a710*/  LOP3.LUT R6, R5, R20, R238, 0x96, !PT ;  /* 0x0000001405067212 */ /* 0x000fe400078e96ee */
[C---:B------:R-:W-:Y:S01]  /*a720*/  LOP3.LUT R19, R4.reuse, 0xffff, RZ, 0xc0, !PT ;  /* 0x0000ffff04137812 */ /* 0x040fe200078ec0ff */
[----:B------:R-:W-:Y:S01]  /*a730*/  FFMA.FTZ R5, R171, c[0x0][0x23c], -R0 ;  /* 0x00008f00ab057a23 */ /* 0x000fe20000010800 */
[----:B------:R-:W-:Y:S02]  /*a740*/  LOP3.LUT R16, R4, 0xff, RZ, 0xc0, !PT ;  /* 0x000000ff04107812 */ /* 0x000fe400078ec0ff */
[----:B------:R-:W-:-:S02]  /*a750*/  SHF.R.U32.HI R20, RZ, 0x10, R4 ;  /* 0x00000010ff147819 */ /* 0x000fc40000011604 */
[----:B------:R-:W-:Y:S01]  /*a760*/  SHF.R.U32.HI R18, RZ, 0x18, R4 ;  /* 0x00000018ff127819 */ /* 0x000fe20000011604 */
[----:B------:R-:W-:Y:S01]  /*a770*/  FFMA.FTZ R4, R169, c[0x0][0x23c], -R2 ;  /* 0x00008f00a9047a23 */ /* 0x000fe20000010802 */
[----:B------:R1:W2:Y:S08]  /*a780*/  MUFU.EX2 R165, R5 ;  /* 0x0000000500a57308 */ /* 0x0002b00000000800 */
[----:B------:R3:W4:Y:S01]  /*a790*/  MUFU.EX2 R233, R4 ;  /* 0x0000000400e97308 */ /* 0x0007220000000800 */
[----:B-1----:R-:W-:Y:S01]  /*a7a0*/  FFMA.FTZ R5, R161, c[0x0][0x23c], -R0 ;  /* 0x00008f00a1057a23 */ /* 0x002fe20000010800 */
[----:B---3--:R-:W-:-:S04]  /*a7b0*/  SHF.R.U32.HI R4, RZ, 0x8, R24 ;  /* 0x00000008ff047819 */ /* 0x008fc80000011618 */
[----:B------:R-:W-:Y:S01]  /*a7c0*/  LOP3.LUT R4, R4, 0xffff, RZ, 0xc0, !PT ;  /* 0x0000ffff04047812 */ /* 0x000fe200078ec0ff */
[----:B--2---:R-:W-:Y:S02]  /*a7d0*/  IMAD.MOV.U32 R161, RZ, RZ, R165 ;  /* 0x000000ffffa17224 */ /* 0x004fe400078e00a5 */
[----:B------:R-:W1:Y:S01]  /*a7e0*/  MUFU.EX2 R165, R5 ;  /* 0x0000000500a57308 */ /* 0x000e620000000800 */
[----:B------:R-:W-:Y:S02]  /*a7f0*/  ISETP.GE.U32.AND P2, PT, R251, R4, PT ;  /* 0x00000004fb00720c */ /* 0x000fe40003f46070 */
[----:B----4-:R-:W-:-:S04]  /*a800*/  F2FP.BF16.PACK_AB R4, R164, R233 ;  /* 0x000000e9a404723e */ /* 0x010fc800000010ff */
[C---:B------:R-:W-:Y:S02]  /*a810*/  PRMT R222, R4.reuse, 0x7610, R222 ;  /* 0x0000761004de7816 */ /* 0x040fe400000000de */
[----:B------:R-:W-:-:S03]  /*a820*/  PRMT R221, R4, 0x7632, R221 ;  /* 0x0000763204dd7816 */ /* 0x000fc600000000dd */
[----:B------:R-:W-:Y:S01]  /*a830*/  @!P4 HFMA2.BF16_V2 R151, -RZ.H0_H0, RZ.H0_H0, -R222.H0_H0 ;  /* 0x200000ffff97c231 */ /* 0x000fe200003409de */
[----:B------:R-:W-:Y:S02]  /*a840*/  LOP3.LUT R4, R25, 0xff, RZ, 0xc0, !PT ;  /* 0x000000ff19047812 */ /* 0x000fe400078ec0ff */
[----:B------:R-:W-:Y:S02]  /*a850*/  PRMT R160, R222, 0x5410, R221 ;  /* 0x00005410dea07816 */ /* 0x000fe400000000dd */
[----:B------:R-:W-:Y:S02]  /*a860*/  @!P4 PRMT R222, R151, 0x5410, RZ ;  /* 0x0000541097dec816 */ /* 0x000fe400000000ff */
[----:B------:R-:W-:Y:S02]  /*a870*/  ISETP.GE.U32.AND P4, PT, R251, R4, PT ;  /* 0x00000004fb00720c */ /* 0x000fe40003f86070 */
[----:B-1----:R-:W-:Y:S01]  /*a880*/  F2FP.BF16.PACK_AB R4, R165, R161 ;  /* 0x000000a1a504723e */ /* 0x002fe200000010ff */
[----:B------:R-:W-:-:S03]  /*a890*/  FFMA.FTZ R5, R146, c[0x0][0x23c], -R2 ;  /* 0x00008f0092057a23 */ /* 0x000fc60000010802 */
[C---:B------:R-:W-:Y:S02]  /*a8a0*/  PRMT R220, R4.reuse, 0x7610, R220 ;  /* 0x0000761004dc7816 */ /* 0x040fe400000000dc */
[----:B------:R-:W-:Y:S01]  /*a8b0*/  PRMT R219, R4, 0x7632, R219 ;  /* 0x0000763204db7816 */ /* 0x000fe200000000db */
[----:B------:R-:W-:Y:S01]  /*a8c0*/  FFMA.FTZ R4, R145, c[0x0][0x23c], -R2 ;  /* 0x00008f0091047a23 */ /* 0x000fe20000010802 */
[----:B------:R1:W-:Y:S01]  /*a8d0*/  MUFU.EX2 R247, R5 ;  /* 0x0000000500f77308 */ /* 0x0003e20000000800 */
[----:B------:R-:W-:-:S07]  /*a8e0*/  @!P2 HFMA2.BF16_V2 R150, -RZ.H0_H0, RZ.H0_H0, -R221.H0_H0 ;  /* 0x200000ffff96a231 */ /* 0x000fce00003409dd */
[----:B------:R2:W3:Y:S01]  /*a8f0*/  MUFU.EX2 R168, R4 ;  /* 0x0000000400a87308 */ /* 0x0004e20000000800 */
[----:B------:R-:W-:Y:S01]  /*a900*/  @!P4 HFMA2.BF16_V2 R145, -RZ.H0_H0, RZ.H0_H0, -R220.H0_H0 ;  /* 0x200000ffff91c231 */ /* 0x000fe200003409dc */
[----:B------:R-:W-:Y:S01]  /*a910*/  @!P2 PRMT R221, R150, 0x5410, RZ ;  /* 0x0000541096dda816 */ /* 0x000fe200000000ff */
[----:B------:R-:W-:Y:S01]  /*a920*/  @!P5 HFMA2.BF16_V2 R146, -RZ.H0_H0, RZ.H0_H0, -R219.H0_H0 ;  /* 0x200000ffff92d231 */ /* 0x000fe200003409db */
[----:B------:R-:W-:Y:S02]  /*a930*/  PRMT R150, R220, 0x5410, R219 ;  /* 0x00005410dc967816 */ /* 0x000fe400000000db */
[C---:B-1----:R-:W-:Y:S02]  /*a940*/  LOP3.LUT R5, R6.reuse, 0xff, RZ, 0xc0, !PT ;  /* 0x000000ff06057812 */ /* 0x042fe400078ec0ff */
[----:B--2---:R-:W-:-:S04]  /*a950*/  LOP3.LUT R4, R6, 0xffff, RZ, 0xc0, !PT ;  /* 0x0000ffff06047812 */ /* 0x004fc800078ec0ff */
[----:B------:R-:W-:Y:S02]  /*a960*/  SHF.R.U32.HI R4, RZ, 0x8, R4 ;  /* 0x00000008ff047819 */ /* 0x000fe40000011604 */
[----:B------:R-:W-:Y:S02]  /*a970*/  @!P4 PRMT R220, R145, 0x5410, RZ ;  /* 0x0000541091dcc816 */ /* 0x000fe400000000ff */
[----:B------:R-:W-:Y:S02]  /*a980*/  LOP3.LUT R4, R4, 0xffff, RZ, 0xc0, !PT ;  /* 0x0000ffff04047812 */ /* 0x000fe400078ec0ff */
[C---:B------:R-:W-:Y:S02]  /*a990*/  ISETP.GE.U32.AND P4, PT, R251.reuse, R5, PT ;  /* 0x00000005fb00720c */ /* 0x040fe40003f86070 */
[----:B------:R-:W-:Y:S02]  /*a9a0*/  @!P5 PRMT R219, R146, 0x5410, RZ ;  /* 0x0000541092dbd816 */ /* 0x000fe400000000ff */
[----:B------:R-:W-:Y:S01]  /*a9b0*/  ISETP.GE.U32.AND P5, PT, R251, R4, PT ;  /* 0x00000004fb00720c */ /* 0x000fe20003fa6070 */
[--C-:B------:R-:W-:Y:S01]  /*a9c0*/  FFMA.FTZ R4, R157, c[0x0][0x23c], -R0.reuse ;  /* 0x00008f009d047a23 */ /* 0x100fe20000010800 */
[----:B---3--:R-:W-:Y:S01]  /*a9d0*/  F2FP.BF16.PACK_AB R8, R168, R247 ;  /* 0x000000f7a808723e */ /* 0x008fe200000010ff */
[----:B------:R-:W-:-:S02]  /*a9e0*/  FFMA.FTZ R5, R156, c[0x0][0x23c], -R0 ;  /* 0x00008f009c057a23 */ /* 0x000fc40000010800 */
[----:B------:R1:W-:Y:S01]  /*a9f0*/  MUFU.EX2 R171, R4 ;  /* 0x0000000400ab7308 */ /* 0x0003e20000000800 */
[C---:B------:R-:W-:Y:S02]  /*aa00*/  PRMT R218, R8.reuse, 0x7610, R218 ;  /* 0x0000761008da7816 */ /* 0x040fe400000000da */
[----:B------:R-:W-:-:S05]  /*aa10*/  PRMT R217, R8, 0x7632, R217 ;  /* 0x0000763208d97816 */ /* 0x000fca00000000d9 */
[----:B------:R-:W2:Y:S01]  /*aa20*/  MUFU.EX2 R194, R5 ;  /* 0x0000000500c27308 */ /* 0x000ea20000000800 */
[----:B------:R-:W-:Y:S02]  /*aa30*/  @!P4 HFMA2.BF16_V2 R158, -RZ.H0_H0, RZ.H0_H0, -R218.H0_H0 ;  /* 0x200000ffff9ec231 */ /* 0x000fe400003409da */
[----:B------:R-:W-:Y:S01]  /*aa40*/  @!P5 HFMA2.BF16_V2 R156, -RZ.H0_H0, RZ.H0_H0, -R217.H0_H0 ;  /* 0x200000ffff9cd231 */ /* 0x000fe200003409d9 */
[--C-:B-1----:R-:W-:Y:S02]  /*aa50*/  SHF.R.U32.HI R4, RZ, 0x10, R6.reuse ;  /* 0x00000010ff047819 */ /* 0x102fe40000011606 */
[----:B------:R-:W-:Y:S02]  /*aa60*/  PRMT R151, R218, 0x5410, R217 ;  /* 0x00005410da977816 */ /* 0x000fe400000000d9 */
[----:B------:R-:W-:Y:S02]  /*aa70*/  LOP3.LUT R4, R4, 0xff, RZ, 0xc0, !PT ;  /* 0x000000ff04047812 */ /* 0x000fe400078ec0ff */
[----:B------:R-:W-:-:S02]  /*aa80*/  SHF.R.U32.HI R6, RZ, 0x18, R6 ;  /* 0x00000018ff067819 */ /* 0x000fc40000011606 */
[----:B------:R-:W-:Y:S02]  /*aa90*/  @!P4 PRMT R218, R158, 0x5410, RZ ;  /* 0x000054109edac816 */ /* 0x000fe400000000ff */
[C---:B------:R-:W-:Y:S01]  /*aaa0*/  ISETP.GE.U32.AND P4, PT, R251.reuse, R4, PT ;  /* 0x00000004fb00720c */ /* 0x040fe20003f86070 */
[----:B------:R-:W-:Y:S01]  /*aab0*/  FFMA.FTZ R4, R144, c[0x0][0x23c], -R2 ;  /* 0x00008f0090047a23 */ /* 0x000fe20000010802 */
[----:B------:R-:W-:Y:S02]  /*aac0*/  @!P5 PRMT R217, R156, 0x5410, RZ ;  /* 0x000054109cd9d816 */ /* 0x000fe400000000ff */
[----:B------:R-:W-:Y:S01]  /*aad0*/  ISETP.GE.U32.AND P5, PT, R251, R6, PT ;  /* 0x00000006fb00720c */ /* 0x000fe20003fa6070 */
[----:B------:R1:W-:Y:S01]  /*aae0*/  MUFU.EX2 R239, R4 ;  /* 0x0000000400ef7308 */ /* 0x0003e20000000800 */
[----:B--2---:R-:W-:-:S04]  /*aaf0*/  F2FP.BF16.PACK_AB R5, R194, R171 ;  /* 0x000000abc205723e */ /* 0x004fc800000010ff */
[C---:B------:R-:W-:Y:S02]  /*ab00*/  PRMT R215, R5.reuse, 0x7632, R215 ;  /* 0x0000763205d77816 */ /* 0x040fe400000000d7 */
[----:B------:R-:W-:Y:S01]  /*ab10*/  PRMT R216, R5, 0x7610, R216 ;  /* 0x0000761005d87816 */ /* 0x000fe200000000d8 */
[----:B-1----:R-:W-:-:S04]  /*ab20*/  FFMA.FTZ R4, R117, c[0x0][0x23c], -R2 ;  /* 0x00008f0075047a23 */ /* 0x002fc80000010802 */
[----:B------:R1:W2:Y:S01]  /*ab30*/  MUFU.EX2 R166, R4 ;  /* 0x0000000400a67308 */ /* 0x0002a20000000800 */
[----:B------:R-:W-:Y:S01]  /*ab40*/  @!P5 HFMA2.BF16_V2 R144, -RZ.H0_H0, RZ.H0_H0, -R215.H0_H0 ;  /* 0x200000ffff90d231 */ /* 0x000fe200003409d7 */
[----:B------:R-:W-:Y:S02]  /*ab50*/  PRMT R146, R216, 0x5410, R215 ;  /* 0x00005410d8927816 */ /* 0x000fe400000000d7 */
[----:B------:R-:W-:Y:S02]  /*ab60*/  ISETP.GE.U32.AND P2, PT, R251, R16, PT ;  /* 0x00000010fb00720c */ /* 0x000fe40003f46070 */
[----:B------:R-:W-:Y:S02]  /*ab70*/  @!P5 PRMT R215, R144, 0x5410, RZ ;  /* 0x0000541090d7d816 */ /* 0x000fe400000000ff */
[----:B-1----:R-:W-:-:S04]  /*ab80*/  SHF.R.U32.HI R4, RZ, 0x8, R19 ;  /* 0x00000008ff047819 */ /* 0x002fc80000011613 */
[----:B------:R-:W-:-:S04]  /*ab90*/  LOP3.LUT R4, R4, 0xffff, RZ, 0xc0, !PT ;  /* 0x0000ffff04047812 */ /* 0x000fc800078ec0ff */
[----:B------:R-:W-:Y:S01]  /*aba0*/  ISETP.GE.U32.AND P5, PT, R251, R4, PT ;  /* 0x00000004fb00720c */ /* 0x000fe20003fa6070 */
[----:B------:R-:W-:Y:S01]  /*abb0*/  FFMA.FTZ R4, R152, c[0x0][0x23c], -R0 ;  /* 0x00008f0098047a23 */ /* 0x000fe20000010800 */
[----:B--2---:R-:W-:-:S03]  /*abc0*/  F2FP.BF16.PACK_AB R5, R166, R239 ;  /* 0x000000efa605723e */ /* 0x004fc600000010ff */
[----:B------:R1:W2:Y:S01]  /*abd0*/  MUFU.EX2 R6, R4 ;  /* 0x0000000400067308 */ /* 0x0002a20000000800 */
[C---:B------:R-:W-:Y:S02]  /*abe0*/  PRMT R214, R5.reuse, 0x7610, R214 ;  /* 0x0000761005d67816 */ /* 0x040fe400000000d6 */
[----:B------:R-:W-:Y:S01]  /*abf0*/  PRMT R213, R5, 0x7632, R213 ;  /* 0x0000763205d57816 */ /* 0x000fe200000000d5 */
[----:B-1----:R-:W-:-:S04]  /*ac00*/  FFMA.FTZ R4, R147, c[0x0][0x23c], -R0 ;  /* 0x00008f0093047a23 */ /* 0x002fc80000010800 */
[----:B------:R1:W3:Y:S01]  /*ac10*/  MUFU.EX2 R8, R4 ;  /* 0x0000000400087308 */ /* 0x0002e20000000800 */
[----:B------:R-:W-:Y:S02]  /*ac20*/  @!P2 HFMA2.BF16_V2 R147, -RZ.H0_H0, RZ.H0_H0, -R214.H0_H0 ;  /* 0x200000ffff93a231 */ /* 0x000fe400003409d6 */
[----:B------:R-:W-:Y:S01]  /*ac30*/  @!P5 HFMA2.BF16_V2 R117, -RZ.H0_H0, RZ.H0_H0, -R213.H0_H0 ;  /* 0x200000ffff75d231 */ /* 0x000fe200003409d5 */
[----:B------:R-:W-:Y:S02]  /*ac40*/  PRMT R145, R214, 0x5410, R213 ;  /* 0x00005410d6917816 */ /* 0x000fe400000000d5 */
[----:B------:R-:W-:Y:S02]  /*ac50*/  @!P2 PRMT R214, R147, 0x5410, RZ ;  /* 0x0000541093d6a816 */ /* 0x000fe400000000ff */
[----:B------:R-:W-:Y:S01]  /*ac60*/  @!P5 PRMT R213, R117, 0x5410, RZ ;  /* 0x0000541075d5d816 */ /* 0x000fe200000000ff */
[----:B--2---:R-:W-:Y:S01]  /*ac70*/  IMAD.MOV.U32 R117, RZ, RZ, R6 ;  /* 0x000000ffff757224 */ /* 0x004fe200078e0006 */
[----:B-1----:R-:W-:-:S04]  /*ac80*/  LOP3.LUT R4, R20, 0xff, RZ, 0xc0, !PT ;  /* 0x000000ff14047812 */ /* 0x002fc800078ec0ff */
[----:B------:R-:W-:Y:S02]  /*ac90*/  ISETP.GE.U32.AND P2, PT, R251, R4, PT ;  /* 0x00000004fb00720c */ /* 0x000fe40003f46070 */
[----:B------:R-:W-:Y:S01]  /*aca0*/  LOP3.LUT R4, R26, 0xff, RZ, 0xc0, !PT ;  /* 0x000000ff1a047812 */ /* 0x000fe200078ec0ff */
[----:B------:R-:W-:-:S03]  /*acb0*/  @!P4 HFMA2.BF16_V2 R157, -RZ.H0_H0, RZ.H0_H0, -R216.H0_H0 ;  /* 0x200000ffff9dc231 */ /* 0x000fc600003409d8 */
[----:B------:R-:W-:Y:S02]  /*acc0*/  ISETP.GE.U32.AND P5, PT, R251, R4, PT ;  /* 0x00000004fb00720c */ /* 0x000fe40003fa6070 */
[----:B---3--:R-:W-:Y:S01]  /*acd0*/  F2FP.BF16.PACK_AB R4, R8, R117 ;  /* 0x000000750804723e */ /* 0x008fe200000010ff */
[----:B------:R-:W-:-:S03]  /*ace0*/  FFMA.FTZ R5, R27, c[0x0][0x23c], -R2 ;  /* 0x00008f001b057a23 */ /* 0x000fc60000010802 */
[C---:B------:R-:W-:Y:S02]  /*acf0*/  PRMT R212, R4.reuse, 0x7610, R212 ;  /* 0x0000761004d47816 */ /* 0x040fe400000000d4 */
[----:B------:R-:W-:Y:S01]  /*ad00*/  PRMT R211, R4, 0x7632, R211 ;  /* 0x0000763204d37816 */ /* 0x000fe200000000d3 */
[----:B------:R-:W-:Y:S01]  /*ad10*/  FFMA.FTZ R4, R192, c[0x0][0x23c], -R2 ;  /* 0x00008f00c0047a23 */ /* 0x000fe20000010802 */
[----:B------:R-:W-:Y:S01]  /*ad20*/  @!P4 PRMT R216, R157, 0x5410, RZ ;  /* 0x000054109dd8c816 */ /* 0x000fe200000000ff */
[----:B------:R1:W-:Y:S01]  /*ad30*/  MUFU.EX2 R24, R5 ;  /* 0x0000000500187308 */ /* 0x0003e20000000800 */
[----:B------:R-:W-:Y:S01]  /*ad40*/  ISETP.GE.U32.AND P4, PT, R251, R18, PT ;  /* 0x00000012fb00720c */ /* 0x000fe20003f86070 */
[----:B------:R-:W-:-:S06]  /*ad50*/  @!P2 HFMA2.BF16_V2 R27, -RZ.H0_H0, RZ.H0_H0, -R212.H0_H0 ;  /* 0x200000ffff1ba231 */ /* 0x000fcc00003409d4 */
[----:B------:R2:W3:Y:S01]  /*ad60*/  MUFU.EX2 R158, R4 ;  /* 0x00000004009e7308 */ /* 0x0004e20000000800 */
[----:B------:R-:W-:Y:S02]  /*ad70*/  PRMT R144, R212, 0x5410, R211 ;  /* 0x00005410d4907816 */ /* 0x000fe400000000d3 */
[----:B------:R-:W-:Y:S02]  /*ad80*/  @!P2 PRMT R212, R27, 0x5410, RZ ;  /* 0x000054101bd4a816 */ /* 0x000fe400000000ff */
[C---:B-1----:R-:W-:Y:S01]  /*ad90*/  LOP3.LUT R5, R11.reuse, 0xff, RZ, 0xc0, !PT ;  /* 0x000000ff0b057812 */ /* 0x042fe200078ec0ff */
[----:B------:R-:W-:Y:S01]  /*ada0*/  @!P4 HFMA2.BF16_V2 R152, -RZ.H0_H0, RZ.H0_H0, -R211.H0_H0 ;  /* 0x200000ffff98c231 */ /* 0x000fe200003409d3 */
[----:B--2---:R-:W-:Y:S02]  /*adb0*/  LOP3.LUT R4, R11, 0xffff, RZ, 0xc0, !PT ;  /* 0x0000ffff0b047812 */ /* 0x004fe400078ec0ff */
[----:B------:R-:W-:Y:S02]  /*adc0*/  ISETP.GE.U32.AND P2, PT, R251, R5, PT ;  /* 0x00000005fb00720c */ /* 0x000fe40003f46070 */
[----:B------:R-:W-:-:S02]  /*add0*/  SHF.R.U32.HI R4, RZ, 0x8, R4 ;  /* 0x00000008ff047819 */ /* 0x000fc40000011604 */
[----:B---3--:R-:W-:Y:S02]  /*ade0*/  F2FP.BF16.PACK_AB R5, R158, R24 ;  /* 0x000000189e05723e */ /* 0x008fe400000010ff */
[----:B------:R-:W-:Y:S02]  /*adf0*/  LOP3.LUT R4, R4, 0xffff, RZ, 0xc0, !PT ;  /* 0x0000ffff04047812 */ /* 0x000fe400078ec0ff */
[----:B------:R-:W-:Y:S02]  /*ae00*/  @!P4 PRMT R211, R152, 0x5410, RZ ;  /* 0x0000541098d3c816 */ /* 0x000fe400000000ff */
[----:B------:R-:W-:Y:S02]  /*ae10*/  ISETP.GE.U32.AND P4, PT, R251, R4, PT ;  /* 0x00000004fb00720c */ /* 0x000fe40003f86070 */
[----:B------:R-:W-:Y:S02]  /*ae20*/  LOP3.LUT R4, R7, 0xffff, RZ, 0xc0, !PT ;  /* 0x0000ffff07047812 */ /* 0x000fe400078ec0ff */
[----:B------:R-:W-:-:S02]  /*ae30*/  PRMT R210, R5, 0x7610, R210 ;  /* 0x0000761005d27816 */ /* 0x000fc400000000d2 */
[----:B------:R-:W-:Y:S02]  /*ae40*/  SHF.R.U32.HI R4, RZ, 0x8, R4 ;  /* 0x00000008ff047819 */ /* 0x000fe40000011604 */
[----:B------:R-:W-:Y:S01]  /*ae50*/  PRMT R209, R5, 0x7632, R209 ;  /* 0x0000763205d17816 */ /* 0x000fe200000000d1 */
[----:B------:R-:W-:Y:S01]  /*ae60*/  @!P2 HFMA2.BF16_V2 R159, -RZ.H0_H0, RZ.H0_H0, -R210.H0_H0 ;  /* 0x200000ffff9fa231 */ /* 0x000fe200003409d2 */
[----:B------:R-:W-:Y:S02]  /*ae70*/  LOP3.LUT R4, R4, 0xffff, RZ, 0xc0, !PT ;  /* 0x0000ffff04047812 */ /* 0x000fe400078ec0ff */
[----:B------:R-:W-:Y:S02]  /*ae80*/  PRMT R23, R210, 0x5410, R209 ;  /* 0x00005410d2177816 */ /* 0x000fe400000000d1 */
[----:B------:R-:W-:Y:S01]  /*ae90*/  @!P2 PRMT R210, R159, 0x5410, RZ ;  /* 0x000054109fd2a816 */ /* 0x000fe200000000ff */
[--C-:B------:R-:W-:Y:S01]  /*aea0*/  FFMA.FTZ R5, R153, c[0x0][0x23c], -R2.reuse ;  /* 0x00008f0099057a23 */ /* 0x100fe20000010802 */
[----:B------:R-:W-:Y:S01]  /*aeb0*/  ISETP.GE.U32.AND P2, PT, R251, R4, PT ;  /* 0x00000004fb00720c */ /* 0x000fe20003f46070 */
[----:B------:R-:W-:-:S02]  /*aec0*/  FFMA.FTZ R4, R140, c[0x0][0x23c], -R2 ;  /* 0x00008f008c047a23 */ /* 0x000fc40000010802 */
[----:B------:R-:W-:Y:S01]  /*aed0*/  IMAD.MOV.U32 R26, RZ, RZ, R164 ;  /* 0x000000ffff1a7224 */ /* 0x000fe200078e00a4 */
[----:B------:R-:W-:Y:S01]  /*aee0*/  MUFU.EX2 R25, R5 ;  /* 0x0000000500197308 */ /* 0x000fe20000000800 */
[----:B------:R-:W-:-:S07]  /*aef0*/  @!P4 HFMA2.BF16_V2 R140, -RZ.H0_H0, RZ.H0_H0, -R209.H0_H0 ;  /* 0x200000ffff8cc231 */ /* 0x000fce00003409d1 */
[----:B------:R1:W2:Y:S01]  /*af00*/  MUFU.EX2 R164, R4 ;  /* 0x0000000400a47308 */ /* 0x0002a20000000800 */
[----:B------:R-:W-:Y:S02]  /*af10*/  LOP3.LUT R6, R7, 0xff, RZ, 0xc0, !PT ;  /* 0x000000ff07067812 */ /* 0x000fe400078ec0ff */
[----:B------:R-:W-:Y:S02]  /*af20*/  @!P4 PRMT R209, R140, 0x5410, RZ ;  /* 0x000054108cd1c816 */ /* 0x000fe400000000ff */
[C---:B------:R-:W-:Y:S02]  /*af30*/  ISETP.GE.U32.AND P4, PT, R251.reuse, R6, PT ;  /* 0x00000006fb00720c */ /* 0x040fe40003f86070 */
[----:B------:R-:W-:Y:S01]  /*af40*/  ISETP.GE.U32.AND P3, PT, R251, R9, PT ;  /* 0x00000009fb00720c */ /* 0x000fe20003f66070 */
[----:B-1----:R-:W-:-:S04]  /*af50*/  IMAD.WIDE.U32 R4, R28, -0x2daee0ad, RZ ;  /* 0xd2511f531c047825 */ /* 0x002fc800078e00ff */
[----:B------:R-:W-:Y:S01]  /*af60*/  IMAD.MOV.U32 R28, RZ, RZ, R8 ;  /* 0x000000ffff1c7224 */ /* 0x000fe200078e0008 */
[----:B------:R-:W-:Y:S02]  /*af70*/  LOP3.LUT R6, R5, R22, R238, 0x96, !PT ;  /* 0x0000001605067212 */ /* 0x000fe400078e96ee */
[C---:B------:R-:W-:Y:S02]  /*af80*/  LOP3.LUT R8, R4.reuse, 0xff, RZ, 0xc0, !PT ;  /* 0x000000ff04087812 */ /* 0x040fe400078ec0ff */
[----:B------:R-:W-:Y:S02]  /*af90*/  LOP3.LUT R250, R4, 0xffff, RZ, 0xc0, !PT ;  /* 0x0000ffff04fa7812 */ /* 0x000fe400078ec0ff */
[--C-:B------:R-:W-:Y:S02]  /*afa0*/  SHF.R.U32.HI R22, RZ, 0x10, R4.reuse ;  /* 0x00000010ff167819 */ /* 0x100fe40000011604 */
[----:B------:R-:W-:Y:S02]  /*afb0*/  SHF.R.U32.HI R9, RZ, 0x18, R4 ;  /* 0x00000018ff097819 */ /* 0x000fe40000011604 */
[----:B--2---:R-:W-:Y:S01]  /*afc0*/  F2FP.BF16.PACK_AB R4, R164, R25 ;  /* 0x00000019a404723e */ /* 0x004fe200000010ff */
[----:B------:R-:W-:-:S03]  /*afd0*/  FFMA.FTZ R5, R155, c[0x0][0x23c], -R0 ;  /* 0x00008f009b057a23 */ /* 0x000fc60000010800 */
[C---:B------:R-:W-:Y:S02]  /*afe0*/  PRMT R208, R4.reuse, 0x7610, R208 ;  /* 0x0000761004d07816 */ /* 0x040fe400000000d0 */
[----:B------:R-:W-:Y:S01]  /*aff0*/  PRMT R207, R4, 0x7632, R207 ;  /* 0x0000763204cf7816 */ /* 0x000fe200000000cf */
[----:B------:R-:W-:Y:S01]  /*b000*/  FFMA.FTZ R4, R154, c[0x0][0x23c], -R0 ;  /* 0x00008f009a047a23 */ /* 0x000fe20000010800 */
[----:B------:R-:W-:Y:S01]  /*b010*/  MUFU.EX2 R152, R5 ;  /* 0x0000000500987308 */ /* 0x000fe20000000800 */
[----:B------:R-:W-:Y:S01]  /*b020*/  @!P4 HFMA2.BF16_V2 R153, -RZ.H0_H0, RZ.H0_H0, -R208.H0_H0 ;  /* 0x200000ffff99c231 */ /* 0x000fe200003409d0 */
[----:B------:R-:W-:-:S06]  /*b030*/  PRMT R237, R208, 0x5410, R207 ;  /* 0x00005410d0ed7816 */ /* 0x000fcc00000000cf */
[----:B------:R1:W2:Y:S01]  /*b040*/  MUFU.EX2 R159, R4 ;  /* 0x00000004009f7308 */ /* 0x0002a20000000800 */
[----:B------:R-:W-:Y:S01]  /*b050*/  @!P4 PRMT R208, R153, 0x5410, RZ ;  /* 0x0000541099d0c816 */ /* 0x000fe200000000ff */
[----:B------:R-:W-:Y:S01]  /*b060*/  @!P2 HFMA2.BF16_V2 R154, -RZ.H0_H0, RZ.H0_H0, -R207.H0_H0 ;  /* 0x200000ffff9aa231 */ /* 0x000fe200003409cf */
[----:B-1----:R-:W-:-:S04]  /*b070*/  SHF.R.U32.HI R4, RZ, 0x18, R7 ;  /* 0x00000018ff047819 */ /* 0x002fc80000011607 */
[----:B------:R-:W-:Y:S02]  /*b080*/  ISETP.GE.U32.AND P4, PT, R251, R4, PT ;  /* 0x00000004fb00720c */ /* 0x000fe40003f86070 */
[----:B------:R-:W-:-:S04]  /*b090*/  SHF.R.U32.HI R4, RZ, 0x10, R7 ;  /* 0x00000010ff047819 */ /* 0x000fc80000011607 */
[----:B------:R-:W-:Y:S01]  /*b0a0*/  LOP3.LUT R4, R4, 0xff, RZ, 0xc0, !PT ;  /* 0x000000ff04047812 */ /* 0x000fe200078ec0ff */
[----:B------:R-:W-:Y:S01]  /*b0b0*/  FFMA.FTZ R5, R137, c[0x0][0x23c], -R2 ;  /* 0x00008f0089057a23 */ /* 0x000fe20000010802 */
[----:B------:R-:W-:Y:S02]  /*b0c0*/  @!P2 PRMT R207, R154, 0x5410, RZ ;  /* 0x000054109acfa816 */ /* 0x000fe400000000ff */
[----:B------:R-:W-:Y:S02]  /*b0d0*/  ISETP.GE.U32.AND P2, PT, R251, R4, PT ;  /* 0x00000004fb00720c */ /* 0x000fe40003f46070 */
[----:B--2---:R-:W-:Y:S01]  /*b0e0*/  F2FP.BF16.PACK_AB R4, R159, R152 ;  /* 0x000000989f04723e */ /* 0x004fe200000010ff */
[----:B------:R-:W-:Y:S02]  /*b0f0*/  IMAD.MOV.U32 R140, RZ, RZ, R170 ;  /* 0x000000ffff8c7224 */ /* 0x000fe400078e00aa */
[----:B------:R1:W-:Y:S01]  /*b100*/  MUFU.EX2 R170, R5 ;  /* 0x0000000500aa7308 */ /* 0x0003e20000000800 */
[----:B------:R-:W-:-:S02]  /*b110*/  PRMT R205, R4, 0x7632, R205 ;  /* 0x0000763204cd7816 */ /* 0x000fc400000000cd */
[----:B------:R-:W-:Y:S02]  /*b120*/  PRMT R204, R4, 0x7610, R204 ;  /* 0x0000761004cc7816 */ /* 0x000fe400000000cc */
[----:B------:R-:W-:Y:S01]  /*b130*/  SHF.R.U32.HI R4, RZ, 0x8, R29 ;  /* 0x00000008ff047819 */ /* 0x000fe2000001161d */
[----:B------:R-:W-:Y:S01]  /*b140*/  @!P4 HFMA2.BF16_V2 R137, -RZ.H0_H0, RZ.H0_H0, -R205.H0_H0 ;  /* 0x200000ffff89c231 */ /* 0x000fe200003409cd */
[----:B------:R-:W-:Y:S02]  /*b150*/  MOV R157, R235 ;  /* 0x000000eb009d7202 */ /* 0x000fe40000000f00 */
[----:B------:R-:W-:Y:S01]  /*b160*/  LOP3.LUT R4, R4, 0xffff, RZ, 0xc0, !PT ;  /* 0x0000ffff04047812 */ /* 0x000fe200078ec0ff */
[----:B-1----:R-:W-:-:S04]  /*b170*/  FFMA.FTZ R5, R136, c[0x0][0x23c], -R2 ;  /* 0x00008f0088057a23 */ /* 0x002fc80000010802 */
[----:B------:R-:W1:Y:S01]  /*b180*/  MUFU.EX2 R192, R5 ;  /* 0x0000000500c07308 */ /* 0x000e620000000800 */
[----:B------:R-:W-:Y:S02]  /*b190*/  PRMT R235, R204, 0x5410, R205 ;  /* 0x00005410cceb7816 */ /* 0x000fe400000000cd */
[----:B------:R-:W-:Y:S02]  /*b1a0*/  @!P4 PRMT R205, R137, 0x5410, RZ ;  /* 0x0000541089cdc816 */ /* 0x000fe400000000ff */
[----:B------:R-:W-:Y:S01]  /*b1b0*/  ISETP.GE.U32.AND P4, PT, R251, R4, PT ;  /* 0x00000004fb00720c */ /* 0x000fe20003f86070 */
[----:B------:R-:W-:Y:S02]  /*b1c0*/  FFMA.FTZ R4, R142, c[0x0][0x23c], -R0 ;  /* 0x00008f008e047a23 */ /* 0x000fe40000010800 */
[----:B------:R-:W-:Y:S02]  /*b1d0*/  IMAD.MOV.U32 R155, RZ, RZ, R166 ;  /* 0x000000ffff9b7224 */ /* 0x000fe400078e00a6 */
[----:B------:R2:W-:Y:S01]  /*b1e0*/  MUFU.EX2 R166, R4 ;  /* 0x0000000400a67308 */ /* 0x0005e20000000800 */
[----:B------:R-:W-:-:S02]  /*b1f0*/  FFMA.FTZ R7, R34, c[0x0][0x23c], -R2 ;  /* 0x00008f0022077a23 */ /* 0x000fc40000010802 */
[--C-:B------:R-:W-:Y:S01]  /*b200*/  FFMA.FTZ R241, R32, c[0x0][0x23c], -R2.reuse ;  /* 0x00008f0020f17a23 */ /* 0x100fe20000010802 */
[----:B-1----:R-:W-:Y:S01]  /*b210*/  F2FP.BF16.PACK_AB R5, R192, R170 ;  /* 0x000000aac005723e */ /* 0x002fe200000010ff */
[----:B------:R-:W-:Y:S02]  /*b220*/  FFMA.FTZ R242, R30, c[0x0][0x23c], -R2 ;  /* 0x00008f001ef27a23 */ /* 0x000fe40000010802 */
[----:B--2---:R-:W-:Y:S01]  /*b230*/  FFMA.FTZ R4, R139, c[0x0][0x23c], -R0 ;  /* 0x00008f008b047a23 */ /* 0x004fe20000010800 */
[----:B------:R-:W-:-:S03]  /*b240*/  PRMT R203, R5, 0x7610, R203 ;  /* 0x0000761005cb7816 */ /* 0x000fc600000000cb */
[----:B------:R1:W2:Y:S01]  /*b250*/  MUFU.EX2 R252, R4 ;  /* 0x0000000400fc7308 */ /* 0x0002a20000000800 */
[----:B------:R-:W-:Y:S01]  /*b260*/  PRMT R202, R5, 0x7632, R202 ;  /* 0x0000763205ca7816 */ /* 0x000fe200000000ca */
[----:B------:R-:W-:Y:S01]  /*b270*/  @!P3 HFMA2.BF16_V2 R139, -RZ.H0_H0, RZ.H0_H0, -R203.H0_H0 ;  /* 0x200000ffff8bb231 */ /* 0x000fe200003409cb */
[----:B------:R-:W-:-:S05]  /*b280*/  IMAD.MOV.U32 R27, RZ, RZ, R233 ;  /* 0x000000ffff1b7224 */ /* 0x000fca00078e00e9 */
[----:B------:R-:W-:Y:S01]  /*b290*/  MUFU.EX2 R169, R7 ;  /* 0x0000000700a97308 */ /* 0x000fe20000000800 */
[----:B-1----:R-:W-:Y:S01]  /*b2a0*/  FFMA.FTZ R4, R35, c[0x0][0x23c], -R2 ;  /* 0x00008f0023047a23 */ /* 0x002fe20000010802 */
[----:B------:R-:W-:-:S06]  /*b2b0*/  LOP3.LUT R2, R6, 0xffff, RZ, 0xc0, !PT ;  /* 0x0000ffff06027812 */ /* 0x000fcc00078ec0ff */
[----:B------:R1:W3:Y:S01]  /*b2c0*/  MUFU.EX2 R147, R4 ;  /* 0x0000000400937308 */ /* 0x0002e20000000800 */
[----:B------:R-:W-:Y:S01]  /*b2d0*/  SHF.R.U32.HI R2, RZ, 0x8, R2 ;  /* 0x00000008ff027819 */ /* 0x000fe20000011602 */
[----:B------:R-:W-:Y:S01]  /*b2e0*/  @!P4 HFMA2.BF16_V2 R30, -RZ.H0_H0, RZ.H0_H0, -R202.H0_H0 ;  /* 0x200000ffff1ec231 */ /* 0x000fe200003409ca */
[----:B------:R-:W-:Y:S02]  /*b2f0*/  PRMT R233, R203, 0x5410, R202 ;  /* 0x00005410cbe97816 */ /* 0x000fe400000000ca */
[----:B------:R-:W-:Y:S02]  /*b300*/  FSEL R21, R197, RZ, P0 ;  /* 0x000000ffc5157208 */ /* 0x000fe40000000000 */
[----:B------:R-:W-:Y:S01]  /*b310*/  @!P3 PRMT R203, R139, 0x5410, RZ ;  /* 0x000054108bcbb816 */ /* 0x000fe200000000ff */
[----:B------:R-:W-:Y:S01]  /*b320*/  @!P2 HFMA2.BF16_V2 R136, -RZ.H0_H0, RZ.H0_H0, -R204.H0_H0 ;  /* 0x200000ffff88a231 */ /* 0x000fe200003409cc */
[----:B-1----:R-:W-:-:S04]  /*b330*/  LOP3.LUT R4, R2, 0xffff, RZ, 0xc0, !PT ;  /* 0x0000ffff02047812 */ /* 0x002fc800078ec0ff */
[C---:B------:R-:W-:Y:S02]  /*b340*/  ISETP.GE.U32.AND P3, PT, R251.reuse, R4, PT ;  /* 0x00000004fb00720c */ /* 0x040fe40003f66070 */
[----:B------:R-:W-:Y:S01]  /*b350*/  LOP3.LUT R4, R6, 0xff, RZ, 0xc0, !PT ;  /* 0x000000ff06047812 */ /* 0x000fe200078ec0ff */
[----:B------:R-:W-:Y:S01]  /*b360*/  FADD.FTZ R5, R116, -R21 ;  /* 0x8000001574057221 */ /* 0x000fe20000010000 */
[----:B------:R-:W-:Y:S02]  /*b370*/  @!P4 PRMT R202, R30, 0x5410, RZ ;  /* 0x000054101ecac816 */ /* 0x000fe400000000ff */
[C---:B------:R-:W-:Y:S02]  /*b380*/  ISETP.GE.U32.AND P0, PT, R251.reuse, R17, PT ;  /* 0x00000011fb00720c */ /* 0x040fe40003f06070 */
[----:B------:R-:W-:Y:S02]  /*b390*/  ISETP.GE.U32.AND P4, PT, R251, R4, PT ;  /* 0x00000004fb00720c */ /* 0x000fe40003f86070 */
[----:B------:R-:W-:Y:S01]  /*b3a0*/  @!P2 PRMT R204, R136, 0x5410, RZ ;  /* 0x0000541088cca816 */ /* 0x000fe200000000ff */
[--C-:B------:R-:W-:Y:S01]  /*b3b0*/  FFMA.FTZ R16, R31, c[0x0][0x23c], -R0.reuse ;  /* 0x00008f001f107a23 */ /* 0x100fe20000010800 */
[----:B------:R-:W-:Y:S01]  /*b3c0*/  ISETP.GE.U32.AND P2, PT, R251, R8, PT ;  /* 0x00000008fb00720c */ /* 0x000fe20003f46070 */
[----:B------:R-:W-:Y:S01]  /*b3d0*/  FMUL.FTZ R8, R5, c[0x0][0x23c] ;  /* 0x00008f0005087a20 */ /* 0x000fe20000410000 */
[----:B--2---:R-:W-:Y:S01]  /*b3e0*/  F2FP.BF16.PACK_AB R5, R252, R166 ;  /* 0x000000a6fc05723e */ /* 0x004fe200000010ff */
[----:B------:R-:W-:-:S02]  /*b3f0*/  FFMA.FTZ R21, R193, c[0x0][0x23c], -R0 ;  /* 0x00008f00c1157a23 */ /* 0x000fc40000010800 */
[--C-:B------:R-:W-:Y:S02]  /*b400*/  FFMA.FTZ R17, R143, c[0x0][0x23c], -R0.reuse ;  /* 0x00008f008f117a23 */ /* 0x100fe40000010800 */
[--C-:B------:R-:W-:Y:S02]  /*b410*/  FFMA.FTZ R18, R141, c[0x0][0x23c], -R0.reuse ;  /* 0x00008f008d127a23 */ /* 0x100fe40000010800 */
[--C-:B------:R-:W-:Y:S02]  /*b420*/  FFMA.FTZ R20, R138, c[0x0][0x23c], -R0.reuse ;  /* 0x00008f008a147a23 */ /* 0x100fe40000010800 */
[----:B------:R-:W-:Y:S01]  /*b430*/  FFMA.FTZ R19, R33, c[0x0][0x23c], -R0 ;  /* 0x00008f0021137a23 */ /* 0x000fe20000010800 */
[----:B---3--:R-:W-:Y:S01]  /*b440*/  F2FP.BF16.PACK_AB R0, R169, R147 ;  /* 0x00000093a900723e */ /* 0x008fe200000010ff */
[----:B------:R1:W2:Y:S01]  /*b450*/  MUFU.EX2 R2, R8 ;  /* 0x0000000800027308 */ /* 0x0002a20000000800 */
[----:B------:R-:W-:Y:S01]  /*b460*/  PRMT R201, R5, 0x7632, R201 ;  /* 0x0000763205c97816 */ /* 0x000fe200000000c9 */
[----:B------:R-:W-:Y:S01]  /*b470*/  IMAD.MOV.U32 R154, RZ, RZ, R117 ;  /* 0x000000ffff9a7224 */ /* 0x000fe200078e0075 */
[C---:B------:R-:W-:Y:S01]  /*b480*/  PRMT R199, R0.reuse, 0x7610, R199 ;  /* 0x0000761000c77816 */ /* 0x040fe200000000c7 */
[----:B------:R-:W-:Y:S01]  /*b490*/  IMAD.WIDE.U32 R116, R149, -0x2daee0ad, RZ ;  /* 0xd2511f5395747825 */ /* 0x000fe200078e00ff */
[----:B------:R-:W-:Y:S01]  /*b4a0*/  PRMT R200, R5, 0x7610, R200 ;  /* 0x0000761005c87816 */ /* 0x000fe200000000c8 */
[----:B------:R-:W-:Y:S01]  /*b4b0*/  @!P0 HFMA2.BF16_V2 R32, -RZ.H0_H0, RZ.H0_H0, -R201.H0_H0 ;  /* 0x200000ffff208231 */ /* 0x000fe200003409c9 */
[----:B------:R-:W-:Y:S01]  /*b4c0*/  PRMT R198, R0, 0x7632, R198 ;  /* 0x0000763200c67816 */ /* 0x000fe200000000c6 */
[----:B------:R-:W-:Y:S01]  /*b4d0*/  @!P4 HFMA2.BF16_V2 R34, -RZ.H0_H0, RZ.H0_H0, -R199.H0_H0 ;  /* 0x200000ffff22c231 */ /* 0x000fe200003409c7 */
[----:B------:R-:W-:Y:S01]  /*b4e0*/  SHF.R.U32.HI R4, RZ, 0x18, R11 ;  /* 0x00000018ff047819 */ /* 0x000fe2000001160b */
[----:B------:R-:W-:-:S02]  /*b4f0*/  IMAD.MOV.U32 R156, RZ, RZ, R234 ;  /* 0x000000ffff9c7224 */ /* 0x000fc400078e00ea */
[----:B-1----:R-:W-:Y:S01]  /*b500*/  IMAD R8, R162, -0x2daee0ad, RZ ;  /* 0xd2511f53a2087824 */ /* 0x002fe200078e02ff */
[----:B------:R-:W-:Y:S01]  /*b510*/  MOV R162, R155 ;  /* 0x0000009b00a27202 */ /* 0x000fe20000000f00 */
[----:B------:R-:W-:Y:S01]  /*b520*/  IMAD.MOV.U32 R155, RZ, RZ, R247 ;  /* 0x000000ffff9b7224 */ /* 0x000fe200078e00f7 */
[----:B------:R-:W-:Y:S02]  /*b530*/  PRMT R234, R200, 0x5410, R201 ;  /* 0x00005410c8ea7816 */ /* 0x000fe400000000c9 */
[----:B------:R-:W-:Y:S02]  /*b540*/  LOP3.LUT R8, R117, R8, R167, 0x96, !PT ;  /* 0x0000000875087212 */ /* 0x000fe400078e96a7 */
[----:B------:R-:W-:Y:S02]  /*b550*/  PRMT R247, R199, 0x5410, R198 ;  /* 0x00005410c7f77816 */ /* 0x000fe400000000c6 */
[----:B------:R-:W-:Y:S02]  /*b560*/  @!P0 PRMT R201, R32, 0x5410, RZ ;  /* 0x0000541020c98816 */ /* 0x000fe400000000ff */
[----:B------:R-:W-:-:S02]  /*b570*/  @!P4 PRMT R199, R34, 0x5410, RZ ;  /* 0x0000541022c7c816 */ /* 0x000fc400000000ff */
[C---:B------:R-:W-:Y:S01]  /*b580*/  ISETP.GE.U32.AND P0, PT, R251.reuse, R9, PT ;  /* 0x00000009fb00720c */ /* 0x040fe20003f06070 */
[----:B------:R-:W-:Y:S01]  /*b590*/  IMAD.WIDE.U32 R8, R8, -0x326172a9, RZ ;  /* 0xcd9e8d5708087825 */ /* 0x000fe200078e00ff */
[----:B------:R-:W-:Y:S02]  /*b5a0*/  ISETP.GE.U32.AND P4, PT, R251, R4, PT ;  /* 0x00000004fb00720c */ /* 0x000fe40003f86070 */
[----:B------:R-:W-:Y:S01]  /*b5b0*/  SHF.R.U32.HI R4, RZ, 0x10, R11 ;  /* 0x00000010ff047819 */ /* 0x000fe2000001160b */
[----:B------:R-:W-:Y:S01]  /*b5c0*/  @!P5 HFMA2.BF16_V2 R31, -RZ.H0_H0, RZ.H0_H0, -R200.H0_H0 ;  /* 0x200000ffff1fd231 */ /* 0x000fe200003409c8 */
[----:B------:R-:W-:Y:S02]  /*b5d0*/  LOP3.LUT R0, R9, R10, R227, 0x96, !PT ;  /* 0x0000000a09007212 */ /* 0x000fe400078e96e3 */
[----:B------:R-:W-:Y:S01]  /*b5e0*/  LOP3.LUT R4, R4, 0xff, RZ, 0xc0, !PT ;  /* 0x000000ff04047812 */ /* 0x000fe200078ec0ff */
[----:B------:R-:W-:Y:S01]  /*b5f0*/  @!P3 HFMA2.BF16_V2 R33, -RZ.H0_H0, RZ.H0_H0, -R198.H0_H0 ;  /* 0x200000ffff21b231 */ /* 0x000fe200003409c6 */
[----:B------:R-:W-:-:S02]  /*b600*/  @!P5 PRMT R200, R31, 0x5410, RZ ;  /* 0x000054101fc8d816 */ /* 0x000fc400000000ff */
[----:B------:R-:W-:Y:S02]  /*b610*/  SHF.R.U32.HI R5, RZ, 0x18, R6 ;  /* 0x00000018ff057819 */ /* 0x000fe40000011606 */
[----:B------:R-:W-:Y:S02]  /*b620*/  ISETP.GE.U32.AND P5, PT, R251, R4, PT ;  /* 0x00000004fb00720c */ /* 0x000fe40003fa6070 */
[----:B------:R-:W-:Y:S02]  /*b630*/  LOP3.LUT R4, R0, 0xffff, RZ, 0xc0, !PT ;  /* 0x0000ffff00047812 */ /* 0x000fe400078ec0ff */
[----:B------:R-:W-:Y:S02]  /*b640*/  @!P3 PRMT R198, R33, 0x5410, RZ ;  /* 0x0000541021c6b816 */ /* 0x000fe400000000ff */
[----:B------:R-:W-:Y:S02]  /*b650*/  ISETP.GE.U32.AND P3, PT, R251, R5, PT ;  /* 0x00000005fb00720c */ /* 0x000fe40003f66070 */
[----:B------:R-:W-:-:S02]  /*b660*/  SHF.R.U32.HI R5, RZ, 0x8, R4 ;  /* 0x00000008ff057819 */ /* 0x000fc40000011604 */
[----:B------:R-:W-:Y:S01]  /*b670*/  LOP3.LUT R4, R0, 0xff, RZ, 0xc0, !PT ;  /* 0x000000ff00047812 */ /* 0x000fe200078ec0ff */
[----:B------:R-:W-:Y:S03]  /*b680*/  MUFU.EX2 R153, R17 ;  /* 0x0000001100997308 */ /* 0x000fe60000000800 */
[----:B------:R-:W-:Y:S02]  /*b690*/  PRMT R10, R4, 0x5410, R5 ;  /* 0x00005410040a7816 */ /* 0x000fe40000000005 */
[----:B------:R-:W-:-:S03]  /*b6a0*/  SHF.R.U32.HI R5, RZ, 0x10, R0 ;  /* 0x00000010ff057819 */ /* 0x000fc60000011600 */
[----:B------:R-:W1:Y:S01]  /*b6b0*/  MUFU.EX2 R136, R18 ;  /* 0x0000001200887308 */ /* 0x000e620000000800 */
[----:B------:R-:W-:Y:S02]  /*b6c0*/  SHF.R.U32.HI R4, RZ, 0x18, R0 ;  /* 0x00000018ff047819 */ /* 0x000fe40000011600 */
[----:B------:R-:W-:Y:S02]  /*b6d0*/  FSEL R7, R174, RZ, P1 ;  /* 0x000000ffae077208 */ /* 0x000fe40000800000 */
[----:B------:R-:W-:Y:S02]  /*b6e0*/  SHF.R.U32.HI R6, RZ, 0x10, R6 ;  /* 0x00000010ff067819 */ /* 0x000fe40000011606 */
[----:B------:R-:W-:Y:S02]  /*b6f0*/  LOP3.LUT R0, R5, 0xff, RZ, 0xc0, !PT ;  /* 0x000000ff05007812 */ /* 0x000fe400078ec0ff */
[----:B------:R-:W-:Y:S02]  /*b700*/  LOP3.LUT R5, R6, 0xff, RZ, 0xc0, !PT ;  /* 0x000000ff06057812 */ /* 0x000fe400078ec0ff */
[----:B------:R-:W-:Y:S01]  /*b710*/  PRMT R4, R0, 0x5410, R4 ;  /* 0x0000541000047816 */ /* 0x000fe20000000004 */
[----:B------:R-:W-:Y:S01]  /*b720*/  FADD.FTZ R0, R3, -R7 ;  /* 0x8000000703007221 */ /* 0x000fe20000010000 */
[----:B------:R-:W-:Y:S01]  /*b730*/  ISETP.GE.U32.AND P1, PT, R251, R5, PT ;  /* 0x00000005fb00720c */ /* 0x000fe20003f26070 */
[----:B--2---:R-:W-:-:S02]  /*b740*/  FFMA.FTZ R240, R240, R2, R24 ;  /* 0x00000002f0f07223 */ /* 0x004fc40000010018 */
[----:B------:R-:W-:Y:S02]  /*b750*/  IMAD.MOV.U32 R138, RZ, RZ, R28 ;  /* 0x000000ffff8a7224 */ /* 0x000fe400078e001c */
[----:B------:R-:W-:Y:S02]  /*b760*/  IMAD.MOV.U32 R139, RZ, RZ, R140 ;  /* 0x000000ffff8b7224 */ /* 0x000fe400078e008c */
[----:B------:R-:W-:Y:S02]  /*b770*/  IMAD.MOV.U32 R6, RZ, RZ, R25 ;  /* 0x000000ffff067224 */ /* 0x000fe400078e0019 */
[----:B------:R-:W-:Y:S02]  /*b780*/  FMUL.FTZ R0, R0, c[0x0][0x23c] ;  /* 0x00008f0000007a20 */ /* 0x000fe40000410000 */
[-C--:B------:R-:W-:Y:S02]  /*b790*/  FMUL.FTZ R24, R52, R2.reuse ;  /* 0x0000000234187220 */ /* 0x080fe40000410000 */
[----:B------:R-:W-:-:S02]  /*b7a0*/  FMUL.FTZ R25, R53, R2 ;  /* 0x0000000235197220 */ /* 0x000fc40000410000 */
[-C--:B------:R-:W-:Y:S02]  /*b7b0*/  FMUL.FTZ R32, R64, R2.reuse ;  /* 0x0000000240207220 */ /* 0x080fe40000410000 */
[-C--:B------:R-:W-:Y:S02]  /*b7c0*/  FMUL.FTZ R33, R65, R2.reuse ;  /* 0x0000000241217220 */ /* 0x080fe40000410000 */
[-C--:B------:R-:W-:Y:S02]  /*b7d0*/  FMUL.FTZ R28, R80, R2.reuse ;  /* 0x00000002501c7220 */ /* 0x080fe40000410000 */
[-C--:B------:R-:W-:Y:S02]  /*b7e0*/  FMUL.FTZ R29, R81, R2.reuse ;  /* 0x00000002511d7220 */ /* 0x080fe40000410000 */
        /* <DEDUP_REMOVED lines=41> */
[----:B------:R-:W-:Y:S01]  /*ba80*/  FMUL.FTZ R109, R113, R2 ;  /* 0x00000002716d7220 */ /* 0x000fe20000410000 */
[----:B-1----:R-:W-:Y:S01]  /*ba90*/  F2FP.BF16.PACK_AB R2, R136, R153 ;  /* 0x000000998802723e */ /* 0x002fe200000010ff */
[----:B------:R-:W-:Y:S01]  /*baa0*/  IMAD.MOV.U32 R5, RZ, RZ, R252 ;  /* 0x000000ffff057224 */ /* 0x000fe200078e00fc */
[----:B------:R-:W-:Y:S02]  /*bab0*/  MUFU.EX2 R16, R16 ;  /* 0x0000001000107308 */ /* 0x000fe40000000800 */
[----:B------:R-:W-:Y:S01]  /*bac0*/  PRMT R196, R2, 0x7610, R196 ;  /* 0x0000761002c47816 */ /* 0x000fe200000000c4 */
[----:B------:R-:W-:-:S05]  /*bad0*/  IMAD.MOV.U32 R137, RZ, RZ, R152 ;  /* 0x000000ffff897224 */ /* 0x000fca00078e0098 */
[----:B------:R-:W1:Y:S01]  /*bae0*/  MUFU.EX2 R0, R0 ;  /* 0x0000000000007308 */ /* 0x000e620000000800 */
[----:B------:R-:W-:Y:S01]  /*baf0*/  @!P1 HFMA2.BF16_V2 R35, -RZ.H0_H0, RZ.H0_H0, -R196.H0_H0 ;  /* 0x200000ffff239231 */ /* 0x000fe200003409c4 */
[----:B------:R-:W-:-:S06]  /*bb00*/  PRMT R175, R2, 0x7632, R175 ;  /* 0x0000763202af7816 */ /* 0x000fcc00000000af */
[----:B------:R-:W2:Y:S01]  /*bb10*/  MUFU.EX2 R252, R21 ;  /* 0x0000001500fc7308 */ /* 0x000ea20000000800 */
[----:B------:R-:W-:Y:S01]  /*bb20*/  LOP3.LUT R2, R22, 0xff, RZ, 0xc0, !PT ;  /* 0x000000ff16027812 */ /* 0x000fe200078ec0ff */
[----:B------:R-:W-:Y:S01]  /*bb30*/  IMAD.MOV.U32 R7, RZ, RZ, R239 ;  /* 0x000000ffff077224 */ /* 0x000fe200078e00ef */
[----:B------:R-:W-:-:S05]  /*bb40*/  PRMT R239, R196, 0x5410, R175 ;  /* 0x00005410c4ef7816 */ /* 0x000fca00000000af */
[----:B------:R-:W-:Y:S01]  /*bb50*/  MUFU.EX2 R152, R20 ;  /* 0x0000001400987308 */ /* 0x000fe20000000800 */
[----:B------:R-:W-:-:S07]  /*bb60*/  @!P1 PRMT R196, R35, 0x5410, RZ ;  /* 0x0000541023c49816 */ /* 0x000fce00000000ff */
[----:B------:R-:W3:Y:S01]  /*bb70*/  MUFU.EX2 R193, R19 ;  /* 0x0000001300c17308 */ /* 0x000ee20000000800 */
[C---:B------:R-:W-:Y:S02]  /*bb80*/  ISETP.GE.U32.AND P1, PT, R251.reuse, R2, PT ;  /* 0x00000002fb00720c */ /* 0x040fe40003f26070 */
[----:B------:R-:W-:Y:S01]  /*bb90*/  PRMT R251, R251, 0x7054, R251 ;  /* 0x00007054fbfb7816 */ /* 0x000fe200000000fb */
[----:B------:R-:W-:Y:S01]  /*bba0*/  IMAD.MOV.U32 R11, RZ, RZ, R27 ;  /* 0x000000ffff0b7224 */ /* 0x000fe200078e001b */
[----:B------:R-:W-:Y:S01]  /*bbb0*/  MOV R17, R26 ;  /* 0x0000001a00117202 */ /* 0x000fe20000000f00 */
[----:B-1----:R-:W-:Y:S01]  /*bbc0*/  FMUL.FTZ R26, R54, R0 ;  /* 0x00000000361a7220 */ /* 0x002fe20000410000 */
[----:B--2---:R-:W-:Y:S01]  /*bbd0*/  F2FP.BF16.PACK_AB R2, R252, R16 ;  /* 0x00000010fc02723e */ /* 0x004fe200000010ff */
        /* <DEDUP_REMOVED lines=47> */
[----:B------:R-:W-:Y:S01]  /*bed0*/  FFMA.FTZ R236, R236, R0, R16 ;  /* 0x00000000ecec7223 */ /* 0x000fe20000010010 */
[--C-:B------:R-:W-:Y:S01]  /*bee0*/  HSET2.LE.AND R0, R10, R251.reuse, PT ;  /* 0x000000fb0a007233 */ /* 0x100fe20003803000 */
[C---:B------:R-:W-:Y:S02]  /*bef0*/  PRMT R173, R2.reuse, 0x7610, R173 ;  /* 0x0000761002ad7816 */ /* 0x040fe400000000ad */
[----:B------:R-:W-:Y:S01]  /*bf00*/  PRMT R172, R2, 0x7632, R172 ;  /* 0x0000763202ac7816 */ /* 0x000fe200000000ac */
[----:B------:R-:W-:Y:S01]  /*bf10*/  HSET2.LE.AND R2, R4, R251, PT ;  /* 0x000000fb04027233 */ /* 0x000fe20003803000 */
[----:B---3--:R-:W-:-:S02]  /*bf20*/  F2FP.BF16.PACK_AB R206, R193, R152 ;  /* 0x00000098c1ce723e */ /* 0x008fc400000010ff */
[----:B------:R-:W-:Y:S02]  /*bf30*/  LOP3.LUT R4, R0, R23, RZ, 0xc0, !PT ;  /* 0x0000001700047212 */ /* 0x000fe400078ec0ff */
[----:B------:R-:W-:Y:S01]  /*bf40*/  PRMT R0, R173, 0x5410, R172 ;  /* 0x00005410ad007816 */ /* 0x000fe200000000ac */
[----:B------:R-:W-:Y:S01]  /*bf50*/  @!P1 HFMA2.BF16_V2 R3, -RZ.H0_H0, RZ.H0_H0, -R206.H0_H0 ;  /* 0x200000ffff039231 */ /* 0x000fe200003409ce */
[----:B------:R-:W-:Y:S02]  /*bf60*/  IMAD.MOV.U32 R76, RZ, RZ, R5 ;  /* 0x000000ffff4c7224 */ /* 0x000fe400078e0005 */
[----:B------:R-:W-:Y:S02]  /*bf70*/  LOP3.LUT R5, R2, R0, RZ, 0xc0, !PT ;  /* 0x0000000002057212 */ /* 0x000fe400078ec0ff */
[----:B------:R-:W-:Y:S02]  /*bf80*/  LOP3.LUT R0, R8, 0xffff, RZ, 0xc0, !PT ;  /* 0x0000ffff08007812 */ /* 0x000fe400078ec0ff */
[----:B------:R-:W-:-:S02]  /*bf90*/  SHF.R.U32.HI R2, RZ, 0x10, R8 ;  /* 0x00000010ff027819 */ /* 0x000fc40000011608 */
[----:B------:R-:W-:Y:S01]  /*bfa0*/  @P1 PRMT R224, R206, 0x7610, R224 ;  /* 0x00007610cee01816 */ /* 0x000fe200000000e0 */
[----:B------:R-:W-:Y:S01]  /*bfb0*/  IMAD.MOV.U32 R77, RZ, RZ, R7 ;  /* 0x000000ffff4d7224 */ /* 0x000fe200078e0007 */
[----:B------:R-:W-:Y:S02]  /*bfc0*/  @!P1 PRMT R224, R3, 0x5410, RZ ;  /* 0x0000541003e09816 */ /* 0x000fe400000000ff */
[----:B------:R-:W-:Y:S02]  /*bfd0*/  SHF.R.U32.HI R3, RZ, 0x8, R0 ;  /* 0x00000008ff037819 */ /* 0x000fe40000011600 */
[----:B------:R-:W-:Y:S02]  /*bfe0*/  SHF.R.U32.HI R7, RZ, 0x18, R8 ;  /* 0x00000018ff077819 */ /* 0x000fe40000011608 */
[----:B------:R-:W-:-:S04]  /*bff0*/  LOP3.LUT R0, R2, 0xff, RZ, 0xc0, !PT ;  /* 0x000000ff02007812 */ /* 0x000fc800078ec0ff */
[----:B------:R-:W-:-:S05]  /*c000*/  PRMT R2, R0, 0x5410, R7 ;  /* 0x0000541000027816 */ /* 0x000fca0000000007 */
[----:B------:R-:W-:Y:S01]  /*c010*/  HSET2.LE.AND R2, R2, R251, PT ;  /* 0x000000fb02027233 */ /* 0x000fe20003803000 */
[----:B------:R-:W-:Y:S01]  /*c020*/  IMAD.MOV.U32 R18, RZ, RZ, R6 ;  /* 0x000000ffff127224 */ /* 0x000fe200078e0006 */
[----:B------:R-:W-:-:S03]  /*c030*/  LOP3.LUT R6, R8, 0xff, RZ, 0xc0, !PT ;  /* 0x000000ff08067812 */ /* 0x000fc600078ec0ff */
[----:B------:R-:W-:Y:S01]  /*c040*/  LOP3.LUT R7, R2, R150, RZ, 0xc0, !PT ;  /* 0x0000009602077212 */ /* 0x000fe200078ec0ff */
[----:B------:R-:W-:Y:S02]  /*c050*/  IMAD.MOV.U32 R150, RZ, RZ, R11 ;  /* 0x000000ffff967224 */ /* 0x000fe400078e000b */
[----:B------:R-:W1:Y:S01]  /*c060*/  LDSM.16.MT88.4 R8, [R177+0xc000] ;  /* 0x00c00000b108783b */ /* 0x000e620000004200 */
[----:B------:R-:W-:-:S05]  /*c070*/  PRMT R3, R6, 0x5410, R3 ;  /* 0x0000541006037816 */ /* 0x000fca0000000003 */
[----:B------:R-:W-:-:S05]  /*c080*/  HSET2.LE.AND R0, R3, R251, PT ;  /* 0x000000fb03007233 */ /* 0x000fca0003803000 */
[----:B------:R-:W-:-:S07]  /*c090*/  LOP3.LUT R6, R0, R160, RZ, 0xc0, !PT ;  /* 0x000000a000067212 */ /* 0x000fce00078ec0ff */
[C---:B-1----:R-:W-:Y:S08]  /*c0a0*/  HMMA.16816.F32.BF16 R120, R4.reuse, R8, R120 ;  /* 0x000000080478723c */ /* 0x042ff00000041878 */
[----:B------:R-:W-:Y:S01]  /*c0b0*/  HMMA.16816.F32.BF16 R124, R4, R10, R124 ;  /* 0x0000000a047c723c */ /* 0x000fe2000004187c */
[----:B------:R-:W1:Y:S01]  /*c0c0*/  LDSM.16.MT88.4 R8, [R178+0xc000] ;  /* 0x00c00000b208783b */ /* 0x000e620000004200 */
[----:B------:R-:W-:-:S02]  /*c0d0*/  IMAD.MOV.U32 R20, RZ, RZ, R18 ;  /* 0x000000ffff147224 */ /* 0x000fc400078e0012 */
[----:B------:R-:W-:-:S04]  /*c0e0*/  IMAD.MOV.U32 R113, RZ, RZ, R17 ;  /* 0x000000ffff717224 */ /* 0x000fc800078e0011 */
[C---:B-1----:R-:W-:Y:S08]  /*c0f0*/  HMMA.16816.F32.BF16 R16, R4.reuse, R8, R36 ;  /* 0x000000080410723c */ /* 0x042ff00000041824 */
[----:B------:R-:W-:Y:S01]  /*c100*/  HMMA.16816.F32.BF16 R92, R4, R10, R40 ;  /* 0x0000000a045c723c */ /* 0x000fe20000041828 */
[----:B------:R-:W1:Y:S01]  /*c110*/  LDSM.16.MT88.4 R8, [R180+0xc000] ;  /* 0x00c00000b408783b */ /* 0x000e620000004200 */
[----:B------:R-:W-:Y:S01]  /*c120*/  MOV R160, R77 ;  /* 0x0000004d00a07202 */ /* 0x000fe20000000f00 */
[----:B------:R-:W-:-:S05]  /*c130*/  IMAD.MOV.U32 R112, RZ, RZ, R76 ;  /* 0x000000ffff707224 */ /* 0x000fca00078e004c */
[C---:B-1----:R-:W-:Y:S08]  /*c140*/  HMMA.16816.F32.BF16 R84, R4.reuse, R8, R44 ;  /* 0x000000080454723c */ /* 0x042ff0000004182c */
[C---:B------:R-:W-:Y:S01]  /*c150*/  HMMA.16816.F32.BF16 R76, R4.reuse, R10, R48 ;  /* 0x0000000a044c723c */ /* 0x040fe20000041830 */
[----:B------:R-:W1:Y:S07]  /*c160*/  LDSM.16.MT88.4 R8, [R179+0xc000] ;  /* 0x00c00000b308783b */ /* 0x000e6e0000004200 */
        /* <DEDUP_REMOVED lines=19> */
[----:B------:R-:W-:Y:S01]  /*c2a0*/  HMMA.16816.F32.BF16 R80, R4, R10, R104 ;  /* 0x0000000a0450723c */ /* 0x000fe20000041868 */
[----:B------:R-:W1:Y:S01]  /*c2b0*/  LDSM.16.MT88.4 R8, [R180+0x10000] ;  /* 0x01000000b408783b */ /* 0x000e620000004200 */
[----:B------:R-:W-:Y:S01]  /*c2c0*/  IMAD.MOV.U32 R98, RZ, RZ, R113 ;  /* 0x000000ffff627224 */ /* 0x000fe200078e0071 */
[----:B------:R-:W-:Y:S01]  /*c2d0*/  MOV R97, R112 ;  /* 0x0000007000617202 */ /* 0x000fe20000000f00 */
[----:B------:R-:W-:-:S04]  /*c2e0*/  IMAD.WIDE.U32 R2, R163, -0x2daee0ad, RZ ;  /* 0xd2511f53a3027825 */ /* 0x000fc800078e00ff */
[C---:B-1----:R-:W-:Y:S08]  /*c2f0*/  HMMA.16816.F32.BF16 R88, R4.reuse, R8, R128 ;  /* 0x000000080458723c */ /* 0x042ff00000041880 */
[----:B------:R-:W-:Y:S01]  /*c300*/  HMMA.16816.F32.BF16 R112, R4, R10, R132 ;  /* 0x0000000a0470723c */ /* 0x000fe20000041884 */
[----:B------:R-:W1:Y:S01]  /*c310*/  LDSM.16.MT88.4 R8, [R179+0x10000] ;  /* 0x01000000b308783b */ /* 0x000e620000004200 */
[----:B------:R-:W-:-:S02]  /*c320*/  LOP3.LUT R0, R3, R116, R238, 0x96, !PT ;  /* 0x0000007403007212 */ /* 0x000fc400078e96ee */
[----:B------:R-:W-:Y:S01]  /*c330*/  LOP3.LUT R3, R2, 0xffff, RZ, 0xc0, !PT ;  /* 0x0000ffff02037812 */ /* 0x000fe200078ec0ff */
[----:B------:R-:W-:Y:S02]  /*c340*/  IMAD.MOV.U32 R96, RZ, RZ, R193 ;  /* 0x000000ffff607224 */ /* 0x000fe400078e00c1 */
[----:B------:R-:W-:Y:S02]  /*c350*/  IMAD.MOV.U32 R103, RZ, RZ, R192 ;  /* 0x000000ffff677224 */ /* 0x000fe400078e00c0 */
[----:B------:R-:W-:Y:S02]  /*c360*/  IMAD.MOV.U32 R102, RZ, RZ, R195 ;  /* 0x000000ffff667224 */ /* 0x000fe400078e00c3 */
[----:B------:R-:W-:Y:S01]  /*c370*/  IMAD.MOV.U32 R101, RZ, RZ, R194 ;  /* 0x000000ffff657224 */ /* 0x000fe200078e00c2 */
[C---:B-1----:R-:W-:Y:S08]  /*c380*/  HMMA.16816.F32.BF16 R140, R4.reuse, R8, R140 ;  /* 0x00000008048c723c */ /* 0x042ff0000004188c */
[----:B------:R-:W-:Y:S07]  /*c390*/  HMMA.16816.F32.BF16 R192, R4, R10, R108 ;  /* 0x0000000a04c0723c */ /* 0x000fee000004186c */
[----:B------:R-:W-:-:S02]  /*c3a0*/  SHF.R.U32.HI R4, RZ, 0x8, R3 ;  /* 0x00000008ff047819 */ /* 0x000fc40000011603 */
[----:B------:R-:W-:Y:S02]  /*c3b0*/  LOP3.LUT R3, R2, 0xff, RZ, 0xc0, !PT ;  /* 0x000000ff02037812 */ /* 0x000fe400078ec0ff */
[--C-:B------:R-:W-:Y:S02]  /*c3c0*/  SHF.R.U32.HI R6, RZ, 0x10, R2.reuse ;  /* 0x00000010ff067819 */ /* 0x100fe40000011602 */
[----:B------:R-:W-:Y:S02]  /*c3d0*/  SHF.R.U32.HI R7, RZ, 0x18, R2 ;  /* 0x00000018ff077819 */ /* 0x000fe40000011602 */
[----:B------:R-:W-:Y:S02]  /*c3e0*/  LOP3.LUT R2, R0, 0xffff, RZ, 0xc0, !PT ;  /* 0x0000ffff00027812 */ /* 0x000fe400078ec0ff */
[----:B------:R-:W-:Y:S02]  /*c3f0*/  PRMT R9, R3, 0x5410, R4 ;  /* 0x0000541003097816 */ /* 0x000fe40000000004 */
[----:B------:R-:W-:-:S02]  /*c400*/  SHF.R.U32.HI R3, RZ, 0x8, R2 ;  /* 0x00000008ff037819 */ /* 0x000fc40000011602 */
[----:B------:R-:W-:-:S04]  /*c410*/  LOP3.LUT R2, R0, 0xff, RZ, 0xc0, !PT ;  /* 0x000000ff00027812 */ /* 0x000fc800078ec0ff */
[----:B------:R-:W-:Y:S02]  /*c420*/  PRMT R3, R2, 0x5410, R3 ;  /* 0x0000541002037816 */ /* 0x000fe40000000003 */
[--C-:B------:R-:W-:Y:S02]  /*c430*/  SHF.R.U32.HI R2, RZ, 0x10, R0.reuse ;  /* 0x00000010ff027819 */ /* 0x100fe40000011600 */
[----:B------:R-:W-:Y:S02]  /*c440*/  SHF.R.U32.HI R5, RZ, 0x18, R0 ;  /* 0x00000018ff057819 */ /* 0x000fe40000011600 */
[----:B------:R-:W-:Y:S02]  /*c450*/  LOP3.LUT R4, R6, 0xff, RZ, 0xc0, !PT ;  /* 0x000000ff06047812 */ /* 0x000fe400078ec0ff */
[----:B------:R-:W-:Y:S01]  /*c460*/  LOP3.LUT R2, R2, 0xff, RZ, 0xc0, !PT ;  /* 0x000000ff02027812 */ /* 0x000fe200078ec0ff */
[----:B------:R-:W-:Y:S01]  /*c470*/  HSET2.LE.AND R0, R3, R251, PT ;  /* 0x000000fb03007233 */ /* 0x000fe20003803000 */
[----:B------:R-:W-:-:S02]  /*c480*/  PRMT R3, R4, 0x5410, R7 ;  /* 0x0000541004037816 */ /* 0x000fc40000000007 */
[----:B------:R-:W-:Y:S02]  /*c490*/  PRMT R2, R2, 0x5410, R5 ;  /* 0x0000541002027816 */ /* 0x000fe40000000005 */
[----:B------:R-:W1:Y:S01]  /*c4a0*/  LDSM.16.MT88.4 R4, [R177+0xc800] ;  /* 0x00c80000b104783b */ /* 0x000e620000004200 */
[----:B------:R-:W-:Y:S01]  /*c4b0*/  LOP3.LUT R8, R0, R151, RZ, 0xc0, !PT ;  /* 0x0000009700087212 */ /* 0x000fe200078ec0ff */
[--C-:B------:R-:W-:Y:S02]  /*c4c0*/  HSET2.LE.AND R3, R3, R251.reuse, PT ;  /* 0x000000fb03037233 */ /* 0x100fe40003803000 */
[--C-:B------:R-:W-:Y:S02]  /*c4d0*/  HSET2.LE.AND R0, R2, R251.reuse, PT ;  /* 0x000000fb02007233 */ /* 0x100fe40003803000 */
[----:B------:R-:W-:Y:S01]  /*c4e0*/  HSET2.LE.AND R2, R9, R251, PT ;  /* 0x000000fb09027233 */ /* 0x000fe20003803000 */
[----:B------:R-:W-:Y:S02]  /*c4f0*/  LOP3.LUT R11, R3, R144, RZ, 0xc0, !PT ;  /* 0x00000090030b7212 */ /* 0x000fe400078ec0ff */
[----:B------:R-:W-:-:S02]  /*c500*/  LOP3.LUT R9, R0, R146, RZ, 0xc0, !PT ;  /* 0x0000009200097212 */ /* 0x000fc400078ec0ff */
[----:B------:R-:W-:Y:S01]  /*c510*/  LOP3.LUT R10, R2, R145, RZ, 0xc0, !PT ;  /* 0x00000091020a7212 */ /* 0x000fe200078ec0ff */
[----:B------:R-:W-:Y:S02]  /*c520*/  IMAD.MOV.U32 R99, RZ, RZ, R20 ;  /* 0x000000ffff637224 */ /* 0x000fe400078e0014 */
[----:B------:R-:W2:Y:S01]  /*c530*/  LDSM.16.MT88.4 R20, [R178+0xc800] ;  /* 0x00c80000b214783b */ /* 0x000ea20000004200 */
[----:B------:R-:W-:Y:S01]  /*c540*/  IMAD.MOV.U32 R131, RZ, RZ, R171 ;  /* 0x000000ffff837224 */ /* 0x000fe200078e00ab */
[----:B------:R-:W-:Y:S01]  /*c550*/  MOV R129, R170 ;  /* 0x000000aa00817202 */ /* 0x000fe20000000f00 */
[----:B------:R-:W-:Y:S02]  /*c560*/  IMAD.MOV.U32 R130, RZ, RZ, R169 ;  /* 0x000000ffff827224 */ /* 0x000fe400078e00a9 */
[----:B------:R-:W-:Y:S01]  /*c570*/  IMAD.MOV.U32 R128, RZ, RZ, R168 ;  /* 0x000000ffff807224 */ /* 0x000fe200078e00a8 */
[C---:B-1----:R-:W-:Y:S08]  /*c580*/  HMMA.16816.F32.BF16 R120, R8.reuse, R4, R120 ;  /* 0x000000040878723c */ /* 0x042ff00000041878 */
[----:B------:R-:W-:Y:S01]  /*c590*/  HMMA.16816.F32.BF16 R168, R8, R6, R124 ;  /* 0x0000000608a8723c */ /* 0x000fe2000004187c */
[----:B------:R-:W1:Y:S01]  /*c5a0*/  LDSM.16.MT88.4 R4, [R180+0xc800] ;  /* 0x00c80000b404783b */ /* 0x000e620000004200 */
[----:B------:R-:W-:Y:S01]  /*c5b0*/  IMAD.MOV.U32 R106, RZ, RZ, R150 ;  /* 0x000000ffff6a7224 */ /* 0x000fe200078e0096 */
[----:B------:R-:W-:Y:S01]  /*c5c0*/  MOV R135, R164 ;  /* 0x000000a400877202 */ /* 0x000fe20000000f00 */
[----:B------:R-:W-:-:S02]  /*c5d0*/  IMAD.MOV.U32 R132, RZ, RZ, R167 ;  /* 0x000000ffff847224 */ /* 0x000fc400078e00a7 */
[----:B------:R-:W-:Y:S02]  /*c5e0*/  IMAD.MOV.U32 R134, RZ, RZ, R166 ;  /* 0x000000ffff867224 */ /* 0x000fe400078e00a6 */
[----:B------:R-:W-:Y:S01]  /*c5f0*/  IMAD.MOV.U32 R150, RZ, RZ, R165 ;  /* 0x000000ffff967224 */ /* 0x000fe200078e00a5 */
[----:B------:R-:W-:Y:S01]  /*c600*/  MOV R151, R103 ;  /* 0x0000006700977202 */ /* 0x000fe20000000f00 */
[----:B--2---:R-:W-:Y:S01]  /*c610*/  HMMA.16816.F32.BF16 R164, R8, R20, R16 ;  /* 0x0000001408a4723c */ /* 0x004fe20000041810 */
[----:B------:R-:W-:Y:S01]  /*c620*/  IMAD.MOV.U32 R0, RZ, RZ, R101 ;  /* 0x000000ffff007224 */ /* 0x000fe200078e0065 */
[----:B------:R-:W2:Y:S01]  /*c630*/  LDSM.16.MT88.4 R16, [R179+0xc800] ;  /* 0x00c80000b310783b */ /* 0x000ea20000004200 */
[----:B------:R-:W-:Y:S02]  /*c640*/  IMAD.MOV.U32 R3, RZ, RZ, R102 ;  /* 0x000000ffff037224 */ /* 0x000fe400078e0066 */
[----:B------:R-:W-:Y:S02]  /*c650*/  IMAD.MOV.U32 R116, RZ, RZ, R96 ;  /* 0x000000ffff747224 */ /* 0x000fe400078e0060 */
[----:B------:R-:W-:-:S02]  /*c660*/  IMAD.MOV.U32 R117, RZ, RZ, R97 ;  /* 0x000000ffff757224 */ /* 0x000fc400078e0061 */
[----:B------:R-:W-:Y:S02]  /*c670*/  IMAD.MOV.U32 R105, RZ, RZ, R98 ;  /* 0x000000ffff697224 */ /* 0x000fe400078e0062 */
        /* <DEDUP_REMOVED lines=10> */
[----:B------:R-:W-:Y:S01]  /*c720*/  IMAD.MOV.U32 R133, RZ, RZ, R152 ;  /* 0x000000ffff857224 */ /* 0x000fe200078e0098 */
[C---:B-1----:R-:W-:Y:S08]  /*c730*/  HMMA.16816.F32.BF16 R156, R8.reuse, R4, R84 ;  /* 0x00000004089c723c */ /* 0x042ff00000041854 */
[----:B------:R-:W-:Y:S01]  /*c740*/  HMMA.16816.F32.BF16 R152, R8, R6, R76 ;  /* 0x000000060898723c */ /* 0x000fe2000004184c */
[----:B------:R-:W1:Y:S01]  /*c750*/  LDSM.16.MT88.4 R4, [R177+0xe800] ;  /* 0x00e80000b104783b */ /* 0x000e620000004200 */
[----:B------:R-:W-:Y:S01]  /*c760*/  IMAD.MOV.U32 R107, RZ, RZ, R160 ;  /* 0x000000ffff6b7224 */ /* 0x000fe200078e00a0 */
[----:B------:R-:W-:Y:S01]  /*c770*/  MOV R100, R162 ;  /* 0x000000a200647202 */ /* 0x000fe20000000f00 */
        /* <DEDUP_REMOVED lines=11> */
[----:B------:R-:W-:Y:S01]  /*c830*/  IMAD.MOV.U32 R102, RZ, RZ, R97 ;  /* 0x000000ffff667224 */ /* 0x000fe200078e0061 */
[C---:B--2---:R-:W-:Y:S01]  /*c840*/  HMMA.16816.F32.BF16 R144, R8.reuse, R16, R24 ;  /* 0x000000100890723c */ /* 0x044fe20000041818 */
[----:B------:R-:W-:Y:S02]  /*c850*/  IMAD.MOV.U32 R103, RZ, RZ, R98 ;  /* 0x000000ffff677224 */ /* 0x000fe400078e0062 */
[----:B------:R-:W-:Y:S01]  /*c860*/  IMAD.MOV.U32 R96, RZ, RZ, R99 ;  /* 0x000000ffff607224 */ /* 0x000fe200078e0063 */
[----:B------:R-:W-:Y:S01]  /*c870*/  MOV R99, R139 ;  /* 0x0000008b00637202 */ /* 0x000fe20000000f00 */
[----:B------:R-:W-:Y:S02]  /*c880*/  IMAD.MOV.U32 R97, RZ, RZ, R137 ;  /* 0x000000ffff617224 */ /* 0x000fe400078e0089 */
[----:B------:R-:W-:Y:S01]  /*c890*/  IMAD.MOV.U32 R98, RZ, RZ, R138 ;  /* 0x000000ffff627224 */ /* 0x000fe200078e008a */
[----:B------:R-:W-:Y:S01]  /*c8a0*/  HMMA.16816.F32.BF16 R160, R8, R22, R92 ;  /* 0x0000001608a0723c */ /* 0x000fe2000004185c */
[----:B------:R-:W-:Y:S01]  /*c8b0*/  IMAD.MOV.U32 R27, RZ, RZ, R136 ;  /* 0x000000ffff1b7224 */ /* 0x000fe200078e0088 */
[----:B------:R-:W2:Y:S01]  /*c8c0*/  LDSM.16.MT88.4 R20, [R178+0xe800] ;  /* 0x00e80000b214783b */ /* 0x000ea20000004200 */
[----:B------:R-:W-:-:S02]  /*c8d0*/  IMAD.MOV.U32 R26, RZ, RZ, R133 ;  /* 0x000000ffff1a7224 */ /* 0x000fc400078e0085 */
[----:B------:R-:W-:-:S03]  /*c8e0*/  IMAD.MOV.U32 R25, RZ, RZ, R134 ;  /* 0x000000ffff197224 */ /* 0x000fc600078e0086 */
[C---:B------:R-:W-:Y:S01]  /*c8f0*/  HMMA.16816.F32.BF16 R136, R8.reuse, R18, R36 ;  /* 0x000000120888723c */ /* 0x040fe20000041824 */
[----:B------:R-:W-:Y:S06]  /*c900*/  LDSM.16.MT88.4 R16, [R179+0xe800] ;  /* 0x00e80000b310783b */ /* 0x000fec0000004200 */
[----:B------:R-:W-:Y:S02]  /*c910*/  IMAD.MOV.U32 R39, RZ, RZ, R111 ;  /* 0x000000ffff277224 */ /* 0x000fe400078e006f */
[----:B------:R-:W-:Y:S01]  /*c920*/  IMAD.MOV.U32 R38, RZ, RZ, R132 ;  /* 0x000000ffff267224 */ /* 0x000fe200078e0084 */
[----:B-1----:R-:W-:Y:S01]  /*c930*/  HMMA.16816.F32.BF16 R108, R8, R6, R32 ;  /* 0x00000006086c723c */ /* 0x002fe20000041820 */
[----:B------:R-:W-:-:S07]  /*c940*/  IMAD.MOV.U32 R36, RZ, RZ, R135 ;  /* 0x000000ffff247224 */ /* 0x000fce00078e0087 */
[----:B------:R-:W-:Y:S01]  /*c950*/  HMMA.16816.F32.BF16 R132, R8, R4, R60 ;  /* 0x000000040884723c */ /* 0x000fe2000004183c */
[----:B------:R-:W1:Y:S01]  /*c960*/  LDSM.16.MT88.4 R4, [R180+0xe800] ;  /* 0x00e80000b404783b */ /* 0x000e620000004200 */
[----:B------:R-:W-:Y:S01]  /*c970*/  IMAD.MOV.U32 R32, RZ, RZ, R106 ;  /* 0x000000ffff207224 */ /* 0x000fe200078e006a */
[----:B------:R-:W-:Y:S01]  /*c980*/  MOV R33, R107 ;  /* 0x0000006b00217202 */ /* 0x000fe20000000f00 */
[----:B------:R-:W-:Y:S01]  /*c990*/  IMAD.MOV.U32 R24, RZ, RZ, R129 ;  /* 0x000000ffff187224 */ /* 0x000fe200078e0081 */
[----:B------:R-:W-:Y:S02]  /*c9a0*/  MOV R37, R128 ;  /* 0x0000008000257202 */ /* 0x000fe40000000f00 */
[----:B------:R-:W-:Y:S02]  /*c9b0*/  IMAD.MOV.U32 R62, RZ, RZ, R104 ;  /* 0x000000ffff3e7224 */ /* 0x000fe400078e0068 */
[----:B------:R-:W-:Y:S02]  /*c9c0*/  IMAD.MOV.U32 R63, RZ, RZ, R105 ;  /* 0x000000ffff3f7224 */ /* 0x000fe400078e0069 */
[----:B------:R-:W-:-:S02]  /*c9d0*/  IMAD.MOV.U32 R60, RZ, RZ, R130 ;  /* 0x000000ffff3c7224 */ /* 0x000fc400078e0082 */
[----:B------:R-:W-:Y:S02]  /*c9e0*/  IMAD.MOV.U32 R61, RZ, RZ, R131 ;  /* 0x000000ffff3d7224 */ /* 0x000fe400078e0083 */
[----:B------:R-:W-:Y:S01]  /*c9f0*/  IMAD.MOV.U32 R34, RZ, RZ, R100 ;  /* 0x000000ffff227224 */ /* 0x000fe200078e0064 */
[----:B--2---:R-:W-:Y:S01]  /*ca00*/  HMMA.16816.F32.BF16 R104, R8, R20, R56 ;  /* 0x000000140868723c */ /* 0x004fe20000041838 */
[----:B------:R-:W-:-:S06]  /*ca10*/  IMAD.MOV.U32 R35, RZ, RZ, R101 ;  /* 0x000000ffff237224 */ /* 0x000fcc00078e0065 */
[----:B------:R-:W-:Y:S01]  /*ca20*/  IMAD.MOV.U32 R56, RZ, RZ, R102 ;  /* 0x000000ffff387224 */ /* 0x000fe200078e0066 */
[C---:B------:R-:W-:Y:S01]  /*ca30*/  HMMA.16816.F32.BF16 R128, R8.reuse, R22, R68 ;  /* 0x000000160880723c */ /* 0x040fe20000041844 */
[----:B------:R-:W-:Y:S01]  /*ca40*/  IMAD.MOV.U32 R57, RZ, RZ, R103 ;  /* 0x000000ffff397224 */ /* 0x000fe200078e0067 */
[----:B------:R-:W2:Y:S06]  /*ca50*/  LDSM.16.MT88.4 R20, [R178+0x10800] ;  /* 0x01080000b214783b */ /* 0x000eac0000004200 */
[C---:B-1----:R-:W-:Y:S08]  /*ca60*/  HMMA.16816.F32.BF16 R124, R8.reuse, R4, R52 ;  /* 0x00000004087c723c */ /* 0x042ff00000041834 */
[----:B------:R-:W-:Y:S01]  /*ca70*/  HMMA.16816.F32.BF16 R100, R8, R6, R28 ;  /* 0x000000060864723c */ /* 0x000fe2000004181c */
[----:B------:R-:W1:Y:S01]  /*ca80*/  LDSM.16.MT88.4 R4, [R177+0x10800] ;  /* 0x01080000b104783b */ /* 0x000e620000004200 */
[----:B------:R-:W-:Y:S01]  /*ca90*/  MOV R70, R98 ;  /* 0x0000006200467202 */ /* 0x000fe20000000f00 */
[----:B------:R-:W-:-:S02]  /*caa0*/  IMAD.MOV.U32 R58, RZ, RZ, R96 ;  /* 0x000000ffff3a7224 */ /* 0x000fc400078e0060 */
[----:B------:R-:W-:-:S03]  /*cab0*/  IMAD.MOV.U32 R59, RZ, RZ, R97 ;  /* 0x000000ffff3b7224 */ /* 0x000fc600078e0061 */
[----:B------:R-:W-:Y:S01]  /*cac0*/  HMMA.16816.F32.BF16 R92, R8, R18, R64 ;  /* 0x00000012085c723c */ /* 0x000fe20000041840 */
[----:B------:R-:W-:Y:S01]  /*cad0*/  LOP3.LUT R2, R119, R70, R228, 0x96, !PT ;  /* 0x0000004677027212 */ /* 0x000fe200078e96e4 */
[----:B------:R-:W-:-:S05]  /*cae0*/  IMAD.MOV.U32 R29, RZ, RZ, R56 ;  /* 0x000000ffff1d7224 */ /* 0x000fca00078e0038 */
[----:B------:R-:W-:Y:S02]  /*caf0*/  IMAD.MOV.U32 R65, RZ, RZ, R76 ;  /* 0x000000ffff417224 */ /* 0x000fe400078e004c */
[----:B------:R-:W-:Y:S01]  /*cb00*/  IMAD.MOV.U32 R76, RZ, RZ, R0 ;  /* 0x000000ffff4c7224 */ /* 0x000fe200078e0000 */
[----:B------:R-:W-:Y:S01]  /*cb10*/  LOP3.LUT R0, R15, R118, R226, 0x96, !PT ;  /* 0x000000760f007212 */ /* 0x000fe200078e96e2 */
[----:B------:R-:W-:Y:S01]  /*cb20*/  IMAD.MOV.U32 R64, RZ, RZ, R27 ;  /* 0x000000ffff407224 */ /* 0x000fe200078e001b */
[----:B--2---:R-:W-:Y:S01]  /*cb30*/  HMMA.16816.F32.BF16 R52, R8, R22, R80 ;  /* 0x000000160834723c */ /* 0x004fe20000041850 */
[----:B------:R-:W-:Y:S02]  /*cb40*/  IMAD.MOV.U32 R28, RZ, RZ, R57 ;  /* 0x000000ffff1c7224 */ /* 0x000fe400078e0039 */
[----:B------:R-:W-:Y:S02]  /*cb50*/  IMAD.MOV.U32 R67, RZ, RZ, R58 ;  /* 0x000000ffff437224 */ /* 0x000fe400078e003a */
[----:B------:R-:W-:-:S02]  /*cb60*/  IMAD.MOV.U32 R66, RZ, RZ, R59 ;  /* 0x000000ffff427224 */ /* 0x000fc400078e003b */
[----:B------:R-:W-:Y:S01]  /*cb70*/  IMAD.MOV.U32 R27, RZ, RZ, R77 ;  /* 0x000000ffff1b7224 */ /* 0x000fe200078e004d */
[----:B------:R-:W-:Y:S01]  /*cb80*/  MOV R77, R3 ;  /* 0x00000003004d7202 */ /* 0x000fe20000000f00 */
[C---:B------:R-:W-:Y:S01]  /*cb90*/  HMMA.16816.F32.BF16 R56, R8.reuse, R20, R72 ;  /* 0x000000140838723c */ /* 0x040fe20000041848 */
[----:B------:R-:W-:Y:S01]  /*cba0*/  IMAD.WIDE.U32 R2, R2, -0x2daee0ad, RZ ;  /* 0xd2511f5302027825 */ /* 0x000fe200078e00ff */
[----:B------:R-:W2:Y:S04]  /*cbb0*/  LDSM.16.MT88.4 R20, [R179+0x10800] ;  /* 0x01080000b314783b */ /* 0x000ea80000004200 */
[----:B------:R-:W-:Y:S02]  /*cbc0*/  LOP3.LUT R3, R3, R148, R230, 0x96, !PT ;  /* 0x0000009403037212 */ /* 0x000fe400078e96e6 */
[----:B-1----:R-:W-:Y:S07]  /*cbd0*/  HMMA.16816.F32.BF16 R84, R8, R4, R44 ;  /* 0x000000040854723c */ /* 0x002fee000004182c */
[----:B------:R-:W-:-:S05]  /*cbe0*/  IMAD.WIDE.U32 R4, R0, -0x2daee0ad, RZ ;  /* 0xd2511f5300047825 */ /* 0x000fca00078e00ff */
[----:B------:R-:W-:Y:S01]  /*cbf0*/  LOP3.LUT R0, R5, R2, R232, 0x96, !PT ;  /* 0x0000000205007212 */ /* 0x000fe200078e96e8 */
[----:B------:R-:W-:Y:S02]  /*cc00*/  IMAD.MOV.U32 R46, RZ, RZ, R38 ;  /* 0x000000ffff2e7224 */ /* 0x000fe400078e0026 */
[----:B------:R-:W-:Y:S02]  /*cc10*/  IMAD.MOV.U32 R47, RZ, RZ, R39 ;  /* 0x000000ffff2f7224 */ /* 0x000fe400078e0027 */
[----:B------:R-:W-:-:S04]  /*cc20*/  IMAD.WIDE.U32 R2, R3, -0x326172a9, RZ ;  /* 0xcd9e8d5703027825 */ /* 0x000fc800078e00ff */
[----:B------:R-:W-:Y:S01]  /*cc30*/  IMAD.WIDE.U32 R38, R0, -0x326172a9, RZ ;  /* 0xcd9e8d5700267825 */ /* 0x000fe200078e00ff */
[----:B------:R-:W-:-:S04]  /*cc40*/  LOP3.LUT R3, R3, R14, R225, 0x96, !PT ;  /* 0x0000000e03037212 */ /* 0x000fc800078e96e1 */
[----:B------:R-:W-:Y:S01]  /*cc50*/  LOP3.LUT R0, R39, R2, R231, 0x96, !PT ;  /* 0x0000000227007212 */ /* 0x000fe200078e96e7 */
[----:B------:R-:W-:Y:S01]  /*cc60*/  IMAD.MOV.U32 R68, RZ, RZ, R34 ;  /* 0x000000ffff447224 */ /* 0x000fe200078e0022 */
[----:B------:R-:W-:Y:S01]  /*cc70*/  MOV R34, R36 ;  /* 0x0000002400227202 */ /* 0x000fe20000000f00 */
[----:B------:R-:W-:Y:S02]  /*cc80*/  IMAD.MOV.U32 R69, RZ, RZ, R35 ;  /* 0x000000ffff457224 */ /* 0x000fe400078e0023 */
[----:B------:R-:W-:Y:S02]  /*cc90*/  IMAD.MOV.U32 R71, RZ, RZ, R99 ;  /* 0x000000ffff477224 */ /* 0x000fe400078e0063 */
[----:B------:R-:W-:Y:S01]  /*cca0*/  IMAD.MOV.U32 R35, RZ, RZ, R37 ;  /* 0x000000ffff237224 */ /* 0x000fe200078e0025 */
[----:B------:R-:W-:Y:S01]  /*ccb0*/  HMMA.16816.F32.BF16 R96, R8, R16, R48 ;  /* 0x000000100860723c */ /* 0x000fe20000041830 */
[----:B------:R-:W-:Y:S01]  /*ccc0*/  IMAD.WIDE.U32 R2, R3, -0x2daee0ad, RZ ;  /* 0xd2511f5303027825 */ /* 0x000fe200078e00ff */
[----:B------:R-:W1:Y:S03]  /*ccd0*/  LDSM.16.MT88.4 R16, [R180+0x10800] ;  /* 0x01080000b410783b */ /* 0x000e660000004200 */
[----:B------:R-:W-:Y:S01]  /*cce0*/  IMAD.WIDE.U32 R36, R0, -0x2daee0ad, RZ ;  /* 0xd2511f5300247825 */ /* 0x000fe200078e00ff */
[----:B------:R-:W-:-:S04]  /*ccf0*/  LOP3.LUT R4, R3, R4, R229, 0x96, !PT ;  /* 0x0000000403047212 */ /* 0x000fc800078e96e5 */
[----:B------:R-:W-:-:S05]  /*cd00*/  LOP3.LUT R2, R37, R2, R46, 0x96, !PT ;  /* 0x0000000225027212 */ /* 0x000fca00078e962e */
[----:B------:R-:W-:-:S04]  /*cd10*/  IMAD.WIDE.U32 R2, R2, -0x326172a9, RZ ;  /* 0xcd9e8d5702027825 */ /* 0x000fc800078e00ff */
[----:B------:R-:W-:Y:S01]  /*cd20*/  IMAD.WIDE.U32 R14, R4, -0x326172a9, RZ ;  /* 0xcd9e8d57040e7825 */ /* 0x000fe200078e00ff */
[----:B------:R-:W-:Y:S02]  /*cd30*/  LOP3.LUT R0, R2, 0xffff, RZ, 0xc0, !PT ;  /* 0x0000ffff02007812 */ /* 0x000fe400078ec0ff */
[----:B------:R-:W-:Y:S01]  /*cd40*/  MOV R31, R33 ;  /* 0x00000021001f7202 */ /* 0x000fe20000000f00 */
[----:B------:R-:W-:Y:S01]  /*cd50*/  IMAD.MOV.U32 R73, RZ, RZ, R47 ;  /* 0x000000ffff497224 */ /* 0x000fe200078e002f */
[----:B------:R-:W-:Y:S01]  /*cd60*/  SHF.R.U32.HI R5, RZ, 0x8, R0 ;  /* 0x00000008ff057819 */ /* 0x000fe20000011600 */
[----:B------:R-:W-:Y:S01]  /*cd70*/  IMAD.MOV.U32 R74, RZ, RZ, R64 ;  /* 0x000000ffff4a7224 */ /* 0x000fe200078e0040 */
[----:B------:R-:W-:Y:S01]  /*cd80*/  LOP3.LUT R0, R3, R14, R227, 0x96, !PT ;  /* 0x0000000e03007212 */ /* 0x000fe200078e96e3 */
[----:B------:R-:W-:Y:S01]  /*cd90*/  IMAD.MOV.U32 R75, RZ, RZ, R65 ;  /* 0x000000ffff4b7224 */ /* 0x000fe200078e0041 */
[----:B--2---:R-:W-:Y:S01]  /*cda0*/  HMMA.16816.F32.BF16 R44, R8, R22, R192 ;  /* 0x00000016082c723c */ /* 0x004fe200000418c0 */
[----:B------:R-:W-:-:S02]  /*cdb0*/  IMAD.MOV.U32 R226, RZ, RZ, R66 ;  /* 0x000000ffffe27224 */ /* 0x000fc400078e0042 */
[----:B------:R-:W-:Y:S02]  /*cdc0*/  IMAD.MOV.U32 R228, RZ, RZ, R67 ;  /* 0x000000ffffe47224 */ /* 0x000fe400078e0043 */
[----:B------:R-:W-:Y:S01]  /*cdd0*/  IMAD.MOV.U32 R30, RZ, RZ, R32 ;  /* 0x000000ffff1e7224 */ /* 0x000fe200078e0020 */
[----:B------:R-:W-:Y:S01]  /*cde0*/  LOP3.LUT R4, R2, 0xff, RZ, 0xc0, !PT ;  /* 0x000000ff02047812 */ /* 0x000fe200078ec0ff */
[----:B------:R-:W-:Y:S01]  /*cdf0*/  IMAD.MOV.U32 R70, RZ, RZ, R60 ;  /* 0x000000ffff467224 */ /* 0x000fe200078e003c */
[----:B------:R-:W-:Y:S01]  /*ce00*/  HMMA.16816.F32.BF16 R64, R8, R20, R140 ;  /* 0x000000140840723c */ /* 0x000fe2000004188c */
[----:B------:R-:W-:Y:S01]  /*ce10*/  IMAD.MOV.U32 R71, RZ, RZ, R61 ;  /* 0x000000ffff477224 */ /* 0x000fe200078e003d */
[----:B------:R-:W2:Y:S01]  /*ce20*/  LDSM.16.MT88.4 R20, [R180+0xd000] ;  /* 0x00d00000b414783b */ /* 0x000ea20000004200 */
[----:B------:R-:W-:Y:S02]  /*ce30*/  IMAD.MOV.U32 R32, RZ, RZ, R62 ;  /* 0x000000ffff207224 */ /* 0x000fe400078e003e */
[----:B------:R-:W-:Y:S01]  /*ce40*/  IMAD.MOV.U32 R33, RZ, RZ, R63 ;  /* 0x000000ffff217224 */ /* 0x000fe200078e003f */
[----:B------:R-:W-:-:S02]  /*ce50*/  SHF.R.U32.HI R3, RZ, 0x10, R2 ;  /* 0x00000010ff037819 */ /* 0x000fc40000011602 */
[----:B------:R-:W-:Y:S01]  /*ce60*/  HMMA.16816.F32.BF16 R60, R8, R6, R40 ;  /* 0x00000006083c723c */ /* 0x000fe20000041828 */
[----:B------:R-:W-:Y:S02]  /*ce70*/  PRMT R14, R4, 0x5410, R5 ;  /* 0x00005410040e7816 */ /* 0x000fe40000000005 */
[----:B------:R-:W-:-:S04]  /*ce80*/  SHF.R.U32.HI R4, RZ, 0x10, R0 ;  /* 0x00000010ff047819 */ /* 0x000fc80000011600 */
[----:B------:R-:W-:Y:S02]  /*ce90*/  SHF.R.U32.HI R7, RZ, 0x18, R2 ;  /* 0x00000018ff077819 */ /* 0x000fe40000011602 */
[C---:B------:R-:W-:Y:S02]  /*cea0*/  LOP3.LUT R2, R0.reuse, 0xffff, RZ, 0xc0, !PT ;  /* 0x0000ffff00027812 */ /* 0x040fe400078ec0ff */
[----:B------:R-:W-:Y:S02]  /*ceb0*/  LOP3.LUT R6, R0, 0xff, RZ, 0xc0, !PT ;  /* 0x000000ff00067812 */ /* 0x000fe400078ec0ff */
[----:B------:R-:W-:Y:S02]  /*cec0*/  SHF.R.U32.HI R5, RZ, 0x18, R0 ;  /* 0x00000018ff057819 */ /* 0x000fe40000011600 */
[----:B------:R-:W-:-:S04]  /*ced0*/  SHF.R.U32.HI R0, RZ, 0x8, R2 ;  /* 0x00000008ff007819 */ /* 0x000fc80000011602 */
[----:B------:R-:W-:Y:S01]  /*cee0*/  PRMT R0, R6, 0x5410, R0 ;  /* 0x0000541006007816 */ /* 0x000fe20000000000 */
[----:B------:R-:W-:Y:S01]  /*cef0*/  IMAD.MOV.U32 R230, RZ, RZ, R70 ;  /* 0x000000ffffe67224 */ /* 0x000fe200078e0046 */
[----:B------:R-:W-:Y:S01]  /*cf00*/  MOV R149, R69 ;  /* 0x0000004500957202 */ /* 0x000fe20000000f00 */
[----:B------:R-:W-:Y:S02]  /*cf10*/  IMAD.MOV.U32 R118, RZ, RZ, R71 ;  /* 0x000000ffff767224 */ /* 0x000fe400078e0047 */
[--C-:B------:R-:W-:Y:S01]  /*cf20*/  HSET2.LE.AND R0, R0, R251.reuse, PT ;  /* 0x000000fb00007233 */ /* 0x100fe20003803000 */
[----:B------:R-:W-:Y:S01]  /*cf30*/  LOP3.LUT R3, R3, 0xff, RZ, 0xc0, !PT ;  /* 0x000000ff03037812 */ /* 0x000fe200078ec0ff */
[----:B------:R-:W-:Y:S01]  /*cf40*/  IMAD.MOV.U32 R70, RZ, RZ, R25 ;  /* 0x000000ffff467224 */ /* 0x000fe200078e0019 */
[----:B------:R-:W-:Y:S01]  /*cf50*/  LOP3.LUT R2, R4, 0xff, RZ, 0xc0, !PT ;  /* 0x000000ff04027812 */ /* 0x000fe200078ec0ff */
[----:B------:R-:W-:Y:S01]  /*cf60*/  IMAD.MOV.U32 R71, RZ, RZ, R26 ;  /* 0x000000ffff477224 */ /* 0x000fe200078e001a */
[----:B------:R-:W-:Y:S01]  /*cf70*/  MOV R69, R24 ;  /* 0x0000001800457202 */ /* 0x000fe20000000f00 */
[----:B------:R-:W-:Y:S01]  /*cf80*/  IMAD.MOV.U32 R192, RZ, RZ, R27 ;  /* 0x000000ffffc07224 */ /* 0x000fe200078e001b */
[----:B-1----:R-:W-:Y:S01]  /*cf90*/  HMMA.16816.F32.BF16 R48, R8, R16, R88 ;  /* 0x000000100830723c */ /* 0x002fe20000041858 */
[----:B------:R-:W-:Y:S01]  /*cfa0*/  LDSM.16.MT88.4 R24, [R178+0xd000] ;  /* 0x00d00000b218783b */ /* 0x000fe20000004200 */
[----:B------:R-:W-:Y:S01]  /*cfb0*/  LOP3.LUT R4, R0, R237, RZ, 0xc0, !PT ;  /* 0x000000ed00047212 */ /* 0x000fe200078ec0ff */
[----:B------:R-:W-:Y:S01]  /*cfc0*/  HSET2.LE.AND R0, R14, R251, PT ;  /* 0x000000fb0e007233 */ /* 0x000fe20003803000 */
[----:B------:R-:W-:-:S04]  /*cfd0*/  PRMT R3, R3, 0x5410, R7 ;  /* 0x0000541003037816 */ /* 0x000fc80000000007 */
[----:B------:R-:W-:Y:S01]  /*cfe0*/  HMMA.16816.F32.BF16 R40, R8, R18, R112 ;  /* 0x000000120828723c */ /* 0x000fe20000041870 */
[----:B------:R-:W1:Y:S01]  /*cff0*/  LDSM.16.MT88.4 R8, [R177+0xf000] ;  /* 0x00f00000b108783b */ /* 0x000e620000004200 */
[----:B------:R-:W-:-:S03]  /*d000*/  PRMT R2, R2, 0x5410, R5 ;  /* 0x0000541002027816 */ /* 0x000fc60000000005 */
[----:B------:R-:W3:Y:S01]  /*d010*/  LDSM.16.MT88.4 R16, [R179+0xd000] ;  /* 0x00d00000b310783b */ /* 0x000ee20000004200 */
[----:B------:R-:W-:Y:S01]  /*d020*/  LOP3.LUT R6, R0, R233, RZ, 0xc0, !PT ;  /* 0x000000e900067212 */ /* 0x000fe200078ec0ff */
[--C-:B------:R-:W-:Y:S02]  /*d030*/  HSET2.LE.AND R2, R2, R251.reuse, PT ;  /* 0x000000fb02027233 */ /* 0x100fe40003803000 */
[----:B------:R-:W-:Y:S01]  /*d040*/  HSET2.LE.AND R0, R3, R251, PT ;  /* 0x000000fb03007233 */ /* 0x000fe20003803000 */
[----:B------:R-:W-:Y:S02]  /*d050*/  IMAD.MOV.U32 R82, RZ, RZ, R29 ;  /* 0x000000ffff527224 */ /* 0x000fe400078e001d */
[----:B------:R-:W-:Y:S02]  /*d060*/  LOP3.LUT R5, R2, R235, RZ, 0xc0, !PT ;  /* 0x000000eb02057212 */ /* 0x000fe400078ec0ff */
[----:B------:R-:W-:Y:S01]  /*d070*/  LOP3.LUT R7, R0, R234, RZ, 0xc0, !PT ;  /* 0x000000ea00077212 */ /* 0x000fe200078ec0ff */
[----:B------:R-:W-:-:S02]  /*d080*/  IMAD.MOV.U32 R83, RZ, RZ, R30 ;  /* 0x000000ffff537224 */ /* 0x000fc400078e001e */
[----:B------:R-:W-:Y:S02]  /*d090*/  IMAD.MOV.U32 R3, RZ, RZ, R82 ;  /* 0x000000ffff037224 */ /* 0x000fe400078e0052 */
[----:B------:R-:W-:Y:S02]  /*d0a0*/  IMAD.MOV.U32 R143, RZ, RZ, R83 ;  /* 0x000000ffff8f7224 */ /* 0x000fe400078e0053 */
[----:B------:R-:W-:Y:S01]  /*d0b0*/  IMAD.MOV.U32 R232, RZ, RZ, R28 ;  /* 0x000000ffffe87224 */ /* 0x000fe200078e001c */
[C---:B--2---:R-:W-:Y:S01]  /*d0c0*/  HMMA.16816.F32.BF16 R80, R4.reuse, R20, R156 ;  /* 0x000000140450723c */ /* 0x044fe2000004189c */
[----:B------:R-:W-:Y:S02]  /*d0d0*/  IMAD.MOV.U32 R225, RZ, RZ, R31 ;  /* 0x000000ffffe17224 */ /* 0x000fe400078e001f */
[----:B------:R-:W2:Y:S05]  /*d0e0*/  LDSM.16.MT88.4 R28, [R177+0xd000] ;  /* 0x00d00000b11c783b */ /* 0x000eaa0000004200 */
[----:B------:R-:W-:Y:S01]  /*d0f0*/  HMMA.16816.F32.BF16 R88, R4, R22, R152 ;  /* 0x000000160458723c */ /* 0x000fe20000041898 */
[----:B------:R-:W4:Y:S01]  /*d100*/  LDSM.16.MT88.4 R20, [R180+0xf000] ;  /* 0x00f00000b414783b */ /* 0x000f220000004200 */
[----:B------:R-:W-:Y:S01]  /*d110*/  MOV R193, R226 ;  /* 0x000000e200c17202 */ /* 0x000fe20000000f00 */
[----:B------:R-:W-:-:S02]  /*d120*/  IMAD.MOV.U32 R72, RZ, RZ, R228 ;  /* 0x000000ffff487224 */ /* 0x000fc400078e00e4 */
[----:B------:R-:W-:Y:S02]  /*d130*/  IMAD.MOV.U32 R148, RZ, RZ, R68 ;  /* 0x000000ffff947224 */ /* 0x000fe400078e0044 */
[----:B------:R-:W-:Y:S02]  /*d140*/  IMAD.MOV.U32 R119, RZ, RZ, R32 ;  /* 0x000000ffff777224 */ /* 0x000fe400078e0020 */
[----:B------:R-:W-:Y:S02]  /*d150*/  IMAD.MOV.U32 R226, RZ, RZ, R33 ;  /* 0x000000ffffe27224 */ /* 0x000fe400078e0021 */
[----:B------:R-:W-:Y:S02]  /*d160*/  IMAD.MOV.U32 R228, RZ, RZ, R34 ;  /* 0x000000ffffe47224 */ /* 0x000fe400078e0022 */
[----:B------:R-:W-:Y:S02]  /*d170*/  IMAD.MOV.U32 R68, RZ, RZ, R35 ;  /* 0x000000ffff447224 */ /* 0x000fe400078e0023 */
[----:B------:R-:W5:Y:S01]  /*d180*/  LDSM.16.MT88.4 R32, [R178+0xf000] ;  /* 0x00f00000b220783b */ /* 0x000f620000004200 */
[----:B------:R-:W-:-:S02]  /*d190*/  IMAD.MOV.U32 R112, RZ, RZ, R225 ;  /* 0x000000ffff707224 */ /* 0x000fc400078e00e1 */
[----:B------:R-:W-:Y:S01]  /*d1a0*/  IMAD.MOV.U32 R114, RZ, RZ, R149 ;  /* 0x000000ffff727224 */ /* 0x000fe200078e0095 */
[----:B------:R-:W-:Y:S01]  /*d1b0*/  MOV R149, R68 ;  /* 0x0000004400957202 */ /* 0x000fe20000000f00 */
[----:B------:R-:W-:Y:S02]  /*d1c0*/  IMAD.MOV.U32 R225, RZ, RZ, R230 ;  /* 0x000000ffffe17224 */ /* 0x000fe400078e00e6 */
[----:B------:R-:W-:Y:S02]  /*d1d0*/  IMAD.MOV.U32 R229, RZ, RZ, R118 ;  /* 0x000000ffffe57224 */ /* 0x000fe400078e0076 */
[----:B------:R-:W-:Y:S02]  /*d1e0*/  IMAD.MOV.U32 R115, RZ, RZ, R119 ;  /* 0x000000ffff737224 */ /* 0x000fe400078e0077 */
[----:B------:R-:W-:Y:S02]  /*d1f0*/  IMAD.MOV.U32 R230, RZ, RZ, R69 ;  /* 0x000000ffffe67224 */ /* 0x000fe400078e0045 */
[----:B------:R-:W-:-:S02]  /*d200*/  IMAD.MOV.U32 R118, RZ, RZ, R70 ;  /* 0x000000ffff767224 */ /* 0x000fc400078e0046 */
[----:B------:R-:W-:Y:S01]  /*d210*/  IMAD.MOV.U32 R119, RZ, RZ, R71 ;  /* 0x000000ffff777224 */ /* 0x000fe200078e0047 */
[C---:B-1----:R-:W-:Y:S08]  /*d220*/  HMMA.16816.F32.BF16 R152, R4.reuse, R8, R132 ;  /* 0x000000080498723c */ /* 0x042ff00000041884 */
[C---:B------:R-:W-:Y:S08]  /*d230*/  HMMA.16816.F32.BF16 R68, R4.reuse, R24, R164 ;  /* 0x000000180444723c */ /* 0x040ff000000418a4 */
[C---:B------:R-:W-:Y:S01]  /*d240*/  HMMA.16816.F32.BF16 R164, R4.reuse, R10, R108 ;  /* 0x0000000a04a4723c */ /* 0x040fe2000004186c */
[----:B------:R-:W1:Y:S07]  /*d250*/  LDSM.16.MT88.4 R8, [R177+0x11000] ;  /* 0x01100000b108783b */ /* 0x000e6e0000004200 */
[C---:B---3--:R-:W-:Y:S08]  /*d260*/  HMMA.16816.F32.BF16 R156, R4.reuse, R16, R144 ;  /* 0x00000010049c723c */ /* 0x048ff00000041890 */
[----:B------:R-:W-:Y:S01]  /*d270*/  HMMA.16816.F32.BF16 R144, R4, R18, R136 ;  /* 0x000000120490723c */ /* 0x000fe20000041888 */
[----:B------:R-:W3:Y:S01]  /*d280*/  LDSM.16.MT88.4 R16, [R179+0xf000] ;  /* 0x00f00000b310783b */ /* 0x000ee20000004200 */
[----:B------:R-:W-:Y:S01]  /*d290*/  MOV R113, R148 ;  /* 0x0000009400717202 */ /* 0x000fe20000000f00 */
[----:B------:R-:W-:-:S02]  /*d2a0*/  IMAD.MOV.U32 R231, RZ, RZ, R226 ;  /* 0x000000ffffe77224 */ /* 0x000fc400078e00e2 */
[----:B------:R-:W-:Y:S02]  /*d2b0*/  IMAD.MOV.U32 R148, RZ, RZ, R228 ;  /* 0x000000ffff947224 */ /* 0x000fe400078e00e4 */
[----:B------:R-:W-:Y:S01]  /*d2c0*/  IMAD.MOV.U32 R2, RZ, RZ, R114 ;  /* 0x000000ffff027224 */ /* 0x000fe200078e0072 */
[----:B------:R-:W-:Y:S01]  /*d2d0*/  MOV R0, R79 ;  /* 0x0000004f00007202 */ /* 0x000fe20000000f00 */
[----:B------:R-:W-:Y:S01]  /*d2e0*/  IMAD.MOV.U32 R233, RZ, RZ, R113 ;  /* 0x000000ffffe97224 */ /* 0x000fe200078e0071 */
[----:B------:R-:W-:Y:S01]  /*d2f0*/  MOV R113, R149 ;  /* 0x0000009500717202 */ /* 0x000fe20000000f00 */
[----:B------:R-:W-:Y:S01]  /*d300*/  IMAD.MOV.U32 R114, RZ, RZ, R231 ;  /* 0x000000ffff727224 */ /* 0x000fe200078e00e7 */
[----:B--2---:R-:W-:Y:S01]  /*d310*/  HMMA.16816.F32.BF16 R120, R4, R28, R120 ;  /* 0x0000001c0478723c */ /* 0x004fe20000041878 */
[----:B------:R-:W-:Y:S02]  /*d320*/  IMAD.MOV.U32 R226, RZ, RZ, R76 ;  /* 0x000000ffffe27224 */ /* 0x000fe400078e004c */
[----:B------:R-:W-:-:S02]  /*d330*/  IMAD.MOV.U32 R228, RZ, RZ, R77 ;  /* 0x000000ffffe47224 */ /* 0x000fc400078e004d */
[----:B------:R-:W-:Y:S02]  /*d340*/  IMAD.MOV.U32 R234, RZ, RZ, R78 ;  /* 0x000000ffffea7224 */ /* 0x000fe400078e004e */
[----:B------:R-:W-:Y:S01]  /*d350*/  IMAD.MOV.U32 R110, RZ, RZ, R143 ;  /* 0x000000ffff6e7224 */ /* 0x000fe200078e008f */
[----:B------:R-:W-:Y:S01]  /*d360*/  HMMA.16816.F32.BF16 R168, R4, R30, R168 ;  /* 0x0000001e04a8723c */ /* 0x000fe200000418a8 */
[----:B------:R-:W-:Y:S01]  /*d370*/  IMAD.MOV.U32 R231, RZ, RZ, R148 ;  /* 0x000000ffffe77224 */ /* 0x000fe200078e0094 */
[----:B------:R-:W-:Y:S01]  /*d380*/  LDSM.16.MT88.4 R28, [R180+0x11000] ;  /* 0x01100000b41c783b */ /* 0x000fe20000004200 */
[----:B------:R-:W-:Y:S02]  /*d390*/  IMAD.MOV.U32 R237, RZ, RZ, R151 ;  /* 0x000000ffffed7224 */ /* 0x000fe400078e0097 */
[----:B------:R-:W-:-:S03]  /*d3a0*/  IMAD.MOV.U32 R194, RZ, RZ, R150 ;  /* 0x000000ffffc27224 */ /* 0x000fc600078e0096 */
[C---:B------:R-:W-:Y:S01]  /*d3b0*/  HMMA.16816.F32.BF16 R76, R4.reuse, R26, R160 ;  /* 0x0000001a044c723c */ /* 0x040fe200000418a0 */
[----:B------:R-:W2:Y:S07]  /*d3c0*/  LDSM.16.MT88.4 R24, [R178+0x11000] ;  /* 0x01100000b218783b */ /* 0x000eae0000004200 */
[----:B----4-:R-:W-:Y:S01]  /*d3d0*/  HMMA.16816.F32.BF16 R148, R4, R20, R124 ;  /* 0x000000140494723c */ /* 0x010fe2000004187c */
[----:B------:R-:W-:Y:S01]  /*d3e0*/  LOP3.LUT R2, R15, R38, R2, 0x96, !PT ;  /* 0x000000260f027212 */ /* 0x000fe200078e9602 */
[----:B------:R-:W-:Y:S01]  /*d3f0*/  IMAD.MOV.U32 R108, RZ, RZ, R3 ;  /* 0x000000ffff6c7224 */ /* 0x000fe200078e0003 */
[----:B------:R-:W-:-:S05]  /*d400*/  MOV R227, R117 ;  /* 0x0000007500e37202 */ /* 0x000fca0000000f00 */
[C---:B-----5:R-:W-:Y:S08]  /*d410*/  HMMA.16816.F32.BF16 R132, R4.reuse, R32, R104 ;  /* 0x000000200484723c */ /* 0x060ff00000041868 */
[----:B------:R-:W-:Y:S01]  /*d420*/  HMMA.16816.F32.BF16 R140, R4, R22, R100 ;  /* 0x00000016048c723c */ /* 0x000fe20000041864 */
[----:B------:R-:W4:Y:S01]  /*d430*/  LDSM.16.MT88.4 R20, [R179+0x11000] ;  /* 0x01100000b314783b */ /* 0x000f220000004200 */
[----:B------:R-:W5:Y:S01]  /*d440*/  LDC.U8 R105, c[0x0][0x2d8] ;  /* 0x0000b600ff697b82 */ /* 0x000f620000000000 */
[----:B------:R-:W-:Y:S01]  /*d450*/  IMAD.WIDE.U32 R2, R2, -0x2daee0ad, RZ ;  /* 0xd2511f5302027825 */ /* 0x000fe200078e00ff */
[----:B------:R-:W-:Y:S01]  /*d460*/  @!P5 HFMA2.BF16_V2 R249, -RZ.H0_H0, RZ.H0_H0, -R173.H0_H0 ;  /* 0x200000fffff9d231 */ /* 0x000fe200003409ad */
[----:B------:R-:W-:Y:S02]  /*d470*/  LDSM.16.MT88.4 R124, [R177+0xd800] ;  /* 0x00d80000b17c783b */ /* 0x000fe40000004200 */
[----:B------:R-:W-:-:S02]  /*d480*/  IMAD.MOV.U32 R111, RZ, RZ, R112 ;  /* 0x000000ffff6f7224 */ /* 0x000fc400078e0070 */
[----:B------:R-:W-:Y:S02]  /*d490*/  IMAD.MOV.U32 R112, RZ, RZ, R230 ;  /* 0x000000ffff707224 */ /* 0x000fe400078e00e6 */
[----:B------:R-:W-:Y:S02]  /*d4a0*/  IMAD.MOV.U32 R195, RZ, RZ, R226 ;  /* 0x000000ffffc37224 */ /* 0x000fe400078e00e2 */
[----:B------:R-:W-:Y:S01]  /*d4b0*/  IMAD.MOV.U32 R109, RZ, RZ, R0 ;  /* 0x000000ffff6d7224 */ /* 0x000fe200078e0000 */
[----:B------:R-:W-:Y:S01]  /*d4c0*/  LOP3.LUT R0, R3, R36, R238, 0x96, !PT ;  /* 0x0000002403007212 */ /* 0x000fe200078e96ee */
[----:B------:R-:W-:Y:S01]  /*d4d0*/  IMAD.MOV.U32 R235, RZ, RZ, R118 ;  /* 0x000000ffffeb7224 */ /* 0x000fe200078e0076 */
[----:B------:R-:W-:Y:S01]  /*d4e0*/  HMMA.16816.F32.BF16 R160, R4, R34, R128 ;  /* 0x0000002204a0723c */ /* 0x000fe20000041880 */
[----:B------:R-:W-:Y:S02]  /*d4f0*/  IMAD.MOV.U32 R230, RZ, RZ, R119 ;  /* 0x000000ffffe67224 */ /* 0x000fe400078e0077 */
[----:B------:R-:W-:Y:S01]  /*d500*/  IMAD.MOV.U32 R226, RZ, RZ, R116 ;  /* 0x000000ffffe27224 */ /* 0x000fe200078e0074 */
[----:B------:R-:W-:Y:S01]  /*d510*/  LOP3.LUT R14, R2, 0xff, RZ, 0xc0, !PT ;  /* 0x000000ff020e7812 */ /* 0x000fe200078ec0ff */
[----:B------:R-:W-:-:S02]  /*d520*/  IMAD.MOV.U32 R107, RZ, RZ, R192 ;  /* 0x000000ffff6b7224 */ /* 0x000fc400078e00c0 */
[----:B------:R-:W-:Y:S01]  /*d530*/  IMAD.MOV.U32 R106, RZ, RZ, R193 ;  /* 0x000000ffff6a7224 */ /* 0x000fe200078e00c1 */
[----:B-1----:R-:W-:Y:S01]  /*d540*/  HMMA.16816.F32.BF16 R116, R4, R8, R84 ;  /* 0x000000080474723c */ /* 0x002fe20000041854 */
[----:B------:R-:W-:Y:S01]  /*d550*/  MUFU.EX2 R193, R241 ;  /* 0x000000f100c17308 */ /* 0x000fe20000000800 */
[----:B------:R-:W-:-:S05]  /*d560*/  SHF.R.U32.HI R15, RZ, 0x18, R0 ;  /* 0x00000018ff0f7819 */ /* 0x000fca0000011600 */
[----:B------:R-:W-:Y:S01]  /*d570*/  LOP3.LUT R8, R2, 0xffff, RZ, 0xc0, !PT ;  /* 0x0000ffff02087812 */ /* 0x000fe200078ec0ff */
[----:B------:R-:W-:Y:S01]  /*d580*/  HMMA.16816.F32.BF16 R32, R4, R10, R60 ;  /* 0x0000000a0420723c */ /* 0x000fe2000004183c */
[----:B------:R-:W-:Y:S01]  /*d590*/  SHF.R.U32.HI R9, RZ, 0x10, R2 ;  /* 0x00000010ff097819 */ /* 0x000fe20000011602 */
[----:B------:R-:W1:Y:S01]  /*d5a0*/  MUFU.EX2 R192, R242 ;  /* 0x000000f200c07308 */ /* 0x000e620000000800 */
[----:B------:R-:W-:-:S04]  /*d5b0*/  SHF.R.U32.HI R3, RZ, 0x8, R250 ;  /* 0x00000008ff037819 */ /* 0x000fc800000116fa */
[----:B------:R-:W-:Y:S01]  /*d5c0*/  SHF.R.U32.HI R11, RZ, 0x18, R2 ;  /* 0x00000018ff0b7819 */ /* 0x000fe20000011602 */
[----:B---3--:R-:W-:Y:S01]  /*d5d0*/  HMMA.16816.F32.BF16 R136, R4, R16, R96 ;  /* 0x000000100488723c */ /* 0x008fe20000041860 */
[C---:B------:R-:W-:Y:S02]  /*d5e0*/  LOP3.LUT R2, R0.reuse, 0xffff, RZ, 0xc0, !PT ;  /* 0x0000ffff00027812 */ /* 0x040fe400078ec0ff */
[----:B------:R-:W-:Y:S02]  /*d5f0*/  SHF.R.U32.HI R10, RZ, 0x10, R0 ;  /* 0x00000010ff0a7819 */ /* 0x000fe40000011600 */
[----:B------:R-:W-:Y:S02]  /*d600*/  LOP3.LUT R9, R9, 0xff, RZ, 0xc0, !PT ;  /* 0x000000ff09097812 */ /* 0x000fe400078ec0ff */
[----:B------:R-:W-:Y:S02]  /*d610*/  LOP3.LUT R16, R0, 0xff, RZ, 0xc0, !PT ;  /* 0x000000ff00107812 */ /* 0x000fe400078ec0ff */
[----:B------:R-:W-:-:S02]  /*d620*/  SHF.R.U32.HI R0, RZ, 0x8, R8 ;  /* 0x00000008ff007819 */ /* 0x000fc40000011608 */
[----:B------:R-:W-:Y:S02]  /*d630*/  LOP3.LUT R8, R3, 0xffff, RZ, 0xc0, !PT ;  /* 0x0000ffff03087812 */ /* 0x000fe400078ec0ff */
[----:B------:R-:W-:Y:S02]  /*d640*/  SHF.R.U32.HI R3, RZ, 0x8, R2 ;  /* 0x00000008ff037819 */ /* 0x000fe40000011602 */
[----:B------:R-:W-:Y:S02]  /*d650*/  LOP3.LUT R10, R10, 0xff, RZ, 0xc0, !PT ;  /* 0x000000ff0a0a7812 */ /* 0x000fe400078ec0ff */
[----:B------:R-:W-:Y:S02]  /*d660*/  PRMT R0, R14, 0x5410, R0 ;  /* 0x000054100e007816 */ /* 0x000fe40000000000 */
[----:B------:R-:W-:Y:S02]  /*d670*/  PRMT R2, R9, 0x5410, R11 ;  /* 0x0000541009027816 */ /* 0x000fe4000000000b */
[----:B------:R-:W-:-:S02]  /*d680*/  PRMT R3, R16, 0x5410, R3 ;  /* 0x0000541010037816 */ /* 0x000fc40000000003 */
[----:B------:R-:W-:Y:S02]  /*d690*/  PRMT R9, R10, 0x5410, R15 ;  /* 0x000054100a097816 */ /* 0x000fe4000000000f */
[----:B-----5:R-:W-:Y:S01]  /*d6a0*/  ISETP.GE.U32.AND P1, PT, R105, R8, PT ;  /* 0x000000086900720c */ /* 0x020fe20003f26070 */
[--C-:B------:R-:W-:Y:S02]  /*d6b0*/  HSET2.LE.AND R8, R0, R251.reuse, PT ;  /* 0x000000fb00087233 */ /* 0x100fe40003803000 */
[--C-:B------:R-:W-:Y:S02]  /*d6c0*/  HSET2.LE.AND R0, R2, R251.reuse, PT ;  /* 0x000000fb02007233 */ /* 0x100fe40003803000 */
[--C-:B------:R-:W-:Y:S01]  /*d6d0*/  HSET2.LE.AND R2, R3, R251.reuse, PT ;  /* 0x000000fb03027233 */ /* 0x100fe20003803000 */
[----:B------:R-:W-:Y:S01]  /*d6e0*/  FADD.FTZ R10, R106, R240 ;  /* 0x000000f06a0a7221 */ /* 0x000fe20000010000 */
[----:B------:R-:W-:Y:S01]  /*d6f0*/  HSET2.LE.AND R3, R9, R251, PT ;  /* 0x000000fb09037233 */ /* 0x000fe20003803000 */
[----:B------:R-:W-:Y:S01]  /*d700*/  IMAD.MOV.U32 R99, RZ, RZ, R107 ;  /* 0x000000ffff637224 */ /* 0x000fe200078e006b */
[----:B-1----:R-:W-:Y:S01]  /*d710*/  F2FP.BF16.PACK_AB R9, R192, R193 ;  /* 0x000000c1c009723e */ /* 0x002fe200000010ff */
[----:B------:R-:W-:Y:S01]  /*d720*/  IMAD.MOV.U32 R105, RZ, RZ, R109 ;  /* 0x000000ffff697224 */ /* 0x000fe200078e006d */
[----:B------:R-:W-:Y:S01]  /*d730*/  MOV R104, R108 ;  /* 0x0000006c00687202 */ /* 0x000fe20000000f00 */
[----:B------:R-:W-:Y:S01]  /*d740*/  IMAD.MOV.U32 R106, RZ, RZ, R110 ;  /* 0x000000ffff6a7224 */ /* 0x000fe200078e006e */
[----:B--2---:R-:W-:Y:S01]  /*d750*/  HMMA.16816.F32.BF16 R100, R4, R24, R56 ;  /* 0x000000180464723c */ /* 0x004fe20000041838 */
[----:B------:R-:W-:-:S07]  /*d760*/  IMAD.MOV.U32 R107, RZ, RZ, R111 ;  /* 0x000000ffff6b7224 */ /* 0x000fce00078e006f */
[C---:B------:R-:W-:Y:S01]  /*d770*/  HMMA.16816.F32.BF16 R92, R4.reuse, R18, R92 ;  /* 0x00000012045c723c */ /* 0x040fe2000004185c */
[----:B------:R-:W-:Y:S01]  /*d780*/  FADD.FTZ R11, R252, R236 ;  /* 0x000000ecfc0b7221 */ /* 0x000fe20000010000 */
[----:B------:R-:W-:Y:S01]  /*d790*/  MOV R238, R115 ;  /* 0x0000007300ee7202 */ /* 0x000fe20000000f00 */
[----:B------:R-:W-:Y:S01]  /*d7a0*/  IMAD.MOV.U32 R250, RZ, RZ, R233 ;  /* 0x000000fffffa7224 */ /* 0x000fe200078e00e9 */
[----:B------:R-:W-:Y:S01]  /*d7b0*/  @!P4 HFMA2.BF16_V2 R244, -RZ.H0_H0, RZ.H0_H0, -R172.H0_H0 ;  /* 0x200000fffff4c231 */ /* 0x000fe200003409ac */
[----:B------:R-:W-:Y:S01]  /*d7c0*/  IMAD.MOV.U32 R252, RZ, RZ, R194 ;  /* 0x000000fffffc7224 */ /* 0x000fe200078e00c2 */
[----:B------:R-:W-:Y:S02]  /*d7d0*/  @!P5 PRMT R173, R249, 0x5410, RZ ;  /* 0x00005410f9add816 */ /* 0x000fe400000000ff */
[----:B------:R-:W-:Y:S01]  /*d7e0*/  HMMA.16816.F32.BF16 R128, R4, R28, R48 ;  /* 0x0000001c0480723c */ /* 0x000fe20000041830 */
[----:B------:R-:W1:Y:S01]  /*d7f0*/  LDSM.16.MT88.4 R48, [R180+0xd800] ;  /* 0x00d80000b430783b */ /* 0x000e620000004200 */
[----:B------:R-:W-:-:S02]  /*d800*/  IMAD.MOV.U32 R251, RZ, RZ, R229 ;  /* 0x000000fffffb7224 */ /* 0x000fc400078e00e5 */
[----:B------:R-:W-:Y:S01]  /*d810*/  IMAD.MOV.U32 R233, RZ, RZ, R231 ;  /* 0x000000ffffe97224 */ /* 0x000fe200078e00e7 */
[----:B------:R-:W-:Y:S01]  /*d820*/  @!P3 HFMA2.BF16_V2 R248, -RZ.H0_H0, RZ.H0_H0, -R175.H0_H0 ;  /* 0x200000fffff8b231 */ /* 0x000fe200003409af */
[----:B------:R-:W-:Y:S01]  /*d830*/  IMAD.MOV.U32 R194, RZ, RZ, R232 ;  /* 0x000000ffffc27224 */ /* 0x000fe200078e00e8 */
[----:B------:R-:W-:Y:S01]  /*d840*/  @!P0 HFMA2.BF16_V2 R243, -RZ.H0_H0, RZ.H0_H0, -R206.H1_H1 ;  /* 0x200000fffff38231 */ /* 0x000fe200003609ce */
[----:B----4-:R-:W-:Y:S01]  /*d850*/  HMMA.16816.F32.BF16 R108, R4, R20, R64 ;  /* 0x00000014046c723c */ /* 0x010fe20000041840 */
[----:B------:R-:W-:Y:S01]  /*d860*/  IMAD.MOV.U32 R229, RZ, RZ, R72 ;  /* 0x000000ffffe57224 */ /* 0x000fe200078e0048 */
[----:B------:R-:W-:Y:S01]  /*d870*/  MOV R232, R74 ;  /* 0x0000004a00e87202 */ /* 0x000fe20000000f00 */
[----:B------:R-:W-:-:S05]  /*d880*/  IMAD.MOV.U32 R231, RZ, RZ, R73 ;  /* 0x000000ffffe77224 */ /* 0x000fca00078e0049 */
[C---:B------:R-:W-:Y:S01]  /*d890*/  HMMA.16816.F32.BF16 R24, R4.reuse, R26, R52 ;  /* 0x0000001a0418723c */ /* 0x040fe20000041834 */
[----:B------:R-:W-:Y:S02]  /*d8a0*/  IMAD.MOV.U32 R15, RZ, RZ, R195 ;  /* 0x000000ffff0f7224 */ /* 0x000fe400078e00c3 */
[----:B------:R-:W-:Y:S02]  /*d8b0*/  FADD.FTZ R10, R99, R10 ;  /* 0x0000000a630a7221 */ /* 0x000fe40000010000 */
[----:B------:R-:W-:Y:S02]  /*d8c0*/  IMAD.MOV.U32 R240, RZ, RZ, R113 ;  /* 0x000000fffff07224 */ /* 0x000fe400078e0071 */
[----:B------:R-:W-:Y:S01]  /*d8d0*/  IMAD.MOV.U32 R14, RZ, RZ, R106 ;  /* 0x000000ffff0e7224 */ /* 0x000fe200078e006a */
[----:B------:R-:W-:Y:S01]  /*d8e0*/  HMMA.16816.F32.BF16 R28, R4, R30, R40 ;  /* 0x0000001e041c723c */ /* 0x000fe20000041828 */
[----:B------:R-:W2:Y:S01]  /*d8f0*/  LDSM.16.MT88.4 R40, [R178+0xd800] ;  /* 0x00d80000b228783b */ /* 0x000ea20000004200 */
[----:B------:R-:W-:Y:S01]  /*d900*/  IMAD.MOV.U32 R242, RZ, RZ, R105 ;  /* 0x000000fffff27224 */ /* 0x000fe200078e0069 */
[----:B------:R-:W-:-:S02]  /*d910*/  MOV R241, R107 ;  /* 0x0000006b00f17202 */ /* 0x000fc40000000f00 */
[----:B------:R-:W-:Y:S03]  /*d920*/  LDSM.16.MT88.4 R56, [R179+0xd800] ;  /* 0x00d80000b338783b */ /* 0x000fe60000004200 */
[----:B------:R-:W-:Y:S01]  /*d930*/  HMMA.16816.F32.BF16 R20, R4, R22, R44 ;  /* 0x000000160414723c */ /* 0x000fe2000004182c */
[----:B------:R-:W-:Y:S01]  /*d940*/  IMAD.MOV.U32 R195, RZ, RZ, R112 ;  /* 0x000000ffffc37224 */ /* 0x000fe200078e0070 */
[----:B------:R-:W-:Y:S01]  /*d950*/  LDSM.16.MT88.4 R16, [R179+0x11800] ;  /* 0x01180000b310783b */ /* 0x000fe20000004200 */
[----:B------:R-:W-:Y:S01]  /*d960*/  IMAD.MOV.U32 R236, RZ, RZ, R104 ;  /* 0x000000ffffec7224 */ /* 0x000fe200078e0068 */
[----:B------:R-:W-:Y:S02]  /*d970*/  @!P4 PRMT R172, R244, 0x5410, RZ ;  /* 0x00005410f4acc816 */ /* 0x000fe400000000ff */
[----:B------:R-:W-:Y:S01]  /*d980*/  @!P3 PRMT R175, R248, 0x5410, RZ ;  /* 0x00005410f8afb816 */ /* 0x000fe200000000ff */
[----:B------:R-:W-:Y:S01]  /*d990*/  LDSM.16.MT88.4 R64, [R177+0xf800] ;  /* 0x00f80000b140783b */ /* 0x000fe20000004200 */
[----:B------:R-:W-:-:S02]  /*d9a0*/  PRMT R6, R9, 0x7610, R6 ;  /* 0x0000761009067816 */ /* 0x000fc40000000006 */
[----:B------:R-:W-:Y:S01]  /*d9b0*/  PRMT R5, R9, 0x7632, R5 ;  /* 0x0000763209057816 */ /* 0x000fe20000000005 */
[----:B------:R-:W-:Y:S01]  /*d9c0*/  IMAD.MOV.U32 R9, RZ, RZ, R75 ;  /* 0x000000ffff097224 */ /* 0x000fe200078e004b */
[----:B------:R-:W-:Y:S01]  /*d9d0*/  LOP3.LUT R112, R2, R247, RZ, 0xc0, !PT ;  /* 0x000000f702707212 */ /* 0x000fe200078ec0ff */
[----:B------:R-:W3:Y:S01]  /*d9e0*/  LDSM.16.MT88.4 R72, [R178+0xf800] ;  /* 0x00f80000b248783b */ /* 0x000ee20000004200 */
[----:B------:R-:W-:Y:S02]  /*d9f0*/  IMAD.MOV.U32 R7, RZ, RZ, R114 ;  /* 0x000000ffff077224 */ /* 0x000fe400078e0072 */
[----:B------:R-:W-:Y:S01]  /*da00*/  IMAD.MOV.U32 R4, RZ, RZ, R206 ;  /* 0x000000ffff047224 */ /* 0x000fe200078e00ce */
[----:B------:R-:W-:Y:S01]  /*da10*/  LOP3.LUT R113, R3, R239, RZ, 0xc0, !PT ;  /* 0x000000ef03717212 */ /* 0x000fe200078ec0ff */
[----:B------:R-:W-:Y:S01]  /*da20*/  FADD.FTZ R2, R9, R11 ;  /* 0x0000000b09027221 */ /* 0x000fe20000010000 */
[----:B------:R-:W-:Y:S01]  /*da30*/  LDSM.16.MT88.4 R96, [R177+0x11800] ;  /* 0x01180000b160783b */ /* 0x000fe20000004200 */
[----:B------:R-:W-:Y:S01]  /*da40*/  FADD.FTZ R7, R7, R10 ;  /* 0x0000000a07077221 */ /* 0x000fe20000010000 */
[----:B------:R-:W-:Y:S01]  /*da50*/  LOP3.LUT R115, R0, R4, RZ, 0xc0, !PT ;  /* 0x0000000400737212 */ /* 0x000fe200078ec0ff */
[----:B------:R-:W-:Y:S01]  /*da60*/  FADD.FTZ R4, R252, R2 ;  /* 0x00000002fc047221 */ /* 0x000fe20000010000 */
[----:B------:R-:W-:Y:S01]  /*da70*/  LDSM.16.MT88.4 R104, [R178+0x11800] ;  /* 0x01180000b268783b */ /* 0x000fe20000004200 */
[----:B------:R-:W-:Y:S01]  /*da80*/  FADD.FTZ R7, R236, R7 ;  /* 0x00000007ec077221 */ /* 0x000fe20000010000 */
[----:B------:R-:W-:Y:S01]  /*da90*/  PRMT R0, R6, 0x5410, R5 ;  /* 0x0000541006007816 */ /* 0x000fe20000000005 */
[----:B------:R-:W-:-:S02]  /*daa0*/  FADD.FTZ R4, R251, R4 ;  /* 0x00000004fb047221 */ /* 0x000fc40000010000 */
[----:B------:R-:W-:Y:S02]  /*dab0*/  IMAD.MOV.U32 R3, RZ, RZ, c[0x0][0x228] ;  /* 0x00008a00ff037624 */ /* 0x000fe400078e00ff */
[----:B------:R-:W-:Y:S01]  /*dac0*/  FADD.FTZ R7, R240, R7 ;  /* 0x00000007f0077221 */ /* 0x000fe20000010000 */
[----:B------:R-:W-:Y:S01]  /*dad0*/  LOP3.LUT R114, R8, R0, RZ, 0xc0, !PT ;  /* 0x0000000008727212 */ /* 0x000fe200078ec0ff */
[----:B------:R-:W-:Y:S01]  /*dae0*/  FADD.FTZ R4, R15, R4 ;  /* 0x000000040f047221 */ /* 0x000fe20000010000 */
[----:B------:R-:W-:Y:S01]  /*daf0*/  MOV R9, R13 ;  /* 0x0000000d00097202 */ /* 0x000fe20000000f00 */
[----:B------:R-:W-:Y:S02]  /*db00*/  IMAD.SHL.U32 R3, R3, 0x8, RZ ;  /* 0x0000000803037824 */ /* 0x000fe400078e00ff */
[----:B------:R-:W-:Y:S02]  /*db10*/  IMAD.MOV.U32 R8, RZ, RZ, R12 ;  /* 0x000000ffff087224 */ /* 0x000fe400078e000c */
[----:B------:R-:W-:-:S02]  /*db20*/  FADD.FTZ R7, R14, R7 ;  /* 0x000000070e077221 */ /* 0x000fc40000010000 */
[----:B------:R-:W-:Y:S02]  /*db30*/  FADD.FTZ R4, R242, R4 ;  /* 0x00000004f2047221 */ /* 0x000fe40000010000 */
[----:B------:R-:W-:-:S04]  /*db40*/  IMAD.WIDE R2, R3, 0x2, R8 ;  /* 0x0000000203027825 */ /* 0x000fc800078e0208 */
[----:B------:R-:W-:Y:S02]  /*db50*/  FADD.FTZ R7, R241, R7 ;  /* 0x00000007f1077221 */ /* 0x000fe40000010000 */
[----:B------:R-:W-:Y:S01]  /*db60*/  FADD.FTZ R4, R250, R4 ;  /* 0x00000004fa047221 */ /* 0x000fe20000010000 */
[----:B------:R-:W-:Y:S01]  /*db70*/  STG.E.U16 [R8.64+-0x80], R210 ;  /* 0xffff80d208007986 */ /* 0x000fe2000c101508 */
[----:B------:R-:W-:-:S03]  /*db80*/  FADD.FTZ R7, R238, R7 ;  /* 0x00000007ee077221 */ /* 0x000fc60000010000 */
[----:B------:R-:W-:Y:S01]  /*db90*/  STG.E.U16 [R8.64+-0x7e], R209 ;  /* 0xffff82d108007986 */ /* 0x000fe2000c101508 */
[----:B------:R-:W-:-:S03]  /*dba0*/  FADD.FTZ R4, R234, R4 ;  /* 0x00000004ea047221 */ /* 0x000fc60000010000 */
[----:B------:R-:W-:Y:S01]  /*dbb0*/  STG.E.U16 [R2.64+-0x80], R173 ;  /* 0xffff80ad02007986 */ /* 0x000fe2000c101508 */
[----:B------:R-:W-:-:S03]  /*dbc0*/  @!P2 HFMA2.BF16_V2 R246, -RZ.H0_H0, RZ.H0_H0, -R6.H0_H0 ;  /* 0x200000fffff6a231 */ /* 0x000fc60000340906 */
[----:B------:R-:W-:Y:S01]  /*dbd0*/  STG.E.U16 [R2.64+-0x7e], R172 ;  /* 0xffff82ac02007986 */ /* 0x000fe2000c101508 */
[----:B------:R-:W-:Y:S01]  /*dbe0*/  @!P1 HFMA2.BF16_V2 R245, -RZ.H0_H0, RZ.H0_H0, -R5.H0_H0 ;  /* 0x200000fffff59231 */ /* 0x000fe20000340905 */
[----:B------:R-:W-:Y:S02]  /*dbf0*/  FADD.FTZ R7, R233, R7 ;  /* 0x00000007e9077221 */ /* 0x000fe40000010000 */
[----:B------:R-:W-:Y:S04]  /*dc00*/  STG.E.U16 [R8.64+-0x70], R222 ;  /* 0xffff90de08007986 */ /* 0x000fe8000c101508 */
[----:B------:R-:W-:Y:S01]  /*dc10*/  STG.E.U16 [R8.64+-0x6e], R221 ;  /* 0xffff92dd08007986 */ /* 0x000fe2000c101508 */
[----:B-1----:R-:W-:Y:S03]  /*dc20*/  HMMA.16816.F32.BF16 R44, R112, R48, R80 ;  /* 0x00000030702c723c */ /* 0x002fe60000041850 */
[----:B------:R-:W-:Y:S01]  /*dc30*/  STG.E.U16 [R2.64+-0x70], R220 ;  /* 0xffff90dc02007986 */ /* 0x000fe2000c101508 */
[----:B------:R-:W-:-:S03]  /*dc40*/  FADD.FTZ R4, R194, R4 ;  /* 0x00000004c2047221 */ /* 0x000fc60000010000 */
[----:B------:R-:W-:Y:S01]  /*dc50*/  STG.E.U16 [R2.64+-0x6e], R219 ;  /* 0xffff92db02007986 */ /* 0x000fe2000c101508 */
[C---:B------:R-:W-:Y:S03]  /*dc60*/  HMMA.16816.F32.BF16 R48, R112.reuse, R50, R88 ;  /* 0x000000327030723c */ /* 0x040fe60000041858 */
[----:B------:R-:W-:Y:S04]  /*dc70*/  STG.E.U16 [R8.64+-0x60], R218 ;  /* 0xffffa0da08007986 */ /* 0x000fe8000c101508 */
[----:B------:R-:W-:Y:S01]  /*dc80*/  STG.E.U16 [R8.64+-0x5e], R217 ;  /* 0xffffa2d908007986 */ /* 0x000fe2000c101508 */
[----:B--2---:R-:W-:Y:S03]  /*dc90*/  HMMA.16816.F32.BF16 R36, R112, R40, R68 ;  /* 0x000000287024723c */ /* 0x004fe60000041844 */
[----:B------:R-:W-:Y:S01]  /*dca0*/  STG.E.U16 [R2.64+-0x60], R216 ;  /* 0xffffa0d802007986 */ /* 0x000fe2000c101508 */
[----:B------:R-:W-:-:S03]  /*dcb0*/  FADD.FTZ R7, R195, R7 ;  /* 0x00000007c3077221 */ /* 0x000fc60000010000 */
[----:B------:R-:W-:Y:S01]  /*dcc0*/  STG.E.U16 [R2.64+-0x5e], R215 ;  /* 0xffffa2d702007986 */ /* 0x000fe2000c101508 */
[----:B---3--:R-:W-:Y:S03]  /*dcd0*/  HMMA.16816.F32.BF16 R68, R112, R72, R132 ;  /* 0x000000487044723c */ /* 0x008fe60000041884 */
[----:B------:R-:W-:Y:S01]  /*dce0*/  STG.E.U16 [R8.64+-0x50], R214 ;  /* 0xffffb0d608007986 */ /* 0x000fe2000c101508 */
[----:B------:R-:W-:-:S03]  /*dcf0*/  @P0 PRMT R0, R206, 0x7632, R0 ;  /* 0x00007632ce000816 */ /* 0x000fc60000000000 */
[----:B------:R-:W-:Y:S01]  /*dd00*/  STG.E.U16 [R8.64+-0x4e], R213 ;  /* 0xffffb2d508007986 */ /* 0x000fe2000c101508 */
[----:B------:R-:W-:-:S03]  /*dd10*/  @!P2 PRMT R6, R246, 0x5410, RZ ;  /* 0x00005410f606a816 */ /* 0x000fc600000000ff */
[----:B------:R-:W-:Y:S01]  /*dd20*/  STG.E.U16 [R2.64+-0x50], R212 ;  /* 0xffffb0d402007986 */ /* 0x000fe2000c101508 */
[----:B------:R-:W-:-:S03]  /*dd30*/  @!P1 PRMT R5, R245, 0x5410, RZ ;  /* 0x00005410f5059816 */ /* 0x000fc600000000ff */
[----:B------:R-:W-:Y:S01]  /*dd40*/  STG.E.U16 [R2.64+-0x4e], R211 ;  /* 0xffffb2d302007986 */ /* 0x000fe2000c101508 */
[----:B------:R-:W-:Y:S01]  /*dd50*/  @!P0 PRMT R0, R243, 0x5410, RZ ;  /* 0x00005410f3008816 */ /* 0x000fe200000000ff */
[----:B------:R-:W-:Y:S02]  /*dd60*/  FADD.FTZ R4, R235, R4 ;  /* 0x00000004eb047221 */ /* 0x000fe40000010000 */
[----:B------:R-:W1:Y:S04]  /*dd70*/  LDSM.16.MT88.4 R88, [R179+0xf800] ;  /* 0x00f80000b358783b */ /* 0x000e680000004200 */
[----:B------:R-:W-:Y:S04]  /*dd80*/  STG.E.U16 [R8.64+-0x40], R208 ;  /* 0xffffc0d008007986 */ /* 0x000fe8000c101508 */
[----:B------:R-:W-:Y:S01]  /*dd90*/  STG.E.U16 [R8.64+-0x3e], R207 ;  /* 0xffffc2cf08007986 */ /* 0x000fe2000c101508 */
[----:B------:R-:W-:-:S03]  /*dda0*/  FADD.FTZ R7, R237, R7 ;  /* 0x00000007ed077221 */ /* 0x000fc60000010000 */
[----:B------:R-:W-:Y:S04]  /*ddb0*/  STG.E.U16 [R2.64+-0x40], R204 ;  /* 0xffffc0cc02007986 */ /* 0x000fe8000c101508 */
[----:B------:R-:W-:Y:S04]  /*ddc0*/  STG.E.U16 [R2.64+-0x3e], R205 ;  /* 0xffffc2cd02007986 */ /* 0x000fe8000c101508 */
[----:B------:R-:W2:Y:S04]  /*ddd0*/  LDSM.16.MT88.4 R80, [R180+0xf800] ;  /* 0x00f80000b450783b */ /* 0x000ea80000004200 */
[----:B------:R-:W3:Y:S04]  /*dde0*/  LDSM.16.MT88.4 R132, [R180+0x11800] ;  /* 0x01180000b484783b */ /* 0x000ee80000004200 */
        /* <DEDUP_REMOVED lines=13> */
[----:B----4-:R-:W-:-:S02]  /*dec0*/  FADD.FTZ R2, R229, R7 ;  /* 0x00000007e5027221 */ /* 0x010fc40000010000 */
[----:B------:R-:W-:Y:S02]  /*ded0*/  FADD.FTZ R0, R231, R4 ;  /* 0x00000004e7007221 */ /* 0x000fe40000010000 */
[----:B------:R-:W-:Y:S02]  /*dee0*/  FADD.FTZ R2, R225, R2 ;  /* 0x00000002e1027221 */ /* 0x000fe40000010000 */
[----:B------:R-:W-:Y:S02]  /*def0*/  FADD.FTZ R0, R232, R0 ;  /* 0x00000000e8007221 */ /* 0x000fe40000010000 */
[----:B------:R-:W-:Y:S02]  /*df00*/  FADD.FTZ R2, R193, R2 ;  /* 0x00000002c1027221 */ /* 0x000fe40000010000 */
[----:B------:R-:W-:Y:S02]  /*df10*/  FADD.FTZ R0, R230, R0 ;  /* 0x00000000e6007221 */ /* 0x000fe40000010000 */
[----:B------:R-:W-:-:S02]  /*df20*/  FADD.FTZ R2, R192, R2 ;  /* 0x00000002c0027221 */ /* 0x000fc40000010000 */
[----:B------:R-:W-:-:S03]  /*df30*/  FADD.FTZ R0, R226, R0 ;  /* 0x00000000e2007221 */ /* 0x000fc60000010000 */
[----:B------:R4:W-:Y:S04]  /*df40*/  STL [R1+0x10], R2 ;  /* 0x0000100201007387 */ /* 0x0009e80000100800 */
[----:B------:R4:W-:Y:S04]  /*df50*/  STL [R1+0x78], R223 ;  /* 0x000078df01007387 */ /* 0x0009e80000100800 */
[----:B------:R4:W-:Y:S01]  /*df60*/  STL [R1+0x14], R0 ;  /* 0x0000140001007387 */ /* 0x0009e20000100800 */
[----:B-1----:R-:W-:Y:S01]  /*df70*/  HMMA.16816.F32.BF16 R84, R112, R88, R136 ;  /* 0x000000587054723c */ /* 0x002fe20000041888 */
[----:B------:R-:W-:Y:S01]  /*df80*/  IMAD.MOV.U32 R3, RZ, RZ, R174 ;  /* 0x000000ffff037224 */ /* 0x000fe200078e00ae */
[----:B------:R-:W-:-:S06]  /*df90*/  @P6 IADD3 R196, R228, -0x3, RZ ;  /* 0xfffffffde4c46810 */ /* 0x000fcc0007ffe0ff */
[----:B------:R-:W-:Y:S01]  /*dfa0*/  HMMA.16816.F32.BF16 R40, R112, R42, R76 ;  /* 0x0000002a7028723c */ /* 0x000fe2000004184c */
[----:B------:R-:W-:-:S07]  /*dfb0*/  @P6 IMAD.MOV.U32 R3, RZ, RZ, R174 ;  /* 0x000000ffff036224 */ /* 0x000fce00078e00ae */
[C---:B------:R-:W-:Y:S08]  /*dfc0*/  HMMA.16816.F32.BF16 R88, R112.reuse, R90, R92 ;  /* 0x0000005a7058723c */ /* 0x040ff0000004185c */
[C---:B------:R-:W-:Y:S08]  /*dfd0*/  HMMA.16816.F32.BF16 R120, R112.reuse, R124, R120 ;  /* 0x0000007c7078723c */ /* 0x040ff00000041878 */
[C---:B------:R-:W-:Y:S08]  /*dfe0*/  HMMA.16816.F32.BF16 R52, R112.reuse, R56, R156 ;  /* 0x000000387034723c */ /* 0x040ff0000004189c */
[C---:B------:R-:W-:Y:S08]  /*dff0*/  HMMA.16816.F32.BF16 R60, R112.reuse, R64, R152 ;  /* 0x00000040703c723c */ /* 0x040ff00000041898 */
[C---:B--2---:R-:W-:Y:S08]  /*e000*/  HMMA.16816.F32.BF16 R76, R112.reuse, R80, R148 ;  /* 0x00000050704c723c */ /* 0x044ff00000041894 */
[C---:B------:R-:W-:Y:S07]  /*e010*/  HMMA.16816.F32.BF16 R92, R112.reuse, R96, R116 ;  /* 0x00000060705c723c */ /* 0x040fee0000041874 */
[----:B------:R-:W-:Y:S01]  /*e020*/  IADD3 R119, P0, R12, -0x100, RZ ;  /* 0xffffff000c777810 */ /* 0x000fe20007f1e0ff */
[----:B------:R-:W-:Y:S01]  /*e030*/  HMMA.16816.F32.BF16 R100, R112, R104, R100 ;  /* 0x000000687064723c */ /* 0x000fe20000041864 */
[----:B------:R-:W-:-:S02]  /*e040*/  IMAD.MOV.U32 R116, RZ, RZ, R197 ;  /* 0x000000ffff747224 */ /* 0x000fc400078e00c5 */
[----:B------:R-:W-:-:S05]  /*e050*/  @P6 IMAD.MOV.U32 R116, RZ, RZ, R197 ;  /* 0x000000ffff746224 */ /* 0x000fca00078e00c5 */
[----:B---3--:R-:W-:Y:S01]  /*e060*/  HMMA.16816.F32.BF16 R128, R112, R132, R128 ;  /* 0x000000847080723c */ /* 0x008fe20000041880 */
[----:B------:R-:W-:-:S07]  /*e070*/  IADD3.X R118, R13, -0x1, RZ, P0, !PT ;  /* 0xffffffff0d767810 */ /* 0x000fce00007fe4ff */
        /* <DEDUP_REMOVED lines=9> */
[----:B------:R-:W-:Y:S01]  /*e110*/  HMMA.16816.F32.BF16 R112, R112, R18, R20 ;  /* 0x000000127070723c */ /* 0x000fe20000041814 */
[----:B------:R-:W-:Y:S03]  /*e120*/  @!UPT UIADD3 URZ, URZ, URZ, URZ ;  /* 0x0000003f3f3ff290 */ /* 0x000fe6000fffe03f */
[----:B------:R-:W-:Y:S11]  /*e130*/  @P6 BRA `(.L_x_602) ;  /* 0x0000002000006947 */ /* 0x000ff60003800000 */
.L_x_598:
[----:B----4-:R-:W2:Y:S02]  /*e140*/  LDL.LU R0, [R1+0x78] ;  /* 0x0000780001007983 */ /* 0x010ea40000300800 */
[----:B--2---:R-:W-:-:S07]  /*e150*/  IADD3 R196, R0, -0x1, RZ ;  /* 0xffffffff00c47810 */ /* 0x004fce0007ffe0ff */
.L_x_602:
[----:B----4-:R-:W-:-:S13]  /*e160*/  ISETP.GE.AND P0, PT, R196, RZ, PT ;  /* 0x000000ffc400720c */ /* 0x010fda0003f06270 */
[----:B------:R-:W-:Y:S05]  /*e170*/  @!P0 BRA `(.L_x_603) ;  /* 0x000050d000008947 */ /* 0x000fea0003800000 */
[----:B---3--:R-:W2:Y:S01]  /*e180*/  LDL.64 R12, [R1+0x38] ;  /* 0x00003800010c7983 */ /* 0x008ea20000100a00 */
[----:B------:R-:W-:Y:S01]  /*e190*/  IMAD.MOV.U32 R117, RZ, RZ, R3 ;  /* 0x000000ffff757224 */ /* 0x000fe200078e0003 */
[----:B------:R-:W-:Y:S01]  /*e1a0*/  ULDC UR4, c[0x0][0x228] ;  /* 0x00008a0000047ab9 */ /* 0x000fe20000000800 */
[----:B------:R-:W-:Y:S01]  /*e1b0*/  IMAD.MOV.U32 R0, RZ, RZ, R116 ;  /* 0x000000ffff007224 */ /* 0x000fe200078e0074 */
[----:B------:R-:W3:Y:S01]  /*e1c0*/  LDL R11, [R1+0x48] ;  /* 0x00004800010b7983 */ /* 0x000ee20000100800 */
[----:B------:R-:W-:-:S03]  /*e1d0*/  USHF.L.U32 UR4, UR4, 0x3, URZ ;  /* 0x0000000304047899 */ /* 0x000fc6000800063f */
[----:B------:R-:W4:Y:S01]  /*e1e0*/  LDL R10, [R1+0x4c] ;  /* 0x00004c00010a7983 */ /* 0x000f220000100800 */
[----:B------:R-:W-:Y:S02]  /*e1f0*/  USHF.R.S32.HI UR6, URZ, 0x1f, UR4 ;  /* 0x0000001f3f067899 */ /* 0x000fe40008011404 */
[----:B------:R-:W-:Y:S01]  /*e200*/  USHF.L.U32 UR5, UR4, 0x1, URZ ;  /* 0x0000000104057899 */ /* 0x000fe2000800063f */
[----:B------:R-:W4:Y:S01]  /*e210*/  LDL.LU R9, [R1+0x8c] ;  /* 0x00008c0001097983 */ /* 0x000f220000300800 */
[----:B------:R-:W-:-:S03]  /*e220*/  USHF.L.U64.HI UR6, UR4, 0x1, UR6 ;  /* 0x0000000104067899 */ /* 0x000fc60008010206 */
[----:B------:R-:W4:Y:S04]  /*e230*/  LDL.LU R2, [R1+0xa0] ;  /* 0x0000a00001027983 */ /* 0x000f280000300800 */
[----:B------:R-:W4:Y:S04]  /*e240*/  LDL.LU.64 R6, [R1+0x80] ;  /* 0x0000800001067983 */ /* 0x000f280000300a00 */
[----:B------:R-:W4:Y:S04]  /*e250*/  LDL.LU.64 R4, [R1+0x90] ;  /* 0x0000900001047983 */ /* 0x000f280000300a00 */
[----:B------:R-:W4:Y:S01]  /*e260*/  LDL.LU R8, [R1+0x7c] ;  /* 0x00007c0001087983 */ /* 0x000f220000300800 */
[----:B--2---:R-:W-:Y:S01]  /*e270*/  MOV R14, R12 ;  /* 0x0000000c000e7202 */ /* 0x004fe20000000f00 */
[----:B------:R-:W-:Y:S01]  /*e280*/  IMAD.MOV.U32 R15, RZ, RZ, R13 ;  /* 0x000000ffff0f7224 */ /* 0x000fe200078e000d */
[----:B---3--:R-:W-:Y:S01]  /*e290*/  MOV R13, R11 ;  /* 0x0000000b000d7202 */ /* 0x008fe20000000f00 */
[----:B----4-:R-:W-:-:S02]  /*e2a0*/  IMAD.MOV.U32 R12, RZ, RZ, R10 ;  /* 0x000000ffff0c7224 */ /* 0x010fc400078e000a */
[----:B------:R-:W-:Y:S02]  /*e2b0*/  IMAD.WIDE.U32 R10, R8, -0x326172a9, RZ ;  /* 0xcd9e8d57080a7825 */ /* 0x000fe400078e00ff */
[----:B------:R-:W1:Y:S02]  /*e2c0*/  LDC.U8 R8, c[0x0][0x2d8] ;  /* 0x0000b600ff087b82 */ /* 0x000e640000000000 */
[----:B------:R-:W-:Y:S01]  /*e2d0*/  IMAD.WIDE.U32 R224, R2, -0x2daee0ad, RZ ;  /* 0xd2511f5302e07825 */ /* 0x000fe200078e00ff */
[----:B------:R-:W-:Y:S01]  /*e2e0*/  MOV R2, R4 ;  /* 0x0000000400027202 */ /* 0x000fe20000000f00 */
[----:B------:R2:W-:Y:S01]  /*e2f0*/  STL.64 [R1+0x20], R10 ;  /* 0x0000200a01007387 */ /* 0x0005e20000100a00 */
[----:B-1----:R-:W-:Y:S01]  /*e300*/  PRMT R3, R8, 0x7054, R8 ;  /* 0x0000705408037816 */ /* 0x002fe20000000008 */
[----:B------:R-:W-:-:S05]  /*e310*/  IMAD.MOV.U32 R3, RZ, RZ, R7 ;  /* 0x000000ffff037224 */ /* 0x000fca00078e0007 */
[----:B------:R2:W-:Y:S01]  /*e320*/  STL.64 [R1+0x30], R2 ;  /* 0x0000300201007387 */ /* 0x0005e20000100a00 */
[----:B------:R-:W-:Y:S02]  /*e330*/  LOP3.LUT R222, R11, R9, RZ, 0x3c, !PT ;  /* 0x000000090bde7212 */ /* 0x000fe400078e3cff */
[----:B------:R-:W-:Y:S02]  /*e340*/  ISETP.GE.AND P5, PT, R14, c[0x0][0x220], PT ;  /* 0x000088000e007a0c */ /* 0x000fe40003fa6270 */
[----:B------:R-:W-:Y:S01]  /*e350*/  ISETP.GE.AND P4, PT, R13, c[0x0][0x220], PT ;  /* 0x000088000d007a0c */ /* 0x000fe20003f86270 */
[----:B------:R-:W-:Y:S01]  /*e360*/  IMAD.WIDE.U32 R222, R222, -0x2daee0ad, RZ ;  /* 0xd2511f53dede7825 */ /* 0x000fe200078e00ff */
[----:B------:R-:W-:Y:S01]  /*e370*/  ISETP.GE.AND P3, PT, R12, c[0x0][0x220], PT ;  /* 0x000088000c007a0c */ /* 0x000fe20003f66270 */
[----:B------:R-:W-:Y:S05]  /*e380*/  BRA `(.L_x_604) ;  /* 0x000006b000007947 */ /* 0x000fea0003800000 */
.L_x_606:
[----:B------:R-:W2:Y:S01]  /*e390*/  LDL.64 R194, [R1+0x50] ;  /* 0x0000500001c27983 */ /* 0x000ea20000100a00 */
[----:B------:R-:W-:Y:S03]  /*e3a0*/  IADD3 R2, R196, -0x1, RZ ;  /* 0xffffffffc4027810 */ /* 0x000fe60007ffe0ff */
[----:B------:R-:W3:Y:S01]  /*e3b0*/  LDL.64 R192, [R1+0x40] ;  /* 0x0000400001c07983 */ /* 0x000ee20000100a00 */
[----:B------:R-:W-:Y:S01]  /*e3c0*/  SHF.R.S32.HI R3, RZ, 0x1f, R2 ;  /* 0x0000001fff037819 */ /* 0x000fe20000011402 */
[C---:B------:R-:W-:Y:S02]  /*e3d0*/  IMAD.WIDE.U32 R136, R2.reuse, c[0x0][0x198], RZ ;  /* 0x0000660002887a25 */ /* 0x040fe400078e00ff */
[----:B------:R1:W-:Y:S02]  /*e3e0*/  @P5 STS.128 [R188+0x6000], RZ ;  /* 0x006000ffbc005388 */ /* 0x0003e40000000c00 */
[----:B------:R-:W-:Y:S04]  /*e3f0*/  IMAD R3, R3, c[0x0][0x198], RZ ;  /* 0x0000660003037a24 */ /* 0x000fe800078e02ff */
[----:B------:R-:W-:Y:S04]  /*e400*/  IMAD R3, R2, c[0x0][0x19c], R3 ;  /* 0x0000670002037a24 */ /* 0x000fe800078e0203 */
[----:B------:R-:W-:Y:S02]  /*e410*/  IMAD.IADD R3, R137, 0x1, R3 ;  /* 0x0000000189037824 */ /* 0x000fe400078e0203 */
[----:B---3--:R-:W-:Y:S01]  /*e420*/  IMAD.MOV.U32 R192, RZ, RZ, c[0x0][0x198] ;  /* 0x00006600ffc07624 */ /* 0x008fe200078e00ff */
[----:B--2---:R-:W-:Y:S01]  /*e430*/  LEA R2, P1, R136, R194, 0x6 ;  /* 0x000000c288027211 */ /* 0x004fe200078230ff */
[----:B------:R-:W-:Y:S03]  /*e440*/  IMAD.MOV.U32 R194, RZ, RZ, c[0x0][0x198] ;  /* 0x00006600ffc27624 */ /* 0x000fe600078e00ff */
[----:B------:R-:W-:Y:S01]  /*e450*/  @!P5 LEA R118, P0, R2, c[0x0][0x168], 0x1 ;  /* 0x00005a000276da11 */ /* 0x000fe200078008ff */
[----:B------:R-:W-:Y:S01]  /*e460*/  IMAD.SHL.U32 R194, R194, 0x10, RZ ;  /* 0x00000010c2c27824 */ /* 0x000fe200078e00ff */
[----:B------:R-:W-:Y:S01]  /*e470*/  LEA.HI.X R116, R136, R193, R3, 0x6, P1 ;  /* 0x000000c188747211 */ /* 0x000fe200008f3403 */
[----:B------:R-:W-:Y:S01]  /*e480*/  IMAD.MOV.U32 R193, RZ, RZ, 0x4 ;  /* 0x00000004ffc17424 */ /* 0x000fe200078e00ff */
[C---:B------:R-:W-:Y:S02]  /*e490*/  @!P4 LEA R156, P1, R2.reuse, c[0x0][0x168], 0x1 ;  /* 0x00005a00029cca11 */ /* 0x040fe400078208ff */
[C-C-:B------:R-:W-:Y:S02]  /*e4a0*/  @!P5 LEA.HI.X R119, R2.reuse, c[0x0][0x16c], R116.reuse, 0x1, P0 ;  /* 0x00005b000277da11 */ /* 0x140fe400000f0c74 */
[C-C-:B------:R-:W-:Y:S02]  /*e4b0*/  @!P4 LEA.HI.X R157, R2.reuse, c[0x0][0x16c], R116.reuse, 0x1, P1 ;  /* 0x00005b00029dca11 */ /* 0x140fe400008f0c74 */
[----:B------:R-:W-:Y:S01]  /*e4c0*/  @!P3 LEA R154, P0, R2, c[0x0][0x168], 0x1 ;  /* 0x00005a00029aba11 */ /* 0x000fe200078008ff */
[----:B------:R-:W-:Y:S01]  /*e4d0*/  @!PT LDS RZ, [RZ] ;  /* 0x00000000fffff984 */ /* 0x000fe20000000800 */
[----:B------:R-:W-:Y:S01]  /*e4e0*/  @!PT LDS RZ, [RZ] ;  /* 0x00000000fffff984 */ /* 0x000fe20000000800 */
[----:B------:R-:W-:Y:S01]  /*e4f0*/  @!PT LDS RZ, [RZ] ;  /* 0x00000000fffff984 */ /* 0x000fe20000000800 */
[----:B------:R2:W-:Y:S01]  /*e500*/  @!P5 LDGSTS.E.BYPASS.LTC128B.128 [R188+0x6000], [R118.64] ;  /* 0x0600000076bcdfae */ /* 0x0005e2000b901d48 */
[----:B------:R-:W-:Y:S02]  /*e510*/  IADD3 R3, P2, R194, R2, RZ ;  /* 0x00000002c2037210 */ /* 0x000fe40007f5e0ff */
[--C-:B------:R-:W-:Y:S01]  /*e520*/  @!P3 LEA.HI.X R155, R2, c[0x0][0x16c], R116.reuse, 0x1, P0 ;  /* 0x00005b00029bba11 */ /* 0x100fe200000f0c74 */
[----:B------:R1:W-:Y:S01]  /*e530*/  @P4 STS.128 [R188+0x8000], RZ ;  /* 0x008000ffbc004388 */ /* 0x0003e20000000c00 */
[C---:B------:R-:W-:Y:S02]  /*e540*/  @!P5 LEA R152, P6, R3.reuse, c[0x0][0x168], 0x1 ;  /* 0x00005a000398da11 */ /* 0x040fe400078c08ff */
[C---:B------:R-:W-:Y:S01]  /*e550*/  @!P4 LEA R150, P1, R3.reuse, c[0x0][0x168], 0x1 ;  /* 0x00005a000396ca11 */ /* 0x040fe200078208ff */
[----:B------:R-:W-:Y:S01]  /*e560*/  @!PT LDS RZ, [RZ] ;  /* 0x00000000fffff984 */ /* 0x000fe20000000800 */
[----:B------:R-:W-:Y:S01]  /*e570*/  @!PT LDS RZ, [RZ] ;  /* 0x00000000fffff984 */ /* 0x000fe20000000800 */
[----:B------:R-:W-:Y:S01]  /*e580*/  @!PT LDS RZ, [RZ] ;  /* 0x00000000fffff984 */ /* 0x000fe20000000800 */
[----:B------:R1:W-:Y:S01]  /*e590*/  @!P4 LDGSTS.E.BYPASS.LTC128B.128 [R188+0x8000], [R156.64+0x80] ;  /* 0x080000809cbccfae */ /* 0x0003e2000b901d48 */
[----:B------:R-:W-:Y:S02]  /*e5a0*/  SHF.L.U64.HI R192, R192, R193, c[0x0][0x19c] ;  /* 0x00006700c0c07619 */ /* 0x000fe400000102c1 */
[C---:B------:R-:W-:Y:S01]  /*e5b0*/  @!P3 LEA R148, P0, R3.reuse, c[0x0][0x168], 0x1 ;  /* 0x00005a000394ba11 */ /* 0x040fe200078008ff */
[----:B------:R1:W-:Y:S04]  /*e5c0*/  @P3 STS.128 [R188+0xa000], RZ ;  /* 0x00a000ffbc003388 */ /* 0x0003e80000000c00 */
[----:B------:R-:W-:Y:S01]  /*e5d0*/  @!PT LDS RZ, [RZ] ;  /* 0x00000000fffff984 */ /* 0x000fe20000000800 */
[----:B------:R-:W-:Y:S01]  /*e5e0*/  @!PT LDS RZ, [RZ] ;  /* 0x00000000fffff984 */ /* 0x000fe20000000800 */
[----:B------:R-:W-:Y:S01]  /*e5f0*/  @!PT LDS RZ, [RZ] ;  /* 0x00000000fffff984 */ /* 0x000fe20000000800 */
[----:B------:R1:W-:Y:S04]  /*e600*/  @!P3 LDGSTS.E.BYPASS.LTC128B.128 [R188+0xa000], [R154.64+0x100] ;  /* 0x0a0001009abcbfae */ /* 0x0003e8000b901d48 */
[----:B------:R1:W-:Y:S01]  /*e610*/  @P5 STS.128 [R188+0x6800], RZ ;  /* 0x006800ffbc005388 */ /* 0x0003e20000000c00 */
[----:B--2---:R-:W-:Y:S01]  /*e620*/  IMAD.X R118, R192, 0x1, R116, P2 ;  /* 0x00000001c0767824 */ /* 0x004fe200010e0674 */
[----:B------:R-:W-:Y:S04]  /*e630*/  IADD3 R2, P2, R194, R3, RZ ;  /* 0x00000003c2027210 */ /* 0x000fe80007f5e0ff */
[C-C-:B------:R-:W-:Y:S02]  /*e640*/  @!P5 LEA.HI.X R153, R3.reuse, c[0x0][0x16c], R118.reuse, 0x1, P6 ;  /* 0x00005b000399da11 */ /* 0x140fe400030f0c76 */
[C-C-:B------:R-:W-:Y:S02]  /*e650*/  @!P4 LEA.HI.X R151, R3.reuse, c[0x0][0x16c], R118.reuse, 0x1, P1 ;  /* 0x00005b000397ca11 */ /* 0x140fe400008f0c76 */
[--C-:B------:R-:W-:Y:S01]  /*e660*/  @!P3 LEA.HI.X R149, R3, c[0x0][0x16c], R118.reuse, 0x1, P0 ;  /* 0x00005b000395ba11 */ /* 0x100fe200000f0c76 */
[----:B------:R-:W-:Y:S01]  /*e670*/  @!PT LDS RZ, [RZ] ;  /* 0x00000000fffff984 */ /* 0x000fe20000000800 */
[----:B------:R-:W-:Y:S01]  /*e680*/  @!PT LDS RZ, [RZ] ;  /* 0x00000000fffff984 */ /* 0x000fe20000000800 */
[----:B------:R-:W-:Y:S01]  /*e690*/  @!PT LDS RZ, [RZ] ;  /* 0x00000000fffff984 */ /* 0x000fe20000000800 */
[----:B------:R1:W-:Y:S01]  /*e6a0*/  @!P5 LDGSTS.E.BYPASS.LTC128B.128 [R188+0x6800], [R152.64] ;  /* 0x0680000098bcdfae */ /* 0x0003e2000b901d48 */
[----:B------:R-:W-:Y:S01]  /*e6b0*/  @!P5 LEA R146, P1, R2, c[0x0][0x168], 0x1 ;  /* 0x00005a000292da11 */ /* 0x000fe200078208ff */
        /* <DEDUP_REMOVED lines=11> */
[----:B------:R1:W-:Y:S01]  /*e770*/  @P3 STS.128 [R188+0xa800], RZ ;  /* 0x00a800ffbc003388 */ /* 0x0003e20000000c00 */
[----:B------:R-:W-:Y:S03]  /*e780*/  IADD3 R116, P6, R194, R2, RZ ;  /* 0x00000002c2747210 */ /* 0x000fe60007fde0ff */
[----:B------:R-:W-:Y:S01]  /*e790*/  @!PT LDS RZ, [RZ] ;  /* 0x00000000fffff984 */ /* 0x000fe20000000800 */
[----:B------:R-:W-:Y:S01]  /*e7a0*/  @!PT LDS RZ, [RZ] ;  /* 0x00000000fffff984 */ /* 0x000fe20000000800 */
[----:B------:R-:W-:Y:S01]  /*e7b0*/  @!PT LDS RZ, [RZ] ;  /* 0x00000000fffff984 */ /* 0x000fe20000000800 */
[----:B------:R1:W-:Y:S01]  /*e7c0*/  @!P3 LDGSTS.E.BYPASS.LTC128B.128 [R188+0xa800], [R148.64+0x100] ;  /* 0x0a80010094bcbfae */ /* 0x0003e2000b901d48 */
        /* <DEDUP_REMOVED lines=9> */
[----:B------:R1:W-:Y:S01]  /*e860*/  @!P5 LDGSTS.E.BYPASS.LTC128B.128 [R188+0x7000], [R146.64] ;  /* 0x0700000092bcdfae */ /* 0x0003e2000b901d48 */
        /* <DEDUP_REMOVED lines=29> */
.L_x_604:
[----:B--2---:R-:W2:Y:S01]  /*ea40*/  LDL.64 R2, [R1+0x30] ;  /* 0x0000300001027983 */ /* 0x004ea20000100a00 */
[----:B------:R-:W-:Y:S04]  /*ea50*/  DEPBAR.LE SB0, 0x0 ;  /* 0x000080000000791a */ /* 0x000fe80000000000 */
[----:B------:R-:W-:Y:S01]  /*ea60*/  BAR.SYNC.DEFER_BLOCKING 0x0 ;  /* 0x0000000000007b1d */ /* 0x000fe20000010000 */
[----:B------:R-:W-:Y:S01]  /*ea70*/  IMAD.MOV.U32 R7, RZ, RZ, 0x6 ;  /* 0x00000006ff077424 */ /* 0x000fe200078e00ff */
[----:B------:R-:W-:Y:S01]  /*ea80*/  SHF.R.S32.HI R5, RZ, 0x1f, R196 ;  /* 0x0000001fff057819 */ /* 0x000fe200000114c4 */
[----:B------:R-:W-:Y:S02]  /*ea90*/  IMAD.MOV.U32 R4, RZ, RZ, c[0x0][0x1a0] ;  /* 0x00006800ff047624 */ /* 0x000fe400078e00ff */
[----:B------:R-:W-:Y:S02]  /*eaa0*/  IMAD.MOV.U32 R6, RZ, RZ, c[0x0][0x1a0] ;  /* 0x00006800ff067624 */ /* 0x000fe400078e00ff */
[----:B------:R-:W-:Y:S01]  /*eab0*/  IMAD.MOV.U32 R10, RZ, RZ, c[0x0][0x1a0] ;  /* 0x00006800ff0a7624 */ /* 0x000fe200078e00ff */
[----:B------:R-:W-:Y:S01]  /*eac0*/  SHF.L.U64.HI R4, R4, R7, c[0x0][0x1a4] ;  /* 0x0000690004047619 */ /* 0x000fe20000010207 */
[----:B------:R-:W-:Y:S02]  /*ead0*/  IMAD.SHL.U32 R6, R6, 0x40, RZ ;  /* 0x0000004006067824 */ /* 0x000fe400078e00ff */
[----:B------:R-:W-:Y:S02]  /*eae0*/  IMAD.SHL.U32 R10, R10, 0x10, RZ ;  /* 0x000000100a0a7824 */ /* 0x000fe400078e00ff */
[----:B------:R-:W-:Y:S02]  /*eaf0*/  IMAD R4, R4, R196, RZ ;  /* 0x000000c404047224 */ /* 0x000fe400078e02ff */
[----:B------:R-:W-:Y:S02]  /*eb00*/  IMAD.MOV.U32 R9, RZ, RZ, 0x4 ;  /* 0x00000004ff097424 */ /* 0x000fe400078e00ff */
[-C--:B------:R-:W-:Y:S02]  /*eb10*/  IMAD R4, R5, R6.reuse, R4 ;  /* 0x0000000605047224 */ /* 0x080fe400078e0204 */
[----:B------:R-:W-:Y:S01]  /*eb20*/  IMAD.MOV.U32 R8, RZ, RZ, c[0x0][0x1a0] ;  /* 0x00006800ff087624 */ /* 0x000fe200078e00ff */
[----:B------:R-:W-:Y:S04]  /*eb30*/  @P5 STS.128 [R188+0xc000], RZ ;  /* 0x00c000ffbc005388 */ /* 0x000fe80000000c00 */
[----:B------:R-:W-:Y:S01]  /*eb40*/  SHF.L.U64.HI R8, R8, R9, c[0x0][0x1a4] ;  /* 0x0000690008087619 */ /* 0x000fe20000010209 */
[----:B--2---:R-:W-:Y:S04]  /*eb50*/  IMAD.WIDE.U32 R2, R196, R6, R2 ;  /* 0x00000006c4027225 */ /* 0x004fe800078e0002 */
[----:B------:R-:W-:Y:S01]  /*eb60*/  IMAD.IADD R5, R3, 0x1, R4 ;  /* 0x0000000103057824 */ /* 0x000fe200078e0204 */
[C---:B------:R-:W-:Y:S02]  /*eb70*/  @!P5 LEA R6, P6, R2.reuse, c[0x0][0x170], 0x1 ;  /* 0x00005c000206da11 */ /* 0x040fe400078c08ff */
        /* <DEDUP_REMOVED lines=10> */
[----:B------:R-:W-:Y:S01]  /*ec20*/  @P4 STS.128 [R188+0xe000], RZ ;  /* 0x00e000ffbc004388 */ /* 0x000fe20000000c00 */
[C---:B------:R-:W-:Y:S01]  /*ec30*/  @!P5 LEA R22, P6, R3.reuse, c[0x0][0x170], 0x1 ;  /* 0x00005c000316da11 */ /* 0x040fe200078c08ff */
[----:B------:R-:W-:Y:S01]  /*ec40*/  IMAD.X R5, R8, 0x1, R5, P0 ;  /* 0x0000000108057824 */ /* 0x000fe200000e0605 */
[C---:B-----5:R-:W-:Y:S01]  /*ec50*/  @!P4 LEA R20, P1, R3.reuse, c[0x0][0x170], 0x1 ;  /* 0x00005c000314ca11 */ /* 0x060fe200078208ff */
        /* <DEDUP_REMOVED lines=8> */
[----:B------:R-:W-:Y:S01]  /*ece0*/  IADD3 R2, P2, R10, R3, RZ ;  /* 0x000000030a027210 */ /* 0x000fe20007f5e0ff */
[----:B------:R-:W-:Y:S01]  /*ecf0*/  @!PT LDS RZ, [RZ] ;  /* 0x00000000fffff984 */ /* 0x000fe20000000800 */
[----:B------:R-:W-:Y:S01]  /*ed00*/  @!PT LDS RZ, [RZ] ;  /* 0x00000000fffff984 */ /* 0x000fe20000000800 */
[----:B------:R-:W-:Y:S01]  /*ed10*/  @!PT LDS RZ, [RZ] ;  /* 0x00000000fffff984 */ /* 0x000fe20000000800 */
[----:B------:R2:W-:Y:S01]  /*ed20*/  @!P3 LDGSTS.E.BYPASS.LTC128B.128 [R188+0x10000], [R24.64+0x100] ;  /* 0x1000010018bcbfae */ /* 0x0005e2000b901d48 */
[--C-:B------:R-:W-:Y:S02]  /*ed30*/  @!P3 LEA.HI.X R19, R3, c[0x0][0x174], R5.reuse, 0x1, P0 ;  /* 0x00005d000313ba11 */ /* 0x100fe400000f0c05 */
[----:B------:R-:W-:Y:S01]  /*ed40*/  @!P5 LEA R16, P1, R2, c[0x0][0x170], 0x1 ;  /* 0x00005c000210da11 */ /* 0x000fe200078208ff */
[----:B------:R-:W-:Y:S01]  /*ed50*/  @P5 STS.128 [R188+0xc800], RZ ;  /* 0x00c800ffbc005388 */ /* 0x000fe20000000c00 */
[----:B------:R-:W-:Y:S01]  /*ed60*/  IMAD.X R3, R8, 0x1, R5, P2 ;  /* 0x0000000108037824 */ /* 0x000fe200010e0605 */
[----:B------:R-:W-:Y:S02]  /*ed70*/  @!P4 LEA R12, P0, R2, c[0x0][0x170], 0x1 ;  /* 0x00005c00020cca11 */ /* 0x000fe400078008ff */
[----:B------:R-:W-:Y:S01]  /*ed80*/  @!PT LDS RZ, [RZ] ;  /* 0x00000000fffff984 */ /* 0x000fe20000000800 */
[----:B------:R-:W-:Y:S01]  /*ed90*/  @!PT LDS RZ, [RZ] ;  /* 0x00000000fffff984 */ /* 0x000fe20000000800 */
[----:B------:R-:W-:Y:S01]  /*eda0*/  @!PT LDS RZ, [RZ] ;  /* 0x00000000fffff984 */ /* 0x000fe20000000800 */
[----:B------:R3:W-:Y:S01]  /*edb0*/  @!P5 LDGSTS.E.BYPASS.LTC128B.128 [R188+0xc800], [R22.64] ;  /* 0x0c80000016bcdfae */ /* 0x0007e2000b901d48 */
[----:B------:R-:W-:Y:S02]  /*edc0*/  IADD3 R4, P6, R10, R2, RZ ;  /* 0x000000020a047210 */ /* 0x000fe40007fde0ff */
[C-C-:B------:R-:W-:Y:S01]  /*edd0*/  @!P5 LEA.HI.X R17, R2.reuse, c[0x0][0x174], R3.reuse, 0x1, P1 ;  /* 0x00005d000211da11 */ /* 0x140fe200008f0c03 */
[----:B------:R-:W-:Y:S01]  /*ede0*/  @P4 STS.128 [R188+0xe800], RZ ;  /* 0x00e800ffbc004388 */ /* 0x000fe20000000c00 */
[--C-:B------:R-:W-:Y:S01]  /*edf0*/  @!P4 LEA.HI.X R13, R2, c[0x0][0x174], R3.reuse, 0x1, P0 ;  /* 0x00005d00020dca11 */ /* 0x100fe200000f0c03 */
        /* <DEDUP_REMOVED lines=8> */
[----:B------:R-:W-:Y:S01]  /*ee80*/  @P3 STS.128 [R188+0x10800], RZ ;  /* 0x010800ffbc003388 */ /* 0x000fe20000000c00 */
[C-C-:B------:R-:W-:Y:S02]  /*ee90*/  @!P5 LEA.HI.X R15, R4.reuse, c[0x0][0x174], R5.reuse, 0x1, P6 ;  /* 0x00005d00040fda11 */ /* 0x140fe400030f0c05 */
[C---:B------:R-:W-:Y:S01]  /*eea0*/  @!P4 LEA R8, P1, R4.reuse, c[0x0][0x170], 0x1 ;  /* 0x00005c000408ca11 */ /* 0x040fe200078208ff */
[----:B------:R-:W-:Y:S01]  /*eeb0*/  @!PT LDS RZ, [RZ] ;  /* 0x00000000fffff984 */ /* 0x000fe20000000800 */
[----:B------:R-:W-:Y:S01]  /*eec0*/  @!PT LDS RZ, [RZ] ;  /* 0x00000000fffff984 */ /* 0x000fe20000000800 */
[----:B------:R-:W-:Y:S01]  /*eed0*/  @!PT LDS RZ, [RZ] ;  /* 0x00000000fffff984 */ /* 0x000fe20000000800 */
[----:B------:R4:W-:Y:S01]  /*eee0*/  @!P3 LDGSTS.E.BYPASS.LTC128B.128 [R188+0x10800], [R18.64+0x100] ;  /* 0x1080010012bcbfae */ /* 0x0009e2000b901d48 */
[C---:B-1----:R-:W-:Y:S02]  /*eef0*/  @!P3 LEA R6, P0, R4.reuse, c[0x0][0x170], 0x1 ;  /* 0x00005c000406ba11 */ /* 0x042fe400078008ff */
[C-C-:B------:R-:W-:Y:S01]  /*ef00*/  @!P4 LEA.HI.X R9, R4.reuse, c[0x0][0x174], R5.reuse, 0x1, P1 ;  /* 0x00005d000409ca11 */ /* 0x140fe200008f0c05 */
[----:B------:R-:W-:Y:S01]  /*ef10*/  @P5 STS.128 [R188+0xd000], RZ ;  /* 0x00d000ffbc005388 */ /* 0x000fe20000000c00 */
[----:B------:R-:W-:Y:S02]  /*ef20*/  @!P3 LEA.HI.X R7, R4, c[0x0][0x174], R5, 0x1, P0 ;  /* 0x00005d000407ba11 */ /* 0x000fe400000f0c05 */
[----:B------:R-:W-:Y:S01]  /*ef30*/  ISETP.GE.AND P0, PT, R196, 0x1, PT ;  /* 0x00000001c400780c */ /* 0x000fe20003f06270 */
        /* <DEDUP_REMOVED lines=37> */
[----:B------:R-:W2:Y:S04]  /*f190*/  LDSM.16.M88.4 R148, [R183+0x800] ;  /* 0x00080000b794783b */ /* 0x000ea80000000200 */
[----:B------:R-:W4:Y:S04]  /*f1a0*/  LDSM.16.M88.4 R152, [R183+0x1000] ;  /* 0x00100000b798783b */ /* 0x000f280000000200 */
[----:B------:R-:W1:Y:S04]  /*f1b0*/  LDSM.16.M88.4 R156, [R183+0x1800] ;  /* 0x00180000b79c783b */ /* 0x000e680000000200 */
        /* <DEDUP_REMOVED lines=42> */
[C---:B--2---:R-:W-:Y:S08]  /*f460*/  HMMA.16816.F32.BF16 R12, R144.reuse, R152, R12 ;  /* 0x00000098900c723c */ /* 0x044ff0000004180c */
[C---:B------:R-:W-:Y:S01]  /*f470*/  HMMA.16816.F32.BF16 R16, R144.reuse, R154, R16 ;  /* 0x0000009a9010723c */ /* 0x040fe20000041810 */
[----:B------:R-:W-:Y:S07]  /*f480*/  LDSM.16.M88.4 R152, [R183+0x2800] ;  /* 0x00280000b798783b */ /* 0x000fee0000000200 */
[C---:B----4-:R-:W-:Y:S08]  /*f490*/  HMMA.16816.F32.BF16 R20, R144.reuse, R140, R20 ;  /* 0x0000008c9014723c */ /* 0x050ff00000041814 */
[C---:B------:R-:W-:Y:S01]  /*f4a0*/  HMMA.16816.F32.BF16 R24, R144.reuse, R142, R24 ;  /* 0x0000008e9018723c */ /* 0x040fe20000041818 */
[----:B------:R-:W1:Y:S07]  /*f4b0*/  LDSM.16.M88.4 R140, [R185+0x2000] ;  /* 0x00200000b98c783b */ /* 0x000e6e0000000200 */
[C---:B------:R-:W-:Y:S08]  /*f4c0*/  HMMA.16816.F32.BF16 R28, R144.reuse, R156, R28 ;  /* 0x0000009c901c723c */ /* 0x040ff0000004181c */
        /* <DEDUP_REMOVED lines=84> */
[C---:B------:R-:W-:Y:S08]  /*fa10*/  HMMA.16816.F32.BF16 R8, R160.reuse, R166, R8 ;  /* 0x000000a6a008723c */ /* 0x040ff00000041808 */
[C---:B------:R-:W-:Y:S08]  /*fa20*/  HMMA.16816.F32.BF16 R12, R160.reuse, R168, R12 ;  /* 0x000000a8a00c723c */ /* 0x040ff0000004180c */
[C---:B------:R-:W-:Y:S07]  /*fa30*/  HMMA.16816.F32.BF16 R16, R160.reuse, R170, R16 ;  /* 0x000000aaa010723c */ /* 0x040fee0000041810 */
[----:B------:R-:W-:Y:S01]  /*fa40*/  IMAD.MOV.U32 R170, RZ, RZ, R119 ;  /* 0x000000ffffaa7224 */ /* 0x000fe200078e0077 */
[C---:B------:R-:W-:Y:S04]  /*fa50*/  HMMA.16816.F32.BF16 R20, R160.reuse, R136, R20 ;  /* 0x00000088a014723c */ /* 0x040fe80000041814 */
[----:B------:R-:W-:Y:S04]  /*fa60*/  IMAD.MOV.U32 R171, RZ, RZ, R118 ;  /* 0x000000ffffab7224 */ /* 0x000fe800078e0076 */
        /* <DEDUP_REMOVED lines=12> */
.L_x_605:
[----:B------:R-:W2:Y:S01]  /*fb30*/  LDL.64 R198, [R1+0x20] ;  /* 0x0000200001c67983 */ /* 0x000ea20000100a00 */
[----:B-1----:R-:W-:Y:S01]  /*fb40*/  IMAD.SHL.U32 R154, R196, 0x2, RZ ;  /* 0x00000002c49a7824 */ /* 0x002fe200078e00ff */
[C---:B------:R-:W-:Y:S01]  /*fb50*/  IADD3 R155, R190.reuse, -0x61c88647, RZ ;  /* 0x9e3779b9be9b7810 */ /* 0x040fe20007ffe0ff */
[----:B------:R-:W1:Y:S01]  /*fb60*/  LDC.U8 R145, c[0x0][0x2d8] ;  /* 0x0000b600ff917b82 */ /* 0x000e620000000000 */
[C---:B------:R-:W-:Y:S02]  /*fb70*/  IADD3 R156, R190.reuse, 0x3c6ef372, RZ ;  /* 0x3c6ef372be9c7810 */ /* 0x040fe40007ffe0ff */
[----:B------:R-:W3:Y:S01]  /*fb80*/  LDL R201, [R1+0x28] ;  /* 0x0000280001c97983 */ /* 0x000ee20000100800 */
[C---:B------:R-:W-:Y:S02]  /*fb90*/  IADD3 R167, R191.reuse, 0x32370b8f, RZ ;  /* 0x32370b8fbfa77810 */ /* 0x040fe40007ffe0ff */
[C---:B------:R-:W-:Y:S01]  /*fba0*/  IADD3 R168, R191.reuse, 0x76cf5d0a, RZ ;  /* 0x76cf5d0abfa87810 */ /* 0x040fe20007ffe0ff */
[----:B------:R-:W4:Y:S01]  /*fbb0*/  S2R R2, SR_TID.X ;  /* 0x0000000000027919 */ /* 0x000f220000002100 */
[C---:B------:R-:W-:Y:S02]  /*fbc0*/  IADD3 R169, R190.reuse, -0x255992d5, RZ ;  /* 0xdaa66d2bbea97810 */ /* 0x040fe40007ffe0ff */
[----:B------:R-:W-:Y:S02]  /*fbd0*/  IADD3 R174, R190, 0x78dde6e4, RZ ;  /* 0x78dde6e4beae7810 */ /* 0x000fe40007ffe0ff */
[C---:B------:R-:W-:Y:S02]  /*fbe0*/  IADD3 R175, R191.reuse, -0x126145ec, RZ ;  /* 0xed9eba14bfaf7810 */ /* 0x040fe40007ffe0ff */
[----:B------:R-:W-:Y:S01]  /*fbf0*/  IADD3 R195, R191, 0x646e171e, RZ ;  /* 0x646e171ebfc37810 */ /* 0x000fe20007ffe0ff */
[----:B------:R-:W5:Y:S04]  /*fc00*/  LDL R197, [R1+0x18] ;  /* 0x0000180001c57983 */ /* 0x000f680000100800 */
[----:B------:R2:W3:Y:S01]  /*fc10*/  LDL.S16 R200, [R1+0xc] ;  /* 0x00000c0001c87983 */ /* 0x0004e20000100600 */
[----:B-1----:R-:W-:Y:S01]  /*fc20*/  PRMT R194, R145, 0x7054, R145 ;  /* 0x0000705491c27816 */ /* 0x002fe20000000091 */
[----:B----4-:R-:W-:Y:S05]  /*fc30*/  IMAD.SHL.U32 R2, R2, 0x2, RZ ;  /* 0x0000000202027824 */ /* 0x010fea00078e00ff */
[----:B------:R-:W-:Y:S05]  /*fc40*/  LOP3.LUT R2, R2, 0x6, RZ, 0xc0, !PT ;  /* 0x0000000602027812 */ /* 0x000fea00078ec0ff */
[----:B------:R-:W-:Y:S04]  /*fc50*/  IMAD R2, R196, 0x40, R2 ;  /* 0x00000040c4027824 */ /* 0x000fe800078e0202 */
[----:B------:R-:W1:Y:S01]  /*fc60*/  I2F R116, R2 ;  /* 0x0000000200747306 */ /* 0x000e620000201400 */
[C---:B------:R-:W-:Y:S02]  /*fc70*/  IADD3 R3, R2.reuse, 0x1, RZ ;  /* 0x0000000102037810 */ /* 0x040fe40007ffe0ff */
[C---:B------:R-:W-:Y:S02]  /*fc80*/  IADD3 R118, R2.reuse, 0x8, RZ ;  /* 0x0000000802767810 */ /* 0x040fe40007ffe0ff */
[C---:B------:R-:W-:Y:S02]  /*fc90*/  IADD3 R119, R2.reuse, 0x9, RZ ;  /* 0x0000000902777810 */ /* 0x040fe40007ffe0ff */
[C---:B------:R-:W-:Y:S02]  /*fca0*/  IADD3 R136, R2.reuse, 0x10, RZ ;  /* 0x0000001002887810 */ /* 0x040fe40007ffe0ff */
[C---:B------:R-:W-:Y:S01]  /*fcb0*/  IADD3 R137, R2.reuse, 0x11, RZ ;  /* 0x0000001102897810 */ /* 0x040fe20007ffe0ff */
[----:B------:R-:W4:Y:S01]  /*fcc0*/  I2F R3, R3 ;  /* 0x0000000300037306 */ /* 0x000f220000201400 */
[C---:B------:R-:W-:Y:S02]  /*fcd0*/  IADD3 R138, R2.reuse, 0x18, RZ ;  /* 0x00000018028a7810 */ /* 0x040fe40007ffe0ff */
[C---:B------:R-:W-:Y:S02]  /*fce0*/  IADD3 R139, R2.reuse, 0x19, RZ ;  /* 0x00000019028b7810 */ /* 0x040fe40007ffe0ff */
[C---:B------:R-:W-:Y:S02]  /*fcf0*/  IADD3 R140, R2.reuse, 0x20, RZ ;  /* 0x00000020028c7810 */ /* 0x040fe40007ffe0ff */
[C---:B------:R-:W-:Y:S02]  /*fd00*/  IADD3 R141, R2.reuse, 0x21, RZ ;  /* 0x00000021028d7810 */ /* 0x040fe40007ffe0ff */
[C---:B------:R-:W-:Y:S01]  /*fd10*/  IADD3 R142, R2.reuse, 0x28, RZ ;  /* 0x00000028028e7810 */ /* 0x040fe20007ffe0ff */
[----:B------:R-:W4:Y:S01]  /*fd20*/  I2F R118, R118 ;  /* 0x0000007600767306 */ /* 0x000f220000201400 */
[C---:B------:R-:W-:Y:S02]  /*fd30*/  IADD3 R143, R2.reuse, 0x29, RZ ;  /* 0x00000029028f7810 */ /* 0x040fe40007ffe0ff */
[----:B------:R-:W-:Y:S01]  /*fd40*/  IADD3 R144, R2, 0x30, RZ ;  /* 0x0000003002907810 */ /* 0x000fe20007ffe0ff */
[CC--:B-1----:R-:W-:Y:S02]  /*fd50*/  FFMA.FTZ R4, R116.reuse, R189.reuse, R4 ;  /* 0x000000bd74047223 */ /* 0x0c2fe40000010004 */
[-C--:B------:R-:W-:Y:S03]  /*fd60*/  FFMA.FTZ R6, R116, R189.reuse, R6 ;  /* 0x000000bd74067223 */ /* 0x080fe60000010006 */
[----:B------:R-:W-:Y:S01]  /*fd70*/  FMNMX.FTZ R116, R4, R0, !PT ;  /* 0x0000000004747209 */ /* 0x000fe20007810000 */
[----:B------:R-:W1:Y:S01]  /*fd80*/  I2F R119, R119 ;  /* 0x0000007700777306 */ /* 0x000e620000201400 */
[CC--:B----4-:R-:W-:Y:S02]  /*fd90*/  FFMA.FTZ R5, R3.reuse, R189.reuse, R5 ;  /* 0x000000bd03057223 */ /* 0x0d0fe40000010005 */
[-C--:B------:R-:W-:Y:S01]  /*fda0*/  FFMA.FTZ R7, R3, R189.reuse, R7 ;  /* 0x000000bd03077223 */ /* 0x080fe20000010007 */
[----:B------:R-:W-:Y:S02]  /*fdb0*/  IADD3 R3, R2, 0x31, RZ ;  /* 0x0000003102037810 */ /* 0x000fe40007ffe0ff */
[----:B------:R-:W-:Y:S04]  /*fdc0*/  FMNMX.FTZ R116, R5, R116, !PT ;  /* 0x0000007405747209 */ /* 0x000fe80007810000 */
[----:B------:R-:W4:Y:S01]  /*fdd0*/  I2F R136, R136 ;  /* 0x0000008800887306 */ /* 0x000f220000201400 */
[CC--:B------:R-:W-:Y:S02]  /*fde0*/  FFMA.FTZ R8, R118.reuse, R189.reuse, R8 ;  /* 0x000000bd76087223 */ /* 0x0c0fe40000010008 */
[-C--:B------:R-:W-:Y:S03]  /*fdf0*/  FFMA.FTZ R10, R118, R189.reuse, R10 ;  /* 0x000000bd760a7223 */ /* 0x080fe6000001000a */
[----:B------:R-:W-:Y:S04]  /*fe00*/  FMNMX.FTZ R116, R8, R116, !PT ;  /* 0x0000007408747209 */ /* 0x000fe80007810000 */
[----:B------:R-:W4:Y:S01]  /*fe10*/  I2F R137, R137 ;  /* 0x0000008900897306 */ /* 0x000f220000201400 */
[CC--:B-1----:R-:W-:Y:S02]  /*fe20*/  FFMA.FTZ R9, R119.reuse, R189.reuse, R9 ;  /* 0x000000bd77097223 */ /* 0x0c2fe40000010009 */
[-C--:B------:R-:W-:Y:S01]  /*fe30*/  FFMA.FTZ R11, R119, R189.reuse, R11 ;  /* 0x000000bd770b7223 */ /* 0x080fe2000001000b */
[----:B------:R-:W-:Y:S02]  /*fe40*/  IADD3 R119, R2, 0x38, RZ ;  /* 0x0000003802777810 */ /* 0x000fe40007ffe0ff */
[----:B------:R-:W-:Y:S04]  /*fe50*/  FMNMX.FTZ R116, R9, R116, !PT ;  /* 0x0000007409747209 */ /* 0x000fe80007810000 */
[----:B------:R1:W1:Y:S01]  /*fe60*/  I2F R118, R3 ;  /* 0x0000000300767306 */ /* 0x0002620000201400 */
[CC--:B----4-:R-:W-:Y:S02]  /*fe70*/  FFMA.FTZ R12, R136.reuse, R189.reuse, R12 ;  /* 0x000000bd880c7223 */ /* 0x0d0fe4000001000c */
[-C--:B------:R-:W-:Y:S01]  /*fe80*/  FFMA.FTZ R14, R136, R189.reuse, R14 ;  /* 0x000000bd880e7223 */ /* 0x080fe2000001000e */
[----:B------:R-:W-:Y:S02]  /*fe90*/  IADD3 R136, R2, 0x39, RZ ;  /* 0x0000003902887810 */ /* 0x000fe40007ffe0ff */
[----:B------:R-:W-:Y:S04]  /*fea0*/  FMNMX.FTZ R116, R12, R116, !PT ;  /* 0x000000740c747209 */ /* 0x000fe80007810000 */
[----:B------:R-:W4:Y:S01]  /*feb0*/  I2F R138, R138 ;  /* 0x0000008a008a7306 */ /* 0x000f220000201400 */
[CC--:B------:R-:W-:Y:S02]  /*fec0*/  FFMA.FTZ R13, R137.reuse, R189.reuse, R13 ;  /* 0x000000bd890d7223 */ /* 0x0c0fe4000001000d */
[----:B------:R-:W-:Y:S03]  /*fed0*/  FFMA.FTZ R15, R137, R189, R15 ;  /* 0x000000bd890f7223 */ /* 0x000fe6000001000f */
[----:B------:R-:W-:Y:S04]  /*fee0*/  FMNMX.FTZ R116, R13, R116, !PT ;  /* 0x000000740d747209 */ /* 0x000fe80007810000 */
[----:B------:R-:W4:Y:S01]  /*fef0*/  I2F R139, R139 ;  /* 0x0000008b008b7306 */ /* 0x000f220000201400 */
[----:B-1----:R-:W-:Y:S01]  /*ff00*/  FMNMX.FTZ R3, R6, R117, !PT ;  /* 0x0000007506037209 */ /* 0x002fe20007810000 */
[CC--:B------:R-:W-:Y:S02]  /*ff10*/  FFMA.FTZ R29, R118.reuse, R189.reuse, R29 ;  /* 0x000000bd761d7223 */ /* 0x0c0fe4000001001d */
[----:B------:R-:W-:Y:S01]  /*ff20*/  FFMA.FTZ R31, R118, R189, R31 ;  /* 0x000000bd761f7223 */ /* 0x000fe2000001001f */
[----:B------:R-:W-:Y:S05]  /*ff30*/  FMNMX.FTZ R3, R7, R3, !PT ;  /* 0x0000000307037209 */ /* 0x000fea0007810000 */
[----:B------:R-:W1:Y:S01]  /*ff40*/  I2F R140, R140 ;  /* 0x0000008c008c7306 */ /* 0x000e620000201400 */
[----:B------:R-:W-:Y:S01]  /*ff50*/  FMNMX.FTZ R3, R10, R3, !PT ;  /* 0x000000030a037209 */ /* 0x000fe20007810000 */
[C---:B----4-:R-:W-:Y:S03]  /*ff60*/  FFMA.FTZ R16, R138.reuse, R189, R16 ;  /* 0x000000bd8a107223 */ /* 0x050fe60000010010 */
[----:B------:R-:W-:Y:S01]  /*ff70*/  FMNMX.FTZ R2, R11, R3, !PT ;  /* 0x000000030b027209 */ /* 0x000fe20007810000 */
[-C--:B------:R-:W-:Y:S01]  /*ff80*/  FFMA.FTZ R18, R138, R189.reuse, R18 ;  /* 0x000000bd8a127223 */ /* 0x080fe20000010012 */
[----:B------:R-:W-:Y:S03]  /*ff90*/  FMNMX.FTZ R116, R16, R116, !PT ;  /* 0x0000007410747209 */ /* 0x000fe60007810000 */
[----:B------:R-:W4:Y:S01]  /*ffa0*/  I2F R141, R141 ;  /* 0x0000008d008d7306 */ /* 0x000f220000201400 */
[----:B------:R-:W-:Y:S01]  /*ffb0*/  FMNMX.FTZ R2, R14, R2, !PT ;  /* 0x000000020e027209 */ /* 0x000fe20007810000 */
[-C--:B------:R-:W-:Y:S03]  /*ffc0*/  FFMA.FTZ R17, R139, R189.reuse, R17 ;  /* 0x000000bd8b117223 */ /* 0x080fe60000010011 */
[----:B------:R-:W-:Y:S01]  /*ffd0*/  FMNMX.FTZ R2, R15, R2, !PT ;  /* 0x000000020f027209 */ /* 0x000fe20007810000 */
[-C--:B------:R-:W-:Y:S01]  /*ffe0*/  FFMA.FTZ R19, R139, R189.reuse, R19 ;  /* 0x000000bd8b137223 */ /* 0x080fe20000010013 */
[----:B------:R-:W-:Y:S03]  /*fff0*/  FMNMX.FTZ R116, R17, R116, !PT ;  /* 0x0000007411747209 */ /* 0x000fe60007810000 */
[----:B------:R-:W4:Y:S01]  /*10000*/  I2F R142, R142 ;  /* 0x0000008e008e7306 */ /* 0x000f220000201400 */
[----:B------:R-:W-:Y:S01]  /*10010*/  FMNMX.FTZ R2, R18, R2, !PT ;  /* 0x0000000212027209 */ /* 0x000fe20007810000 */
[CC--:B-1----:R-:W-:Y:S03]  /*10020*/  FFMA.FTZ R20, R140.reuse, R189.reuse, R20 ;  /* 0x000000bd8c147223 */ /* 0x0c2fe60000010014 */
[----:B------:R-:W-:Y:S01]  /*10030*/  FMNMX.FTZ R2, R19, R2, !PT ;  /* 0x0000000213027209 */ /* 0x000fe20007810000 */
[-C--:B------:R-:W-:Y:S01]  /*10040*/  FFMA.FTZ R22, R140, R189.reuse, R22 ;  /* 0x000000bd8c167223 */ /* 0x080fe20000010016 */
[----:B------:R-:W-:Y:S03]  /*10050*/  FMNMX.FTZ R116, R20, R116, !PT ;  /* 0x0000007414747209 */ /* 0x000fe60007810000 */
[----:B------:R-:W1:Y:S01]  /*10060*/  I2F R143, R143 ;  /* 0x0000008f008f7306 */ /* 0x000e620000201400 */
[----:B------:R-:W-:Y:S01]  /*10070*/  FMNMX.FTZ R2, R22, R2, !PT ;  /* 0x0000000216027209 */ /* 0x000fe20007810000 */
[CC--:B----4-:R-:W-:Y:S02]  /*10080*/  FFMA.FTZ R21, R141.reuse, R189.reuse, R21 ;  /* 0x000000bd8d157223 */ /* 0x0d0fe40000010015 */
[-C--:B------:R-:W-:Y:S03]  /*10090*/  FFMA.FTZ R23, R141, R189.reuse, R23 ;  /* 0x000000bd8d177223 */ /* 0x080fe60000010017 */
[----:B------:R-:W-:Y:S03]  /*100a0*/  FMNMX.FTZ R116, R21, R116, !PT ;  /* 0x0000007415747209 */ /* 0x000fe60007810000 */
[----:B------:R-:W4:Y:S01]  /*100b0*/  I2F R144, R144 ;  /* 0x0000009000907306 */ /* 0x000f220000201400 */
[----:B------:R-:W-:Y:S01]  /*100c0*/  FMNMX.FTZ R2, R23, R2, !PT ;  /* 0x0000000217027209 */ /* 0x000fe20007810000 */
[CC--:B------:R-:W-:Y:S02]  /*100d0*/  FFMA.FTZ R24, R142.reuse, R189.reuse, R24 ;  /* 0x000000bd8e187223 */ /* 0x0c0fe40000010018 */
[-C--:B------:R-:W-:Y:S03]  /*100e0*/  FFMA.FTZ R26, R142, R189.reuse, R26 ;  /* 0x000000bd8e1a7223 */ /* 0x080fe6000001001a */
[----:B------:R-:W-:Y:S03]  /*100f0*/  FMNMX.FTZ R116, R24, R116, !PT ;  /* 0x0000007418747209 */ /* 0x000fe60007810000 */
[----:B------:R-:W4:Y:S01]  /*10100*/  I2F R119, R119 ;  /* 0x0000007700777306 */ /* 0x000f220000201400 */
[----:B------:R-:W-:Y:S01]  /*10110*/  FMNMX.FTZ R2, R26, R2, !PT ;  /* 0x000000021a027209 */ /* 0x000fe20007810000 */
[CC--:B-1----:R-:W-:Y:S02]  /*10120*/  FFMA.FTZ R25, R143.reuse, R189.reuse, R25 ;  /* 0x000000bd8f197223 */ /* 0x0c2fe40000010019 */
[-C--:B------:R-:W-:Y:S02]  /*10130*/  FFMA.FTZ R27, R143, R189.reuse, R27 ;  /* 0x000000bd8f1b7223 */ /* 0x080fe4000001001b */
[----:B------:R-:W-:Y:S01]  /*10140*/  LDSM.16.MT88.4 R140, [R177+0xc000] ;  /* 0x00c00000b18c783b */ /* 0x000fe20000004200 */
[----:B------:R-:W-:Y:S03]  /*10150*/  FMNMX.FTZ R116, R25, R116, !PT ;  /* 0x0000007419747209 */ /* 0x000fe60007810000 */
[----:B------:R-:W1:Y:S01]  /*10160*/  I2F R3, R136 ;  /* 0x0000008800037306 */ /* 0x000e620000201400 */
[----:B------:R-:W-:Y:S01]  /*10170*/  FMNMX.FTZ R2, R27, R2, !PT ;  /* 0x000000021b027209 */ /* 0x000fe20007810000 */
[CC--:B----4-:R-:W-:Y:S02]  /*10180*/  FFMA.FTZ R28, R144.reuse, R189.reuse, R28 ;  /* 0x000000bd901c7223 */ /* 0x0d0fe4000001001c */
[-C--:B------:R-:W-:Y:S02]  /*10190*/  FFMA.FTZ R30, R144, R189.reuse, R30 ;  /* 0x000000bd901e7223 */ /* 0x080fe4000001001e */
[----:B------:R-:W-:Y:S01]  /*101a0*/  LDSM.16.MT88.4 R144, [R178+0xc000] ;  /* 0x00c00000b290783b */ /* 0x000fe20000004200 */
[----:B------:R-:W-:Y:S02]  /*101b0*/  FMNMX.FTZ R116, R28, R116, !PT ;  /* 0x000000741c747209 */ /* 0x000fe40007810000 */
[----:B------:R-:W-:Y:S02]  /*101c0*/  FMNMX.FTZ R2, R30, R2, !PT ;  /* 0x000000021e027209 */ /* 0x000fe40007810000 */
[----:B------:R-:W-:Y:S01]  /*101d0*/  FMNMX.FTZ R116, R29, R116, !PT ;  /* 0x000000741d747209 */ /* 0x000fe20007810000 */
[-C--:B------:R-:W-:Y:S01]  /*101e0*/  FFMA.FTZ R32, R119, R189.reuse, R32 ;  /* 0x000000bd77207223 */ /* 0x080fe20000010020 */
[----:B------:R-:W-:Y:S01]  /*101f0*/  FMNMX.FTZ R2, R31, R2, !PT ;  /* 0x000000021f027209 */ /* 0x000fe20007810000 */
[-C--:B------:R-:W-:Y:S03]  /*10200*/  FFMA.FTZ R34, R119, R189.reuse, R34 ;  /* 0x000000bd77227223 */ /* 0x080fe60000010022 */
[----:B------:R-:W-:Y:S02]  /*10210*/  FMNMX.FTZ R116, R32, R116, !PT ;  /* 0x0000007420747209 */ /* 0x000fe40007810000 */
[----:B------:R-:W-:Y:S01]  /*10220*/  FMNMX.FTZ R2, R34, R2, !PT ;  /* 0x0000000222027209 */ /* 0x000fe20007810000 */
[CC--:B-1----:R-:W-:Y:S02]  /*10230*/  FFMA.FTZ R33, R3.reuse, R189.reuse, R33 ;  /* 0x000000bd03217223 */ /* 0x0c2fe40000010021 */
[----:B------:R-:W-:Y:S03]  /*10240*/  FFMA.FTZ R35, R3, R189, R35 ;  /* 0x000000bd03237223 */ /* 0x000fe60000010023 */
[----:B------:R-:W-:Y:S02]  /*10250*/  FMNMX.FTZ R116, R33, R116, !PT ;  /* 0x0000007421747209 */ /* 0x000fe40007810000 */
[----:B------:R-:W-:Y:S03]  /*10260*/  FMNMX.FTZ R2, R35, R2, !PT ;  /* 0x0000000223027209 */ /* 0x000fe60007810000 */
[----:B------:R-:W1:Y:S08]  /*10270*/  SHFL.BFLY PT, R118, R116, 0x2, 0x1f ;  /* 0x0c401f0074767f89 */ /* 0x000e7000000e0000 */
[----:B------:R-:W4:Y:S01]  /*10280*/  SHFL.BFLY PT, R3, R2, 0x2, 0x1f ;  /* 0x0c401f0002037f89 */ /* 0x000f2200000e0000 */
[----:B-1----:R-:W-:Y:S07]  /*10290*/  FMNMX.FTZ R116, R116, R118, !PT ;  /* 0x0000007674747209 */ /* 0x002fee0007810000 */
[----:B------:R-:W1:Y:S01]  /*102a0*/  SHFL.BFLY PT, R118, R116, 0x1, 0x1f ;  /* 0x0c201f0074767f89 */ /* 0x000e6200000e0000 */
[----:B----4-:R-:W-:Y:S07]  /*102b0*/  FMNMX.FTZ R2, R2, R3, !PT ;  /* 0x0000000302027209 */ /* 0x010fee0007810000 */
[----:B------:R-:W4:Y:S01]  /*102c0*/  SHFL.BFLY PT, R3, R2, 0x1, 0x1f ;  /* 0x0c201f0002037f89 */ /* 0x000f2200000e0000 */
[----:B-1----:R-:W-:Y:S04]  /*102d0*/  FMNMX.FTZ R116, R116, R118, !PT ;  /* 0x0000007674747209 */ /* 0x002fe80007810000 */
[C---:B------:R-:W-:Y:S01]  /*102e0*/  FSETP.NEU.FTZ.AND P0, PT, R116.reuse, -INF , PT ;  /* 0xff8000007400780b */ /* 0x040fe20003f1d000 */
[C---:B------:R-:W-:Y:S02]  /*102f0*/  FMUL.FTZ R119, R116.reuse, c[0x0][0x23c] ;  /* 0x00008f0074777a20 */ /* 0x040fe40000410000 */
[----:B------:R-:W-:Y:S01]  /*10300*/  FADD.FTZ R0, -R116, R0 ;  /* 0x0000000074007221 */ /* 0x000fe20000010100 */
[----:B----4-:R-:W-:Y:S02]  /*10310*/  FMNMX.FTZ R3, R2, R3, !PT ;  /* 0x0000000302037209 */ /* 0x010fe40007810000 */
[----:B------:R-:W-:Y:S01]  /*10320*/  FSEL R119, R119, RZ, P0 ;  /* 0x000000ff77777208 */ /* 0x000fe20000000000 */
[----:B------:R-:W-:Y:S01]  /*10330*/  FMUL.FTZ R0, R0, c[0x0][0x23c] ;  /* 0x00008f0000007a20 */ /* 0x000fe20000410000 */
[----:B------:R-:W-:Y:S01]  /*10340*/  IADD3 R2, R191, -0x4498517b, RZ ;  /* 0xbb67ae85bf027810 */ /* 0x000fe20007ffe0ff */
[C---:B------:R-:W-:Y:S01]  /*10350*/  FMUL.FTZ R166, R3.reuse, c[0x0][0x23c] ;  /* 0x00008f0003a67a20 */ /* 0x040fe20000410000 */
[----:B------:R-:W-:Y:S01]  /*10360*/  FSETP.NEU.FTZ.AND P0, PT, R3, -INF , PT ;  /* 0xff8000000300780b */ /* 0x000fe20003f1d000 */
[--C-:B------:R-:W-:Y:S01]  /*10370*/  FFMA.FTZ R5, R5, c[0x0][0x23c], -R119.reuse ;  /* 0x00008f0005057a23 */ /* 0x100fe20000010877 */
[----:B------:R-:W-:Y:S01]  /*10380*/  LOP3.LUT R2, R223, R224, R2, 0x96, !PT ;  /* 0x000000e0df027212 */ /* 0x000fe200078e9602 */
[----:B------:R-:W-:Y:S01]  /*10390*/  FFMA.FTZ R118, R4, c[0x0][0x23c], -R119 ;  /* 0x00008f0004767a23 */ /* 0x000fe20000010877 */
[----:B------:R-:W-:Y:S01]  /*103a0*/  LOP3.LUT R4, R154, R191, RZ, 0x3c, !PT ;  /* 0x000000bf9a047212 */ /* 0x000fe200078e3cff */
[----:B------:R1:W-:Y:S01]  /*103b0*/  MUFU.EX2 R216, R5 ;  /* 0x0000000500d87308 */ /* 0x0003e20000000800 */
[----:B------:R-:W-:Y:S01]  /*103c0*/  FSEL R166, R166, RZ, P0 ;  /* 0x000000ffa6a67208 */ /* 0x000fe20000000000 */
[----:B------:R-:W-:Y:S01]  /*103d0*/  IMAD.WIDE.U32 R192, R2, -0x326172a9, RZ ;  /* 0xcd9e8d5702c07825 */ /* 0x000fe200078e00ff */
[----:B------:R-:W-:Y:S01]  /*103e0*/  LOP3.LUT R4, R225, R4, RZ, 0x3c, !PT ;  /* 0x00000004e1047212 */ /* 0x000fe200078e3cff */
[----:B--2---:R2:W4:Y:S02]  /*103f0*/  LDL.S16 R199, [R1+0x8] ;  /* 0x0000080001c77983 */ /* 0x0045240000100600 */
[--C-:B------:R-:W-:Y:S02]  /*10400*/  FFMA.FTZ R6, R6, c[0x0][0x23c], -R166.reuse ;  /* 0x00008f0006067a23 */ /* 0x100fe400000108a6 */
[----:B------:R-:W-:Y:S02]  /*10410*/  IMAD.WIDE.U32 R136, R4, -0x326172a9, RZ ;  /* 0xcd9e8d5704887825 */ /* 0x000fe400078e00ff */
[----:B------:R-:W-:Y:S02]  /*10420*/  MUFU.EX2 R209, R6 ;  /* 0x0000000600d17308 */ /* 0x000fe40000000800 */
[----:B------:R-:W-:Y:S01]  /*10430*/  FFMA.FTZ R7, R7, c[0x0][0x23c], -R166 ;  /* 0x00008f0007077a23 */ /* 0x000fe200000108a6 */
[----:B------:R-:W-:Y:S01]  /*10440*/  LOP3.LUT R4, R137, R198, R155, 0x96, !PT ;  /* 0x000000c689047212 */ /* 0x000fe200078e969b */
[--C-:B------:R-:W-:Y:S01]  /*10450*/  FFMA.FTZ R8, R8, c[0x0][0x23c], -R119.reuse ;  /* 0x00008f0008087a23 */ /* 0x100fe20000010877 */
[----:B------:R-:W-:Y:S01]  /*10460*/  LOP3.LUT R136, R193, R136, R156, 0x96, !PT ;  /* 0x00000088c1887212 */ /* 0x000fe200078e969c */
[----:B------:R-:W-:Y:S02]  /*10470*/  FFMA.FTZ R9, R9, c[0x0][0x23c], -R119 ;  /* 0x00008f0009097a23 */ /* 0x000fe40000010877 */
[--C-:B------:R-:W-:Y:S02]  /*10480*/  FFMA.FTZ R10, R10, c[0x0][0x23c], -R166.reuse ;  /* 0x00008f000a0a7a23 */ /* 0x100fe400000108a6 */
[----:B------:R-:W-:Y:S01]  /*10490*/  IMAD.WIDE.U32 R136, R136, -0x2daee0ad, RZ ;  /* 0xd2511f5388887825 */ /* 0x000fe200078e00ff */
[----:B------:R-:W2:Y:S03]  /*104a0*/  MUFU.EX2 R215, R7 ;  /* 0x0000000700d77308 */ /* 0x000ea60000000800 */
[----:B-1----:R-:W-:Y:S04]  /*104b0*/  IMAD.WIDE.U32 R4, R4, -0x2daee0ad, RZ ;  /* 0xd2511f5304047825 */ /* 0x002fe800078e00ff */
[----:B------:R-:W-:Y:S01]  /*104c0*/  FFMA.FTZ R11, R11, c[0x0][0x23c], -R166 ;  /* 0x00008f000b0b7a23 */ /* 0x000fe200000108a6 */
[----:B------:R-:W-:Y:S01]  /*104d0*/  LOP3.LUT R2, R137, R4, R167, 0x96, !PT ;  /* 0x0000000489027212 */ /* 0x000fe200078e96a7 */
[--C-:B------:R-:W-:Y:S01]  /*104e0*/  FFMA.FTZ R12, R12, c[0x0][0x23c], -R119.reuse ;  /* 0x00008f000c0c7a23 */ /* 0x100fe20000010877 */
[----:B------:R-:W-:Y:S01]  /*104f0*/  LOP3.LUT R5, R5, R222, R168, 0x96, !PT ;  /* 0x000000de05057212 */ /* 0x000fe200078e96a8 */
[----:B------:R-:W1:Y:S01]  /*10500*/  MUFU.EX2 R210, R118 ;  /* 0x0000007600d27308 */ /* 0x000e620000000800 */
[----:B------:R-:W-:Y:S02]  /*10510*/  FFMA.FTZ R13, R13, c[0x0][0x23c], -R119 ;  /* 0x00008f000d0d7a23 */ /* 0x000fe40000010877 */
[----:B------:R-:W-:Y:S04]  /*10520*/  IMAD.WIDE.U32 R152, R2, -0x326172a9, RZ ;  /* 0xcd9e8d5702987825 */ /* 0x000fe800078e00ff */
[----:B------:R-:W-:Y:S03]  /*10530*/  IMAD.WIDE.U32 R4, R5, -0x326172a9, RZ ;  /* 0xcd9e8d5705047825 */ /* 0x000fe600078e00ff */
[----:B------:R-:W-:Y:S01]  /*10540*/  MUFU.EX2 R217, R8 ;  /* 0x0000000800d97308 */ /* 0x000fe20000000800 */
[--C-:B------:R-:W-:Y:S01]  /*10550*/  FFMA.FTZ R14, R14, c[0x0][0x23c], -R166.reuse ;  /* 0x00008f000e0e7a23 */ /* 0x100fe200000108a6 */
[----:B------:R-:W-:Y:S01]  /*10560*/  LOP3.LUT R5, R5, R192, R169, 0x96, !PT ;  /* 0x000000c005057212 */ /* 0x000fe200078e96a9 */
[----:B------:R-:W-:Y:S01]  /*10570*/  FFMA.FTZ R15, R15, c[0x0][0x23c], -R166 ;  /* 0x00008f000f0f7a23 */ /* 0x000fe200000108a6 */
[----:B------:R-:W-:Y:S01]  /*10580*/  LOP3.LUT R2, R153, R4, R174, 0x96, !PT ;  /* 0x0000000499027212 */ /* 0x000fe200078e96ae */
[----:B------:R-:W-:Y:S01]  /*10590*/  FFMA.FTZ R16, R16, c[0x0][0x23c], -R119 ;  /* 0x00008f0010107a23 */ /* 0x000fe20000010877 */
[----:B--2---:R-:W-:Y:S01]  /*105a0*/  F2FP.BF16.PACK_AB R160, R215, R209 ;  /* 0x000000d1d7a0723e */ /* 0x004fe200000010ff */
[----:B------:R-:W-:Y:S03]  /*105b0*/  IMAD.WIDE.U32 R4, R5, -0x2daee0ad, RZ ;  /* 0xd2511f5305047825 */ /* 0x000fe600078e00ff */
[----:B------:R-:W2:Y:S01]  /*105c0*/  MUFU.EX2 R220, R9 ;  /* 0x0000000900dc7308 */ /* 0x000ea20000000800 */
[----:B------:R-:W-:Y:S01]  /*105d0*/  IMAD.WIDE.U32 R172, R2, -0x2daee0ad, RZ ;  /* 0xd2511f5302ac7825 */ /* 0x000fe200078e00ff */
[----:B------:R-:W-:Y:S02]  /*105e0*/  PRMT R161, R160, 0x7632, R161 ;  /* 0x00007632a0a17816 */ /* 0x000fe400000000a1 */
[----:B-1----:R-:W-:Y:S01]  /*105f0*/  F2FP.BF16.PACK_AB R118, R216, R210 ;  /* 0x000000d2d876723e */ /* 0x002fe200000010ff */
[----:B------:R-:W-:Y:S01]  /*10600*/  FFMA.FTZ R17, R17, c[0x0][0x23c], -R119 ;  /* 0x00008f0011117a23 */ /* 0x000fe20000010877 */
[----:B---3--:R-:W-:Y:S01]  /*10610*/  LOP3.LUT R148, R173, R4, R201, 0x96, !PT ;  /* 0x00000004ad947212 */ /* 0x008fe200078e96c9 */
[--C-:B------:R-:W-:Y:S01]  /*10620*/  FFMA.FTZ R18, R18, c[0x0][0x23c], -R166.reuse ;  /* 0x00008f0012127a23 */ /* 0x100fe200000108a6 */
[----:B------:R-:W-:Y:S01]  /*10630*/  LOP3.LUT R4, R5, R136, R175, 0x96, !PT ;  /* 0x0000008805047212 */ /* 0x000fe200078e96af */
[----:B------:R-:W-:Y:S01]  /*10640*/  FFMA.FTZ R23, R23, c[0x0][0x23c], -R166 ;  /* 0x00008f0017177a23 */ /* 0x000fe200000108a6 */
[----:B------:R-:W-:Y:S01]  /*10650*/  IADD3 R173, R190, -0x4ab325aa, RZ ;  /* 0xb54cda56bead7810 */ /* 0x000fe20007ffe0ff */
[----:B------:R-:W-:Y:S01]  /*10660*/  IMAD.WIDE.U32 R148, R148, -0x326172a9, RZ ;  /* 0xcd9e8d5794947825 */ /* 0x000fe200078e00ff */
[----:B------:R-:W-:Y:S01]  /*10670*/  MUFU.EX2 R218, R10 ;  /* 0x0000000a00da7308 */ /* 0x000fe20000000800 */
[----:B------:R-:W-:Y:S02]  /*10680*/  PRMT R159, R118, 0x7632, R159 ;  /* 0x00007632769f7816 */ /* 0x000fe4000000009f */
[----:B------:R-:W-:Y:S01]  /*10690*/  IMAD.WIDE.U32 R150, R4, -0x326172a9, RZ ;  /* 0xcd9e8d5704967825 */ /* 0x000fe200078e00ff */
[----:B------:R-:W-:Y:S02]  /*106a0*/  LOP3.LUT R2, R148, 0xffff, RZ, 0xc0, !PT ;  /* 0x0000ffff94027812 */ /* 0x000fe400078ec0ff */
[----:B------:R-:W-:Y:S01]  /*106b0*/  SHF.R.U32.HI R4, RZ, 0x10, R148 ;  /* 0x00000010ff047819 */ /* 0x000fe20000011694 */
[--C-:B------:R-:W-:Y:S01]  /*106c0*/  FFMA.FTZ R26, R26, c[0x0][0x23c], -R166.reuse ;  /* 0x00008f001a1a7a23 */ /* 0x100fe200000108a6 */
[----:B------:R-:W-:Y:S01]  /*106d0*/  LOP3.LUT R6, R148, 0xff, RZ, 0xc0, !PT ;  /* 0x000000ff94067812 */ /* 0x000fe200078ec0ff */
[----:B------:R-:W-:Y:S01]  /*106e0*/  FFMA.FTZ R27, R27, c[0x0][0x23c], -R166 ;  /* 0x00008f001b1b7a23 */ /* 0x000fe200000108a6 */
[----:B------:R-:W-:Y:S01]  /*106f0*/  SHF.R.U32.HI R2, RZ, 0x8, R2 ;  /* 0x00000008ff027819 */ /* 0x000fe20000011602 */
[----:B------:R-:W1:Y:S01]  /*10700*/  MUFU.EX2 R219, R11 ;  /* 0x0000000b00db7308 */ /* 0x000e620000000800 */
[----:B------:R-:W-:Y:S01]  /*10710*/  SHF.R.U32.HI R5, RZ, 0x18, R148 ;  /* 0x00000018ff057819 */ /* 0x000fe20000011694 */
[----:B------:R-:W-:Y:S01]  /*10720*/  FFMA.FTZ R22, R22, c[0x0][0x23c], -R166 ;  /* 0x00008f0016167a23 */ /* 0x000fe200000108a6 */
[----:B------:R-:W-:Y:S01]  /*10730*/  PRMT R138, R6, 0x5410, R2 ;  /* 0x00005410068a7816 */ /* 0x000fe20000000002 */
[----:B------:R-:W-:Y:S01]  /*10740*/  FFMA.FTZ R24, R24, c[0x0][0x23c], -R119 ;  /* 0x00008f0018187a23 */ /* 0x000fe20000010877 */
[----:B------:R-:W-:Y:S01]  /*10750*/  LOP3.LUT R2, R149, R150, R173, 0x96, !PT ;  /* 0x0000009695027212 */ /* 0x000fe200078e96ad */
[--C-:B------:R-:W-:Y:S01]  /*10760*/  FFMA.FTZ R20, R20, c[0x0][0x23c], -R119.reuse ;  /* 0x00008f0014147a23 */ /* 0x100fe20000010877 */
[----:B------:R-:W-:Y:S01]  /*10770*/  LOP3.LUT R4, R4, 0xff, RZ, 0xc0, !PT ;  /* 0x000000ff04047812 */ /* 0x000fe200078ec0ff */
[--C-:B------:R-:W-:Y:S01]  /*10780*/  HSET2.LE.AND R138, R138, R194.reuse, PT ;  /* 0x000000c28a8a7233 */ /* 0x100fe20003803000 */
[----:B------:R-:W-:Y:S01]  /*10790*/  LOP3.LUT R7, R2, 0xff, RZ, 0xc0, !PT ;  /* 0x000000ff02077812 */ /* 0x000fe200078ec0ff */
[----:B------:R-:W-:Y:S01]  /*107a0*/  MUFU.EX2 R206, R12 ;  /* 0x0000000c00ce7308 */ /* 0x000fe20000000800 */
[--C-:B------:R-:W-:Y:S01]  /*107b0*/  SHF.R.U32.HI R6, RZ, 0x18, R2.reuse ;  /* 0x00000018ff067819 */ /* 0x100fe20000011602 */
[----:B------:R-:W-:Y:S01]  /*107c0*/  FFMA.FTZ R21, R21, c[0x0][0x23c], -R119 ;  /* 0x00008f0015157a23 */ /* 0x000fe20000010877 */
[----:B------:R-:W-:Y:S02]  /*107d0*/  PRMT R139, R4, 0x5410, R5 ;  /* 0x00005410048b7816 */ /* 0x000fe40000000005 */
[----:B------:R-:W-:Y:S02]  /*107e0*/  LOP3.LUT R4, R2, 0xffff, RZ, 0xc0, !PT ;  /* 0x0000ffff02047812 */ /* 0x000fe400078ec0ff */
[----:B------:R-:W-:Y:S01]  /*107f0*/  SHF.R.U32.HI R5, RZ, 0x10, R2 ;  /* 0x00000010ff057819 */ /* 0x000fe20000011602 */
[--C-:B------:R-:W-:Y:S01]  /*10800*/  HSET2.LE.AND R139, R139, R194.reuse, PT ;  /* 0x000000c28b8b7233 */ /* 0x100fe20003803000 */
[----:B------:R-:W-:Y:S01]  /*10810*/  SHF.R.U32.HI R4, RZ, 0x8, R4 ;  /* 0x00000008ff047819 */ /* 0x000fe20000011604 */
[----:B------:R3:W3:Y:S01]  /*10820*/  MUFU.EX2 R2, R0 ;  /* 0x0000000000027308 */ /* 0x0006e20000000800 */
[----:B------:R-:W-:Y:S02]  /*10830*/  LOP3.LUT R5, R5, 0xff, RZ, 0xc0, !PT ;  /* 0x000000ff05057812 */ /* 0x000fe400078ec0ff */
[----:B------:R-:W-:Y:S02]  /*10840*/  PRMT R4, R7, 0x5410, R4 ;  /* 0x0000541007047816 */ /* 0x000fe40000000004 */
[----:B------:R-:W-:Y:S02]  /*10850*/  PRMT R5, R5, 0x5410, R6 ;  /* 0x0000541005057816 */ /* 0x000fe40000000006 */
[----:B--2---:R-:W-:Y:S01]  /*10860*/  F2FP.BF16.PACK_AB R163, R220, R217 ;  /* 0x000000d9dca3723e */ /* 0x004fe200000010ff */
[--C-:B------:R-:W-:Y:S01]  /*10870*/  HSET2.LE.AND R136, R4, R194.reuse, PT ;  /* 0x000000c204887233 */ /* 0x100fe20003803000 */
[----:B------:R-:W-:Y:S01]  /*10880*/  PRMT R4, R118, 0x5410, R159 ;  /* 0x0000541076047816 */ /* 0x000fe2000000009f */
[--C-:B------:R-:W-:Y:S01]  /*10890*/  HSET2.LE.AND R137, R5, R194.reuse, PT ;  /* 0x000000c205897233 */ /* 0x100fe20003803000 */
[----:B-1----:R-:W-:Y:S01]  /*108a0*/  F2FP.BF16.PACK_AB R165, R219, R218 ;  /* 0x000000dadba5723e */ /* 0x002fe200000010ff */
[----:B------:R-:W-:Y:S01]  /*108b0*/  MUFU.EX2 R207, R13 ;  /* 0x0000000d00cf7308 */ /* 0x000fe20000000800 */
[----:B------:R-:W-:Y:S02]  /*108c0*/  PRMT R162, R163, 0x7632, R162 ;  /* 0x00007632a3a27816 */ /* 0x000fe400000000a2 */
[----:B------:R-:W-:Y:S02]  /*108d0*/  LOP3.LUT R136, R136, R4, RZ, 0xc0, !PT ;  /* 0x0000000488887212 */ /* 0x000fe400078ec0ff */
[----:B------:R-:W-:Y:S02]  /*108e0*/  PRMT R4, R160, 0x5410, R161 ;  /* 0x00005410a0047816 */ /* 0x000fe400000000a1 */
[----:B------:R-:W-:Y:S02]  /*108f0*/  PRMT R164, R165, 0x7632, R164 ;  /* 0x00007632a5a47816 */ /* 0x000fe400000000a4 */
[----:B------:R-:W-:Y:S01]  /*10900*/  LOP3.LUT R137, R137, R4, RZ, 0xc0, !PT ;  /* 0x0000000489897212 */ /* 0x000fe200078ec0ff */
[----:B------:R-:W-:Y:S01]  /*10910*/  MUFU.EX2 R205, R14 ;  /* 0x0000000e00cd7308 */ /* 0x000fe20000000800 */
[----:B------:R-:W-:Y:S01]  /*10920*/  PRMT R4, R163, 0x5410, R162 ;  /* 0x00005410a3047816 */ /* 0x000fe200000000a2 */
[----:B---3--:R-:W-:Y:S01]  /*10930*/  FADD.FTZ R0, -R3, R117 ;  /* 0x0000007503007221 */ /* 0x008fe20000010100 */
[----:B------:R-:W-:Y:S01]  /*10940*/  IADD3 R12, R154, 0x1, RZ ;  /* 0x000000019a0c7810 */ /* 0x000fe20007ffe0ff */
[----:B------:R-:W-:Y:S01]  /*10950*/  FMUL.FTZ R5, R2, R121 ;  /* 0x0000007902057220 */ /* 0x000fe20000410000 */
[----:B------:R-:W-:Y:S01]  /*10960*/  LOP3.LUT R138, R138, R4, RZ, 0xc0, !PT ;  /* 0x000000048a8a7212 */ /* 0x000fe200078ec0ff */
[----:B------:R-:W-:Y:S01]  /*10970*/  FMUL.FTZ R0, R0, c[0x0][0x23c] ;  /* 0x00008f0000007a20 */ /* 0x000fe20000410000 */
[----:B------:R-:W-:Y:S01]  /*10980*/  PRMT R4, R165, 0x5410, R164 ;  /* 0x00005410a5047816 */ /* 0x000fe200000000a4 */
[----:B------:R-:W-:Y:S01]  /*10990*/  FMUL.FTZ R8, R2, R124 ;  /* 0x0000007c02087220 */ /* 0x000fe20000410000 */
[----:B------:R-:W-:Y:S01]  /*109a0*/  LOP3.LUT R12, R12, R191, RZ, 0x3c, !PT ;  /* 0x000000bf0c0c7212 */ /* 0x000fe200078e3cff */
[C---:B------:R-:W-:Y:S01]  /*109b0*/  FMUL.FTZ R9, R2.reuse, R125 ;  /* 0x0000007d02097220 */ /* 0x040fe20000410000 */
[----:B------:R-:W-:Y:S01]  /*109c0*/  LOP3.LUT R139, R139, R4, RZ, 0xc0, !PT ;  /* 0x000000048b8b7212 */ /* 0x000fe200078ec0ff */
[----:B------:R-:W1:Y:S01]  /*109d0*/  MUFU.EX2 R0, R0 ;  /* 0x0000000000007308 */ /* 0x000e620000000800 */
[C---:B------:R-:W-:Y:S01]  /*109e0*/  FMUL.FTZ R4, R2.reuse, R120 ;  /* 0x0000007802047220 */ /* 0x040fe20000410000 */
[----:B------:R-:W-:Y:S01]  /*109f0*/  LOP3.LUT R12, R225, R12, RZ, 0x3c, !PT ;  /* 0x0000000ce10c7212 */ /* 0x000fe200078e3cff */
[C---:B------:R-:W-:Y:S02]  /*10a00*/  FMUL.FTZ R36, R2.reuse, R36 ;  /* 0x0000002402247220 */ /* 0x040fe40000410000 */
[C---:B------:R-:W-:Y:S02]  /*10a10*/  FMUL.FTZ R37, R2.reuse, R37 ;  /* 0x0000002502257220 */ /* 0x040fe40000410000 */
[C---:B------:R-:W-:Y:S02]  /*10a20*/  FMUL.FTZ R40, R2.reuse, R40 ;  /* 0x0000002802287220 */ /* 0x040fe40000410000 */
[C---:B------:R-:W-:Y:S01]  /*10a30*/  FMUL.FTZ R41, R2.reuse, R41 ;  /* 0x0000002902297220 */ /* 0x040fe20000410000 */
[----:B------:R-:W2:Y:S01]  /*10a40*/  MUFU.EX2 R208, R15 ;  /* 0x0000000f00d07308 */ /* 0x000ea20000000800 */
        /* <DEDUP_REMOVED lines=8> */
[C---:B-1----:R-:W-:Y:S02]  /*10ad0*/  FMUL.FTZ R6, R0.reuse, R122 ;  /* 0x0000007a00067220 */ /* 0x042fe40000410000 */
[C---:B------:R-:W-:Y:S02]  /*10ae0*/  FMUL.FTZ R7, R0.reuse, R123 ;  /* 0x0000007b00077220 */ /* 0x040fe40000410000 */
[----:B------:R-:W1:Y:S01]  /*10af0*/  LDSM.16.MT88.4 R120, [R180+0xc000] ;  /* 0x00c00000b478783b */ /* 0x000e620000004200 */
[C---:B------:R-:W-:Y:S01]  /*10b00*/  FMUL.FTZ R10, R0.reuse, R126 ;  /* 0x0000007e000a7220 */ /* 0x040fe20000410000 */
[----:B------:R3:W-:Y:S01]  /*10b10*/  MUFU.EX2 R211, R18 ;  /* 0x0000001200d37308 */ /* 0x0007e20000000800 */
[C---:B------:R-:W-:Y:S02]  /*10b20*/  FMUL.FTZ R11, R0.reuse, R127 ;  /* 0x0000007f000b7220 */ /* 0x040fe40000410000 */
[C---:B------:R-:W-:Y:S01]  /*10b30*/  HMMA.16816.F32.BF16 R4, R136.reuse, R140, R4 ;  /* 0x0000008c8804723c */ /* 0x040fe20000041804 */
[----:B------:R-:W-:Y:S01]  /*10b40*/  FMUL.FTZ R46, R0, R46 ;  /* 0x0000002e002e7220 */ /* 0x000fe20000410000 */
[----:B--2---:R-:W-:Y:S01]  /*10b50*/  F2FP.BF16.PACK_AB R158, R208, R205 ;  /* 0x000000cdd09e723e */ /* 0x004fe200000010ff */
[----:B------:R-:W2:Y:S01]  /*10b60*/  LDSM.16.MT88.4 R124, [R179+0xc000] ;  /* 0x00c00000b37c783b */ /* 0x000ea20000004200 */
[C---:B------:R-:W-:Y:S02]  /*10b70*/  FMUL.FTZ R47, R0.reuse, R47 ;  /* 0x0000002f002f7220 */ /* 0x040fe40000410000 */
[----:B------:R-:W-:Y:S01]  /*10b80*/  FMUL.FTZ R50, R0, R50 ;  /* 0x0000003200327220 */ /* 0x000fe20000410000 */
[----:B------:R-:W-:Y:S01]  /*10b90*/  PRMT R157, R158, 0x7632, R157 ;  /* 0x000076329e9d7816 */ /* 0x000fe2000000009d */
[C---:B------:R-:W-:Y:S01]  /*10ba0*/  HMMA.16816.F32.BF16 R8, R136.reuse, R142, R8 ;  /* 0x0000008e8808723c */ /* 0x040fe20000041808 */
[C---:B------:R-:W-:Y:S01]  /*10bb0*/  FMUL.FTZ R38, R0.reuse, R38 ;  /* 0x0000002600267220 */ /* 0x040fe20000410000 */
[----:B------:R-:W1:Y:S01]  /*10bc0*/  MUFU.EX2 R213, R17 ;  /* 0x0000001100d57308 */ /* 0x000e620000000800 */
[----:B------:R-:W2:Y:S01]  /*10bd0*/  LDSM.16.MT88.4 R140, [R177+0xe000] ;  /* 0x00e00000b18c783b */ /* 0x000ea20000004200 */
[C---:B------:R-:W-:Y:S02]  /*10be0*/  FMUL.FTZ R39, R0.reuse, R39 ;  /* 0x0000002700277220 */ /* 0x040fe40000410000 */
[C---:B------:R-:W-:Y:S02]  /*10bf0*/  FMUL.FTZ R51, R0.reuse, R51 ;  /* 0x0000003300337220 */ /* 0x040fe40000410000 */
[C---:B------:R-:W-:Y:S03]  /*10c00*/  FMUL.FTZ R54, R0.reuse, R54 ;  /* 0x0000003600367220 */ /* 0x040fe60000410000 */
[C---:B------:R-:W-:Y:S01]  /*10c10*/  HMMA.16816.F32.BF16 R36, R136.reuse, R144, R36 ;  /* 0x000000908824723c */ /* 0x040fe20000041824 */
[C---:B------:R-:W-:Y:S01]  /*10c20*/  FMUL.FTZ R42, R0.reuse, R42 ;  /* 0x0000002a002a7220 */ /* 0x040fe20000410000 */
[----:B------:R-:W-:Y:S01]  /*10c30*/  MUFU.EX2 R202, R22 ;  /* 0x0000001600ca7308 */ /* 0x000fe20000000800 */
[C---:B------:R-:W-:Y:S02]  /*10c40*/  FMUL.FTZ R43, R0.reuse, R43 ;  /* 0x0000002b002b7220 */ /* 0x040fe40000410000 */
[C---:B---3--:R-:W-:Y:S02]  /*10c50*/  FMUL.FTZ R18, R0.reuse, R134 ;  /* 0x0000008600127220 */ /* 0x048fe40000410000 */
[----:B------:R-:W-:Y:S01]  /*10c60*/  FMUL.FTZ R55, R0, R55 ;  /* 0x0000003700377220 */ /* 0x000fe20000410000 */
[----:B-----5:R-:W-:Y:S01]  /*10c70*/  LOP3.LUT R144, R151, R152, R197, 0x96, !PT ;  /* 0x0000009897907212 */ /* 0x020fe200078e96c5 */
[----:B------:R-:W-:Y:S01]  /*10c80*/  FMUL.FTZ R57, R2, R57 ;  /* 0x0000003902397220 */ /* 0x000fe20000410000 */
[C---:B------:R-:W-:Y:S02]  /*10c90*/  HMMA.16816.F32.BF16 R40, R136.reuse, R146, R40 ;  /* 0x000000928828723c */ /* 0x040fe40000041828 */
[C---:B------:R-:W-:Y:S01]  /*10ca0*/  FMUL.FTZ R58, R0.reuse, R58 ;  /* 0x0000003a003a7220 */ /* 0x040fe20000410000 */
[----:B------:R-:W-:Y:S01]  /*10cb0*/  MUFU.EX2 R204, R20 ;  /* 0x0000001400cc7308 */ /* 0x000fe20000000800 */
[----:B------:R-:W-:Y:S01]  /*10cc0*/  FMUL.FTZ R59, R0, R59 ;  /* 0x0000003b003b7220 */ /* 0x000fe20000410000 */
[----:B-1----:R-:W-:Y:S01]  /*10cd0*/  F2FP.BF16.PACK_AB R153, R213, R214 ;  /* 0x000000d6d599723e */ /* 0x002fe200000010ff */
[C---:B------:R-:W-:Y:S02]  /*10ce0*/  FMUL.FTZ R60, R2.reuse, R60 ;  /* 0x0000003c023c7220 */ /* 0x040fe40000410000 */
[C---:B------:R-:W-:Y:S01]  /*10cf0*/  HMMA.16816.F32.BF16 R44, R136.reuse, R120, R44 ;  /* 0x00000078882c723c */ /* 0x040fe2000004182c */
[----:B------:R-:W-:Y:S03]  /*10d00*/  FMUL.FTZ R61, R2, R61 ;  /* 0x0000003d023d7220 */ /* 0x000fe60000410000 */
[C---:B------:R-:W-:Y:S01]  /*10d10*/  FMUL.FTZ R62, R0.reuse, R62 ;  /* 0x0000003e003e7220 */ /* 0x040fe20000410000 */
[----:B------:R-:W-:Y:S01]  /*10d20*/  PRMT R152, R153, 0x7632, R152 ;  /* 0x0000763299987816 */ /* 0x000fe20000000098 */
[----:B------:R-:W-:Y:S01]  /*10d30*/  FMUL.FTZ R63, R0, R63 ;  /* 0x0000003f003f7220 */ /* 0x000fe20000410000 */
[----:B------:R-:W-:Y:S01]  /*10d40*/  MUFU.EX2 R203, R21 ;  /* 0x0000001500cb7308 */ /* 0x000fe20000000800 */
[C---:B------:R-:W-:Y:S01]  /*10d50*/  HMMA.16816.F32.BF16 R48, R136.reuse, R122, R48 ;  /* 0x0000007a8830723c */ /* 0x040fe20000041830 */
[----:B------:R-:W1:Y:S03]  /*10d60*/  LDSM.16.MT88.4 R120, [R178+0xe000] ;  /* 0x00e00000b278783b */ /* 0x000e660000004200 */
[C---:B------:R-:W-:Y:S02]  /*10d70*/  FMUL.FTZ R64, R2.reuse, R64 ;  /* 0x0000004002407220 */ /* 0x040fe40000410000 */
[----:B------:R-:W-:Y:S02]  /*10d80*/  FMUL.FTZ R65, R2, R65 ;  /* 0x0000004102417220 */ /* 0x000fe40000410000 */
[C---:B--2---:R-:W-:Y:S01]  /*10d90*/  HMMA.16816.F32.BF16 R52, R136.reuse, R124, R52 ;  /* 0x0000007c8834723c */ /* 0x044fe20000041834 */
[C---:B------:R-:W-:Y:S03]  /*10da0*/  FMUL.FTZ R66, R0.reuse, R66 ;  /* 0x0000004200427220 */ /* 0x040fe60000410000 */
[----:B------:R-:W-:Y:S02]  /*10db0*/  FMUL.FTZ R67, R0, R67 ;  /* 0x0000004300437220 */ /* 0x000fe40000410000 */
[C---:B------:R-:W-:Y:S02]  /*10dc0*/  FMUL.FTZ R68, R2.reuse, R68 ;  /* 0x0000004402447220 */ /* 0x040fe40000410000 */
[C---:B------:R-:W-:Y:S01]  /*10dd0*/  HMMA.16816.F32.BF16 R56, R136.reuse, R126, R56 ;  /* 0x0000007e8838723c */ /* 0x040fe20000041838 */
[----:B------:R-:W2:Y:S03]  /*10de0*/  LDSM.16.MT88.4 R124, [R180+0xe000] ;  /* 0x00e00000b47c783b */ /* 0x000ea60000004200 */
[----:B------:R-:W-:Y:S02]  /*10df0*/  FMUL.FTZ R69, R2, R69 ;  /* 0x0000004502457220 */ /* 0x000fe40000410000 */
[C---:B------:R-:W-:Y:S02]  /*10e00*/  FMUL.FTZ R70, R0.reuse, R70 ;  /* 0x0000004600467220 */ /* 0x040fe40000410000 */
[C---:B------:R-:W-:Y:S01]  /*10e10*/  HMMA.16816.F32.BF16 R60, R136.reuse, R140, R60 ;  /* 0x0000008c883c723c */ /* 0x040fe2000004183c */
[----:B------:R-:W-:Y:S03]  /*10e20*/  FMUL.FTZ R71, R0, R71 ;  /* 0x0000004700477220 */ /* 0x000fe60000410000 */
[C---:B------:R-:W-:Y:S02]  /*10e30*/  FMUL.FTZ R72, R2.reuse, R72 ;  /* 0x0000004802487220 */ /* 0x040fe40000410000 */
[----:B------:R-:W-:Y:S02]  /*10e40*/  FMUL.FTZ R73, R2, R73 ;  /* 0x0000004902497220 */ /* 0x000fe40000410000 */
[C---:B------:R-:W-:Y:S01]  /*10e50*/  HMMA.16816.F32.BF16 R64, R136.reuse, R142, R64 ;  /* 0x0000008e8840723c */ /* 0x040fe20000041840 */
[----:B------:R-:W3:Y:S03]  /*10e60*/  LDSM.16.MT88.4 R140, [R179+0xe000] ;  /* 0x00e00000b38c783b */ /* 0x000ee60000004200 */
        /* <DEDUP_REMOVED lines=15> */
[----:B------:R-:W-:Y:S03]  /*10f60*/  FMUL.FTZ R85, R2, R85 ;  /* 0x0000005502557220 */ /* 0x000fe60000410000 */
[C---:B------:R-:W-:Y:S01]  /*10f70*/  HMMA.16816.F32.BF16 R80, R136.reuse, R126, R80 ;  /* 0x0000007e8850723c */ /* 0x040fe20000041850 */
[C---:B------:R-:W-:Y:S01]  /*10f80*/  FMUL.FTZ R86, R0.reuse, R86 ;  /* 0x0000005600567220 */ /* 0x040fe20000410000 */
[----:B------:R-:W2:Y:S01]  /*10f90*/  LDSM.16.MT88.4 R124, [R178+0x10000] ;  /* 0x01000000b27c783b */ /* 0x000ea20000004200 */
[----:B------:R-:W-:Y:S02]  /*10fa0*/  FMUL.FTZ R87, R0, R87 ;  /* 0x0000005700577220 */ /* 0x000fe40000410000 */
[C---:B------:R-:W-:Y:S02]  /*10fb0*/  FMUL.FTZ R88, R2.reuse, R88 ;  /* 0x0000005802587220 */ /* 0x040fe40000410000 */
[----:B------:R-:W-:Y:S02]  /*10fc0*/  FMUL.FTZ R89, R2, R89 ;  /* 0x0000005902597220 */ /* 0x000fe40000410000 */
[C---:B------:R-:W-:Y:S01]  /*10fd0*/  FMUL.FTZ R90, R0.reuse, R90 ;  /* 0x0000005a005a7220 */ /* 0x040fe20000410000 */
[C---:B---3--:R-:W-:Y:S02]  /*10fe0*/  HMMA.16816.F32.BF16 R84, R136.reuse, R140, R84 ;  /* 0x0000008c8854723c */ /* 0x048fe40000041854 */
[----:B------:R-:W-:Y:S02]  /*10ff0*/  FMUL.FTZ R91, R0, R91 ;  /* 0x0000005b005b7220 */ /* 0x000fe40000410000 */
[C---:B------:R-:W-:Y:S02]  /*11000*/  FMUL.FTZ R92, R2.reuse, R92 ;  /* 0x0000005c025c7220 */ /* 0x040fe40000410000 */
[C---:B------:R-:W-:Y:S02]  /*11010*/  FMUL.FTZ R93, R2.reuse, R93 ;  /* 0x0000005d025d7220 */ /* 0x040fe40000410000 */
[----:B------:R-:W-:Y:S01]  /*11020*/  FMUL.FTZ R96, R2, R96 ;  /* 0x0000006002607220 */ /* 0x000fe20000410000 */
[C---:B------:R-:W-:Y:S01]  /*11030*/  HMMA.16816.F32.BF16 R88, R136.reuse, R142, R88 ;  /* 0x0000008e8858723c */ /* 0x040fe20000041858 */
[----:B------:R-:W3:Y:S02]  /*11040*/  LDSM.16.MT88.4 R140, [R180+0x10000] ;  /* 0x01000000b48c783b */ /* 0x000ee40000004200 */
[C---:B------:R-:W-:Y:S02]  /*11050*/  FMUL.FTZ R94, R0.reuse, R94 ;  /* 0x0000005e005e7220 */ /* 0x040fe40000410000 */
[----:B------:R-:W-:Y:S02]  /*11060*/  FMUL.FTZ R95, R0, R95 ;  /* 0x0000005f005f7220 */ /* 0x000fe40000410000 */
[----:B------:R-:W-:Y:S02]  /*11070*/  FMUL.FTZ R97, R2, R97 ;  /* 0x0000006102617220 */ /* 0x000fe40000410000 */
[C---:B------:R-:W-:Y:S03]  /*11080*/  FMUL.FTZ R98, R0.reuse, R98 ;  /* 0x0000006200627220 */ /* 0x040fe60000410000 */
[C---:B-1----:R-:W-:Y:S01]  /*11090*/  HMMA.16816.F32.BF16 R92, R136.reuse, R120, R92 ;  /* 0x00000078885c723c */ /* 0x042fe2000004185c */
[----:B------:R-:W-:Y:S02]  /*110a0*/  FMUL.FTZ R99, R0, R99 ;  /* 0x0000006300637220 */ /* 0x000fe40000410000 */
[C---:B------:R-:W-:Y:S02]  /*110b0*/  FMUL.FTZ R100, R2.reuse, R100 ;  /* 0x0000006402647220 */ /* 0x040fe40000410000 */
[----:B------:R-:W-:Y:S02]  /*110c0*/  FMUL.FTZ R101, R2, R101 ;  /* 0x0000006502657220 */ /* 0x000fe40000410000 */
[----:B------:R-:W-:Y:S01]  /*110d0*/  IMAD.WIDE.U32 R120, R12, -0x326172a9, RZ ;  /* 0xcd9e8d570c787825 */ /* 0x000fe200078e00ff */
[C---:B------:R-:W-:Y:S04]  /*110e0*/  HMMA.16816.F32.BF16 R96, R136.reuse, R122, R96 ;  /* 0x0000007a8860723c */ /* 0x040fe80000041860 */
[--C-:B------:R-:W-:Y:S01]  /*110f0*/  LOP3.LUT R146, R121, R198, R155.reuse, 0x96, !PT ;  /* 0x000000c679927212 */ /* 0x100fe200078e969b */
[C---:B------:R-:W-:Y:S01]  /*11100*/  FMUL.FTZ R102, R0.reuse, R102 ;  /* 0x0000006600667220 */ /* 0x040fe20000410000 */
[----:B------:R-:W-:Y:S01]  /*11110*/  LOP3.LUT R147, R193, R120, R156, 0x96, !PT ;  /* 0x00000078c1937212 */ /* 0x000fe200078e969c */
[----:B------:R-:W-:Y:S01]  /*11120*/  FMUL.FTZ R103, R0, R103 ;  /* 0x0000006700677220 */ /* 0x000fe20000410000 */
[----:B------:R-:W1:Y:S01]  /*11130*/  LDSM.16.MT88.4 R120, [R179+0x10000] ;  /* 0x01000000b378783b */ /* 0x000e620000004200 */
[C---:B------:R-:W-:Y:S03]  /*11140*/  FMUL.FTZ R104, R2.reuse, R104 ;  /* 0x0000006802687220 */ /* 0x040fe60000410000 */
[----:B------:R-:W-:Y:S01]  /*11150*/  FMUL.FTZ R105, R2, R105 ;  /* 0x0000006902697220 */ /* 0x000fe20000410000 */
[----:B------:R-:W-:Y:S01]  /*11160*/  F2FP.BF16.PACK_AB R156, R207, R206 ;  /* 0x000000cecf9c723e */ /* 0x000fe200000010ff */
[C---:B--2---:R-:W-:Y:S01]  /*11170*/  HMMA.16816.F32.BF16 R100, R136.reuse, R124, R100 ;  /* 0x0000007c8864723c */ /* 0x044fe20000041864 */
[C---:B------:R-:W-:Y:S01]  /*11180*/  FMUL.FTZ R106, R0.reuse, R106 ;  /* 0x0000006a006a7220 */ /* 0x040fe20000410000 */
[----:B------:R2:W5:Y:S01]  /*11190*/  LDL.S16 R198, [R1+0x4] ;  /* 0x0000040001c67983 */ /* 0x0005620000100600 */
[----:B------:R-:W-:Y:S01]  /*111a0*/  FMUL.FTZ R107, R0, R107 ;  /* 0x0000006b006b7220 */ /* 0x000fe20000410000 */
[----:B------:R-:W-:Y:S01]  /*111b0*/  PRMT R155, R156, 0x7632, R155 ;  /* 0x000076329c9b7816 */ /* 0x000fe2000000009b */
[----:B------:R-:W-:Y:S04]  /*111c0*/  IMAD.WIDE.U32 R144, R144, -0x2daee0ad, RZ ;  /* 0xd2511f5390907825 */ /* 0x000fe800078e00ff */
[----:B------:R-:W-:Y:S01]  /*111d0*/  FFMA.FTZ R125, R19, c[0x0][0x23c], -R166 ;  /* 0x00008f00137d7a23 */ /* 0x000fe200000108a6 */
[C---:B------:R-:W-:Y:S02]  /*111e0*/  HMMA.16816.F32.BF16 R104, R136.reuse, R126, R104 ;  /* 0x0000007e8868723c */ /* 0x040fe40000041868 */
[C---:B------:R-:W-:Y:S01]  /*111f0*/  FMUL.FTZ R12, R2.reuse, R128 ;  /* 0x00000080020c7220 */ /* 0x040fe20000410000 */
[----:B------:R-:W-:Y:S01]  /*11200*/  LOP3.LUT R16, R145, R172, R195, 0x96, !PT ;  /* 0x000000ac91107212 */ /* 0x000fe200078e96c3 */
[----:B------:R-:W-:Y:S01]  /*11210*/  FMUL.FTZ R13, R2, R129 ;  /* 0x00000081020d7220 */ /* 0x000fe20000410000 */
[----:B------:R-:W-:Y:S01]  /*11220*/  SHF.R.U32.HI R17, RZ, 0x10, R144 ;  /* 0x00000010ff117819 */ /* 0x000fe20000011690 */
[----:B------:R-:W-:Y:S01]  /*11230*/  FMUL.FTZ R14, R0, R130 ;  /* 0x00000082000e7220 */ /* 0x000fe20000410000 */
[----:B------:R-:W-:Y:S01]  /*11240*/  LOP3.LUT R117, R144, 0xffff, RZ, 0xc0, !PT ;  /* 0x0000ffff90757812 */ /* 0x000fe200078ec0ff */
[----:B------:R-:W-:Y:S01]  /*11250*/  FMUL.FTZ R15, R0, R131 ;  /* 0x00000083000f7220 */ /* 0x000fe20000410000 */
[----:B------:R-:W-:Y:S01]  /*11260*/  LOP3.LUT R128, R17, 0xff, RZ, 0xc0, !PT ;  /* 0x000000ff11807812 */ /* 0x000fe200078ec0ff */
[----:B------:R-:W1:Y:S02]  /*11270*/  MUFU.EX2 R212, R125 ;  /* 0x0000007d00d47308 */ /* 0x000e640000000800 */
[----:B------:R-:W-:Y:S01]  /*11280*/  LOP3.LUT R17, R16, 0xffff, RZ, 0xc0, !PT ;  /* 0x0000ffff10117812 */ /* 0x000fe200078ec0ff */
[----:B------:R-:W-:Y:S01]  /*11290*/  FMUL.FTZ R19, R0, R135 ;  /* 0x0000008700137220 */ /* 0x000fe20000410000 */
[----:B------:R-:W-:Y:S01]  /*112a0*/  LOP3.LUT R127, R16, 0xff, RZ, 0xc0, !PT ;  /* 0x000000ff107f7812 */ /* 0x000fe200078ec0ff */
[C---:B---3--:R-:W-:Y:S01]  /*112b0*/  HMMA.16816.F32.BF16 R12, R136.reuse, R140, R12 ;  /* 0x0000008c880c723c */ /* 0x048fe2000004180c */
[--C-:B------:R-:W-:Y:S01]  /*112c0*/  SHF.R.U32.HI R126, RZ, 0x18, R16.reuse ;  /* 0x00000018ff7e7819 */ /* 0x100fe20000011610 */
[C---:B------:R-:W-:Y:S01]  /*112d0*/  FMUL.FTZ R108, R2.reuse, R108 ;  /* 0x0000006c026c7220 */ /* 0x040fe20000410000 */
[----:B------:R-:W-:Y:S01]  /*112e0*/  SHF.R.U32.HI R124, RZ, 0x8, R17 ;  /* 0x00000008ff7c7819 */ /* 0x000fe20000011611 */
[C---:B------:R-:W-:Y:S01]  /*112f0*/  FMUL.FTZ R17, R2.reuse, R133 ;  /* 0x0000008502117220 */ /* 0x040fe20000410000 */
[----:B------:R-:W-:Y:S01]  /*11300*/  SHF.R.U32.HI R129, RZ, 0x8, R117 ;  /* 0x00000008ff817819 */ /* 0x000fe20000011675 */
[C---:B------:R-:W-:Y:S01]  /*11310*/  FMUL.FTZ R109, R2.reuse, R109 ;  /* 0x0000006d026d7220 */ /* 0x040fe20000410000 */
[----:B------:R-:W-:Y:S01]  /*11320*/  SHF.R.U32.HI R117, RZ, 0x10, R16 ;  /* 0x00000010ff757819 */ /* 0x000fe20000011610 */
[----:B------:R-:W-:Y:S01]  /*11330*/  FMUL.FTZ R16, R2, R132 ;  /* 0x0000008402107220 */ /* 0x000fe20000410000 */
[----:B------:R-:W-:Y:S03]  /*11340*/  LOP3.LUT R131, R144, 0xff, RZ, 0xc0, !PT ;  /* 0x000000ff90837812 */ /* 0x000fe600078ec0ff */
[----:B------:R-:W-:Y:S01]  /*11350*/  SHF.R.U32.HI R130, RZ, 0x18, R144 ;  /* 0x00000018ff827819 */ /* 0x000fe20000011690 */
[----:B------:R-:W-:Y:S01]  /*11360*/  FMUL.FTZ R112, R2, R112 ;  /* 0x0000007002707220 */ /* 0x000fe20000410000 */
[----:B------:R-:W-:Y:S01]  /*11370*/  PRMT R132, R131, 0x5410, R129 ;  /* 0x0000541083847816 */ /* 0x000fe20000000081 */
[C---:B------:R-:W-:Y:S01]  /*11380*/  HMMA.16816.F32.BF16 R16, R136.reuse, R142, R16 ;  /* 0x0000008e8810723c */ /* 0x040fe20000041810 */
[----:B------:R-:W-:Y:S01]  /*11390*/  FMUL.FTZ R110, R0, R110 ;  /* 0x0000006e006e7220 */ /* 0x000fe20000410000 */
[----:B------:R-:W-:Y:S01]  /*113a0*/  PRMT R133, R128, 0x5410, R130 ;  /* 0x0000541080857816 */ /* 0x000fe20000000082 */
[----:B------:R-:W-:Y:S01]  /*113b0*/  FMUL.FTZ R111, R0, R111 ;  /* 0x0000006f006f7220 */ /* 0x000fe20000410000 */
[----:B------:R-:W-:Y:S01]  /*113c0*/  PRMT R128, R127, 0x5410, R124 ;  /* 0x000054107f807816 */ /* 0x000fe2000000007c */
[----:B------:R-:W-:Y:S01]  /*113d0*/  FMUL.FTZ R113, R2, R113 ;  /* 0x0000007102717220 */ /* 0x000fe20000410000 */
[----:B------:R-:W-:Y:S01]  /*113e0*/  LOP3.LUT R117, R117, 0xff, RZ, 0xc0, !PT ;  /* 0x000000ff75757812 */ /* 0x000fe200078ec0ff */
[----:B------:R-:W-:Y:S01]  /*113f0*/  FFMA.FTZ R193, R28, c[0x0][0x23c], -R119 ;  /* 0x00008f001cc17a23 */ /* 0x000fe20000010877 */
[----:B-1----:R-:W-:Y:S01]  /*11400*/  F2FP.BF16.PACK_AB R151, R212, R211 ;  /* 0x000000d3d497723e */ /* 0x002fe200000010ff */
[C---:B------:R-:W-:Y:S01]  /*11410*/  FMUL.FTZ R114, R0.reuse, R114 ;  /* 0x0000007200727220 */ /* 0x040fe20000410000 */
[C---:B------:R-:W-:Y:S02]  /*11420*/  HMMA.16816.F32.BF16 R108, R136.reuse, R120, R108 ;  /* 0x00000078886c723c */ /* 0x040fe4000004186c */
[----:B------:R-:W-:Y:S01]  /*11430*/  FMUL.FTZ R115, R0, R115 ;  /* 0x0000007300737220 */ /* 0x000fe20000410000 */
[----:B------:R-:W-:Y:S01]  /*11440*/  PRMT R129, R117, 0x5410, R126 ;  /* 0x0000541075817816 */ /* 0x000fe2000000007e */
[----:B------:R-:W-:Y:S01]  /*11450*/  MUFU.EX2 R193, R193 ;  /* 0x000000c100c17308 */ /* 0x000fe20000000800 */
[----:B------:R-:W1:Y:S01]  /*11460*/  LDSM.16.MT88.4 R124, [R177+0xc800] ;  /* 0x00c80000b17c783b */ /* 0x000e620000004200 */
[----:B------:R-:W-:Y:S01]  /*11470*/  PRMT R117, R156, 0x5410, R155 ;  /* 0x000054109c757816 */ /* 0x000fe2000000009b */
[--C-:B------:R-:W-:Y:S01]  /*11480*/  HSET2.LE.AND R120, R128, R194.reuse, PT ;  /* 0x000000c280787233 */ /* 0x100fe20003803000 */
[----:B------:R-:W-:Y:S01]  /*11490*/  PRMT R154, R151, 0x7632, R154 ;  /* 0x00007632979a7816 */ /* 0x000fe2000000009a */
[----:B------:R-:W-:Y:S03]  /*114a0*/  HMMA.16816.F32.BF16 R112, R136, R122, R112 ;  /* 0x0000007a8870723c */ /* 0x000fe60000041870 */
[--C-:B------:R-:W-:Y:S01]  /*114b0*/  HSET2.LE.AND R121, R129, R194.reuse, PT ;  /* 0x000000c281797233 */ /* 0x100fe20003803000 */
[----:B------:R-:W-:Y:S01]  /*114c0*/  LOP3.LUT R120, R120, R117, RZ, 0xc0, !PT ;  /* 0x0000007578787212 */ /* 0x000fe200078ec0ff */
[----:B------:R-:W3:Y:S01]  /*114d0*/  LDSM.16.MT88.4 R128, [R178+0xc800] ;  /* 0x00c80000b280783b */ /* 0x000ee20000004200 */
[----:B------:R-:W-:Y:S01]  /*114e0*/  PRMT R117, R158, 0x5410, R157 ;  /* 0x000054109e757816 */ /* 0x000fe2000000009d */
[--C-:B------:R-:W-:Y:S01]  /*114f0*/  HSET2.LE.AND R122, R132, R194.reuse, PT ;  /* 0x000000c2847a7233 */ /* 0x100fe20003803000 */
[----:B------:R-:W-:Y:S01]  /*11500*/  IMAD.WIDE.U32 R138, R147, -0x2daee0ad, RZ ;  /* 0xd2511f53938a7825 */ /* 0x000fe200078e00ff */
[----:B------:R-:W-:Y:S02]  /*11510*/  HSET2.LE.AND R123, R133, R194, PT ;  /* 0x000000c2857b7233 */ /* 0x000fe40003803000 */
[----:B------:R-:W1:Y:S01]  /*11520*/  LDC.U8 R194, c[0x0][0x2d8] ;  /* 0x0000b600ffc27b82 */ /* 0x000e620000000000 */
[----:B------:R-:W-:Y:S01]  /*11530*/  IMAD.WIDE.U32 R132, R146, -0x2daee0ad, RZ ;  /* 0xd2511f5392847825 */ /* 0x000fe200078e00ff */
[----:B------:R-:W-:Y:S02]  /*11540*/  LOP3.LUT R121, R121, R117, RZ, 0xc0, !PT ;  /* 0x0000007579797212 */ /* 0x000fe400078ec0ff */
[----:B------:R-:W-:Y:S02]  /*11550*/  PRMT R117, R153, 0x5410, R152 ;  /* 0x0000541099757816 */ /* 0x000fe40000000098 */
[----:B------:R-:W-:Y:S02]  /*11560*/  LOP3.LUT R140, R139, R132, R167, 0x96, !PT ;  /* 0x000000848b8c7212 */ /* 0x000fe400078e96a7 */
[----:B------:R2:W2:Y:S01]  /*11570*/  LDL.S16 R167, [R1] ;  /* 0x0000000001a77983 */ /* 0x0004a20000100600 */
[----:B------:R-:W-:Y:S02]  /*11580*/  LOP3.LUT R122, R122, R117, RZ, 0xc0, !PT ;  /* 0x000000757a7a7212 */ /* 0x000fe400078ec0ff */
[----:B------:R-:W-:Y:S01]  /*11590*/  PRMT R117, R151, 0x5410, R154 ;  /* 0x0000541097757816 */ /* 0x000fe2000000009a */
[----:B------:R-:W-:Y:S01]  /*115a0*/  IMAD.WIDE.U32 R140, R140, -0x326172a9, RZ ;  /* 0xcd9e8d578c8c7825 */ /* 0x000fe200078e00ff */
[----:B------:R-:W-:Y:S02]  /*115b0*/  LOP3.LUT R136, R133, R222, R168, 0x96, !PT ;  /* 0x000000de85887212 */ /* 0x000fe400078e96a8 */
[----:B------:R-:W-:Y:S01]  /*115c0*/  LOP3.LUT R123, R123, R117, RZ, 0xc0, !PT ;  /* 0x000000757b7b7212 */ /* 0x000fe200078ec0ff */
[----:B------:R-:W4:Y:S01]  /*115d0*/  LDSM.16.MT88.4 R132, [R180+0xc800] ;  /* 0x00c80000b484783b */ /* 0x000f220000004200 */
[----:B------:R-:W-:Y:S01]  /*115e0*/  IADD3 R168, P0, R170, UR5, RZ ;  /* 0x00000005aaa87c10 */ /* 0x000fe2000ff1e0ff */
[----:B------:R-:W-:Y:S01]  /*115f0*/  IMAD.WIDE.U32 R136, R136, -0x326172a9, RZ ;  /* 0xcd9e8d5788887825 */ /* 0x000fe200078e00ff */
[----:B------:R-:W-:Y:S02]  /*11600*/  LOP3.LUT R117, R149, R150, R173, 0x96, !PT ;  /* 0x0000009695757212 */ /* 0x000fe400078e96ad */
[----:B------:R-:W-:Y:S01]  /*11610*/  F2FP.BF16.PACK_AB R150, R203, R204 ;  /* 0x000000cccb96723e */ /* 0x000fe200000010ff */
[C---:B-1----:R-:W-:Y:S07]  /*11620*/  HMMA.16816.F32.BF16 R4, R120.reuse, R124, R4 ;  /* 0x0000007c7804723c */ /* 0x042fee0000041804 */
[----:B------:R-:W-:Y:S01]  /*11630*/  LOP3.LUT R125, R137, R192, R169, 0x96, !PT ;  /* 0x000000c0897d7212 */ /* 0x000fe200078e96a9 */
[C---:B------:R-:W-:Y:S01]  /*11640*/  HMMA.16816.F32.BF16 R8, R120.reuse, R126, R8 ;  /* 0x0000007e7808723c */ /* 0x040fe20000041808 */
[----:B------:R-:W-:Y:S03]  /*11650*/  LOP3.LUT R124, R117, 0xff, RZ, 0xc0, !PT ;  /* 0x000000ff757c7812 */ /* 0x000fe600078ec0ff */
[----:B------:R-:W-:Y:S01]  /*11660*/  LOP3.LUT R137, R141, R136, R174, 0x96, !PT ;  /* 0x000000888d897212 */ /* 0x000fe200078e96ae */
[----:B------:R-:W-:Y:S01]  /*11670*/  FFMA.FTZ R192, R30, c[0x0][0x23c], -R166 ;  /* 0x00008f001ec07a23 */ /* 0x000fe200000108a6 */
[----:B------:R-:W-:Y:S02]  /*11680*/  LOP3.LUT R136, R117, 0xffff, RZ, 0xc0, !PT ;  /* 0x0000ffff75887812 */ /* 0x000fe400078ec0ff */
[C---:B---3--:R-:W-:Y:S01]  /*11690*/  HMMA.16816.F32.BF16 R36, R120.reuse, R128, R36 ;  /* 0x000000807824723c */ /* 0x048fe20000041824 */
[----:B------:R-:W-:Y:S02]  /*116a0*/  ISETP.GE.U32.AND P6, PT, R194, R124, PT ;  /* 0x0000007cc200720c */ /* 0x000fe40003fc6070 */
[----:B------:R-:W-:Y:S01]  /*116b0*/  MUFU.EX2 R192, R192 ;  /* 0x000000c000c07308 */ /* 0x000fe20000000800 */
[----:B------:R-:W-:Y:S01]  /*116c0*/  SHF.R.U32.HI R126, RZ, 0x10, R117 ;  /* 0x00000010ff7e7819 */ /* 0x000fe20000011675 */
[----:B------:R-:W-:Y:S01]  /*116d0*/  IMAD.WIDE.U32 R124, R125, -0x2daee0ad, RZ ;  /* 0xd2511f537d7c7825 */ /* 0x000fe200078e00ff */
[----:B------:R-:W-:Y:S02]  /*116e0*/  SHF.R.U32.HI R136, RZ, 0x8, R136 ;  /* 0x00000008ff887819 */ /* 0x000fe40000011688 */
[C---:B------:R-:W-:Y:S01]  /*116f0*/  HMMA.16816.F32.BF16 R40, R120.reuse, R130, R40 ;  /* 0x000000827828723c */ /* 0x040fe20000041828 */
[----:B------:R-:W-:Y:S03]  /*11700*/  LOP3.LUT R127, R126, 0xff, RZ, 0xc0, !PT ;  /* 0x000000ff7e7f7812 */ /* 0x000fe600078ec0ff */
[----:B------:R-:W-:Y:S01]  /*11710*/  LOP3.LUT R126, R136, 0xffff, RZ, 0xc0, !PT ;  /* 0x0000ffff887e7812 */ /* 0x000fe200078ec0ff */
[----:B------:R-:W-:Y:S01]  /*11720*/  IMAD.WIDE.U32 R142, R137, -0x2daee0ad, RZ ;  /* 0xd2511f53898e7825 */ /* 0x000fe200078e00ff */
[----:B------:R-:W-:Y:S01]  /*11730*/  @!P6 HFMA2.BF16_V2 R200, -RZ.H0_H0, RZ.H0_H0, -R118.H0_H0 ;  /* 0x200000ffffc8e231 */ /* 0x000fe20000340976 */
[--C-:B------:R-:W-:Y:S01]  /*11740*/  LOP3.LUT R138, R125, R138, R175.reuse, 0x96, !PT ;  /* 0x0000008a7d8a7212 */ /* 0x100fe200078e96af */
[C---:B----4-:R-:W-:Y:S01]  /*11750*/  HMMA.16816.F32.BF16 R44, R120.reuse, R132, R44 ;  /* 0x00000084782c723c */ /* 0x050fe2000004182c */
[C---:B------:R-:W-:Y:S02]  /*11760*/  ISETP.GE.U32.AND P2, PT, R194.reuse, R126, PT ;  /* 0x0000007ec200720c */ /* 0x040fe40003f46070 */
[----:B------:R-:W-:Y:S01]  /*11770*/  ISETP.GE.U32.AND P1, PT, R194, R127, PT ;  /* 0x0000007fc200720c */ /* 0x000fe20003f26070 */
[----:B------:R1:W-:Y:S01]  /*11780*/  @!P6 STL.S16 [R1+0xc], R200 ;  /* 0x00000cc80100e387 */ /* 0x0003e20000100600 */
[----:B------:R-:W-:Y:S02]  /*11790*/  PRMT R175, R200, 0x7610, R175 ;  /* 0x00007610c8af7816 */ /* 0x000fe400000000af */
[----:B------:R-:W-:Y:S01]  /*117a0*/  LOP3.LUT R136, R148, 0xffff, RZ, 0xc0, !PT ;  /* 0x0000ffff94887812 */ /* 0x000fe200078ec0ff */
[C---:B------:R-:W-:Y:S01]  /*117b0*/  HMMA.16816.F32.BF16 R48, R120.reuse, R134, R48 ;  /* 0x000000867830723c */ /* 0x040fe20000041830 */
[----:B------:R-:W-:Y:S03]  /*117c0*/  SHF.R.U32.HI R117, RZ, 0x18, R117 ;  /* 0x00000018ff757819 */ /* 0x000fe60000011675 */
[----:B------:R-:W-:Y:S02]  /*117d0*/  LOP3.LUT R141, R143, R124, R201, 0x96, !PT ;  /* 0x0000007c8f8d7212 */ /* 0x000fe400078e96c9 */
[----:B------:R-:W3:Y:S01]  /*117e0*/  LDSM.16.MT88.4 R124, [R179+0xc800] ;  /* 0x00c80000b37c783b */ /* 0x000ee20000004200 */
[----:B------:R-:W-:Y:S01]  /*117f0*/  @!P2 HFMA2.BF16_V2 R199, -RZ.H0_H0, RZ.H0_H0, -R159.H0_H0 ;  /* 0x200000ffffc7a231 */ /* 0x000fe2000034099f */
[----:B------:R-:W-:Y:S01]  /*11800*/  @!P6 PRMT R118, R175, 0x5410, RZ ;  /* 0x00005410af76e816 */ /* 0x000fe200000000ff */
[----:B------:R-:W4:Y:S01]  /*11810*/  MUFU.EX2 R201, R23 ;  /* 0x0000001700c97308 */ /* 0x000f220000000800 */
[----:B------:R-:W-:Y:S02]  /*11820*/  ISETP.GE.U32.AND P6, PT, R194, R117, PT ;  /* 0x00000075c200720c */ /* 0x000fe40003fc6070 */
[----:B------:R-:W-:Y:S01]  /*11830*/  SHF.R.U32.HI R117, RZ, 0x8, R136 ;  /* 0x00000008ff757819 */ /* 0x000fe20000011688 */
[----:B------:R-:W-:Y:S01]  /*11840*/  FFMA.FTZ R175, R31, c[0x0][0x23c], -R166 ;  /* 0x00008f001faf7a23 */ /* 0x000fe200000108a6 */
[----:B------:R-:W-:Y:S01]  /*11850*/  PRMT R174, R199, 0x7610, R174 ;  /* 0x00007610c7ae7816 */ /* 0x000fe200000000ae */
[----:B------:R-:W-:Y:S01]  /*11860*/  @!P2 STL.S16 [R1+0x8], R199 ;  /* 0x000008c70100a387 */ /* 0x000fe20000100600 */
[----:B------:R-:W-:Y:S02]  /*11870*/  LOP3.LUT R117, R117, 0xffff, RZ, 0xc0, !PT ;  /* 0x0000ffff75757812 */ /* 0x000fe400078ec0ff */
[----:B------:R-:W-:Y:S01]  /*11880*/  @!P2 PRMT R159, R174, 0x5410, RZ ;  /* 0x00005410ae9fa816 */ /* 0x000fe200000000ff */
[----:B------:R-:W-:Y:S01]  /*11890*/  STG.E.U16 [R170.64], R118 ;  /* 0x00000076aa007986 */ /* 0x000fe2000c101508 */
[----:B------:R-:W-:Y:S01]  /*118a0*/  ISETP.GE.U32.AND P2, PT, R194, R117, PT ;  /* 0x00000075c200720c */ /* 0x000fe20003f46070 */
[----:B-1----:R1:W-:Y:S01]  /*118b0*/  MUFU.EX2 R200, R24 ;  /* 0x0000001800c87308 */ /* 0x0023e20000000800 */
[----:B------:R-:W-:Y:S01]  /*118c0*/  LOP3.LUT R128, R148, 0xff, RZ, 0xc0, !PT ;  /* 0x000000ff94807812 */ /* 0x000fe200078ec0ff */
[----:B------:R-:W-:Y:S01]  /*118d0*/  @!P6 HFMA2.BF16_V2 R252, -RZ.H0_H0, RZ.H0_H0, -R161.H0_H0 ;  /* 0x200000fffffce231 */ /* 0x000fe200003409a1 */
[----:B------:R-:W-:Y:S01]  /*118e0*/  IADD3.X R169, R171, UR6, RZ, P0, !PT ;  /* 0x00000006aba97c10 */ /* 0x000fe200087fe4ff */
[----:B------:R-:W-:Y:S01]  /*118f0*/  STG.E.U16 [R170.64+0x2], R159 ;  /* 0x0000029faa007986 */ /* 0x000fe2000c101508 */
[----:B------:R-:W-:Y:S01]  /*11900*/  ISETP.GE.U32.AND P0, PT, R194, R128, PT ;  /* 0x00000080c200720c */ /* 0x000fe20003f06070 */
[----:B------:R-:W-:Y:S01]  /*11910*/  FFMA.FTZ R174, R32, c[0x0][0x23c], -R119 ;  /* 0x00008f0020ae7a23 */ /* 0x000fe20000010877 */
[--C-:B------:R-:W-:Y:S01]  /*11920*/  SHF.R.U32.HI R137, RZ, 0x18, R148.reuse ;  /* 0x00000018ff897819 */ /* 0x100fe20000011694 */
[----:B------:R-:W1:Y:S01]  /*11930*/  LDSM.16.MT88.4 R128, [R177+0xe800] ;  /* 0x00e80000b180783b */ /* 0x000e620000004200 */
[----:B------:R-:W-:Y:S01]  /*11940*/  SHF.R.U32.HI R148, RZ, 0x10, R148 ;  /* 0x00000010ff947819 */ /* 0x000fe20000011694 */
[----:B------:R-:W-:Y:S01]  /*11950*/  MUFU.EX2 R175, R175 ;  /* 0x000000af00af7308 */ /* 0x000fe20000000800 */
[----:B------:R-:W-:Y:S01]  /*11960*/  LOP3.LUT R117, R145, R172, R195, 0x96, !PT ;  /* 0x000000ac91757212 */ /* 0x000fe200078e96c3 */
[----:B------:R-:W-:Y:S01]  /*11970*/  FFMA.FTZ R172, R34, c[0x0][0x23c], -R166 ;  /* 0x00008f0022ac7a23 */ /* 0x000fe200000108a6 */
[----:B------:R-:W-:Y:S02]  /*11980*/  LOP3.LUT R132, R148, 0xff, RZ, 0xc0, !PT ;  /* 0x000000ff94847812 */ /* 0x000fe400078ec0ff */
[----:B------:R-:W-:Y:S02]  /*11990*/  @!P6 PRMT R161, R252, 0x5410, RZ ;  /* 0x00005410fca1e816 */ /* 0x000fe400000000ff */
[----:B------:R-:W-:Y:S01]  /*119a0*/  ISETP.GE.U32.AND P6, PT, R194, R132, PT ;  /* 0x00000084c200720c */ /* 0x000fe20003fc6070 */
[----:B------:R-:W-:Y:S01]  /*119b0*/  @!P0 HFMA2.BF16_V2 R237, -RZ.H0_H0, RZ.H0_H0, -R163.H0_H0 ;  /* 0x200000ffffed8231 */ /* 0x000fe200003409a3 */
[----:B------:R-:W-:Y:S01]  /*119c0*/  LOP3.LUT R136, R117, 0xffff, RZ, 0xc0, !PT ;  /* 0x0000ffff75887812 */ /* 0x000fe200078ec0ff */
[----:B------:R-:W1:Y:S01]  /*119d0*/  LDSM.16.MT88.4 R132, [R178+0xe800] ;  /* 0x00e80000b284783b */ /* 0x000e620000004200 */
[----:B------:R-:W-:Y:S01]  /*119e0*/  PRMT R149, R150, 0x7632, R149 ;  /* 0x0000763296957816 */ /* 0x000fe20000000095 */
[----:B------:R-:W-:Y:S01]  /*119f0*/  MUFU.EX2 R174, R174 ;  /* 0x000000ae00ae7308 */ /* 0x000fe20000000800 */
[----:B------:R-:W-:Y:S01]  /*11a00*/  @!P0 PRMT R163, R237, 0x5410, RZ ;  /* 0x00005410eda38816 */ /* 0x000fe200000000ff */
[C---:B---3--:R-:W-:Y:S01]  /*11a10*/  HMMA.16816.F32.BF16 R52, R120.reuse, R124, R52 ;  /* 0x0000007c7834723c */ /* 0x048fe20000041834 */
[----:B------:R-:W-:Y:S03]  /*11a20*/  SHF.R.U32.HI R136, RZ, 0x8, R136 ;  /* 0x00000008ff887819 */ /* 0x000fe60000011688 */
[----:B------:R-:W-:Y:S01]  /*11a30*/  STG.E.U16 [R168.64+0x2], R161 ;  /* 0x000002a1a8007986 */ /* 0x000fe2000c101508 */
[----:B----4-:R-:W-:Y:S01]  /*11a40*/  F2FP.BF16.PACK_AB R148, R201, R202 ;  /* 0x000000cac994723e */ /* 0x010fe200000010ff */
[----:B------:R-:W-:Y:S01]  /*11a50*/  @!P6 HFMA2.BF16_V2 R240, -RZ.H0_H0, RZ.H0_H0, -R165.H0_H0 ;  /* 0x200000fffff0e231 */ /* 0x000fe200003409a5 */
[----:B------:R-:W-:Y:S01]  /*11a60*/  LOP3.LUT R124, R136, 0xffff, RZ, 0xc0, !PT ;  /* 0x0000ffff887c7812 */ /* 0x000fe200078ec0ff */
[C---:B------:R-:W-:Y:S01]  /*11a70*/  HMMA.16816.F32.BF16 R56, R120.reuse, R126, R56 ;  /* 0x0000007e7838723c */ /* 0x040fe20000041838 */
[----:B------:R-:W-:Y:S01]  /*11a80*/  LOP3.LUT R125, R117, 0xff, RZ, 0xc0, !PT ;  /* 0x000000ff757d7812 */ /* 0x000fe200078ec0ff */
[----:B------:R-:W-:Y:S02]  /*11a90*/  MUFU.EX2 R172, R172 ;  /* 0x000000ac00ac7308 */ /* 0x000fe40000000800 */
[----:B------:R-:W-:Y:S02]  /*11aa0*/  @!P6 PRMT R165, R240, 0x5410, RZ ;  /* 0x00005410f0a5e816 */ /* 0x000fe400000000ff */
[----:B------:R-:W-:Y:S02]  /*11ab0*/  ISETP.GE.U32.AND P0, PT, R194, R125, PT ;  /* 0x0000007dc200720c */ /* 0x000fe40003f06070 */
[C---:B------:R-:W-:Y:S04]  /*11ac0*/  PRMT R147, R148.reuse, 0x7632, R147 ;  /* 0x0000763294937816 */ /* 0x040fe80000000093 */
[----:B------:R-:W-:Y:S01]  /*11ad0*/  PRMT R32, R148, 0x5410, R147 ;  /* 0x0000541094207816 */ /* 0x000fe20000000093 */
[C---:B-1----:R-:W-:Y:S06]  /*11ae0*/  HMMA.16816.F32.BF16 R60, R120.reuse, R128, R60 ;  /* 0x00000080783c723c */ /* 0x042fec000004183c */
[----:B------:R-:W-:Y:S01]  /*11af0*/  @!P0 HFMA2.BF16_V2 R245, -RZ.H0_H0, RZ.H0_H0, -R156.H0_H0 ;  /* 0x200000fffff58231 */ /* 0x000fe2000034099c */
[----:B------:R-:W-:Y:S01]  /*11b00*/  SHF.R.U32.HI R128, RZ, 0x18, R117 ;  /* 0x00000018ff807819 */ /* 0x000fe20000011675 */
[C---:B------:R-:W-:Y:S04]  /*11b10*/  HMMA.16816.F32.BF16 R64, R120.reuse, R130, R64 ;  /* 0x000000827840723c */ /* 0x040fe80000041840 */
[----:B------:R-:W-:Y:S04]  /*11b20*/  @!P0 PRMT R156, R245, 0x5410, RZ ;  /* 0x00005410f59c8816 */ /* 0x000fe800000000ff */
[C---:B------:R-:W-:Y:S07]  /*11b30*/  HMMA.16816.F32.BF16 R68, R120.reuse, R132, R68 ;  /* 0x000000847844723c */ /* 0x040fee0000041844 */
[----:B------:R-:W-:Y:S01]  /*11b40*/  SHF.R.U32.HI R132, RZ, 0x10, R144 ;  /* 0x00000010ff847819 */ /* 0x000fe20000011690 */
[C---:B------:R-:W-:Y:S04]  /*11b50*/  HMMA.16816.F32.BF16 R72, R120.reuse, R134, R72 ;  /* 0x000000867848723c */ /* 0x040fe80000041848 */
[----:B------:R-:W-:Y:S01]  /*11b60*/  LOP3.LUT R132, R132, 0xff, RZ, 0xc0, !PT ;  /* 0x000000ff84847812 */ /* 0x000fe200078ec0ff */
[----:B-----5:R-:W-:Y:S05]  /*11b70*/  @!P1 HFMA2.BF16_V2 R198, -RZ.H0_H0, RZ.H0_H0, -R160.H0_H0 ;  /* 0x200000ffffc69231 */ /* 0x020fea00003409a0 */
[----:B------:R1:W-:Y:S02]  /*11b80*/  @!P1 STL.S16 [R1+0x4], R198 ;  /* 0x000004c601009387 */ /* 0x0003e40000100600 */
[----:B------:R-:W-:Y:S04]  /*11b90*/  PRMT R139, R198, 0x7610, R139 ;  /* 0x00007610c68b7816 */ /* 0x000fe8000000008b */
[----:B------:R-:W-:Y:S01]  /*11ba0*/  @!P1 PRMT R160, R139, 0x5410, RZ ;  /* 0x000054108ba09816 */ /* 0x000fe200000000ff */
[----:B------:R-:W-:Y:S01]  /*11bb0*/  IMAD.WIDE.U32 R138, R138, -0x326172a9, RZ ;  /* 0xcd9e8d578a8a7825 */ /* 0x000fe200078e00ff */
[C---:B------:R-:W-:Y:S03]  /*11bc0*/  ISETP.GE.U32.AND P1, PT, R194.reuse, R137, PT ;  /* 0x00000089c200720c */ /* 0x040fe60003f26070 */
[----:B------:R-:W-:Y:S04]  /*11bd0*/  STG.E.U16 [R168.64], R160 ;  /* 0x000000a0a8007986 */ /* 0x000fe8000c101508 */
[----:B------:R-:W-:Y:S06]  /*11be0*/  STG.E.U16 [R170.64+0x10], R163 ;  /* 0x000010a3aa007986 */ /* 0x000fec000c101508 */
[----:B------:R-:W-:Y:S05]  /*11bf0*/  @!P1 HFMA2.BF16_V2 R251, -RZ.H0_H0, RZ.H0_H0, -R164.H0_H0 ;  /* 0x200000fffffb9231 */ /* 0x000fea00003409a4 */
[----:B------:R-:W-:Y:S01]  /*11c00*/  @!P1 PRMT R164, R251, 0x5410, RZ ;  /* 0x00005410fba49816 */ /* 0x000fe200000000ff */
[----:B-1----:R-:W-:Y:S01]  /*11c10*/  MUFU.EX2 R198, R26 ;  /* 0x0000001a00c67308 */ /* 0x002fe20000000800 */
[----:B--2---:R-:W-:Y:S05]  /*11c20*/  @!P2 HFMA2.BF16_V2 R167, -RZ.H0_H0, RZ.H0_H0, -R162.H0_H0 ;  /* 0x200000ffffa7a231 */ /* 0x004fea00003409a2 */
[----:B------:R1:W-:Y:S01]  /*11c30*/  @!P2 STL.S16 [R1], R167 ;  /* 0x000000a70100a387 */ /* 0x0003e20000100600 */
[----:B------:R-:W-:Y:S04]  /*11c40*/  PRMT R137, R167, 0x7610, R137 ;  /* 0x00007610a7897816 */ /* 0x000fe80000000089 */
[----:B------:R-:W-:Y:S01]  /*11c50*/  @!P2 PRMT R162, R137, 0x5410, RZ ;  /* 0x0000541089a2a816 */ /* 0x000fe200000000ff */
[----:B------:R-:W-:Y:S01]  /*11c60*/  IMAD.WIDE.U32 R136, R141, -0x326172a9, RZ ;  /* 0xcd9e8d578d887825 */ /* 0x000fe200078e00ff */
[----:B------:R-:W-:Y:S02]  /*11c70*/  ISETP.GE.U32.AND P2, PT, R194, R124, PT ;  /* 0x0000007cc200720c */ /* 0x000fe40003f46070 */
[----:B------:R-:W2:Y:S01]  /*11c80*/  LDSM.16.MT88.4 R124, [R180+0xe800] ;  /* 0x00e80000b47c783b */ /* 0x000ea20000004200 */
[----:B------:R-:W-:Y:S01]  /*11c90*/  FFMA.FTZ R194, R29, c[0x0][0x23c], -R119 ;  /* 0x00008f001dc27a23 */ /* 0x000fe20000010877 */
[----:B------:R-:W-:Y:S02]  /*11ca0*/  SHF.R.U32.HI R22, RZ, 0x18, R136 ;  /* 0x00000018ff167819 */ /* 0x000fe40000011688 */
[C---:B------:R-:W-:Y:S02]  /*11cb0*/  LOP3.LUT R24, R136.reuse, 0xffff, RZ, 0xc0, !PT ;  /* 0x0000ffff88187812 */ /* 0x040fe400078ec0ff */
[----:B------:R-:W-:Y:S01]  /*11cc0*/  LOP3.LUT R21, R136, 0xff, RZ, 0xc0, !PT ;  /* 0x000000ff88157812 */ /* 0x000fe200078ec0ff */
[----:B------:R-:W-:Y:S01]  /*11cd0*/  MUFU.EX2 R194, R194 ;  /* 0x000000c200c27308 */ /* 0x000fe20000000800 */
[----:B------:R-:W-:Y:S01]  /*11ce0*/  STG.E.U16 [R170.64+0x12], R162 ;  /* 0x000012a2aa007986 */ /* 0x000fe2000c101508 */
[----:B------:R-:W-:Y:S02]  /*11cf0*/  SHF.R.U32.HI R24, RZ, 0x8, R24 ;  /* 0x00000008ff187819 */ /* 0x000fe40000011618 */
[----:B------:R-:W-:Y:S01]  /*11d00*/  @!P2 HFMA2.BF16_V2 R244, -RZ.H0_H0, RZ.H0_H0, -R155.H0_H0 ;  /* 0x200000fffff4a231 */ /* 0x000fe2000034099b */
[----:B------:R-:W-:Y:S01]  /*11d10*/  STG.E.U16 [R168.64+0x10], R165 ;  /* 0x000010a5a8007986 */ /* 0x000fe2000c101508 */
[----:B------:R-:W-:Y:S02]  /*11d20*/  LOP3.LUT R24, R24, 0xffff, RZ, 0xc0, !PT ;  /* 0x0000ffff18187812 */ /* 0x000fe400078ec0ff */
[----:B-1----:R-:W-:Y:S01]  /*11d30*/  LOP3.LUT R167, R139, R140, R197, 0x96, !PT ;  /* 0x0000008c8ba77212 */ /* 0x002fe200078e96c5 */
[----:B------:R-:W-:Y:S01]  /*11d40*/  STG.E.U16 [R168.64+0x12], R164 ;  /* 0x000012a4a8007986 */ /* 0x000fe2000c101508 */
[CCC-:B------:R-:W-:Y:S01]  /*11d50*/  LOP3.LUT R139, R137.reuse, R138.reuse, R173.reuse, 0x96, !PT ;  /* 0x0000008a898b7212 */ /* 0x1c0fe200078e96ad */
[----:B------:R-:W1:Y:S01]  /*11d60*/  MUFU.EX2 R197, R27 ;  /* 0x0000001b00c57308 */ /* 0x000e620000000800 */
[----:B------:R-:W-:Y:S01]  /*11d70*/  LOP3.LUT R138, R137, R138, R173, 0x96, !PT ;  /* 0x0000008a898a7212 */ /* 0x000fe200078e96ad */
[----:B------:R-:W-:Y:S01]  /*11d80*/  STG.E.U16 [R170.64+0x20], R156 ;  /* 0x0000209caa007986 */ /* 0x000fe2000c101508 */
[----:B------:R-:W3:Y:S01]  /*11d90*/  LDC.U8 R173, c[0x0][0x2d8] ;  /* 0x0000b600ffad7b82 */ /* 0x000ee20000000000 */
[----:B------:R-:W-:Y:S02]  /*11da0*/  @!P2 PRMT R155, R244, 0x5410, RZ ;  /* 0x00005410f49ba816 */ /* 0x000fe400000000ff */
[----:B------:R-:W-:Y:S02]  /*11db0*/  LOP3.LUT R29, R138, 0xff, RZ, 0xc0, !PT ;  /* 0x000000ff8a1d7812 */ /* 0x000fe400078ec0ff */
[----:B------:R-:W-:Y:S01]  /*11dc0*/  LOP3.LUT R20, R139, 0xff, RZ, 0xc0, !PT ;  /* 0x000000ff8b147812 */ /* 0x000fe200078ec0ff */
[----:B------:R-:W-:Y:S01]  /*11dd0*/  STG.E.U16 [R170.64+0x22], R155 ;  /* 0x0000229baa007986 */ /* 0x000fe2000c101508 */
[----:B------:R-:W-:Y:S02]  /*11de0*/  SHF.R.U32.HI R140, RZ, 0x10, R117 ;  /* 0x00000010ff8c7819 */ /* 0x000fe40000011675 */
[----:B------:R-:W-:Y:S02]  /*11df0*/  LOP3.LUT R117, R144, 0xffff, RZ, 0xc0, !PT ;  /* 0x0000ffff90757812 */ /* 0x000fe400078ec0ff */
[----:B------:R-:W-:Y:S02]  /*11e00*/  LOP3.LUT R140, R140, 0xff, RZ, 0xc0, !PT ;  /* 0x000000ff8c8c7812 */ /* 0x000fe400078ec0ff */
[----:B------:R-:W-:Y:S04]  /*11e10*/  SHF.R.U32.HI R117, RZ, 0x8, R117 ;  /* 0x00000008ff757819 */ /* 0x000fe80000011675 */
[----:B------:R-:W-:Y:S01]  /*11e20*/  LOP3.LUT R117, R117, 0xffff, RZ, 0xc0, !PT ;  /* 0x0000ffff75757812 */ /* 0x000fe200078ec0ff */
[C---:B--2---:R-:W-:Y:S01]  /*11e30*/  HMMA.16816.F32.BF16 R76, R120.reuse, R124, R76 ;  /* 0x0000007c784c723c */ /* 0x044fe2000004184c */
[C---:B---3--:R-:W-:Y:S07]  /*11e40*/  ISETP.GE.U32.AND P1, PT, R173.reuse, R128, PT ;  /* 0x00000080ad00720c */ /* 0x048fee0003f26070 */
[C---:B------:R-:W-:Y:S01]  /*11e50*/  HMMA.16816.F32.BF16 R80, R120.reuse, R126, R80 ;  /* 0x0000007e7850723c */ /* 0x040fe20000041850 */
[----:B------:R-:W2:Y:S01]  /*11e60*/  LDSM.16.MT88.4 R128, [R179+0xe800] ;  /* 0x00e80000b380783b */ /* 0x000ea20000004200 */
[C---:B------:R-:W-:Y:S02]  /*11e70*/  ISETP.GE.U32.AND P6, PT, R173.reuse, R140, PT ;  /* 0x0000008cad00720c */ /* 0x040fe40003fc6070 */
[----:B------:R-:W-:Y:S02]  /*11e80*/  LOP3.LUT R140, R144, 0xff, RZ, 0xc0, !PT ;  /* 0x000000ff908c7812 */ /* 0x000fe400078ec0ff */
[C---:B------:R-:W-:Y:S02]  /*11e90*/  ISETP.GE.U32.AND P2, PT, R173.reuse, R117, PT ;  /* 0x00000075ad00720c */ /* 0x040fe40003f46070 */
[----:B------:R-:W-:Y:S01]  /*11ea0*/  ISETP.GE.U32.AND P0, PT, R173, R140, PT ;  /* 0x0000008cad00720c */ /* 0x000fe20003f06070 */
[----:B------:R-:W-:Y:S03]  /*11eb0*/  LDSM.16.MT88.4 R124, [R178+0x10800] ;  /* 0x01080000b27c783b */ /* 0x000fe60000004200 */
[----:B------:R-:W-:Y:S01]  /*11ec0*/  @!P1 HFMA2.BF16_V2 R243, -RZ.H0_H0, RZ.H0_H0, -R157.H0_H0 ;  /* 0x200000fffff39231 */ /* 0x000fe2000034099d */
[----:B------:R-:W-:Y:S02]  /*11ed0*/  LOP3.LUT R117, R136, 0xff, RZ, 0xc0, !PT ;  /* 0x000000ff88757812 */ /* 0x000fe400078ec0ff */
[----:B------:R-:W-:Y:S01]  /*11ee0*/  @!P6 HFMA2.BF16_V2 R247, -RZ.H0_H0, RZ.H0_H0, -R158.H0_H0 ;  /* 0x200000fffff7e231 */ /* 0x000fe2000034099e */
[----:B------:R-:W-:Y:S02]  /*11ef0*/  SHF.R.U32.HI R144, RZ, 0x18, R144 ;  /* 0x00000018ff907819 */ /* 0x000fe40000011690 */
[----:B------:R-:W-:Y:S01]  /*11f00*/  @!P1 PRMT R157, R243, 0x5410, RZ ;  /* 0x00005410f39d9816 */ /* 0x000fe200000000ff */
[----:B------:R-:W-:Y:S01]  /*11f10*/  @!P2 HFMA2.BF16_V2 R242, -RZ.H0_H0, RZ.H0_H0, -R152.H0_H0 ;  /* 0x200000fffff2a231 */ /* 0x000fe20000340998 */
[----:B------:R-:W-:Y:S01]  /*11f20*/  ISETP.GE.U32.AND P1, PT, R173, R132, PT ;  /* 0x00000084ad00720c */ /* 0x000fe20003f26070 */
[----:B------:R-:W-:Y:S01]  /*11f30*/  @!P0 HFMA2.BF16_V2 R234, -RZ.H0_H0, RZ.H0_H0, -R153.H0_H0 ;  /* 0x200000ffffea8231 */ /* 0x000fe20000340999 */
[----:B------:R-:W3:Y:S01]  /*11f40*/  LDSM.16.MT88.4 R132, [R177+0x10800] ;  /* 0x01080000b184783b */ /* 0x000ee20000004200 */
[----:B------:R-:W-:Y:S02]  /*11f50*/  @!P6 PRMT R158, R247, 0x5410, RZ ;  /* 0x00005410f79ee816 */ /* 0x000fe400000000ff */
[----:B------:R-:W-:Y:S02]  /*11f60*/  @!P2 PRMT R152, R242, 0x5410, RZ ;  /* 0x00005410f298a816 */ /* 0x000fe400000000ff */
[----:B------:R-:W-:Y:S02]  /*11f70*/  @!P0 PRMT R153, R234, 0x5410, RZ ;  /* 0x00005410ea998816 */ /* 0x000fe400000000ff */
[C---:B------:R-:W-:Y:S01]  /*11f80*/  ISETP.GE.U32.AND P6, PT, R173.reuse, R117, PT ;  /* 0x00000075ad00720c */ /* 0x040fe20003fc6070 */
[----:B------:R-:W-:Y:S01]  /*11f90*/  STG.E.U16 [R168.64+0x20], R158 ;  /* 0x0000209ea8007986 */ /* 0x000fe2000c101508 */
[----:B------:R-:W-:Y:S02]  /*11fa0*/  LOP3.LUT R117, R136, 0xffff, RZ, 0xc0, !PT ;  /* 0x0000ffff88757812 */ /* 0x000fe400078ec0ff */
[C---:B------:R-:W-:Y:S01]  /*11fb0*/  ISETP.GE.U32.AND P0, PT, R173.reuse, R144, PT ;  /* 0x00000090ad00720c */ /* 0x040fe20003f06070 */
[----:B------:R-:W-:Y:S01]  /*11fc0*/  STG.E.U16 [R168.64+0x22], R157 ;  /* 0x0000229da8007986 */ /* 0x000fe2000c101508 */
[----:B------:R-:W-:Y:S01]  /*11fd0*/  ISETP.GE.U32.AND P2, PT, R173, R20, PT ;  /* 0x00000014ad00720c */ /* 0x000fe20003f46070 */
[----:B------:R-:W-:Y:S01]  /*11fe0*/  @!P1 HFMA2.BF16_V2 R236, -RZ.H0_H0, RZ.H0_H0, -R151.H0_H0 ;  /* 0x200000ffffec9231 */ /* 0x000fe20000340997 */
[----:B-1----:R-:W-:Y:S01]  /*11ff0*/  F2FP.BF16.PACK_AB R144, R197, R198 ;  /* 0x000000c6c590723e */ /* 0x002fe200000010ff */
[----:B------:R-:W-:Y:S01]  /*12000*/  STG.E.U16 [R170.64+0x30], R153 ;  /* 0x00003099aa007986 */ /* 0x000fe2000c101508 */
[----:B------:R-:W-:Y:S01]  /*12010*/  LOP3.LUT R20, R139, 0xffff, RZ, 0xc0, !PT ;  /* 0x0000ffff8b147812 */ /* 0x000fe200078ec0ff */
[C---:B--2---:R-:W-:Y:S02]  /*12020*/  HMMA.16816.F32.BF16 R84, R120.reuse, R128, R84 ;  /* 0x000000807854723c */ /* 0x044fe40000041854 */
[----:B------:R-:W-:Y:S01]  /*12030*/  STG.E.U16 [R170.64+0x32], R152 ;  /* 0x00003298aa007986 */ /* 0x000fe2000c101508 */
[----:B------:R-:W-:Y:S02]  /*12040*/  @!P1 PRMT R151, R236, 0x5410, RZ ;  /* 0x00005410ec979816 */ /* 0x000fe400000000ff */
[----:B------:R-:W-:Y:S01]  /*12050*/  PRMT R143, R144, 0x7632, R143 ;  /* 0x00007632908f7816 */ /* 0x000fe2000000008f */
[----:B------:R-:W-:Y:S01]  /*12060*/  @!P0 HFMA2.BF16_V2 R241, -RZ.H0_H0, RZ.H0_H0, -R154.H0_H0 ;  /* 0x200000fffff18231 */ /* 0x000fe2000034099a */
[----:B------:R-:W-:Y:S01]  /*12070*/  SHF.R.U32.HI R117, RZ, 0x8, R117 ;  /* 0x00000008ff757819 */ /* 0x000fe20000011675 */
[----:B------:R-:W-:Y:S01]  /*12080*/  STG.E.U16 [R168.64+0x30], R151 ;  /* 0x00003097a8007986 */ /* 0x000fe2000c101508 */
[C---:B------:R-:W-:Y:S03]  /*12090*/  HMMA.16816.F32.BF16 R88, R120.reuse, R130, R88 ;  /* 0x000000827858723c */ /* 0x040fe60000041858 */
[----:B------:R-:W-:Y:S01]  /*120a0*/  @!P2 HFMA2.BF16_V2 R249, -RZ.H0_H0, RZ.H0_H0, -R150.H0_H0 ;  /* 0x200000fffff9a231 */ /* 0x000fe20000340996 */
[----:B------:R-:W-:Y:S01]  /*120b0*/  LDSM.16.MT88.4 R128, [R179+0x10800] ;  /* 0x01080000b380783b */ /* 0x000fe20000004200 */
[----:B------:R-:W-:Y:S02]  /*120c0*/  @!P0 PRMT R154, R241, 0x5410, RZ ;  /* 0x00005410f19a8816 */ /* 0x000fe400000000ff */
[----:B------:R-:W-:Y:S01]  /*120d0*/  PRMT R141, R21, 0x5410, R117 ;  /* 0x00005410158d7816 */ /* 0x000fe20000000075 */
[--C-:B------:R-:W-:Y:S01]  /*120e0*/  FFMA.FTZ R117, R25, c[0x0][0x23c], -R119.reuse ;  /* 0x00008f0019757a23 */ /* 0x100fe20000010877 */
[----:B------:R-:W-:Y:S03]  /*120f0*/  SHF.R.U32.HI R21, RZ, 0x10, R136 ;  /* 0x00000010ff157819 */ /* 0x000fe60000011688 */
[----:B------:R-:W-:Y:S01]  /*12100*/  FFMA.FTZ R119, R33, c[0x0][0x23c], -R119 ;  /* 0x00008f0021777a23 */ /* 0x000fe20000010877 */
[----:B------:R-:W-:Y:S01]  /*12110*/  STG.E.U16 [R168.64+0x32], R154 ;  /* 0x0000329aa8007986 */ /* 0x000fe2000c101508 */
[----:B------:R-:W-:Y:S01]  /*12120*/  LOP3.LUT R21, R21, 0xff, RZ, 0xc0, !PT ;  /* 0x000000ff15157812 */ /* 0x000fe200078ec0ff */
[C---:B---3--:R-:W-:Y:S01]  /*12130*/  HMMA.16816.F32.BF16 R92, R120.reuse, R132, R92 ;  /* 0x00000084785c723c */ /* 0x048fe2000004185c */
[----:B------:R-:W-:Y:S01]  /*12140*/  SHF.R.U32.HI R20, RZ, 0x8, R20 ;  /* 0x00000008ff147819 */ /* 0x000fe20000011614 */
[----:B------:R-:W2:Y:S01]  /*12150*/  LDL.LU R132, [R1+0x14] ;  /* 0x0000140001847983 */ /* 0x000ea20000300800 */
[----:B------:R-:W-:Y:S01]  /*12160*/  PRMT R140, R21, 0x5410, R22 ;  /* 0x00005410158c7816 */ /* 0x000fe20000000016 */
[----:B------:R1:W3:Y:S01]  /*12170*/  MUFU.EX2 R199, R117 ;  /* 0x0000007500c77308 */ /* 0x0002e20000000800 */
[----:B------:R-:W-:Y:S02]  /*12180*/  LOP3.LUT R20, R20, 0xffff, RZ, 0xc0, !PT ;  /* 0x0000ffff14147812 */ /* 0x000fe400078ec0ff */
[----:B------:R-:W-:Y:S01]  /*12190*/  FFMA.FTZ R133, R35, c[0x0][0x23c], -R166 ;  /* 0x00008f0023857a23 */ /* 0x000fe200000108a6 */
[C---:B------:R-:W-:Y:S01]  /*121a0*/  HMMA.16816.F32.BF16 R96, R120.reuse, R134, R96 ;  /* 0x000000867860723c */ /* 0x040fe20000041860 */
[----:B------:R-:W4:Y:S01]  /*121b0*/  LDL.LU R135, [R1+0x10] ;  /* 0x0000100001877983 */ /* 0x000f220000300800 */
[----:B------:R-:W-:Y:S02]  /*121c0*/  ISETP.GE.U32.AND P1, PT, R173, R20, PT ;  /* 0x00000014ad00720c */ /* 0x000fe40003f26070 */
[--C-:B------:R-:W-:Y:S01]  /*121d0*/  SHF.R.U32.HI R20, RZ, 0x18, R139.reuse ;  /* 0x00000018ff147819 */ /* 0x100fe2000001168b */
[----:B------:R-:W-:Y:S01]  /*121e0*/  IMAD.WIDE.U32 R166, R167, -0x2daee0ad, RZ ;  /* 0xd2511f53a7a67825 */ /* 0x000fe200078e00ff */
[----:B------:R-:W-:Y:S02]  /*121f0*/  SHF.R.U32.HI R139, RZ, 0x10, R139 ;  /* 0x00000010ff8b7819 */ /* 0x000fe4000001168b */
[C---:B------:R-:W-:Y:S01]  /*12200*/  HMMA.16816.F32.BF16 R100, R120.reuse, R124, R100 ;  /* 0x0000007c7864723c */ /* 0x040fe20000041864 */
[----:B------:R-:W-:Y:S02]  /*12210*/  ISETP.GE.U32.AND P0, PT, R173, R20, PT ;  /* 0x00000014ad00720c */ /* 0x000fe40003f06070 */
[----:B------:R-:W5:Y:S01]  /*12220*/  LDSM.16.MT88.4 R20, [R180+0x10800] ;  /* 0x01080000b414783b */ /* 0x000f620000004200 */
[----:B------:R-:W-:Y:S02]  /*12230*/  LOP3.LUT R25, R139, 0xff, RZ, 0xc0, !PT ;  /* 0x000000ff8b197812 */ /* 0x000fe400078ec0ff */
[----:B------:R-:W-:Y:S01]  /*12240*/  PRMT R139, R173, 0x7054, R173 ;  /* 0x00007054ad8b7816 */ /* 0x000fe200000000ad */
[----:B------:R-:W-:Y:S01]  /*12250*/  @!P1 HFMA2.BF16_V2 R248, -RZ.H0_H0, RZ.H0_H0, -R149.H0_H0 ;  /* 0x200000fffff89231 */ /* 0x000fe20000340995 */
[C---:B------:R-:W-:Y:S03]  /*12260*/  HMMA.16816.F32.BF16 R104, R120.reuse, R126, R104 ;  /* 0x0000007e7868723c */ /* 0x040fe60000041868 */
[----:B------:R-:W-:Y:S01]  /*12270*/  LDSM.16.MT88.4 R124, [R177+0xf000] ;  /* 0x00f00000b17c783b */ /* 0x000fe20000004200 */
[----:B-1----:R-:W-:Y:S02]  /*12280*/  PRMT R117, R150, 0x5410, R149 ;  /* 0x0000541096757816 */ /* 0x002fe40000000095 */
[----:B------:R-:W-:Y:S01]  /*12290*/  @!P2 PRMT R150, R249, 0x5410, RZ ;  /* 0x00005410f996a816 */ /* 0x000fe200000000ff */
[----:B------:R-:W-:Y:S01]  /*122a0*/  @!P0 HFMA2.BF16_V2 R246, -RZ.H0_H0, RZ.H0_H0, -R147.H0_H0 ;  /* 0x200000fffff68231 */ /* 0x000fe20000340993 */
[----:B------:R-:W-:Y:S03]  /*122b0*/  ISETP.GE.U32.AND P2, PT, R173, R25, PT ;  /* 0x00000019ad00720c */ /* 0x000fe60003f46070 */
[----:B------:R-:W-:Y:S01]  /*122c0*/  STG.E.U16 [R170.64+0x40], R150 ;  /* 0x00004096aa007986 */ /* 0x000fe2000c101508 */
[--C-:B------:R-:W-:Y:S02]  /*122d0*/  SHF.R.U32.HI R25, RZ, 0x10, R136.reuse ;  /* 0x00000010ff197819 */ /* 0x100fe40000011688 */
[----:B------:R-:W-:Y:S02]  /*122e0*/  @!P1 PRMT R149, R248, 0x5410, RZ ;  /* 0x00005410f8959816 */ /* 0x000fe400000000ff */
[----:B------:R-:W-:Y:S02]  /*122f0*/  LOP3.LUT R25, R25, 0xff, RZ, 0xc0, !PT ;  /* 0x000000ff19197812 */ /* 0x000fe400078ec0ff */
[C---:B------:R-:W-:Y:S01]  /*12300*/  ISETP.GE.U32.AND P1, PT, R173.reuse, R24, PT ;  /* 0x00000018ad00720c */ /* 0x040fe20003f26070 */
[----:B------:R-:W-:Y:S01]  /*12310*/  STG.E.U16 [R170.64+0x42], R149 ;  /* 0x00004295aa007986 */ /* 0x000fe2000c101508 */
[----:B------:R-:W-:Y:S01]  /*12320*/  LOP3.LUT R24, R138, 0xffff, RZ, 0xc0, !PT ;  /* 0x0000ffff8a187812 */ /* 0x000fe200078ec0ff */
[----:B------:R-:W-:Y:S01]  /*12330*/  @!P2 HFMA2.BF16_V2 R250, -RZ.H0_H0, RZ.H0_H0, -R148.H0_H0 ;  /* 0x200000fffffaa231 */ /* 0x000fe20000340994 */
[----:B------:R-:W-:Y:S02]  /*12340*/  SHF.R.U32.HI R136, RZ, 0x18, R136 ;  /* 0x00000018ff887819 */ /* 0x000fe40000011688 */
[----:B------:R-:W-:Y:S02]  /*12350*/  SHF.R.U32.HI R28, RZ, 0x8, R24 ;  /* 0x00000008ff1c7819 */ /* 0x000fe40000011618 */
[----:B------:R-:W-:Y:S02]  /*12360*/  @!P2 PRMT R148, R250, 0x5410, RZ ;  /* 0x00005410fa94a816 */ /* 0x000fe400000000ff */
[----:B------:R-:W-:Y:S02]  /*12370*/  ISETP.GE.U32.AND P2, PT, R173, R25, PT ;  /* 0x00000019ad00720c */ /* 0x000fe40003f46070 */
[----:B------:R-:W1:Y:S01]  /*12380*/  LDSM.16.MT88.4 R24, [R177+0xd000] ;  /* 0x00d00000b118783b */ /* 0x000e620000004200 */
[----:B------:R-:W-:Y:S01]  /*12390*/  PRMT R33, R29, 0x5410, R28 ;  /* 0x000054101d217816 */ /* 0x000fe2000000001c */
[----:B------:R-:W1:Y:S01]  /*123a0*/  MUFU.EX2 R173, R119 ;  /* 0x0000007700ad7308 */ /* 0x000e620000000800 */
[----:B------:R-:W-:Y:S01]  /*123b0*/  @!P0 PRMT R147, R246, 0x5410, RZ ;  /* 0x00005410f6938816 */ /* 0x000fe200000000ff */
[C---:B-----5:R-:W-:Y:S01]  /*123c0*/  HMMA.16816.F32.BF16 R12, R120.reuse, R20, R12 ;  /* 0x00000014780c723c */ /* 0x060fe2000004180c */
[----:B---3--:R-:W-:Y:S03]  /*123d0*/  F2FP.BF16.PACK_AB R145, R199, R200 ;  /* 0x000000c8c791723e */ /* 0x008fe600000010ff */
[----:B------:R-:W3:Y:S01]  /*123e0*/  LDSM.16.MT88.4 R28, [R178+0xd000] ;  /* 0x00d00000b21c783b */ /* 0x000ee20000004200 */
[----:B------:R-:W-:Y:S02]  /*123f0*/  PRMT R146, R145, 0x7632, R146 ;  /* 0x0000763291927816 */ /* 0x000fe40000000092 */
[----:B------:R-:W-:Y:S01]  /*12400*/  @!P2 HFMA2.BF16_V2 R233, -RZ.H0_H0, RZ.H0_H0, -R144.H0_H0 ;  /* 0x200000ffffe9a231 */ /* 0x000fe20000340990 */
[--C-:B------:R-:W-:Y:S01]  /*12410*/  SHF.R.U32.HI R20, RZ, 0x10, R138.reuse ;  /* 0x00000010ff147819 */ /* 0x100fe2000001168a */
[C---:B------:R-:W-:Y:S03]  /*12420*/  HMMA.16816.F32.BF16 R16, R120.reuse, R22, R16 ;  /* 0x000000167810723c */ /* 0x040fe60000041810 */
[----:B------:R-:W-:Y:S01]  /*12430*/  SHF.R.U32.HI R138, RZ, 0x18, R138 ;  /* 0x00000018ff8a7819 */ /* 0x000fe2000001168a */
[----:B------:R-:W-:Y:S01]  /*12440*/  STG.E.U16 [R168.64+0x40], R148 ;  /* 0x00004094a8007986 */ /* 0x000fe2000c101508 */
[----:B------:R-:W-:Y:S01]  /*12450*/  LOP3.LUT R20, R20, 0xff, RZ, 0xc0, !PT ;  /* 0x000000ff14147812 */ /* 0x000fe200078ec0ff */
[----:B------:R-:W-:Y:S02]  /*12460*/  @!P6 HFMA2.BF16_V2 R239, -RZ.H0_H0, RZ.H0_H0, -R145.H0_H0 ;  /* 0x200000ffffefe231 */ /* 0x000fe40000340991 */
[----:B------:R-:W-:Y:S01]  /*12470*/  STG.E.U16 [R168.64+0x42], R147 ;  /* 0x00004293a8007986 */ /* 0x000fe2000c101508 */
[C---:B------:R-:W-:Y:S03]  /*12480*/  HMMA.16816.F32.BF16 R108, R120.reuse, R128, R108 ;  /* 0x00000080786c723c */ /* 0x040fe6000004186c */
[----:B------:R-:W-:Y:S01]  /*12490*/  PRMT R21, R20, 0x5410, R138 ;  /* 0x0000541014157816 */ /* 0x000fe2000000008a */
[--C-:B------:R-:W-:Y:S01]  /*124a0*/  HSET2.LE.AND R22, R141, R139.reuse, PT ;  /* 0x0000008b8d167233 */ /* 0x100fe20003803000 */
[----:B-1----:R-:W-:Y:S03]  /*124b0*/  F2FP.BF16.PACK_AB R118, R173, R174 ;  /* 0x000000aead76723e */ /* 0x002fe600000010ff */
[--C-:B------:R-:W-:Y:S01]  /*124c0*/  HSET2.LE.AND R21, R21, R139.reuse, PT ;  /* 0x0000008b15157233 */ /* 0x100fe20003803000 */
[----:B------:R-:W-:Y:S03]  /*124d0*/  HMMA.16816.F32.BF16 R112, R120, R130, R112 ;  /* 0x000000827870723c */ /* 0x000fe60000041870 */
[--C-:B------:R-:W-:Y:S01]  /*124e0*/  HSET2.LE.AND R20, R33, R139.reuse, PT ;  /* 0x0000008b21147233 */ /* 0x100fe20003803000 */
[----:B------:R-:W-:Y:S01]  /*124f0*/  LDSM.16.MT88.4 R120, [R179+0xd000] ;  /* 0x00d00000b378783b */ /* 0x000fe20000004200 */
[----:B------:R-:W-:Y:S01]  /*12500*/  HSET2.LE.AND R23, R140, R139, PT ;  /* 0x0000008b8c177233 */ /* 0x000fe20003803000 */
[----:B------:R-:W-:Y:S01]  /*12510*/  LOP3.LUT R21, R21, R32, RZ, 0xc0, !PT ;  /* 0x0000002015157212 */ /* 0x000fe200078ec0ff */
[----:B------:R-:W-:Y:S01]  /*12520*/  @!P1 HFMA2.BF16_V2 R238, -RZ.H0_H0, RZ.H0_H0, -R146.H0_H0 ;  /* 0x200000ffffee9231 */ /* 0x000fe20000340992 */
[----:B------:R-:W-:Y:S04]  /*12530*/  LOP3.LUT R20, R20, R117, RZ, 0xc0, !PT ;  /* 0x0000007514147212 */ /* 0x000fe800078ec0ff */
[----:B------:R-:W-:Y:S01]  /*12540*/  F2FP.BF16.PACK_AB R140, R175, R192 ;  /* 0x000000c0af8c723e */ /* 0x000fe200000010ff */
[----:B------:R-:W1:Y:S03]  /*12550*/  LDSM.16.MT88.4 R32, [R180+0xd000] ;  /* 0x00d00000b420783b */ /* 0x000e660000004200 */
[----:B------:R-:W-:Y:S05]  /*12560*/  PRMT R119, R140, 0x7632, R119 ;  /* 0x000076328c777816 */ /* 0x000fea0000000077 */
[----:B------:R-:W-:Y:S01]  /*12570*/  LDSM.16.MT88.4 R128, [R180+0xd800] ;  /* 0x00d80000b480783b */ /* 0x000fe20000004200 */
[----:B--2---:R-:W-:Y:S01]  /*12580*/  FFMA.FTZ R132, R0, R132, R209 ;  /* 0x0000008400847223 */ /* 0x004fe200000100d1 */
[----:B------:R-:W-:Y:S02]  /*12590*/  PRMT R0, R145, 0x5410, R146 ;  /* 0x0000541091007816 */ /* 0x000fe40000000092 */
[----:B------:R-:W-:Y:S02]  /*125a0*/  @!P6 PRMT R145, R239, 0x5410, RZ ;  /* 0x00005410ef91e816 */ /* 0x000fe400000000ff */
[----:B------:R-:W-:Y:S02]  /*125b0*/  LOP3.LUT R22, R22, R0, RZ, 0xc0, !PT ;  /* 0x0000000016167212 */ /* 0x000fe400078ec0ff */
[----:B------:R-:W-:Y:S01]  /*125c0*/  PRMT R0, R144, 0x5410, R143 ;  /* 0x0000541090007816 */ /* 0x000fe2000000008f */
[----:B------:R-:W-:Y:S01]  /*125d0*/  STG.E.U16 [R170.64+0x50], R145 ;  /* 0x00005091aa007986 */ /* 0x000fe2000c101508 */
[----:B----4-:R-:W-:Y:S01]  /*125e0*/  FFMA.FTZ R2, R2, R135, R210 ;  /* 0x0000008702027223 */ /* 0x010fe200000100d2 */
[----:B------:R-:W-:Y:S01]  /*125f0*/  @!P2 PRMT R144, R233, 0x5410, RZ ;  /* 0x00005410e990a816 */ /* 0x000fe200000000ff */
[----:B------:R-:W2:Y:S01]  /*12600*/  LDC.U8 R210, c[0x0][0x2d8] ;  /* 0x0000b600ffd27b82 */ /* 0x000ea20000000000 */
[----:B------:R-:W-:Y:S01]  /*12610*/  LOP3.LUT R23, R23, R0, RZ, 0xc0, !PT ;  /* 0x0000000017177212 */ /* 0x000fe200078ec0ff */
[----:B------:R-:W-:Y:S01]  /*12620*/  FADD.FTZ R0, R216, R2 ;  /* 0x00000002d8007221 */ /* 0x000fe20000010000 */
[----:B------:R-:W-:Y:S02]  /*12630*/  @!P1 PRMT R146, R238, 0x5410, RZ ;  /* 0x00005410ee929816 */ /* 0x000fe400000000ff */
[--C-:B------:R-:W-:Y:S03]  /*12640*/  LOP3.LUT R2, R167, R142, R195.reuse, 0x96, !PT ;  /* 0x0000008ea7027212 */ /* 0x100fe600078e96c3 */
[C---:B------:R-:W-:Y:S01]  /*12650*/  HMMA.16816.F32.BF16 R4, R20.reuse, R24, R4 ;  /* 0x000000181404723c */ /* 0x040fe20000041804 */
[----:B------:R-:W-:Y:S01]  /*12660*/  STG.E.U16 [R170.64+0x52], R146 ;  /* 0x00005292aa007986 */ /* 0x000fe2000c101508 */
[----:B------:R-:W-:Y:S03]  /*12670*/  SHF.R.U32.HI R117, RZ, 0x18, R2 ;  /* 0x00000018ff757819 */ /* 0x000fe60000011602 */
[----:B------:R-:W-:Y:S03]  /*12680*/  STG.E.U16 [R168.64+0x50], R144 ;  /* 0x00005090a8007986 */ /* 0x000fe6000c101508 */
[C---:B------:R-:W-:Y:S01]  /*12690*/  HMMA.16816.F32.BF16 R8, R20.reuse, R26, R8 ;  /* 0x0000001a1408723c */ /* 0x040fe20000041808 */
[----:B------:R-:W4:Y:S07]  /*126a0*/  LDSM.16.MT88.4 R24, [R178+0xf000] ;  /* 0x00f00000b218783b */ /* 0x000f2e0000004200 */
[C---:B---3--:R-:W-:Y:S01]  /*126b0*/  HMMA.16816.F32.BF16 R36, R20.reuse, R28, R36 ;  /* 0x0000001c1424723c */ /* 0x048fe20000041824 */
[C---:B--2---:R-:W-:Y:S02]  /*126c0*/  ISETP.GE.U32.AND P0, PT, R210.reuse, R136, PT ;  /* 0x00000088d200720c */ /* 0x044fe40003f06070 */
[----:B------:R-:W-:Y:S02]  /*126d0*/  ISETP.GE.U32.AND P2, PT, R210, R117, PT ;  /* 0x00000075d200720c */ /* 0x000fe40003f46070 */
[----:B------:R-:W-:Y:S03]  /*126e0*/  SHF.R.U32.HI R117, RZ, 0x10, R166 ;  /* 0x00000010ff757819 */ /* 0x000fe600000116a6 */
[C---:B------:R-:W-:Y:S01]  /*126f0*/  HMMA.16816.F32.BF16 R40, R20.reuse, R30, R40 ;  /* 0x0000001e1428723c */ /* 0x040fe20000041828 */
[----:B------:R-:W2:Y:S05]  /*12700*/  LDSM.16.MT88.4 R28, [R180+0xf000] ;  /* 0x00f00000b41c783b */ /* 0x000eaa0000004200 */
[----:B------:R-:W-:Y:S02]  /*12710*/  @!P0 HFMA2.BF16_V2 R232, -RZ.H0_H0, RZ.H0_H0, -R143.H0_H0 ;  /* 0x200000ffffe88231 */ /* 0x000fe4000034098f */
[C---:B-1----:R-:W-:Y:S01]  /*12720*/  HMMA.16816.F32.BF16 R44, R20.reuse, R32, R44 ;  /* 0x00000020142c723c */ /* 0x042fe2000004182c */
[----:B------:R-:W-:Y:S03]  /*12730*/  @!P2 HFMA2.BF16_V2 R229, -RZ.H0_H0, RZ.H0_H0, -R119.H0_H0 ;  /* 0x200000ffffe5a231 */ /* 0x000fe60000340977 */
[----:B------:R-:W-:Y:S04]  /*12740*/  @!P0 PRMT R143, R232, 0x5410, RZ ;  /* 0x00005410e88f8816 */ /* 0x000fe800000000ff */
[C---:B------:R-:W-:Y:S01]  /*12750*/  HMMA.16816.F32.BF16 R48, R20.reuse, R34, R48 ;  /* 0x000000221430723c */ /* 0x040fe20000041830 */
[----:B------:R-:W1:Y:S07]  /*12760*/  LDSM.16.MT88.4 R32, [R179+0xf000] ;  /* 0x00f00000b320783b */ /* 0x000e6e0000004200 */
[C---:B------:R-:W-:Y:S01]  /*12770*/  HMMA.16816.F32.BF16 R52, R20.reuse, R120, R52 ;  /* 0x000000781434723c */ /* 0x040fe20000041834 */
[----:B------:R-:W-:Y:S06]  /*12780*/  STG.E.U16 [R168.64+0x52], R143 ;  /* 0x0000528fa8007986 */ /* 0x000fec000c101508 */
[----:B------:R-:W-:Y:S01]  /*12790*/  LOP3.LUT R121, R166, 0xff, RZ, 0xc0, !PT ;  /* 0x000000ffa6797812 */ /* 0x000fe200078ec0ff */
[C---:B------:R-:W-:Y:S07]  /*127a0*/  HMMA.16816.F32.BF16 R56, R20.reuse, R122, R56 ;  /* 0x0000007a1438723c */ /* 0x040fee0000041838 */
[----:B------:R-:W-:Y:S01]  /*127b0*/  FADD.FTZ R123, R215, R132 ;  /* 0x00000084d77b7221 */ /* 0x000fe20000010000 */
[C---:B------:R-:W-:Y:S01]  /*127c0*/  HMMA.16816.F32.BF16 R60, R20.reuse, R124, R60 ;  /* 0x0000007c143c723c */ /* 0x040fe2000004183c */
[----:B------:R-:W-:Y:S03]  /*127d0*/  FADD.FTZ R122, R217, R0 ;  /* 0x00000000d97a7221 */ /* 0x000fe60000010000 */
[----:B------:R-:W-:Y:S04]  /*127e0*/  LOP3.LUT R0, R2, 0xff, RZ, 0xc0, !PT ;  /* 0x000000ff02007812 */ /* 0x000fe800078ec0ff */
[C---:B------:R-:W-:Y:S01]  /*127f0*/  HMMA.16816.F32.BF16 R64, R20.reuse, R126, R64 ;  /* 0x0000007e1440723c */ /* 0x040fe20000041840 */
[----:B------:R-:W-:Y:S01]  /*12800*/  LDSM.16.MT88.4 R124, [R177+0xd800] ;  /* 0x00d80000b17c783b */ /* 0x000fe20000004200 */
[----:B------:R-:W-:Y:S02]  /*12810*/  ISETP.GE.U32.AND P6, PT, R210, R0, PT ;  /* 0x00000000d200720c */ /* 0x000fe40003fc6070 */
[----:B------:R-:W-:Y:S04]  /*12820*/  LOP3.LUT R0, R2, 0xffff, RZ, 0xc0, !PT ;  /* 0x0000ffff02007812 */ /* 0x000fe800078ec0ff */
[C---:B----4-:R-:W-:Y:S01]  /*12830*/  HMMA.16816.F32.BF16 R68, R20.reuse, R24, R68 ;  /* 0x000000181444723c */ /* 0x050fe20000041844 */
[----:B------:R-:W-:Y:S04]  /*12840*/  SHF.R.U32.HI R0, RZ, 0x8, R0 ;  /* 0x00000008ff007819 */ /* 0x000fe80000011600 */
[----:B------:R-:W-:Y:S03]  /*12850*/  LOP3.LUT R0, R0, 0xffff, RZ, 0xc0, !PT ;  /* 0x0000ffff00007812 */ /* 0x000fe600078ec0ff */
[C---:B------:R-:W-:Y:S01]  /*12860*/  HMMA.16816.F32.BF16 R72, R20.reuse, R26, R72 ;  /* 0x0000001a1448723c */ /* 0x040fe20000041848 */
[----:B------:R-:W3:Y:S01]  /*12870*/  LDSM.16.MT88.4 R24, [R177+0x11000] ;  /* 0x01100000b118783b */ /* 0x000ee20000004200 */
[----:B------:R-:W-:Y:S02]  /*12880*/  ISETP.GE.U32.AND P1, PT, R210, R0, PT ;  /* 0x00000000d200720c */ /* 0x000fe40003f26070 */
[----:B------:R-:W-:Y:S02]  /*12890*/  LOP3.LUT R0, R167, R142, R195, 0x96, !PT ;  /* 0x0000008ea7007212 */ /* 0x000fe400078e96c3 */
[----:B------:R-:W-:Y:S02]  /*128a0*/  F2FP.BF16.PACK_AB R142, R194, R193 ;  /* 0x000000c1c28e723e */ /* 0x000fe400000010ff */
[C---:B--2---:R-:W-:Y:S04]  /*128b0*/  HMMA.16816.F32.BF16 R76, R20.reuse, R28, R76 ;  /* 0x0000001c144c723c */ /* 0x044fe8000004184c */
[----:B------:R-:W-:Y:S01]  /*128c0*/  @!P6 HFMA2.BF16_V2 R231, -RZ.H0_H0, RZ.H0_H0, -R142.H0_H0 ;  /* 0x200000ffffe7e231 */ /* 0x000fe2000034098e */
[----:B------:R-:W-:Y:S03]  /*128d0*/  PRMT R141, R142, 0x7632, R141 ;  /* 0x000076328e8d7816 */ /* 0x000fe6000000008d */
[C---:B------:R-:W-:Y:S01]  /*128e0*/  HMMA.16816.F32.BF16 R80, R20.reuse, R30, R80 ;  /* 0x0000001e1450723c */ /* 0x040fe20000041850 */
[----:B------:R-:W2:Y:S03]  /*128f0*/  LDSM.16.MT88.4 R28, [R178+0x11000] ;  /* 0x01100000b21c783b */ /* 0x000ea60000004200 */
[----:B------:R-:W-:Y:S04]  /*12900*/  @!P1 HFMA2.BF16_V2 R230, -RZ.H0_H0, RZ.H0_H0, -R141.H0_H0 ;  /* 0x200000ffffe69231 */ /* 0x000fe8000034098d */
[C---:B-1----:R-:W-:Y:S07]  /*12910*/  HMMA.16816.F32.BF16 R84, R20.reuse, R32, R84 ;  /* 0x000000201454723c */ /* 0x042fee0000041854 */
[C---:B------:R-:W-:Y:S01]  /*12920*/  LOP3.LUT R32, R166.reuse, 0xffff, RZ, 0xc0, !PT ;  /* 0x0000ffffa6207812 */ /* 0x040fe200078ec0ff */
[C---:B------:R-:W-:Y:S01]  /*12930*/  HMMA.16816.F32.BF16 R88, R20.reuse, R34, R88 ;  /* 0x000000221458723c */ /* 0x040fe20000041858 */
[----:B------:R-:W-:Y:S03]  /*12940*/  LOP3.LUT R33, R166, 0xff, RZ, 0xc0, !PT ;  /* 0x000000ffa6217812 */ /* 0x000fe600078ec0ff */
[----:B------:R-:W-:Y:S02]  /*12950*/  SHF.R.U32.HI R120, RZ, 0x8, R32 ;  /* 0x00000008ff787819 */ /* 0x000fe40000011620 */
[----:B------:R-:W-:Y:S01]  /*12960*/  LOP3.LUT R32, R117, 0xff, RZ, 0xc0, !PT ;  /* 0x000000ff75207812 */ /* 0x000fe200078ec0ff */
[----:B------:R-:W-:Y:S01]  /*12970*/  FADD.FTZ R117, R218, R123 ;  /* 0x0000007bda757221 */ /* 0x000fe20000010000 */
[----:B------:R-:W-:Y:S01]  /*12980*/  ISETP.GE.U32.AND P0, PT, R210, R33, PT ;  /* 0x00000021d200720c */ /* 0x000fe20003f06070 */
[C---:B---3--:R-:W-:Y:S03]  /*12990*/  HMMA.16816.F32.BF16 R92, R20.reuse, R24, R92 ;  /* 0x00000018145c723c */ /* 0x048fe6000004185c */
[----:B------:R-:W-:Y:S01]  /*129a0*/  SHF.R.U32.HI R33, RZ, 0x18, R166 ;  /* 0x00000018ff217819 */ /* 0x000fe200000116a6 */
[----:B------:R-:W-:Y:S01]  /*129b0*/  FADD.FTZ R117, R219, R117 ;  /* 0x00000075db757221 */ /* 0x000fe20000010000 */
[----:B------:R-:W-:Y:S01]  /*129c0*/  PRMT R132, R121, 0x5410, R120 ;  /* 0x0000541079847816 */ /* 0x000fe20000000078 */
[----:B------:R-:W-:Y:S01]  /*129d0*/  FADD.FTZ R121, R220, R122 ;  /* 0x0000007adc797221 */ /* 0x000fe20000010000 */
[----:B------:R-:W-:Y:S01]  /*129e0*/  PRMT R123, R32, 0x5410, R33 ;  /* 0x00005410207b7816 */ /* 0x000fe20000000021 */
[C---:B------:R-:W-:Y:S01]  /*129f0*/  HMMA.16816.F32.BF16 R96, R20.reuse, R26, R96 ;  /* 0x0000001a1460723c */ /* 0x040fe20000041860 */
[----:B------:R-:W1:Y:S03]  /*12a00*/  LDSM.16.MT88.4 R32, [R180+0x11000] ;  /* 0x01100000b420783b */ /* 0x000e660000004200 */
[----:B------:R-:W-:Y:S01]  /*12a10*/  SHF.R.U32.HI R24, RZ, 0x10, R2 ;  /* 0x00000010ff187819 */ /* 0x000fe20000011602 */
[----:B------:R-:W-:Y:S01]  /*12a20*/  FADD.FTZ R122, R205, R117 ;  /* 0x00000075cd7a7221 */ /* 0x000fe20000010000 */
[----:B------:R-:W-:Y:S01]  /*12a30*/  PRMT R120, R142, 0x5410, R141 ;  /* 0x000054108e787816 */ /* 0x000fe2000000008d */
[----:B------:R-:W-:Y:S01]  /*12a40*/  FADD.FTZ R121, R206, R121 ;  /* 0x00000079ce797221 */ /* 0x000fe20000010000 */
[C---:B--2---:R-:W-:Y:S01]  /*12a50*/  HMMA.16816.F32.BF16 R100, R20.reuse, R28, R100 ;  /* 0x0000001c1464723c */ /* 0x044fe20000041864 */
[----:B------:R-:W-:Y:S03]  /*12a60*/  LOP3.LUT R24, R24, 0xff, RZ, 0xc0, !PT ;  /* 0x000000ff18187812 */ /* 0x000fe600078ec0ff */
[----:B------:R-:W-:Y:S01]  /*12a70*/  @!P6 PRMT R142, R231, 0x5410, RZ ;  /* 0x00005410e78ee816 */ /* 0x000fe200000000ff */
[----:B------:R-:W-:Y:S01]  /*12a80*/  FADD.FTZ R195, R207, R121 ;  /* 0x00000079cfc37221 */ /* 0x000fe20000010000 */
[----:B------:R-:W-:Y:S01]  /*12a90*/  ISETP.GE.U32.AND P6, PT, R210, R24, PT ;  /* 0x00000018d200720c */ /* 0x000fe20003fc6070 */
[----:B------:R-:W-:Y:S01]  /*12aa0*/  FADD.FTZ R159, R208, R122 ;  /* 0x0000007ad09f7221 */ /* 0x000fe20000010000 */
[C---:B------:R-:W-:Y:S01]  /*12ab0*/  HMMA.16816.F32.BF16 R104, R20.reuse, R30, R104 ;  /* 0x0000001e1468723c */ /* 0x040fe20000041868 */
[----:B------:R-:W2:Y:S03]  /*12ac0*/  LDSM.16.MT88.4 R24, [R179+0x11000] ;  /* 0x01100000b318783b */ /* 0x000ea60000004200 */
[----:B------:R-:W-:Y:S01]  /*12ad0*/  LOP3.LUT R2, R166, 0xffff, RZ, 0xc0, !PT ;  /* 0x0000ffffa6027812 */ /* 0x000fe200078ec0ff */
[----:B------:R-:W-:Y:S01]  /*12ae0*/  @!P0 HFMA2.BF16_V2 R228, -RZ.H0_H0, RZ.H0_H0, -R118.H0_H0 ;  /* 0x200000ffffe48231 */ /* 0x000fe20000340976 */
[----:B------:R-:W3:Y:S01]  /*12af0*/  MUFU.EX2 R167, R133 ;  /* 0x0000008500a77308 */ /* 0x000ee20000000800 */
[----:B------:R-:W-:Y:S02]  /*12b00*/  @!P1 PRMT R141, R230, 0x5410, RZ ;  /* 0x00005410e68d9816 */ /* 0x000fe400000000ff */
[----:B------:R-:W-:Y:S01]  /*12b10*/  SHF.R.U32.HI R2, RZ, 0x8, R2 ;  /* 0x00000008ff027819 */ /* 0x000fe20000011602 */
[----:B------:R-:W-:Y:S02]  /*12b20*/  STG.E.U16 [R170.64+0x60], R142 ;  /* 0x0000608eaa007986 */ /* 0x000fe4000c101508 */
[----:B------:R-:W-:Y:S01]  /*12b30*/  @!P6 HFMA2.BF16_V2 R235, -RZ.H0_H0, RZ.H0_H0, -R140.H0_H0 ;  /* 0x200000ffffebe231 */ /* 0x000fe2000034098c */
[----:B------:R-:W-:Y:S01]  /*12b40*/  LOP3.LUT R2, R2, 0xffff, RZ, 0xc0, !PT ;  /* 0x0000ffff02027812 */ /* 0x000fe200078ec0ff */
[----:B------:R-:W-:Y:S01]  /*12b50*/  STG.E.U16 [R170.64+0x62], R141 ;  /* 0x0000628daa007986 */ /* 0x000fe2000c101508 */
[----:B------:R-:W-:Y:S02]  /*12b60*/  LOP3.LUT R30, R0, 0xff, RZ, 0xc0, !PT ;  /* 0x000000ff001e7812 */ /* 0x000fe400078ec0ff */
[----:B------:R-:W-:Y:S02]  /*12b70*/  ISETP.GE.U32.AND P1, PT, R210, R2, PT ;  /* 0x00000002d200720c */ /* 0x000fe40003f26070 */
[----:B------:R-:W-:Y:S02]  /*12b80*/  PRMT R31, R140, 0x5410, R119 ;  /* 0x000054108c1f7816 */ /* 0x000fe40000000077 */
[----:B------:R-:W-:Y:S02]  /*12b90*/  @!P6 PRMT R140, R235, 0x5410, RZ ;  /* 0x00005410eb8ce816 */ /* 0x000fe400000000ff */
[----:B------:R-:W-:Y:S01]  /*12ba0*/  @!P2 PRMT R119, R229, 0x5410, RZ ;  /* 0x00005410e577a816 */ /* 0x000fe200000000ff */
[C---:B-1----:R-:W-:Y:S01]  /*12bb0*/  HMMA.16816.F32.BF16 R12, R20.reuse, R32, R12 ;  /* 0x00000020140c723c */ /* 0x042fe2000004180c */
[----:B------:R-:W-:Y:S01]  /*12bc0*/  SHF.R.U32.HI R2, RZ, 0x10, R166 ;  /* 0x00000010ff027819 */ /* 0x000fe200000116a6 */
[----:B------:R-:W-:Y:S01]  /*12bd0*/  STG.E.U16 [R168.64+0x60], R140 ;  /* 0x0000608ca8007986 */ /* 0x000fe2000c101508 */
[--C-:B------:R-:W-:Y:S02]  /*12be0*/  SHF.R.U32.HI R28, RZ, 0x10, R0.reuse ;  /* 0x00000010ff1c7819 */ /* 0x100fe40000011600 */
[----:B------:R-:W-:Y:S01]  /*12bf0*/  LOP3.LUT R117, R2, 0xff, RZ, 0xc0, !PT ;  /* 0x000000ff02757812 */ /* 0x000fe200078ec0ff */
[----:B------:R1:W-:Y:S01]  /*12c00*/  STG.E.U16 [R168.64+0x62], R119 ;  /* 0x00006277a8007986 */ /* 0x0003e2000c101508 */
[----:B------:R-:W-:Y:S01]  /*12c10*/  LOP3.LUT R2, R0, 0xffff, RZ, 0xc0, !PT ;  /* 0x0000ffff00027812 */ /* 0x000fe200078ec0ff */
[C---:B------:R-:W-:Y:S01]  /*12c20*/  HMMA.16816.F32.BF16 R16, R20.reuse, R34, R16 ;  /* 0x000000221410723c */ /* 0x040fe20000041810 */
[----:B------:R-:W-:Y:S01]  /*12c30*/  SHF.R.U32.HI R29, RZ, 0x18, R0 ;  /* 0x00000018ff1d7819 */ /* 0x000fe20000011600 */
[----:B------:R-:W4:Y:S01]  /*12c40*/  LDSM.16.MT88.4 R32, [R178+0xd800] ;  /* 0x00d80000b220783b */ /* 0x000f220000004200 */
[----:B------:R-:W-:Y:S02]  /*12c50*/  ISETP.GE.U32.AND P6, PT, R210, R117, PT ;  /* 0x00000075d200720c */ /* 0x000fe40003fc6070 */
[----:B------:R-:W-:Y:S02]  /*12c60*/  LOP3.LUT R0, R28, 0xff, RZ, 0xc0, !PT ;  /* 0x000000ff1c007812 */ /* 0x000fe400078ec0ff */
[----:B------:R-:W-:Y:S01]  /*12c70*/  SHF.R.U32.HI R2, RZ, 0x8, R2 ;  /* 0x00000008ff027819 */ /* 0x000fe20000011602 */
[C---:B--2---:R-:W-:Y:S01]  /*12c80*/  HMMA.16816.F32.BF16 R108, R20.reuse, R24, R108 ;  /* 0x00000018146c723c */ /* 0x044fe2000004186c */
[----:B------:R-:W-:Y:S03]  /*12c90*/  PRMT R29, R0, 0x5410, R29 ;  /* 0x00005410001d7816 */ /* 0x000fe6000000001d */
[----:B------:R-:W-:Y:S01]  /*12ca0*/  PRMT R28, R30, 0x5410, R2 ;  /* 0x000054101e1c7816 */ /* 0x000fe20000000002 */
[--C-:B------:R-:W-:Y:S01]  /*12cb0*/  HSET2.LE.AND R30, R132, R139.reuse, PT ;  /* 0x0000008b841e7233 */ /* 0x100fe20003803000 */
[----:B---3--:R-:W-:Y:S01]  /*12cc0*/  F2FP.BF16.PACK_AB R2, R167, R172 ;  /* 0x000000aca702723e */ /* 0x008fe200000010ff */
[--C-:B------:R-:W-:Y:S01]  /*12cd0*/  HSET2.LE.AND R29, R29, R139.reuse, PT ;  /* 0x0000008b1d1d7233 */ /* 0x100fe20003803000 */
[----:B------:R-:W-:Y:S01]  /*12ce0*/  HMMA.16816.F32.BF16 R112, R20, R26, R112 ;  /* 0x0000001a1470723c */ /* 0x000fe20000041870 */
[--C-:B------:R-:W-:Y:S01]  /*12cf0*/  HSET2.LE.AND R28, R28, R139.reuse, PT ;  /* 0x0000008b1c1c7233 */ /* 0x100fe20003803000 */
[----:B------:R-:W2:Y:S02]  /*12d00*/  LDSM.16.MT88.4 R132, [R179+0xd800] ;  /* 0x00d80000b384783b */ /* 0x000ea40000004200 */
[----:B------:R-:W-:Y:S01]  /*12d10*/  PRMT R117, R118, 0x7632, R117 ;  /* 0x0000763276757816 */ /* 0x000fe20000000075 */
[----:B------:R-:W-:Y:S01]  /*12d20*/  @!P6 HFMA2.BF16_V2 R226, -RZ.H0_H0, RZ.H0_H0, -R2.H0_H0 ;  /* 0x200000ffffe2e231 */ /* 0x000fe20000340902 */
[----:B------:R-:W-:Y:S02]  /*12d30*/  PRMT R0, R2, 0x7632, R0 ;  /* 0x0000763202007816 */ /* 0x000fe40000000000 */
[----:B------:R-:W-:Y:S01]  /*12d40*/  LOP3.LUT R29, R29, R31, RZ, 0xc0, !PT ;  /* 0x0000001f1d1d7212 */ /* 0x000fe200078ec0ff */
[----:B------:R-:W-:Y:S01]  /*12d50*/  HSET2.LE.AND R31, R123, R139, PT ;  /* 0x0000008b7b1f7233 */ /* 0x000fe20003803000 */
[----:B------:R-:W3:Y:S02]  /*12d60*/  LDSM.16.MT88.4 R20, [R177+0xf800] ;  /* 0x00f80000b114783b */ /* 0x000ee40000004200 */
[----:B------:R-:W-:Y:S01]  /*12d70*/  PRMT R24, R118, 0x5410, R117 ;  /* 0x0000541076187816 */ /* 0x000fe20000000075 */
[----:B------:R-:W-:Y:S01]  /*12d80*/  @!P1 HFMA2.BF16_V2 R227, -RZ.H0_H0, RZ.H0_H0, -R117.H0_H0 ;  /* 0x200000ffffe39231 */ /* 0x000fe20000340975 */
[----:B------:R-:W-:Y:S02]  /*12d90*/  LOP3.LUT R28, R28, R120, RZ, 0xc0, !PT ;  /* 0x000000781c1c7212 */ /* 0x000fe400078ec0ff */
[----:B------:R-:W-:Y:S02]  /*12da0*/  PRMT R120, R2, 0x5410, R0 ;  /* 0x0000541002787816 */ /* 0x000fe40000000000 */
[----:B------:R-:W-:Y:S01]  /*12db0*/  LOP3.LUT R30, R30, R24, RZ, 0xc0, !PT ;  /* 0x000000181e1e7212 */ /* 0x000fe200078ec0ff */
[----:B------:R-:W-:Y:S01]  /*12dc0*/  LDSM.16.MT88.4 R136, [R180+0xf800] ;  /* 0x00f80000b488783b */ /* 0x000fe20000004200 */
[----:B------:R-:W-:Y:S02]  /*12dd0*/  LOP3.LUT R31, R31, R120, RZ, 0xc0, !PT ;  /* 0x000000781f1f7212 */ /* 0x000fe400078ec0ff */
[----:B------:R-:W-:Y:S02]  /*12de0*/  @!P0 PRMT R118, R228, 0x5410, RZ ;  /* 0x00005410e4768816 */ /* 0x000fe400000000ff */
[----:B------:R-:W-:Y:S02]  /*12df0*/  @!P1 PRMT R117, R227, 0x5410, RZ ;  /* 0x00005410e3759816 */ /* 0x000fe400000000ff */
[----:B------:R-:W-:Y:S01]  /*12e00*/  @!P6 PRMT R2, R226, 0x5410, RZ ;  /* 0x00005410e202e816 */ /* 0x000fe200000000ff */
[C---:B------:R-:W-:Y:S01]  /*12e10*/  HMMA.16816.F32.BF16 R120, R28.reuse, R124, R4 ;  /* 0x0000007c1c78723c */ /* 0x040fe20000041804 */
[----:B------:R-:W5:Y:S01]  /*12e20*/  LDSM.16.MT88.4 R24, [R178+0xf800] ;  /* 0x00f80000b218783b */ /* 0x000f620000004200 */
[----:B------:R-:W-:Y:S02]  /*12e30*/  SHF.R.U32.HI R166, RZ, 0x18, R166 ;  /* 0x00000018ffa67819 */ /* 0x000fe400000116a6 */
[----:B------:R-:W-:Y:S02]  /*12e40*/  ISETP.GT.AND P1, PT, R196, RZ, PT ;  /* 0x000000ffc400720c */ /* 0x000fe40003f24270 */
[----:B------:R-:W-:Y:S02]  /*12e50*/  ISETP.GE.U32.AND P2, PT, R210, R166, PT ;  /* 0x000000a6d200720c */ /* 0x000fe40003f46070 */
[C---:B------:R-:W-:Y:S01]  /*12e60*/  HMMA.16816.F32.BF16 R124, R28.reuse, R126, R8 ;  /* 0x0000007e1c7c723c */ /* 0x040fe20000041808 */
[----:B------:R-:W3:Y:S03]  /*12e70*/  LDSM.16.MT88.4 R4, [R179+0xf800] ;  /* 0x00f80000b304783b */ /* 0x000ee60000004200 */
[----:B-1----:R-:W-:Y:S04]  /*12e80*/  IADD3 R119, P0, R170, -0x80, RZ ;  /* 0xffffff80aa777810 */ /* 0x002fe80007f1e0ff */
[C---:B----4-:R-:W-:Y:S01]  /*12e90*/  HMMA.16816.F32.BF16 R36, R28.reuse, R32, R36 ;  /* 0x000000201c24723c */ /* 0x050fe20000041824 */
[----:B------:R-:W1:Y:S03]  /*12ea0*/  LDSM.16.MT88.4 R8, [R177+0x11800] ;  /* 0x01180000b108783b */ /* 0x000e660000004200 */
[----:B------:R-:W-:Y:S04]  /*12eb0*/  @!P2 HFMA2.BF16_V2 R221, -RZ.H0_H0, RZ.H0_H0, -R0.H0_H0 ;  /* 0x200000ffffdda231 */ /* 0x000fe80000340900 */
[C---:B------:R-:W-:Y:S01]  /*12ec0*/  HMMA.16816.F32.BF16 R40, R28.reuse, R34, R40 ;  /* 0x000000221c28723c */ /* 0x040fe20000041828 */
[----:B------:R4:W-:Y:S03]  /*12ed0*/  STG.E.U16 [R170.64+0x70], R118 ;  /* 0x00007076aa007986 */ /* 0x0009e6000c101508 */
[----:B------:R-:W-:Y:S01]  /*12ee0*/  @!P2 PRMT R0, R221, 0x5410, RZ ;  /* 0x00005410dd00a816 */ /* 0x000fe200000000ff */
[----:B------:R1:W-:Y:S03]  /*12ef0*/  STG.E.U16 [R170.64+0x72], R117 ;  /* 0x00007275aa007986 */ /* 0x0003e6000c101508 */
[C---:B------:R-:W-:Y:S01]  /*12f00*/  HMMA.16816.F32.BF16 R44, R28.reuse, R128, R44 ;  /* 0x000000801c2c723c */ /* 0x040fe2000004182c */
[----:B------:R-:W-:Y:S04]  /*12f10*/  STG.E.U16 [R168.64+0x70], R2 ;  /* 0x00007002a8007986 */ /* 0x000fe8000c101508 */
[----:B------:R-:W-:Y:S03]  /*12f20*/  STG.E.U16 [R168.64+0x72], R0 ;  /* 0x00007200a8007986 */ /* 0x000fe6000c101508 */
[C---:B------:R-:W-:Y:S08]  /*12f30*/  HMMA.16816.F32.BF16 R48, R28.reuse, R130, R48 ;  /* 0x000000821c30723c */ /* 0x040ff00000041830 */
[C---:B--2---:R-:W-:Y:S01]  /*12f40*/  HMMA.16816.F32.BF16 R52, R28.reuse, R132, R52 ;  /* 0x000000841c34723c */ /* 0x044fe20000041834 */
[----:B----4-:R-:W-:Y:S07]  /*12f50*/  IADD3.X R118, R171, -0x1, RZ, P0, !PT ;  /* 0xffffffffab767810 */ /* 0x010fee00007fe4ff */
[C---:B------:R-:W-:Y:S01]  /*12f60*/  HMMA.16816.F32.BF16 R56, R28.reuse, R134, R56 ;  /* 0x000000861c38723c */ /* 0x040fe20000041838 */
[----:B------:R-:W-:Y:S03]  /*12f70*/  LDSM.16.MT88.4 R132, [R180+0x11800] ;  /* 0x01180000b484783b */ /* 0x000fe60000004200 */
[----:B-1----:R-:W-:Y:S04]  /*12f80*/  IMAD.MOV.U32 R117, RZ, RZ, R3 ;  /* 0x000000ffff757224 */ /* 0x002fe800078e0003 */
[C---:B---3--:R-:W-:Y:S08]  /*12f90*/  HMMA.16816.F32.BF16 R60, R28.reuse, R20, R60 ;  /* 0x000000141c3c723c */ /* 0x048ff0000004183c */
[C---:B------:R-:W-:Y:S01]  /*12fa0*/  HMMA.16816.F32.BF16 R64, R28.reuse, R22, R64 ;  /* 0x000000161c40723c */ /* 0x040fe20000041840 */
[----:B------:R-:W1:Y:S07]  /*12fb0*/  LDSM.16.MT88.4 R20, [R178+0x11800] ;  /* 0x01180000b214783b */ /* 0x000e6e0000004200 */
[C---:B-----5:R-:W-:Y:S08]  /*12fc0*/  HMMA.16816.F32.BF16 R68, R28.reuse, R24, R68 ;  /* 0x000000181c44723c */ /* 0x060ff00000041844 */
[C---:B------:R-:W-:Y:S08]  /*12fd0*/  HMMA.16816.F32.BF16 R72, R28.reuse, R26, R72 ;  /* 0x0000001a1c48723c */ /* 0x040ff00000041848 */
[C---:B------:R-:W-:Y:S08]  /*12fe0*/  HMMA.16816.F32.BF16 R76, R28.reuse, R136, R76 ;  /* 0x000000881c4c723c */ /* 0x040ff0000004184c */
[C---:B------:R-:W-:Y:S08]  /*12ff0*/  HMMA.16816.F32.BF16 R80, R28.reuse, R138, R80 ;  /* 0x0000008a1c50723c */ /* 0x040ff00000041850 */
[C---:B------:R-:W-:Y:S08]  /*13000*/  HMMA.16816.F32.BF16 R84, R28.reuse, R4, R84 ;  /* 0x000000041c54723c */ /* 0x040ff00000041854 */
[C---:B------:R-:W-:Y:S01]  /*13010*/  HMMA.16816.F32.BF16 R88, R28.reuse, R6, R88 ;  /* 0x000000061c58723c */ /* 0x040fe20000041858 */
[----:B------:R-:W2:Y:S07]  /*13020*/  LDSM.16.MT88.4 R4, [R179+0x11800] ;  /* 0x01180000b304783b */ /* 0x000eae0000004200 */
[C---:B------:R-:W-:Y:S07]  /*13030*/  HMMA.16816.F32.BF16 R92, R28.reuse, R8, R92 ;  /* 0x000000081c5c723c */ /* 0x040fee000004185c */
[----:B------:R-:W-:Y:S01]  /*13040*/  FADD.FTZ R9, R211, R159 ;  /* 0x0000009fd3097221 */ /* 0x000fe20000010000 */
[C---:B------:R-:W-:Y:S01]  /*13050*/  HMMA.16816.F32.BF16 R96, R28.reuse, R10, R96 ;  /* 0x0000000a1c60723c */ /* 0x040fe20000041860 */
[----:B------:R-:W-:Y:S04]  /*13060*/  FADD.FTZ R8, R214, R195 ;  /* 0x000000c3d6087221 */ /* 0x000fe80000010000 */
[----:B------:R-:W-:Y:S02]  /*13070*/  FADD.FTZ R8, R213, R8 ;  /* 0x00000008d5087221 */ /* 0x000fe40000010000 */
[----:B------:R-:W-:Y:S01]  /*13080*/  FADD.FTZ R10, R212, R9 ;  /* 0x00000009d40a7221 */ /* 0x000fe20000010000 */
[C---:B-1----:R-:W-:Y:S01]  /*13090*/  HMMA.16816.F32.BF16 R100, R28.reuse, R20, R100 ;  /* 0x000000141c64723c */ /* 0x042fe20000041864 */
[----:B------:R-:W-:Y:S03]  /*130a0*/  FADD.FTZ R9, R204, R8 ;  /* 0x00000008cc097221 */ /* 0x000fe60000010000 */
[----:B------:R-:W-:Y:S02]  /*130b0*/  FADD.FTZ R8, R202, R10 ;  /* 0x0000000aca087221 */ /* 0x000fe40000010000 */
[----:B------:R-:W-:Y:S02]  /*130c0*/  FADD.FTZ R9, R203, R9 ;  /* 0x00000009cb097221 */ /* 0x000fe40000010000 */
[C---:B------:R-:W-:Y:S01]  /*130d0*/  HMMA.16816.F32.BF16 R104, R28.reuse, R22, R104 ;  /* 0x000000161c68723c */ /* 0x040fe20000041868 */
        /* <DEDUP_REMOVED lines=11> */
[C---:B--2---:R-:W-:Y:S07]  /*13190*/  HMMA.16816.F32.BF16 R108, R28.reuse, R4, R108 ;  /* 0x000000041c6c723c */ /* 0x044fee000004186c */
[----:B------:R-:W-:Y:S01]  /*131a0*/  FADD.FTZ R4, R174, R2 ;  /* 0x00000002ae047221 */ /* 0x000fe20000010000 */
[----:B------:R-:W-:Y:S01]  /*131b0*/  HMMA.16816.F32.BF16 R112, R28, R6, R112 ;  /* 0x000000061c70723c */ /* 0x000fe20000041870 */
[----:B------:R-:W-:Y:S03]  /*131c0*/  FADD.FTZ R2, R172, R0 ;  /* 0x00000000ac027221 */ /* 0x000fe60000010000 */
[----:B------:R-:W-:Y:S01]  /*131d0*/  FADD.FTZ R4, R173, R4 ;  /* 0x00000004ad047221 */ /* 0x000fe20000010000 */
[----:B------:R-:W-:Y:S01]  /*131e0*/  IADD3 R0, R196, -0x1, RZ ;  /* 0xffffffffc4007810 */ /* 0x000fe20007ffe0ff */
[----:B------:R-:W-:Y:S03]  /*131f0*/  FADD.FTZ R2, R167, R2 ;  /* 0x00000002a7027221 */ /* 0x000fe60000010000 */
[----:B------:R1:W-:Y:S03]  /*13200*/  STL [R1+0x10], R4 ;  /* 0x0000100401007387 */ /* 0x0003e60000100800 */
[----:B------:R-:W-:Y:S01]  /*13210*/  IMAD.MOV.U32 R196, RZ, RZ, R0 ;  /* 0x000000ffffc47224 */ /* 0x000fe200078e0000 */
[----:B------:R1:W-:Y:S01]  /*13220*/  STL [R1+0x14], R2 ;  /* 0x0000140201007387 */ /* 0x0003e20000100800 */
[----:B------:R-:W-:Y:S01]  /*13230*/  IMAD.MOV.U32 R0, RZ, RZ, R116 ;  /* 0x000000ffff007224 */ /* 0x000fe200078e0074 */
[----:B-1----:R-:W-:-:S05]  /*13240*/  @P1 BRA `(.L_x_604) ;  /* 0xffffb7f000001947 */ /* 0x002fca000383ffff */
.L_x_603:
[----:B---3--:R-:W2:Y:S04]  /*13250*/  LDL.LU R5, [R1+0x10] ;  /* 0x0000100001057983 */ /* 0x008ea80000300800 */
[----:B------:R-:W3:Y:S04]  /*13260*/  LDL.LU R4, [R1+0x14] ;  /* 0x0000140001047983 */ /* 0x000ee80000300800 */
[----:B------:R-:W4:Y:S01]  /*13270*/  LDL.LU R143, [R1+0x58] ;  /* 0x00005800018f7983 */ /* 0x000f220000300800 */
[----:B------:R-:W-:-:S03]  /*13280*/  MOV R6, 0x3f800000 ;  /* 0x3f80000000067802 */ /* 0x000fc60000000f00 */
[----:B------:R-:W1:Y:S02]  /*13290*/  S2R R141, SR_TID.X ;  /* 0x00000000008d7919 */ /* 0x000e640000002100 */
[----:B-1----:R-:W-:-:S04]  /*132a0*/  SHF.R.S32.HI R142, RZ, 0x1f, R141 ;  /* 0x0000001fff8e7819 */ /* 0x002fc8000001148d */
[CC--:B------:R-:W-:Y:S02]  /*132b0*/  LEA.HI R8, R142.reuse, R141.reuse, RZ, 0x2 ;  /* 0x0000008d8e087211 */ /* 0x0c0fe400078f10ff */
[----:B------:R-:W-:Y:S02]  /*132c0*/  LEA.HI R140, R142, R141, RZ, 0x5 ;  /* 0x0000008d8e8c7211 */ /* 0x000fe400078f28ff */
[----:B------:R-:W-:Y:S01]  /*132d0*/  SHF.R.S32.HI R7, RZ, 0x1f, R8 ;  /* 0x0000001fff077819 */ /* 0x000fe20000011408 */
[----:B--2---:R-:W1:Y:S04]  /*132e0*/  SHFL.BFLY PT, R2, R5, 0x2, 0x1f ;  /* 0x0c401f0005027f89 */ /* 0x004e6800000e0000 */
[----:B---3--:R-:W2:Y:S01]  /*132f0*/  SHFL.BFLY PT, R0, R4, 0x2, 0x1f ;  /* 0x0c401f0004007f89 */ /* 0x008ea200000e0000 */
[----:B----4-:R-:W-:Y:S01]  /*13300*/  ISETP.NE.AND P0, PT, R143, -0x1, PT ;  /* 0xffffffff8f00780c */ /* 0x010fe20003f05270 */
[----:B-1----:R-:W-:-:S02]  /*13310*/  FADD.FTZ R2, R2, R5 ;  /* 0x0000000502027221 */ /* 0x002fc40000010000 */
[----:B--2---:R-:W-:-:S03]  /*13320*/  FADD.FTZ R0, R0, R4 ;  /* 0x0000000400007221 */ /* 0x004fc60000010000 */
[----:B------:R-:W1:Y:S04]  /*13330*/  SHFL.BFLY PT, R5, R2, 0x1, 0x1f ;  /* 0x0c201f0002057f89 */ /* 0x000e6800000e0000 */
[----:B------:R-:W2:Y:S01]  /*13340*/  SHFL.BFLY PT, R4, R0, 0x1, 0x1f ;  /* 0x0c201f0000047f89 */ /* 0x000ea200000e0000 */
[----:B-1----:R-:W-:Y:S01]  /*13350*/  FADD.FTZ R117, R2, R5 ;  /* 0x0000000502757221 */ /* 0x002fe20000010000 */
[----:B------:R-:W-:Y:S01]  /*13360*/  MOV R2, 0x3f800000 ;  /* 0x3f80000000027802 */ /* 0x000fe20000000f00 */
[----:B--2---:R-:W-:-:S03]  /*13370*/  FADD.FTZ R118, R0, R4 ;  /* 0x0000000400767221 */ /* 0x004fc60000010000 */
[----:B------:R-:W-:Y:S01]  /*13380*/  FSETP.NE.FTZ.AND P4, PT, R117, RZ, PT ;  /* 0x000000ff7500720b */ /* 0x000fe20003f95000 */
[C---:B------:R-:W-:Y:S01]  /*13390*/  @P0 IMAD.WIDE.U32 R4, R143.reuse, c[0x0][0x1e8], RZ ;  /* 0x00007a008f040a25 */ /* 0x040fe200078e00ff */
[----:B------:R-:W-:Y:S02]  /*133a0*/  SHF.R.S32.HI R0, RZ, 0x2, R8 ;  /* 0x00000002ff007819 */ /* 0x000fe40000011408 */
[----:B------:R-:W-:Y:S01]  /*133b0*/  FSETP.NE.FTZ.AND P3, PT, R118, RZ, PT ;  /* 0x000000ff7600720b */ /* 0x000fe20003f75000 */
[----:B------:R-:W-:Y:S01]  /*133c0*/  @P0 IMAD R138, R143, c[0x0][0x1ec], R5 ;  /* 0x00007b008f8a0a24 */ /* 0x000fe200078e0205 */
[----:B------:R-:W-:Y:S02]  /*133d0*/  LEA.HI R7, R7, R0, RZ, 0x3 ;  /* 0x0000000007077211 */ /* 0x000fe400078f18ff */
[----:B------:R-:W-:Y:S02]  /*133e0*/  LOP3.LUT R8, R8, 0x3ffffffc, RZ, 0xc0, !PT ;  /* 0x3ffffffc08087812 */ /* 0x000fe400078ec0ff */
[----:B------:R-:W-:-:S02]  /*133f0*/  LOP3.LUT R7, R7, 0xfffffff8, RZ, 0xc0, !PT ;  /* 0xfffffff807077812 */ /* 0x000fc400078ec0ff */
[----:B------:R-:W-:Y:S01]  /*13400*/  SHF.R.S32.HI R5, RZ, 0x5, R140 ;  /* 0x00000005ff057819 */ /* 0x000fe2000001148c */
[----:B------:R-:W1:Y:S01]  /*13410*/  @P4 MUFU.RCP R2, R117 ;  /* 0x0000007500024308 */ /* 0x000e620000001000 */
[----:B------:R-:W-:Y:S02]  /*13420*/  IADD3 R8, -R8, R141, RZ ;  /* 0x0000008d08087210 */ /* 0x000fe40007ffe1ff */
[----:B------:R-:W-:Y:S02]  /*13430*/  IADD3 R16, R0, -R7, RZ ;  /* 0x8000000700107210 */ /* 0x000fe40007ffe0ff */
[----:B------:R-:W-:Y:S02]  /*13440*/  LEA R139, R5, R8, 0x9 ;  /* 0x00000008058b7211 */ /* 0x000fe400078e48ff */
[----:B------:R-:W-:Y:S01]  /*13450*/  @P0 MOV R137, R4 ;  /* 0x0000000400890202 */ /* 0x000fe20000000f00 */
[----:B------:R-:W2:Y:S01]  /*13460*/  @P3 MUFU.RCP R6, R118 ;  /* 0x0000007600063308 */ /* 0x000ea20000001000 */
[----:B------:R-:W-:Y:S01]  /*13470*/  R2P PR, R16, 0x6 ;  /* 0x0000000610007804 */ /* 0x000fe20000000000 */
[----:B-1----:R-:W-:-:S04]  /*13480*/  FMUL.FTZ R2, R2, c[0x0][0x2dc] ;  /* 0x0000b70002027a20 */ /* 0x002fc80000410000 */
[C---:B------:R-:W-:Y:S02]  /*13490*/  FMUL.FTZ R14, R2.reuse, R37 ;  /* 0x00000025020e7220 */ /* 0x040fe40000410000 */
[C---:B------:R-:W-:Y:S02]  /*134a0*/  FMUL.FTZ R68, R2.reuse, R68 ;  /* 0x0000004402447220 */ /* 0x040fe40000410000 */
[----:B------:R-:W-:Y:S02]  /*134b0*/  FMUL.FTZ R37, R2, R69 ;  /* 0x0000004502257220 */ /* 0x000fe40000410000 */
[----:B--2---:R-:W-:Y:S02]  /*134c0*/  FMUL.FTZ R0, R6, c[0x0][0x2dc] ;  /* 0x0000b70006007a20 */ /* 0x004fe40000410000 */
[C---:B------:R-:W-:Y:S01]  /*134d0*/  FMUL.FTZ R136, R2.reuse, R120 ;  /* 0x0000007802887220 */ /* 0x040fe20000410000 */
[----:B------:R-:W-:Y:S01]  /*134e0*/  F2FP.BF16.PACK_AB R37, R37, R68 ;  /* 0x000000442525723e */ /* 0x000fe200000010ff */
[C---:B------:R-:W-:Y:S01]  /*134f0*/  FMUL.FTZ R5, R2.reuse, R121 ;  /* 0x0000007902057220 */ /* 0x040fe20000410000 */
[----:B------:R1:W5:Y:S01]  /*13500*/  LDL R68, [R1+0x88] ;  /* 0x0000880001447983 */ /* 0x0003620000100800 */
[----:B------:R-:W-:-:S02]  /*13510*/  FMUL.FTZ R12, R2, R41 ;  /* 0x00000029020c7220 */ /* 0x000fc40000410000 */
[C---:B------:R-:W-:Y:S01]  /*13520*/  FMUL.FTZ R10, R2.reuse, R45 ;  /* 0x0000002d020a7220 */ /* 0x040fe20000410000 */
[----:B------:R-:W-:Y:S01]  /*13530*/  F2FP.BF16.PACK_AB R5, R5, R136 ;  /* 0x000000880505723e */ /* 0x000fe200000010ff */
[C---:B------:R-:W-:Y:S02]  /*13540*/  FMUL.FTZ R124, R2.reuse, R124 ;  /* 0x0000007c027c7220 */ /* 0x040fe40000410000 */
[C---:B------:R-:W-:Y:S02]  /*13550*/  FMUL.FTZ R6, R2.reuse, R125 ;  /* 0x0000007d02067220 */ /* 0x040fe40000410000 */
        /* <DEDUP_REMOVED lines=10> */
[C---:B------:R-:W-:Y:S02]  /*13600*/  FMUL.FTZ R45, R2.reuse, R53 ;  /* 0x00000035022d7220 */ /* 0x040fe40000410000 */
[C---:B------:R-:W-:Y:S02]  /*13610*/  FMUL.FTZ R56, R2.reuse, R56 ;  /* 0x0000003802387220 */ /* 0x040fe40000410000 */
[C---:B------:R-:W-:Y:S01]  /*13620*/  FMUL.FTZ R57, R2.reuse, R57 ;  /* 0x0000003902397220 */ /* 0x040fe20000410000 */
[----:B------:R-:W-:Y:S01]  /*13630*/  F2FP.BF16.PACK_AB R45, R45, R52 ;  /* 0x000000342d2d723e */ /* 0x000fe200000010ff */
[C---:B------:R-:W-:Y:S02]  /*13640*/  FMUL.FTZ R60, R2.reuse, R60 ;  /* 0x0000003c023c7220 */ /* 0x040fe40000410000 */
[C---:B------:R-:W-:Y:S02]  /*13650*/  FMUL.FTZ R41, R2.reuse, R61 ;  /* 0x0000003d02297220 */ /* 0x040fe40000410000 */
[----:B------:R-:W-:-:S02]  /*13660*/  FMUL.FTZ R64, R2, R64 ;  /* 0x0000004002407220 */ /* 0x000fc40000410000 */
[C---:B------:R-:W-:Y:S01]  /*13670*/  FMUL.FTZ R65, R2.reuse, R65 ;  /* 0x0000004102417220 */ /* 0x040fe20000410000 */
[----:B------:R-:W-:Y:S01]  /*13680*/  F2FP.BF16.PACK_AB R41, R41, R60 ;  /* 0x0000003c2929723e */ /* 0x000fe200000010ff */
[C---:B------:R-:W-:Y:S02]  /*13690*/  FMUL.FTZ R72, R2.reuse, R72 ;  /* 0x0000004802487220 */ /* 0x040fe40000410000 */
[C---:B------:R-:W-:Y:S02]  /*136a0*/  FMUL.FTZ R35, R2.reuse, R73 ;  /* 0x0000004902237220 */ /* 0x040fe40000410000 */
        /* <DEDUP_REMOVED lines=28> */
[C---:B------:R-:W-:Y:S02]  /*13870*/  FMUL.FTZ R133, R2.reuse, R133 ;  /* 0x0000008502857220 */ /* 0x040fe40000410000 */
[----:B------:R-:W-:-:S02]  /*13880*/  FMUL.FTZ R108, R2, R108 ;  /* 0x0000006c026c7220 */ /* 0x000fc40000410000 */
[C---:B------:R-:W-:Y:S02]  /*13890*/  FMUL.FTZ R109, R2.reuse, R109 ;  /* 0x0000006d026d7220 */ /* 0x040fe40000410000 */
[C---:B------:R-:W-:Y:S02]  /*138a0*/  FMUL.FTZ R112, R2.reuse, R112 ;  /* 0x0000007002707220 */ /* 0x040fe40000410000 */
[----:B------:R-:W-:Y:S02]  /*138b0*/  FMUL.FTZ R113, R2, R113 ;  /* 0x0000007102717220 */ /* 0x000fe40000410000 */
[C---:B------:R-:W-:Y:S02]  /*138c0*/  FMUL.FTZ R2, R0.reuse, R46 ;  /* 0x0000002e00027220 */ /* 0x040fe40000410000 */
[C---:B------:R-:W-:Y:S01]  /*138d0*/  FMUL.FTZ R9, R0.reuse, R38 ;  /* 0x0000002600097220 */ /* 0x040fe20000410000 */
[----:B------:R-:W-:Y:S01]  /*138e0*/  F2FP.BF16.PACK_AB R52, R113, R112 ;  /* 0x000000707134723e */ /* 0x000fe200000010ff */
[----:B------:R-:W-:-:S02]  /*138f0*/  FMUL.FTZ R7, R0, R42 ;  /* 0x0000002a00077220 */ /* 0x000fc40000410000 */
[C---:B------:R-:W-:Y:S01]  /*13900*/  FMUL.FTZ R15, R0.reuse, R47 ;  /* 0x0000002f000f7220 */ /* 0x040fe20000410000 */
[----:B------:R-:W-:Y:S01]  /*13910*/  F2FP.BF16.PACK_AB R47, R17, R48 ;  /* 0x00000030112f723e */ /* 0x000fe200000010ff */
[C---:B------:R-:W-:Y:S01]  /*13920*/  FMUL.FTZ R46, R0.reuse, R51 ;  /* 0x00000033002e7220 */ /* 0x040fe20000410000 */
[----:B------:R-:W-:Y:S01]  /*13930*/  F2FP.BF16.PACK_AB R17, R129, R128 ;  /* 0x000000808111723e */ /* 0x000fe200000010ff */
[C---:B------:R-:W-:Y:S01]  /*13940*/  FMUL.FTZ R122, R0.reuse, R122 ;  /* 0x0000007a007a7220 */ /* 0x040fe20000410000 */
[----:B------:R-:W-:Y:S01]  /*13950*/  F2FP.BF16.PACK_AB R15, R15, R2 ;  /* 0x000000020f0f723e */ /* 0x000fe200000010ff */
[----:B------:R-:W-:Y:S01]  /*13960*/  FMUL.FTZ R4, R0, R123 ;  /* 0x0000007b00047220 */ /* 0x000fe20000410000 */
[----:B------:R-:W-:Y:S01]  /*13970*/  LOP3.LUT R2, R16, 0x1, RZ, 0xc0, !PT ;  /* 0x0000000110027812 */ /* 0x000fe200078ec0ff */
[C---:B------:R-:W-:Y:S01]  /*13980*/  FMUL.FTZ R126, R0.reuse, R126 ;  /* 0x0000007e007e7220 */ /* 0x040fe20000410000 */
[----:B------:R-:W-:Y:S01]  /*13990*/  F2FP.BF16.PACK_AB R48, R109, R108 ;  /* 0x0000006c6d30723e */ /* 0x000fe200000010ff */
[----:B------:R-:W-:Y:S01]  /*139a0*/  FMUL.FTZ R8, R0, R127 ;  /* 0x0000007f00087220 */ /* 0x000fe20000410000 */
[----:B------:R-:W-:Y:S01]  /*139b0*/  ISETP.NE.U32.AND P5, PT, R2, 0x1, PT ;  /* 0x000000010200780c */ /* 0x000fe20003fa5070 */
[----:B------:R-:W-:Y:S01]  /*139c0*/  FMUL.FTZ R13, R0, R39 ;  /* 0x00000027000d7220 */ /* 0x000fe20000410000 */
[----:B------:R-:W-:Y:S01]  /*139d0*/  F2FP.BF16.PACK_AB R4, R4, R122 ;  /* 0x0000007a0404723e */ /* 0x000fe200000010ff */
[----:B------:R-:W-:Y:S01]  /*139e0*/  FMUL.FTZ R11, R0, R43 ;  /* 0x0000002b000b7220 */ /* 0x000fe20000410000 */
[----:B------:R-:W-:Y:S01]  /*139f0*/  F2FP.BF16.PACK_AB R8, R8, R126 ;  /* 0x0000007e0808723e */ /* 0x000fe200000010ff */
[C---:B------:R-:W-:Y:S01]  /*13a00*/  FMUL.FTZ R50, R0.reuse, R50 ;  /* 0x0000003200327220 */ /* 0x040fe20000410000 */
[----:B------:R-:W-:Y:S01]  /*13a10*/  F2FP.BF16.PACK_AB R13, R13, R9 ;  /* 0x000000090d0d723e */ /* 0x000fe200000010ff */
[C---:B------:R-:W-:Y:S01]  /*13a20*/  FMUL.FTZ R54, R0.reuse, R54 ;  /* 0x0000003600367220 */ /* 0x040fe20000410000 */
[----:B------:R-:W-:Y:S01]  /*13a30*/  MOV R9, 0x20 ;  /* 0x0000002000097802 */ /* 0x000fe20000000f00 */
[C---:B------:R-:W-:Y:S01]  /*13a40*/  FMUL.FTZ R44, R0.reuse, R55 ;  /* 0x00000037002c7220 */ /* 0x040fe20000410000 */
[----:B------:R-:W-:Y:S01]  /*13a50*/  F2FP.BF16.PACK_AB R11, R11, R7 ;  /* 0x000000070b0b723e */ /* 0x000fe200000010ff */
        /* <DEDUP_REMOVED lines=10> */
[C---:B------:R-:W-:Y:S01]  /*13b00*/  FMUL.FTZ R38, R0.reuse, R67 ;  /* 0x0000004300267220 */ /* 0x040fe20000410000 */
[----:B------:R-:W-:Y:S01]  /*13b10*/  F2FP.BF16.PACK_AB R43, R57, R56 ;  /* 0x00000038392b723e */ /* 0x000fe200000010ff */
        /* <DEDUP_REMOVED lines=16> */
[C---:B------:R-:W-:Y:S01]  /*13c20*/  FMUL.FTZ R86, R0.reuse, R86 ;  /* 0x0000005600567220 */ /* 0x040fe20000410000 */
[----:B------:R-:W2:Y:S01]  /*13c30*/  S2R R65, SR_CTAID.X ;  /* 0x0000000000417919 */ /* 0x000ea20000002500 */
[----:B------:R-:W-:Y:S01]  /*13c40*/  FMUL.FTZ R28, R0, R87 ;  /* 0x00000057001c7220 */ /* 0x000fe20000410000 */
[----:B------:R-:W-:Y:S01]  /*13c50*/  F2FP.BF16.PACK_AB R30, R30, R82 ;  /* 0x000000521e1e723e */ /* 0x000fe200000010ff */
[C---:B------:R-:W-:Y:S01]  /*13c60*/  FMUL.FTZ R90, R0.reuse, R90 ;  /* 0x0000005a005a7220 */ /* 0x040fe20000410000 */
[----:B------:R-:W3:Y:S01]  /*13c70*/  S2R R64, SR_CTAID.Z ;  /* 0x0000000000407919 */ /* 0x000ee20000002700 */
        /* <DEDUP_REMOVED lines=18> */
[C---:B------:R-:W-:Y:S02]  /*13da0*/  FMUL.FTZ R49, R0.reuse, R135 ;  /* 0x0000008700317220 */ /* 0x040fe40000410000 */
[----:B------:R-:W-:-:S02]  /*13db0*/  FMUL.FTZ R110, R0, R110 ;  /* 0x0000006e006e7220 */ /* 0x000fc40000410000 */
[C---:B------:R-:W-:Y:S01]  /*13dc0*/  FMUL.FTZ R53, R0.reuse, R111 ;  /* 0x0000006f00357220 */ /* 0x040fe20000410000 */
[----:B------:R-:W-:Y:S01]  /*13dd0*/  F2FP.BF16.PACK_AB R49, R49, R134 ;  /* 0x000000863131723e */ /* 0x000fe200000010ff */
[C---:B------:R-:W-:Y:S02]  /*13de0*/  FMUL.FTZ R114, R0.reuse, R114 ;  /* 0x0000007200727220 */ /* 0x040fe40000410000 */
[----:B------:R-:W-:Y:S01]  /*13df0*/  FMUL.FTZ R51, R0, R115 ;  /* 0x0000007300337220 */ /* 0x000fe20000410000 */
[----:B------:R-:W-:Y:S02]  /*13e00*/  SHF.L.U32 R0, R16, 0x6, RZ ;  /* 0x0000000610007819 */ /* 0x000fe400000006ff */
[----:B------:R-:W-:Y:S02]  /*13e10*/  F2FP.BF16.PACK_AB R16, R131, R130 ;  /* 0x000000828310723e */ /* 0x000fe400000010ff */
[----:B------:R-:W-:Y:S02]  /*13e20*/  LOP3.LUT R0, R0, 0x1c0, RZ, 0xc0, !PT ;  /* 0x000001c000007812 */ /* 0x000fe400078ec0ff */
[----:B------:R-:W-:-:S02]  /*13e30*/  F2FP.BF16.PACK_AB R53, R53, R110 ;  /* 0x0000006e3535723e */ /* 0x000fc400000010ff */
[----:B------:R-:W-:Y:S02]  /*13e40*/  LEA.HI R0, R0, R0, RZ, 0x1d ;  /* 0x0000000000007211 */ /* 0x000fe400078fe8ff */
[----:B------:R-:W-:Y:S02]  /*13e50*/  F2FP.BF16.PACK_AB R51, R51, R114 ;  /* 0x000000723333723e */ /* 0x000fe400000010ff */
[----:B------:R-:W-:-:S04]  /*13e60*/  LEA R0, R139, R0, 0x1 ;  /* 0x000000008b007211 */ /* 0x000fc800078e08ff */
[----:B------:R-:W-:-:S04]  /*13e70*/  SHF.L.U32 R0, R0, 0x1, RZ ;  /* 0x0000000100007819 */ /* 0x000fc800000006ff */
[C---:B------:R-:W-:Y:S01]  /*13e80*/  IADD3 R2, R0.reuse, -0x10, RZ ;  /* 0xfffffff000027810 */ /* 0x040fe20007ffe0ff */
[----:B------:R4:W-:Y:S01]  /*13e90*/  STS [R0+0x400], R4 ;  /* 0x0004000400007388 */ /* 0x0009e20000000800 */
[----:B------:R-:W-:-:S03]  /*13ea0*/  @P5 IADD3 R2, R0, 0x10, RZ ;  /* 0x0000001000025810 */ /* 0x000fc60007ffe0ff */
[----:B------:R1:W-:Y:S04]  /*13eb0*/  STS [R0], R5 ;  /* 0x0000000500007388 */ /* 0x0003e80000000800 */
[----:B------:R2:W-:Y:S04]  /*13ec0*/  STS [R2], R6 ;  /* 0x0000000602007388 */ /* 0x0005e80000000800 */
[----:B------:R3:W-:Y:S01]  /*13ed0*/  STS [R2+0x400], R8 ;  /* 0x0004000802007388 */ /* 0x0007e20000000800 */
[----:B----4-:R-:W-:Y:S02]  /*13ee0*/  IADD3 R4, R0, R9, RZ ;  /* 0x0000000900047210 */ /* 0x010fe40007ffe0ff */
[----:B------:R-:W-:-:S02]  /*13ef0*/  IADD3 R9, R9, R2, RZ ;  /* 0x0000000209097210 */ /* 0x000fc40007ffe0ff */
[-C--:B-1----:R-:W-:Y:S01]  /*13f00*/  IADD3 R5, R4, R7.reuse, RZ ;  /* 0x0000000704057210 */ /* 0x082fe20007ffe0ff */
[----:B------:R-:W-:Y:S01]  /*13f10*/  STS [R4], R14 ;  /* 0x0000000e04007388 */ /* 0x000fe20000000800 */
[----:B--2---:R-:W-:-:S03]  /*13f20*/  IADD3 R6, R0, R7, RZ ;  /* 0x0000000700067210 */ /* 0x004fc60007ffe0ff */
[----:B------:R-:W-:Y:S01]  /*13f30*/  STS [R4+0x400], R13 ;  /* 0x0004000d04007388 */ /* 0x000fe20000000800 */
[----:B---3--:R-:W-:-:S03]  /*13f40*/  IADD3 R8, R7, R2, RZ ;  /* 0x0000000207087210 */ /* 0x008fc60007ffe0ff */
[----:B------:R1:W-:Y:S01]  /*13f50*/  STS [R9], R12 ;  /* 0x0000000c09007388 */ /* 0x0003e20000000800 */
[----:B------:R-:W-:-:S03]  /*13f60*/  IADD3 R7, R9, R7, RZ ;  /* 0x0000000709077210 */ /* 0x000fc60007ffe0ff */
[----:B------:R2:W-:Y:S04]  /*13f70*/  STS [R9+0x400], R11 ;  /* 0x0004000b09007388 */ /* 0x0005e80000000800 */
[----:B------:R3:W-:Y:S04]  /*13f80*/  STS [R6], R10 ;  /* 0x0000000a06007388 */ /* 0x0007e80000000800 */
[----:B------:R-:W-:Y:S04]  /*13f90*/  STS [R6+0x400], R15 ;  /* 0x0004000f06007388 */ /* 0x000fe80000000800 */
[----:B------:R-:W-:Y:S04]  /*13fa0*/  STS [R8], R47 ;  /* 0x0000002f08007388 */ /* 0x000fe80000000800 */
[----:B------:R-:W-:Y:S04]  /*13fb0*/  STS [R8+0x400], R46 ;  /* 0x0004002e08007388 */ /* 0x000fe80000000800 */
[----:B------:R-:W-:Y:S01]  /*13fc0*/  STS [R5], R45 ;  /* 0x0000002d05007388 */ /* 0x000fe20000000800 */
[----:B-1----:R-:W-:Y:S03]  /*13fd0*/  @P4 MUFU.LG2 R12, R117 ;  /* 0x00000075000c4308 */ /* 0x002fe60000000c00 */
[----:B------:R-:W-:Y:S01]  /*13fe0*/  STS [R5+0x400], R44 ;  /* 0x0004002c05007388 */ /* 0x000fe20000000800 */
[----:B--2---:R-:W1:Y:S03]  /*13ff0*/  LDC.U8 R11, c[0x0][0x328] ;  /* 0x0000ca00ff0b7b82 */ /* 0x004e660000000000 */
[----:B------:R-:W-:Y:S04]  /*14000*/  STS [R7], R43 ;  /* 0x0000002b07007388 */ /* 0x000fe80000000800 */
[----:B------:R-:W-:Y:S01]  /*14010*/  STS [R7+0x400], R42 ;  /* 0x0004002a07007388 */ /* 0x000fe20000000800 */
[----:B---3--:R-:W2:Y:S03]  /*14020*/  LDC.U8 R10, c[0x0][0x329] ;  /* 0x0000ca40ff0a7b82 */ /* 0x008ea60000000000 */
[----:B------:R-:W-:Y:S04]  /*14030*/  STS [R0+0x2000], R41 ;  /* 0x0020002900007388 */ /* 0x000fe80000000800 */
[----:B------:R-:W-:Y:S04]  /*14040*/  STS [R0+0x2400], R40 ;  /* 0x0024002800007388 */ /* 0x000fe80000000800 */
[----:B------:R-:W-:Y:S04]  /*14050*/  STS [R2+0x2000], R39 ;  /* 0x0020002702007388 */ /* 0x000fe80000000800 */
[----:B------:R-:W-:Y:S01]  /*14060*/  STS [R2+0x2400], R38 ;  /* 0x0024002602007388 */ /* 0x000fe20000000800 */
[----:B-1----:R-:W-:-:S03]  /*14070*/  ISETP.NE.AND P5, PT, R11, RZ, PT ;  /* 0x000000ff0b00720c */ /* 0x002fc60003fa5270 */
[----:B------:R-:W-:Y:S04]  /*14080*/  STS [R4+0x2000], R37 ;  /* 0x0020002504007388 */ /* 0x000fe80000000800 */
[----:B------:R-:W-:Y:S01]  /*14090*/  STS [R4+0x2400], R36 ;  /* 0x0024002404007388 */ /* 0x000fe20000000800 */
[C---:B--2---:R-:W-:Y:S02]  /*140a0*/  ISETP.NE.AND P2, PT, R10.reuse, RZ, PT ;  /* 0x000000ff0a00720c */ /* 0x044fe40003f45270 */
[----:B------:R-:W-:Y:S01]  /*140b0*/  ISETP.NE.OR P1, PT, R10, RZ, !P5 ;  /* 0x000000ff0a00720c */ /* 0x000fe20006f25670 */
        /* <DEDUP_REMOVED lines=15> */
[----:B------:R-:W-:Y:S04]  /*141b0*/  STS [R4+0x4400], R20 ;  /* 0x0044001404007388 */ /* 0x000fe80000000800 */
[----:B------:R-:W-:Y:S04]  /*141c0*/  STS [R9+0x4000], R19 ;  /* 0x0040001309007388 */ /* 0x000fe80000000800 */
[----:B------:R-:W-:Y:S01]  /*141d0*/  STS [R9+0x4400], R18 ;  /* 0x0044001209007388 */ /* 0x000fe20000000800 */
[----:B-1----:R-:W-:-:S03]  /*141e0*/  @!P2 MOV R0, c[0x0][0x214] ;  /* 0x000085000000aa02 */ /* 0x002fc60000000f00 */
[----:B------:R-:W-:Y:S04]  /*141f0*/  STS [R6+0x4000], R17 ;  /* 0x0040001106007388 */ /* 0x000fe80000000800 */
[----:B------:R-:W-:Y:S01]  /*14200*/  STS [R6+0x4400], R16 ;  /* 0x0044001006007388 */ /* 0x000fe20000000800 */
[----:B--2---:R-:W-:-:S03]  /*14210*/  @P2 MOV R2, c[0x0][0x210] ;  /* 0x0000840000022a02 */ /* 0x004fc60000000f00 */
[----:B------:R-:W-:Y:S02]  /*14220*/  STS [R8+0x4000], R50 ;  /* 0x0040003208007388 */ /* 0x000fe40000000800 */
[----:B------:R-:W-:Y:S01]  /*14230*/  @P2 IMAD R2, R2, c[0x0][0x214], RZ ;  /* 0x0000850002022a24 */ /* 0x000fe200078e02ff */
[----:B------:R-:W-:Y:S01]  /*14240*/  @!P2 SEL R2, R0, c[0x0][0x234], !P5 ;  /* 0x00008d000002aa07 */ /* 0x000fe20006800000 */
[----:B------:R1:W-:Y:S04]  /*14250*/  STS [R8+0x4400], R49 ;  /* 0x0044003108007388 */ /* 0x0003e80000000800 */
[----:B------:R-:W-:Y:S04]  /*14260*/  STS [R5+0x4000], R48 ;  /* 0x0040003005007388 */ /* 0x000fe80000000800 */
[----:B------:R2:W-:Y:S04]  /*14270*/  STS [R5+0x4400], R53 ;  /* 0x0044003505007388 */ /* 0x0005e80000000800 */
[----:B------:R-:W-:Y:S04]  /*14280*/  STS [R7+0x4000], R52 ;  /* 0x0040003407007388 */ /* 0x000fe80000000800 */
[----:B------:R3:W-:Y:S04]  /*14290*/  STS [R7+0x4400], R51 ;  /* 0x0044003307007388 */ /* 0x0007e80000000800 */
[----:B------:R-:W-:Y:S06]  /*142a0*/  BAR.SYNC.DEFER_BLOCKING 0x0 ;  /* 0x0000000000007b1d */ /* 0x000fec0000010000 */
[----:B------:R-:W4:Y:S01]  /*142b0*/  S2R R14, SR_CTAID.Y ;  /* 0x00000000000e7919 */ /* 0x000f220000002600 */
[----:B-1----:R-:W-:Y:S01]  /*142c0*/  LOP3.LUT R8, R140, 0xffffffe0, RZ, 0xc0, !PT ;  /* 0xffffffe08c087812 */ /* 0x002fe200078ec0ff */
[----:B------:R-:W1:Y:S01]  /*142d0*/  @P3 MUFU.LG2 R10, R118 ;  /* 0x00000076000a3308 */ /* 0x000e620000000c00 */
[----:B------:R-:W-:Y:S01]  /*142e0*/  @P2 MOV R6, c[0x0][0x210] ;  /* 0x0000840000062a02 */ /* 0x000fe20000000f00 */
[----:B--2---:R-:W-:Y:S01]  /*142f0*/  CS2R R4, SRZ ;  /* 0x0000000000047805 */ /* 0x004fe2000001ff00 */
[----:B---3--:R-:W-:Y:S01]  /*14300*/  @P2 MOV R7, 0x1 ;  /* 0x0000000100072802 */ /* 0x008fe20000000f00 */
[----:B------:R2:W3:Y:S04]  /*14310*/  LDS.128 R24, [R188] ;  /* 0x00000000bc187984 */ /* 0x0004e80000000c00 */
[----:B------:R2:W1:Y:S04]  /*14320*/  LDS.128 R36, [R188+0x800] ;  /* 0x00080000bc247984 */ /* 0x0004680000000c00 */
[----:B------:R2:W1:Y:S01]  /*14330*/  LDS.128 R48, [R188+0x1000] ;  /* 0x00100000bc307984 */ /* 0x0004620000000c00 */
[----:B----4-:R-:W-:-:S03]  /*14340*/  @!P1 IMAD R0, R14, c[0x0][0x214], RZ ;  /* 0x000085000e009a24 */ /* 0x010fc600078e02ff */
[----:B------:R2:W4:Y:S04]  /*14350*/  LDS.128 R60, [R188+0x1800] ;  /* 0x00180000bc3c7984 */ /* 0x0005280000000c00 */
[----:B------:R2:W1:Y:S04]  /*14360*/  LDS.128 R20, [R188+0x2000] ;  /* 0x00200000bc147984 */ /* 0x0004680000000c00 */
[----:B------:R2:W1:Y:S04]  /*14370*/  LDS.128 R32, [R188+0x2800] ;  /* 0x00280000bc207984 */ /* 0x0004680000000c00 */
[----:B------:R2:W1:Y:S04]  /*14380*/  LDS.128 R44, [R188+0x3000] ;  /* 0x00300000bc2c7984 */ /* 0x0004680000000c00 */
[----:B------:R2:W1:Y:S04]  /*14390*/  LDS.128 R56, [R188+0x3800] ;  /* 0x00380000bc387984 */ /* 0x0004680000000c00 */
[----:B------:R2:W1:Y:S04]  /*143a0*/  LDS.128 R16, [R188+0x4000] ;  /* 0x00400000bc107984 */ /* 0x0004680000000c00 */
[----:B------:R2:W2:Y:S04]  /*143b0*/  LDS.128 R28, [R188+0x4800] ;  /* 0x00480000bc1c7984 */ /* 0x0004a80000000c00 */
[----:B------:R1:W2:Y:S04]  /*143c0*/  LDS.128 R40, [R188+0x5000] ;  /* 0x00500000bc287984 */ /* 0x0002a80000000c00 */
[----:B------:R1:W2:Y:S01]  /*143d0*/  LDS.128 R52, [R188+0x5800] ;  /* 0x00580000bc347984 */ /* 0x0002a20000000c00 */
[----:B------:R-:W-:Y:S01]  /*143e0*/  @!P2 IMAD R7, R2, c[0x0][0x1c0], RZ ;  /* 0x000070000207aa24 */ /* 0x000fe200078e02ff */
[----:B------:R-:W-:-:S02]  /*143f0*/  @!P1 SEL R0, R0, R143, !P0 ;  /* 0x0000008f00009207 */ /* 0x000fc40004000000 */
[----:B------:R-:W-:Y:S01]  /*14400*/  IADD3 R8, R141, -R8, RZ ;  /* 0x800000088d087210 */ /* 0x000fe20007ffe0ff */
[----:B------:R-:W-:Y:S01]  /*14410*/  IMAD R7, R14, R7, RZ ;  /* 0x000000070e077224 */ /* 0x000fe200078e02ff */
[----:B------:R-:W-:Y:S02]  /*14420*/  @!P2 MOV R6, 0x1 ;  /* 0x000000010006a802 */ /* 0x000fe40000000f00 */
[----:B------:R-:W-:Y:S02]  /*14430*/  @!P0 SHF.R.S32.HI R9, RZ, 0x1f, R14 ;  /* 0x0000001fff098819 */ /* 0x000fe4000001140e */
[----:B------:R-:W-:Y:S02]  /*14440*/  @!P1 SHF.R.S32.HI R5, RZ, 0x1f, R0 ;  /* 0x0000001fff059819 */ /* 0x000fe40000011400 */
[----:B------:R-:W-:Y:S02]  /*14450*/  LOP3.LUT P5, RZ, R8, 0x3, RZ, 0xc0, !PT ;  /* 0x0000000308ff7812 */ /* 0x000fe400078ac0ff */
[----:B------:R-:W-:-:S02]  /*14460*/  SEL R7, R7, RZ, P1 ;  /* 0x000000ff07077207 */ /* 0x000fc40000800000 */
[----:B------:R-:W-:Y:S01]  /*14470*/  @!P1 MOV R4, R0 ;  /* 0x0000000000049202 */ /* 0x000fe20000000f00 */
[----:B------:R-:W-:Y:S02]  /*14480*/  IMAD R0, R65, R6, RZ ;  /* 0x0000000641007224 */ /* 0x000fe400078e02ff */
[----:B------:R-:W-:Y:S02]  /*14490*/  @!P0 IMAD R9, R9, c[0x0][0x1e0], RZ ;  /* 0x0000780009098a24 */ /* 0x000fe400078e02ff */
[----:B------:R-:W-:Y:S01]  /*144a0*/  IMAD R2, R64, R2, R7 ;  /* 0x0000000240027224 */ /* 0x000fe200078e0207 */
[----:B------:R-:W-:Y:S01]  /*144b0*/  SHF.L.U32 R0, R0, 0x6, RZ ;  /* 0x0000000600007819 */ /* 0x000fe200000006ff */
[C---:B------:R-:W-:Y:S02]  /*144c0*/  @!P0 IMAD R13, R14.reuse, c[0x0][0x1e4], R9 ;  /* 0x000079000e0d8a24 */ /* 0x040fe400078e0209 */
[----:B------:R-:W-:Y:S01]  /*144d0*/  @!P0 IMAD.WIDE.U32 R14, R14, c[0x0][0x1e0], RZ ;  /* 0x000078000e0e8a25 */ /* 0x000fe200078e00ff */
[----:B------:R-:W-:Y:S01]  /*144e0*/  IADD3 R4, P2, P1, R0, R4, R2 ;  /* 0x0000000400047210 */ /* 0x000fe2000795e002 */
[----:B------:R-:W-:Y:S01]  /*144f0*/  BSSY B0, `(.L_x_607) ;  /* 0x000001e000007945 */ /* 0x000fe20003800000 */
[----:B------:R-:W-:Y:S01]  /*14500*/  SHF.R.S32.HI R0, RZ, 0x1f, R0 ;  /* 0x0000001fff007819 */ /* 0x000fe20000011400 */
[----:B-1----:R-:W-:Y:S01]  /*14510*/  @P3 FMUL.FTZ R7, R10, 0.69314718246459960938 ;  /* 0x3f3172180a073820 */ /* 0x002fe20000410000 */
[----:B------:R-:W-:Y:S01]  /*14520*/  SHF.R.S32.HI R2, RZ, 0x1f, R2 ;  /* 0x0000001fff027819 */ /* 0x000fe20000011402 */
[----:B------:R-:W-:Y:S01]  /*14530*/  @P4 FMUL.FTZ R8, R12, 0.69314718246459960938 ;  /* 0x3f3172180c084820 */ /* 0x000fe20000410000 */
[----:B------:R-:W-:Y:S01]  /*14540*/  MOV R11, 0x7f800000 ;  /* 0x7f800000000b7802 */ /* 0x000fe20000000f00 */
[----:B------:R-:W-:Y:S01]  /*14550*/  @P3 FFMA.FTZ R11, R3, c[0x0][0x238], R7 ;  /* 0x00008e00030b3a23 */ /* 0x000fe20000010007 */
[----:B------:R-:W-:Y:S01]  /*14560*/  MOV R9, 0x7f800000 ;  /* 0x7f80000000097802 */ /* 0x000fe20000000f00 */
[----:B------:R-:W-:Y:S01]  /*14570*/  @P4 FFMA.FTZ R9, R116, c[0x0][0x238], R8 ;  /* 0x00008e0074094a23 */ /* 0x000fe20000010008 */
[----:B------:R-:W-:-:S02]  /*14580*/  @!P0 MOV R137, R14 ;  /* 0x0000000e00898202 */ /* 0x000fc40000000f00 */
[----:B------:R-:W-:Y:S02]  /*14590*/  @!P0 IADD3 R138, R15, R13, RZ ;  /* 0x0000000d0f8a8210 */ /* 0x000fe40007ffe0ff */
[----:B------:R-:W-:Y:S01]  /*145a0*/  IADD3.X R3, R0, R5, R2, P2, P1 ;  /* 0x0000000500037210 */ /* 0x000fe200017e2402 */
[----:B------:R-:W-:Y:S05]  /*145b0*/  @P5 BRA `(.L_x_608) ;  /* 0x0000011000005947 */ /* 0x000fea0003800000 */
[----:B--234-:R-:W2:Y:S01]  /*145c0*/  LDL.LU R66, [R1+0xa4] ;  /* 0x0000a40001427983 */ /* 0x01cea20000300800 */
[----:B------:R-:W-:Y:S01]  /*145d0*/  IMAD R2, R65, -0x40, R68 ;  /* 0xffffffc041027824 */ /* 0x000fe200078e0244 */
[----:B--2---:R-:W-:-:S04]  /*145e0*/  IADD3 R0, R66, 0x8, RZ ;  /* 0x0000000842007810 */ /* 0x004fc80007ffe0ff */
        /* <DEDUP_REMOVED lines=14> */
.L_x_608:
[----:B--234-:R-:W-:Y:S05]  /*146d0*/  BSYNC B0 ;  /* 0x0000000000007941 */ /* 0x01cfea0003800000 */
.L_x_607:
[----:B------:R-:W2:Y:S04]  /*146e0*/  LDL.64 R66, [R1+0x38] ;  /* 0x0000380001427983 */ /* 0x000ea80000100a00 */
[----:B------:R3:W5:Y:S04]  /*146f0*/  LDL R15, [R1+0x48] ;  /* 0x00004800010f7983 */ /* 0x0007680000100800 */
[----:B------:R3:W5:Y:S01]  /*14700*/  LDL R14, [R1+0x4c] ;  /* 0x00004c00010e7983 */ /* 0x0007620000100800 */
[----:B------:R-:W-:Y:S01]  /*14710*/  LEA.HI R13, R142, R141, RZ, 0x3 ;  /* 0x0000008d8e0d7211 */ /* 0x000fe200078f18ff */
[----:B------:R-:W-:Y:S01]  /*14720*/  IMAD R12, R65, -0x40, R68 ;  /* 0xffffffc0410c7824 */ /* 0x000fe200078e0244 */
[----:B-1----:R-:W-:Y:S01]  /*14730*/  SHF.R.S32.HI R3, RZ, 0x1f, R64 ;  /* 0x0000001fff037819 */ /* 0x002fe20000011440 */
[----:B------:R-:W1:Y:S01]  /*14740*/  S2R R6, SR_TID.X ;  /* 0x0000000000067919 */ /* 0x000e620000002100 */
[----:B------:R-:W-:Y:S03]  /*14750*/  BSSY B0, `(.L_x_609) ;  /* 0x000001e000007945 */ /* 0x000fe60003800000 */
[----:B------:R-:W4:Y:S01]  /*14760*/  S2R R7, SR_CTAID.X ;  /* 0x0000000000077919 */ /* 0x000f220000002500 */
[----:B------:R-:W-:Y:S01]  /*14770*/  IMAD R3, R3, c[0x0][0x1f0], RZ ;  /* 0x00007c0003037a24 */ /* 0x000fe200078e02ff */
[----:B-1----:R-:W-:-:S04]  /*14780*/  SHF.R.S32.HI R2, RZ, 0x1f, R6 ;  /* 0x0000001fff027819 */ /* 0x002fc80000011406 */
[----:B------:R-:W-:-:S04]  /*14790*/  LEA.HI R2, R2, R6, RZ, 0x3 ;  /* 0x0000000602027211 */ /* 0x000fc800078f18ff */
[----:B------:R-:W-:Y:S02]  /*147a0*/  SHF.R.S32.HI R2, RZ, 0x3, R2 ;  /* 0x00000003ff027819 */ /* 0x000fe40000011402 */
[----:B--2---:R-:W-:Y:S02]  /*147b0*/  IADD3 R4, P0, R66, R137, RZ ;  /* 0x0000008942047210 */ /* 0x004fe40007f1e0ff */
[----:B------:R-:W-:-:S05]  /*147c0*/  SHF.R.S32.HI R0, RZ, 0x1f, R66 ;  /* 0x0000001fff007819 */ /* 0x000fca0000011442 */
[----:B------:R-:W-:Y:S01]  /*147d0*/  IMAD.X R5, R0, 0x1, R138, P0 ;  /* 0x0000000100057824 */ /* 0x000fe200000e068a */
[----:B------:R-:W-:-:S03]  /*147e0*/  SHF.R.S32.HI R0, RZ, 0x3, R13 ;  /* 0x00000003ff007819 */ /* 0x000fc6000001140d */
[----:B------:R-:W-:Y:S01]  /*147f0*/  IMAD.WIDE.U32 R10, R64, c[0x0][0x1f0], R4 ;  /* 0x00007c00400a7a25 */ /* 0x000fe200078e0004 */
[----:B------:R-:W-:-:S03]  /*14800*/  ISETP.GE.AND P0, PT, R0, R12, PT ;  /* 0x0000000c0000720c */ /* 0x000fc60003f06270 */
[----:B------:R-:W-:Y:S01]  /*14810*/  IMAD R0, R64, c[0x0][0x1f4], R3 ;  /* 0x00007d0040007a24 */ /* 0x000fe200078e0203 */
[----:B------:R-:W-:-:S03]  /*14820*/  SHF.R.S32.HI R3, RZ, 0x1f, R2 ;  /* 0x0000001fff037819 */ /* 0x000fc60000011402 */
[----:B------:R-:W-:Y:S02]  /*14830*/  IMAD.IADD R9, R11, 0x1, R0 ;  /* 0x000000010b097824 */ /* 0x000fe400078e0200 */
[----:B----4-:R-:W-:-:S04]  /*14840*/  IMAD.WIDE R2, R7, 0x40, R2 ;  /* 0x0000004007027825 */ /* 0x010fc800078e0202 */
[----:B------:R-:W-:Y:S05]  /*14850*/  @P0 BRA `(.L_x_610) ;  /* 0x000000d000000947 */ /* 0x000fea0003800000 */
[----:B---3--:R-:W-:Y:S01]  /*14860*/  IMAD R0, R3, c[0x0][0x1e8], RZ ;  /* 0x00007a0003007a24 */ /* 0x008fe200078e02ff */
[----:B------:R-:W-:Y:S01]  /*14870*/  ISETP.GE.AND P3, PT, R66, c[0x0][0x220], PT ;  /* 0x0000880042007a0c */ /* 0x000fe20003f66270 */
[----:B------:R-:W-:Y:S01]  /*14880*/  IMAD.MOV.U32 R8, RZ, RZ, R10 ;  /* 0x000000ffff087224 */ /* 0x000fe200078e000a */
[----:B-----5:R-:W-:Y:S01]  /*14890*/  ISETP.GE.AND P2, PT, R15, c[0x0][0x220], PT ;  /* 0x000088000f007a0c */ /* 0x020fe20003f46270 */
[----:B------:R-:W-:Y:S01]  /*148a0*/  IMAD R0, R2, c[0x0][0x1ec], R0 ;  /* 0x00007b0002007a24 */ /* 0x000fe200078e0200 */
        /* <DEDUP_REMOVED lines=8> */
.L_x_610:
[----:B---3--:R-:W-:Y:S05]  /*14930*/  BSYNC B0 ;  /* 0x0000000000007941 */ /* 0x008fea0003800000 */
.L_x_609:
        /* <DEDUP_REMOVED lines=20> */
.L_x_612:
[----:B------:R-:W-:Y:S05]  /*14a80*/  BSYNC B0 ;  /* 0x0000000000007941 */ /* 0x000fea0003800000 */
.L_x_611:
        /* <DEDUP_REMOVED lines=20> */
.L_x_614:
[----:B------:R-:W-:Y:S05]  /*14bd0*/  BSYNC B0 ;  /* 0x0000000000007941 */ /* 0x000fea0003800000 */
.L_x_613:
[----:B------:R-:W-:-:S04]  /*14be0*/  LEA.HI.SX32 R0, R13, 0x30, 0x1d ;  /* 0x000000300d007811 */ /* 0x000fc800078feaff */
[----:B------:R-:W-:-:S13]  /*14bf0*/  ISETP.GE.AND P0, PT, R0, R12, PT ;  /* 0x0000000c0000720c */ /* 0x000fda0003f06270 */
        /* <DEDUP_REMOVED lines=19> */
.L_x_568:
[----:B------:R-:W2:Y:S04]  /*14d30*/  LDL.LU R9, [R1+0x58] ;  /* 0x0000580001097983 */ /* 0x000ea80000300800 */
[----:B------:R-:W3:Y:S01]  /*14d40*/  LDL.LU R12, [R1+0x88] ;  /* 0x00008800010c7983 */ /* 0x000ee20000300800 */
[----:B------:R-:W4:Y:S01]  /*14d50*/  LDC.U8 R3, c[0x0][0x329] ;  /* 0x0000ca40ff037b82 */ /* 0x000f220000000000 */
[----:B------:R-:W-:Y:S01]  /*14d60*/  LEA.HI R10, R13, R30, RZ, 0x3 ;  /* 0x0000001e0d0a7211 */ /* 0x000fe200078f18ff */
[----:B------:R-:W-:Y:S03]  /*14d70*/  BSSY B0, `(.L_x_615) ;  /* 0x0000045000007945 */ /* 0x000fe60003800000 */
[----:B------:R-:W-:-:S02]  /*14d80*/  LOP3.LUT R8, R10, 0xfffffff8, RZ, 0xc0, !PT ;  /* 0xfffffff80a087812 */ /* 0x000fc400078ec0ff */
[----:B------:R-:W-:Y:S01]  /*14d90*/  SHF.R.S32.HI R10, RZ, 0x3, R10 ;  /* 0x00000003ff0a7819 */ /* 0x000fe2000001140a */
[----:B------:R-:W5:Y:S02]  /*14da0*/  LDC.U8 R2, c[0x0][0x328] ;  /* 0x0000ca00ff027b82 */ /* 0x000f640000000000 */
[----:B------:R-:W-:Y:S01]  /*14db0*/  IMAD.IADD R20, R30, 0x1, -R8 ;  /* 0x000000011e147824 */ /* 0x000fe200078e0a08 */
[----:B------:R-:W-:-:S03]  /*14dc0*/  SHF.R.S32.HI R11, RZ, 0x1f, R10 ;  /* 0x0000001fff0b7819 */ /* 0x000fc6000001140a */
[----:B------:R-:W-:-:S05]  /*14dd0*/  IMAD.SHL.U32 R14, R20, 0x8, RZ ;  /* 0x00000008140e7824 */ /* 0x000fca00078e00ff */
[C---:B------:R-:W-:Y:S02]  /*14de0*/  IADD3 R24, R14.reuse, 0x40, RZ ;  /* 0x000000400e187810 */ /* 0x040fe40007ffe0ff */
[----:B------:R-:W-:Y:S02]  /*14df0*/  IADD3 R23, R14, 0x80, RZ ;  /* 0x000000800e177810 */ /* 0x000fe40007ffe0ff */
[----:B----4-:R-:W-:Y:S02]  /*14e00*/  ISETP.NE.AND P1, PT, R3, RZ, PT ;  /* 0x000000ff0300720c */ /* 0x010fe40003f25270 */
[----:B-----5:R-:W-:-:S04]  /*14e10*/  ISETP.NE.AND P3, PT, R2, RZ, PT ;  /* 0x000000ff0200720c */ /* 0x020fc80003f65270 */
[----:B------:R-:W-:-:S07]  /*14e20*/  ISETP.EQ.AND P3, PT, R3, RZ, P3 ;  /* 0x000000ff0300720c */ /* 0x000fce0001f62270 */
[----:B------:R-:W-:Y:S01]  /*14e30*/  @P1 IMAD.MOV.U32 R0, RZ, RZ, c[0x0][0x210] ;  /* 0x00008400ff001624 */ /* 0x000fe200078e00ff */
[----:B------:R-:W-:Y:S01]  /*14e40*/  @!P1 ISETP.NE.AND P0, PT, R2, RZ, PT ;  /* 0x000000ff0200920c */ /* 0x000fe20003f05270 */
[----:B------:R-:W-:Y:S02]  /*14e50*/  @!P1 IMAD.MOV.U32 R2, RZ, RZ, c[0x0][0x214] ;  /* 0x00008500ff029624 */ /* 0x000fe400078e00ff */
[----:B------:R-:W-:Y:S02]  /*14e60*/  @P1 IMAD R0, R0, c[0x0][0x214], RZ ;  /* 0x0000850000001a24 */ /* 0x000fe400078e02ff */
[----:B------:R-:W-:Y:S01]  /*14e70*/  @P1 IMAD.MOV.U32 R4, RZ, RZ, 0x1 ;  /* 0x00000001ff041424 */ /* 0x000fe200078e00ff */
[----:B------:R-:W-:Y:S01]  /*14e80*/  @!P1 SEL R0, R2, c[0x0][0x234], !P0 ;  /* 0x00008d0002009a07 */ /* 0x000fe20004000000 */
[----:B------:R-:W-:Y:S02]  /*14e90*/  @P1 IMAD.MOV.U32 R19, RZ, RZ, c[0x0][0x210] ;  /* 0x00008400ff131624 */ /* 0x000fe400078e00ff */
[----:B------:R-:W-:-:S02]  /*14ea0*/  @!P1 IMAD.MOV.U32 R19, RZ, RZ, 0x1 ;  /* 0x00000001ff139424 */ /* 0x000fc400078e00ff */
[----:B------:R-:W-:Y:S01]  /*14eb0*/  @!P1 IMAD R4, R0, c[0x0][0x1c0], RZ ;  /* 0x0000700000049a24 */ /* 0x000fe200078e02ff */
[C---:B--2---:R-:W-:Y:S02]  /*14ec0*/  ISETP.NE.AND P2, PT, R9.reuse, -0x1, PT ;  /* 0xffffffff0900780c */ /* 0x044fe40003f45270 */
[----:B------:R-:W-:Y:S02]  /*14ed0*/  ISETP.NE.OR P0, PT, R9, -0x1, !P3 ;  /* 0xffffffff0900780c */ /* 0x000fe40005f05670 */
[----:B---3--:R-:W-:-:S09]  /*14ee0*/  IADD3 R16, -R33, R12, RZ ;  /* 0x0000000c21107210 */ /* 0x008fd20007ffe1ff */
[----:B------:R-:W-:Y:S01]  /*14ef0*/  @P2 IMAD.WIDE.U32 R2, R9, c[0x0][0x1e8], RZ ;  /* 0x00007a0009022a25 */ /* 0x000fe200078e00ff */
[----:B------:R-:W-:-:S03]  /*14f00*/  @!P2 SHF.R.S32.HI R5, RZ, 0x1f, R31 ;  /* 0x0000001fff05a819 */ /* 0x000fc6000001141f */
[----:B------:R-:W-:Y:S02]  /*14f10*/  @P2 IMAD R7, R9, c[0x0][0x1ec], R3 ;  /* 0x00007b0009072a24 */ /* 0x000fe400078e0203 */
[----:B------:R-:W-:Y:S02]  /*14f20*/  @!P2 IMAD R6, R5, c[0x0][0x1e0], RZ ;  /* 0x000078000506aa24 */ /* 0x000fe400078e02ff */
[C---:B------:R-:W-:Y:S02]  /*14f30*/  IMAD R3, R31.reuse, R4, RZ ;  /* 0x000000041f037224 */ /* 0x040fe400078e02ff */
[----:B------:R-:W-:-:S03]  /*14f40*/  @!P2 IMAD.WIDE.U32 R4, R31, c[0x0][0x1e0], RZ ;  /* 0x000078001f04aa25 */ /* 0x000fc600078e00ff */
[----:B------:R-:W-:Y:S01]  /*14f50*/  SEL R3, R3, RZ, !P3 ;  /* 0x000000ff03037207 */ /* 0x000fe20005800000 */
[C---:B------:R-:W-:Y:S01]  /*14f60*/  @!P0 IMAD R9, R31.reuse, c[0x0][0x214], RZ ;  /* 0x000085001f098a24 */ /* 0x040fe200078e02ff */
[----:B------:R-:W-:Y:S01]  /*14f70*/  @!P2 MOV R2, R4 ;  /* 0x000000040002a202 */ /* 0x000fe20000000f00 */
[----:B------:R-:W-:-:S03]  /*14f80*/  @!P2 IMAD R6, R31, c[0x0][0x1e4], R6 ;  /* 0x000079001f06aa24 */ /* 0x000fc600078e0206 */
[----:B------:R2:W-:Y:S01]  /*14f90*/  @!P0 STL [R1+0x58], R9 ;  /* 0x0000580901008387 */ /* 0x0005e20000100800 */
[----:B------:R-:W-:Y:S01]  /*14fa0*/  @!P2 IMAD.IADD R7, R5, 0x1, R6 ;  /* 0x000000010507a824 */ /* 0x000fe200078e0206 */
[----:B------:R-:W-:Y:S01]  /*14fb0*/  IADD3 R4, P0, R14, R2, RZ ;  /* 0x000000020e047210 */ /* 0x000fe20007f1e0ff */
[----:B------:R-:W-:Y:S01]  /*14fc0*/  IMAD R6, R22, R0, R3 ;  /* 0x0000000016067224 */ /* 0x000fe200078e0203 */
[----:B------:R-:W-:Y:S01]  /*14fd0*/  SHF.R.S32.HI R0, RZ, 0x1f, R22 ;  /* 0x0000001fff007819 */ /* 0x000fe20000011416 */
[----:B------:R-:W-:Y:S01]  /*14fe0*/  @!P3 CS2R R2, SRZ ;  /* 0x000000000002b805 */ /* 0x000fe2000001ff00 */
[----:B------:R-:W-:Y:S02]  /*14ff0*/  ISETP.GE.AND P2, PT, R10, R16, PT ;  /* 0x000000100a00720c */ /* 0x000fe40003f46270 */
[----:B------:R-:W-:Y:S01]  /*15000*/  @P3 SHF.R.S32.HI R3, RZ, 0x1f, R9 ;  /* 0x0000001fff033819 */ /* 0x000fe20000011409 */
[----:B------:R-:W-:Y:S01]  /*15010*/  IMAD R0, R0, c[0x0][0x1f0], RZ ;  /* 0x00007c0000007a24 */ /* 0x000fe200078e02ff */
[----:B------:R-:W-:-:S02]  /*15020*/  @P3 MOV R2, R9 ;  /* 0x0000000900023202 */ /* 0x000fc40000000f00 */
[----:B------:R-:W-:Y:S01]  /*15030*/  LEA.HI.X.SX32 R5, R14, R7, 0x1, P0 ;  /* 0x000000070e057211 */ /* 0x000fe200000f0eff */
[C---:B------:R-:W-:Y:S02]  /*15040*/  IMAD R8, R22.reuse, c[0x0][0x1f4], R0 ;  /* 0x00007d0016087a24 */ /* 0x040fe400078e0200 */
[----:B------:R-:W-:Y:S02]  /*15050*/  IMAD R0, R33, R19, RZ ;  /* 0x0000001321007224 */ /* 0x000fe400078e02ff */
[----:B------:R-:W-:-:S03]  /*15060*/  IMAD.WIDE.U32 R12, R22, c[0x0][0x1f0], R4 ;  /* 0x00007c00160c7a25 */ /* 0x000fc600078e0004 */
[----:B------:R-:W-:Y:S02]  /*15070*/  SHF.R.S32.HI R4, RZ, 0x1f, R0 ;  /* 0x0000001fff047819 */ /* 0x000fe40000011400 */
[--C-:B------:R-:W-:Y:S02]  /*15080*/  IADD3 R22, P1, P0, R0, R2, R6.reuse ;  /* 0x0000000200167210 */ /* 0x100fe4000783e006 */
[----:B------:R-:W-:Y:S01]  /*15090*/  SHF.R.S32.HI R0, RZ, 0x1f, R6 ;  /* 0x0000001fff007819 */ /* 0x000fe20000011406 */
[----:B--2---:R-:W2:Y:S03]  /*150a0*/  S2R R9, SR_CTAID.X ;  /* 0x0000000000097919 */ /* 0x004ea60000002500 */
[----:B------:R-:W-:Y:S01]  /*150b0*/  IADD3.X R21, R4, R3, R0, P1, P0 ;  /* 0x0000000304157210 */ /* 0x000fe20000fe0400 */
[----:B--2---:R-:W-:-:S04]  /*150c0*/  IMAD.WIDE R6, R9, 0x40, R10 ;  /* 0x0000004009067825 */ /* 0x004fc800078e020a */
        /* <DEDUP_REMOVED lines=15> */
.L_x_616:
[----:B------:R-:W-:Y:S05]  /*151c0*/  BSYNC B0 ;  /* 0x0000000000007941 */ /* 0x000fea0003800000 */
.L_x_615:
[----:B------:R-:W-:Y:S01]  /*151d0*/  IADD3 R18, R10, 0x10, RZ ;  /* 0x000000100a127810 */ /* 0x000fe20007ffe0ff */
[----:B------:R-:W-:Y:S03]  /*151e0*/  BSSY B0, `(.L_x_617) ;  /* 0x0000013000007945 */ /* 0x000fe60003800000 */
[----:B------:R-:W-:-:S13]  /*151f0*/  ISETP.GE.AND P0, PT, R18, R16, PT ;  /* 0x000000101200720c */ /* 0x000fda0003f06270 */
[----:B------:R-:W-:Y:S05]  /*15200*/  @P0 BRA `(.L_x_618) ;  /* 0x0000010000000947 */ /* 0x000fea0003800000 */
[----:B------:R-:W-:Y:S01]  /*15210*/  IADD3 R0, P0, R6, 0x10, RZ ;  /* 0x0000001006007810 */ /* 0x000fe20007f1e0ff */
[----:B------:R-:W-:Y:S01]  /*15220*/  IMAD.MOV.U32 R4, RZ, RZ, R12 ;  /* 0x000000ffff047224 */ /* 0x000fe200078e000c */
[----:B------:R-:W-:Y:S02]  /*15230*/  MOV R5, R9 ;  /* 0x0000000900057202 */ /* 0x000fe40000000f00 */
[----:B------:R-:W-:Y:S01]  /*15240*/  ISETP.GE.AND P2, PT, R14, c[0x0][0x220], PT ;  /* 0x000088000e007a0c */ /* 0x000fe20003f46270 */
[----:B--2---:R-:W-:Y:S01]  /*15250*/  IMAD.X R2, RZ, RZ, R7, P0 ;  /* 0x000000ffff027224 */ /* 0x004fe200000e0607 */
        /* <DEDUP_REMOVED lines=11> */
.L_x_618:
[----:B------:R-:W-:Y:S05]  /*15310*/  BSYNC B0 ;  /* 0x0000000000007941 */ /* 0x000fea0003800000 */
.L_x_617:
        /* <DEDUP_REMOVED lines=20> */
.L_x_620:
[----:B------:R-:W-:Y:S05]  /*15460*/  BSYNC B0 ;  /* 0x0000000000007941 */ /* 0x000fea0003800000 */
.L_x_619:
[----:B------:R-:W-:Y:S01]  /*15470*/  IADD3 R17, R10, 0x30, RZ ;  /* 0x000000300a117810 */ /* 0x000fe20007ffe0ff */
[----:B------:R-:W-:Y:S03]  /*15480*/  BSSY B0, `(.L_x_621) ;  /* 0x0000013000007945 */ /* 0x000fe60003800000 */
[----:B------:R-:W-:-:S13]  /*15490*/  ISETP.GE.AND P0, PT, R17, R16, PT ;  /* 0x000000101100720c */ /* 0x000fda0003f06270 */
[----:B------:R-:W-:Y:S05]  /*154a0*/  @P0 BRA `(.L_x_622) ;  /* 0x0000010000000947 */ /* 0x000fea0003800000 */
[----:B------:R-:W-:Y:S01]  /*154b0*/  IADD3 R0, P0, R6, 0x30, RZ ;  /* 0x0000003006007810 */ /* 0x000fe20007f1e0ff */
[----:B--2---:R-:W-:Y:S01]  /*154c0*/  IMAD.MOV.U32 R2, RZ, RZ, R12 ;  /* 0x000000ffff027224 */ /* 0x004fe200078e000c */
        /* <DEDUP_REMOVED lines=14> */
.L_x_622:
[----:B------:R-:W-:Y:S05]  /*155b0*/  BSYNC B0 ;  /* 0x0000000000007941 */ /* 0x000fea0003800000 */
.L_x_621:
[----:B------:R-:W-:-:S04]  /*155c0*/  ISETP.NE.AND P6, PT, R20, RZ, PT ;  /* 0x000000ff1400720c */ /* 0x000fc80003fc5270 */
[-C--:B------:R-:W-:Y:S02]  /*155d0*/  ISETP.GE.OR P5, PT, R10, R16.reuse, P6 ;  /* 0x000000100a00720c */ /* 0x080fe400037a6670 */
[-C--:B------:R-:W-:Y:S02]  /*155e0*/  ISETP.GE.OR P4, PT, R18, R16.reuse, P6 ;  /* 0x000000101200720c */ /* 0x080fe40003786670 */
[-C--:B------:R-:W-:Y:S02]  /*155f0*/  ISETP.GE.OR P3, PT, R15, R16.reuse, P6 ;  /* 0x000000100f00720c */ /* 0x080fe40003766670 */
[----:B------:R-:W-:-:S07]  /*15600*/  ISETP.GE.OR P6, PT, R17, R16, P6 ;  /* 0x000000101100720c */ /* 0x000fce00037c6670 */
[-C--:B------:R-:W-:Y:S02]  /*15610*/  @!P5 IMAD R0, R10, R19.reuse, RZ ;  /* 0x000000130a00d224 */ /* 0x080fe400078e02ff */
[-C--:B--2---:R-:W-:Y:S02]  /*15620*/  @!P4 IMAD R3, R18, R19.reuse, RZ ;  /* 0x000000131203c224 */ /* 0x084fe400078e02ff */
[----:B------:R-:W-:Y:S01]  /*15630*/  @!P3 IMAD R5, R15, R19, RZ ;  /* 0x000000130f05b224 */ /* 0x000fe200078e02ff */
[CC--:B------:R-:W-:Y:S02]  /*15640*/  @!P5 IADD3 R2, P0, R0.reuse, R22.reuse, RZ ;  /* 0x000000160002d210 */ /* 0x0c0fe40007f1e0ff */
[----:B------:R-:W-:Y:S02]  /*15650*/  @!P4 IADD3 R9, P1, R3, R22, RZ ;  /* 0x000000160309c210 */ /* 0x000fe40007f3e0ff */
[----:B------:R-:W-:Y:S02]  /*15660*/  @!P5 LEA.HI.X.SX32 R0, R0, R21, 0x1, P0 ;  /* 0x000000150000d211 */ /* 0x000fe400000f0eff */
[----:B------:R-:W-:-:S02]  /*15670*/  @!P5 LEA R6, P2, R2, c[0x0][0x200], 0x2 ;  /* 0x000080000206da11 */ /* 0x000fc400078410ff */
[----:B------:R-:W-:Y:S02]  /*15680*/  @!P3 IADD3 R8, P0, R5, R22, RZ ;  /* 0x000000160508b210 */ /* 0x000fe40007f1e0ff */
[-C--:B------:R-:W-:Y:S02]  /*15690*/  @!P4 LEA.HI.X.SX32 R3, R3, R21.reuse, 0x1, P1 ;  /* 0x000000150303c211 */ /* 0x080fe400008f0eff */
[----:B------:R-:W-:Y:S02]  /*156a0*/  @!P5 LEA.HI.X R7, R2, c[0x0][0x204], R0, 0x2, P2 ;  /* 0x000081000207da11 */ /* 0x000fe400010f1400 */
[----:B------:R-:W-:Y:S02]  /*156b0*/  @!P4 LEA R4, P1, R9, c[0x0][0x200], 0x2 ;  /* 0x000080000904ca11 */ /* 0x000fe400078210ff */
[----:B------:R-:W-:Y:S02]  /*156c0*/  @!P3 LEA.HI.X.SX32 R0, R5, R21, 0x1, P0 ;  /* 0x000000150500b211 */ /* 0x000fe400000f0eff */
        /* <DEDUP_REMOVED lines=10> */
[----:B--2---:R-:W-:-:S05]  /*15770*/  IMAD R0, R17, R19, RZ ;  /* 0x0000001311007224 */ /* 0x004fca00078e02ff */
[----:B------:R-:W-:-:S04]  /*15780*/  IADD3 R3, P0, R0, R22, RZ ;  /* 0x0000001600037210 */ /* 0x000fc80007f1e0ff */
[----:B------:R-:W-:Y:S02]  /*15790*/  LEA.HI.X.SX32 R0, R0, R21, 0x1, P0 ;  /* 0x0000001500007211 */ /* 0x000fe400000f0eff */
[----:B------:R-:W-:-:S04]  /*157a0*/  LEA R2, P0, R3, c[0x0][0x200], 0x2 ;  /* 0x0000800003027a11 */ /* 0x000fc800078010ff */
[----:B------:R-:W-:Y:S01]  /*157b0*/  LEA.HI.X R3, R3, c[0x0][0x204], R0, 0x2, P0 ;  /* 0x0000810003037a11 */ /* 0x000fe200000f1400 */
[----:B------:R-:W-:-:S05]  /*157c0*/  IMAD.MOV.U32 R0, RZ, RZ, 0x7f800000 ;  /* 0x7f800000ff007424 */ /* 0x000fca00078e00ff */
[----:B------:R-:W-:Y:S01]  /*157d0*/  STG.E [R2.64], R0 ;  /* 0x0000000002007986 */ /* 0x000fe2000c101908 */
[----:B------:R-:W-:Y:S05]  /*157e0*/  EXIT ;  /* 0x000000000000794d */ /* 0x000fea0003800000 */
.L_x_623:
        /* <DEDUP_REMOVED lines=9> */
.L_x_694:


//--------------------- .text._ZN5flash16flash_fwd_kernelI23Flash_fwd_kernel_traitsILi192ELi64ELi64ELi4ELb0ELb0EN7cutlass10bfloat16_tE19Flash_kernel_traitsILi192ELi64ELi64ELi4ES3_EELb0ELb1ELb0ELb1ELb0ELb0ELb1ELb0EEEvNS_16Flash_fwd_paramsE --------------------------
	.section	.text._ZN5flash16flash_fwd_kernelI23Flash_fwd_kernel_traitsILi192ELi64ELi64ELi4ELb0ELb0EN7cutlass10bfloat16_tE19Flash_kernel_traitsILi192ELi64ELi64ELi4ES3_EELb0ELb1ELb0ELb1ELb0ELb0ELb1ELb0EEEvNS_16Flash_fwd_paramsE,"ax",@progbits
	.sectioninfo	@"SHI_REGISTERS=254"
	.align	128
        .global         _ZN5flash16flash_fwd_kernelI23Flash_fwd_kernel_traitsILi192ELi64ELi64ELi4ELb0ELb0EN7cutlass10bfloat16_tE19Flash_kernel_traitsILi192ELi64ELi64ELi4ES3_EELb0ELb1ELb0ELb1ELb0ELb0ELb1ELb0EEEvNS_16Flash_fwd_paramsE
        .type           _ZN5flash16flash_fwd_kernelI23Flash_fwd_kernel_traitsILi192ELi64ELi64ELi4ELb0ELb0EN7cutlass10bfloat16_tE19Flash_kernel_traitsILi192ELi64ELi64ELi4ES3_EELb0ELb1ELb0ELb1ELb0ELb0ELb1ELb0EEEvNS_16Flash_fwd_paramsE,@function
        .size           _ZN5flash16flash_fwd_kernelI23Flash_fwd_kernel_traitsILi192ELi64ELi64ELi4ELb0ELb0EN7cutlass10bfloat16_tE19Flash_kernel_traitsILi192ELi64ELi64ELi4ES3_EELb0ELb1ELb0ELb1ELb0ELb0ELb1ELb0EEEvNS_16Flash_fwd_paramsE,(.L_x_695 - _ZN5flash16flash_fwd_kernelI23Flash_fwd_kernel_traitsILi192ELi64ELi64ELi4ELb0ELb0EN7cutlass10bfloat16_tE19Flash_kernel_traitsILi192ELi64ELi64ELi4ES3_EELb0ELb1ELb0ELb1ELb0ELb0ELb1ELb0EEEvNS_16Flash_fwd_paramsE)
        .other          _ZN5flash16flash_fwd_kernelI23Flash_fwd_kernel_traitsILi192ELi64ELi64ELi4ELb0ELb0EN7cutlass10bfloat16_tE19Flash_kernel_traitsILi192ELi64ELi64ELi4ES3_EELb0ELb1ELb0ELb1ELb0ELb0ELb1ELb0EEEvNS_16Flash_fwd_paramsE,@"STO_CUDA_ENTRY STV_DEFAULT"
_ZN5flash16flash_fwd_kernelI23Flash_fwd_kernel_traitsILi192ELi64ELi64ELi4ELb0ELb0EN7cutlass10bfloat16_tE19Flash_kernel_traitsILi192ELi64ELi64ELi4ES3_EELb0ELb1ELb0ELb1ELb0ELb0ELb1ELb0EEEvNS_16Flash_fwd_paramsE:
.text._ZN5flash16flash_fwd_kernelI23Flash_fwd_kernel_traitsILi192ELi64ELi64ELi4ELb0ELb0EN7cutlass10bfloat16_tE19Flash_kernel_traitsILi192ELi64ELi64ELi4ES3_EELb0ELb1ELb0ELb1ELb0ELb0ELb1ELb0EEEvNS_16Flash_fwd_paramsE:
        /* <DEDUP_REMOVED lines=33> */
.L_x_624:
[----:B-1-34-:R-:W-:Y:S02]  /*0210*/  MOV R2, c[0x0][0x218] ;  /* 0x0000860000027a02 */ /* 0x01afe40000000f00 */
.L_x_625:
[----:B------:R-:W-:-:S04]  /*0220*/  ISETP.NE.U32.AND P2, PT, RZ, c[0x0][0x258], PT ;  /* 0x00009600ff007a0c */ /* 0x000fc80003f45070 */
[----:B------:R-:W-:-:S13]  /*0230*/  ISETP.NE.AND.EX P2, PT, RZ, c[0x0][0x25c], PT, P2 ;  /* 0x00009700ff007a0c */ /* 0x000fda0003f45320 */
[----:B-1----:R-:W-:-:S06]  /*0240*/  @P2 IMAD.WIDE R6, R19, R10, c[0x0][0x258] ;  /* 0x0000960013062625 */ /* 0x002fcc00078e020a */
        /* <DEDUP_REMOVED lines=47> */
.L_x_627:
[----:B------:R-:W-:Y:S01]  /*0540*/  IABS R4, c[0x0][0x1c8] ;  /* 0x0000720000047a13 */ /* 0x000fe20000000000 */
[----:B------:R-:W-:-:S03]  /*0550*/  @P0 IMAD.IADD R5, R0, 0x1, R5 ;  /* 0x0000000100050824 */ /* 0x000fc600078e0205 */
        /* <DEDUP_REMOVED lines=18> */
[----:B------:R-:W-:Y:S01]  /*0680*/  @P0 IMAD.WIDE.U32 R2, R5, c[0x0][0x1a0], RZ ;  /* 0x0000680005020a25 */ /* 0x000fe200078e00ff */
[----:B------:R-:W-:-:S03]  /*0690*/  ISETP.NE.AND P2, PT, RZ, c[0x0][0x1c8], PT ;  /* 0x00007200ff007a0c */ /* 0x000fc60003f45270 */
[----:B------:R-:W-:Y:S01]  /*06a0*/  @P0 IMAD R5, R5, c[0x0][0x1a4], R3 ;  /* 0x0000690005050a24 */ /* 0x000fe200078e0203 */
[----:B------:R-:W-:-:S07]  /*06b0*/  @P0 MOV R6, R2 ;  /* 0x0000000200060202 */ /* 0x000fce0000000f00 */
        /* <DEDUP_REMOVED lines=15> */
.L_x_628:
[----:B------:R-:W-:Y:S01]  /*07b0*/  SHF.R.S32.HI R0, RZ, 0x1f, R219 ;  /* 0x0000001fff007819 */ /* 0x000fe200000114db */
[----:B------:R-:W-:Y:S01]  /*07c0*/  IMAD R27, R23, c[0x0][0x1a8], RZ ;  /* 0x00006a00171b7a24 */ /* 0x000fe200078e02ff */
[----:B------:R-:W-:Y:S01]  /*07d0*/  SHF.R.S32.HI R187, RZ, 0x1f, R184 ;  /* 0x0000001fffbb7819 */ /* 0x000fe200000114b8 */
[----:B------:R-:W-:Y:S01]  /*07e0*/  BSSY B0, `(.L_x_629) ;  /* 0x0000069000007945 */ /* 0x000fe20003800000 */
[-C--:B------:R-:W-:Y:S01]  /*07f0*/  LEA.HI R4, R0, R219.reuse, RZ, 0x3 ;  /* 0x000000db00047211 */ /* 0x080fe200078f18ff */
        /* <DEDUP_REMOVED lines=17> */
[----:B------:R-:W-:Y:S01]  /*0910*/  SHF.R.U32.HI R220, RZ, 0x3, R11 ;  /* 0x00000003ffdc7819 */ /* 0x000fe2000001160b */
[----:B------:R-:W-:Y:S01]  /*0920*/  IMAD R187, R184, c[0x0][0x1bc], R187 ;  /* 0x00006f00b8bb7a24 */ /* 0x000fe200078e02bb */
[----:B------:R-:W-:Y:S01]  /*0930*/  LOP3.LUT R3, R11, 0x38, R228, 0xf8, !PT ;  /* 0x000000380b037812 */ /* 0x000fe200078ef8e4 */
[----:B------:R-:W-:Y:S01]  /*0940*/  IMAD.WIDE R28, R218, 0x40, R20 ;  /* 0x00000040da1c7825 */ /* 0x000fe200078e0214 */
[----:B------:R-:W-:-:S02]  /*0950*/  SHF.R.S32.HI R229, RZ, 0x1f, R228 ;  /* 0x0000001fffe57819 */ /* 0x000fc400000114e4 */
[----:B------:R-:W-:Y:S02]  /*0960*/  SHF.R.S32.HI R2, RZ, 0x1f, R13 ;  /* 0x0000001fff027819 */ /* 0x000fe4000001140d */
[----:B------:R-:W-:Y:S01]  /*0970*/  LOP3.LUT R209, R209, 0xfffffffe, RZ, 0xc0, !PT ;  /* 0xfffffffed1d17812 */ /* 0x000fe200078ec0ff */
[----:B------:R-:W-:Y:S01]  /*0980*/  IMAD.WIDE.U32 R16, R20, c[0x0][0x198], R228 ;  /* 0x0000660014107a25 */ /* 0x000fe200078e00e4 */
[----:B------:R-:W-:Y:S02]  /*0990*/  LOP3.LUT R220, R3, R220, RZ, 0x3c, !PT ;  /* 0x000000dc03dc7212 */ /* 0x000fe400078e3cff */
[----:B------:R-:W-:Y:S01]  /*09a0*/  LEA.HI R3, R2, R13, RZ, 0x3 ;  /* 0x0000000d02037211 */ /* 0x000fe200078f18ff */
[----:B------:R-:W-:Y:S01]  /*09b0*/  IMAD.IADD R209, R8, 0x1, -R209 ;  /* 0x0000000108d17824 */ /* 0x000fe200078e0ad1 */
[----:B------:R-:W-:Y:S01]  /*09c0*/  IADD3 R224, P1, R224, R16, RZ ;  /* 0x00000010e0e07210 */ /* 0x000fe20007f3e0ff */
[----:B------:R-:W-:Y:S01]  /*09d0*/  IMAD R2, R20, c[0x0][0x19c], R15 ;  /* 0x0000670014027a24 */ /* 0x000fe200078e020f */
[C---:B------:R-:W-:Y:S01]  /*09e0*/  LOP3.LUT R8, R3.reuse, 0xfffffff8, RZ, 0xc0, !PT ;  /* 0xfffffff803087812 */ /* 0x040fe200078ec0ff */
[----:B------:R-:W-:Y:S01]  /*09f0*/  IMAD.SHL.U32 R3, R3, 0x40, RZ ;  /* 0x0000004003037824 */ /* 0x000fe200078e00ff */
[----:B------:R-:W-:-:S02]  /*0a00*/  IADD3 R24, P0, R228, R24, RZ ;  /* 0x00000018e4187210 */ /* 0x000fc40007f1e0ff */
[----:B------:R-:W-:Y:S01]  /*0a10*/  IADD3.X R225, R7, R17, R2, P1, !PT ;  /* 0x0000001107e17210 */ /* 0x000fe20000ffe402 */
[----:B------:R-:W-:Y:S01]  /*0a20*/  IMAD.IADD R8, R13, 0x1, -R8 ;  /* 0x000000010d087824 */ /* 0x000fe200078e0a08 */
[CC--:B------:R-:W-:Y:S01]  /*0a30*/  LEA.HI R11, R0.reuse, R219.reuse, RZ, 0x6 ;  /* 0x000000db000b7211 */ /* 0x0c0fe200078f30ff */
[----:B------:R-:W-:Y:S01]  /*0a40*/  IMAD R7, R21, c[0x0][0x1a0], RZ ;  /* 0x0000680015077a24 */ /* 0x000fe200078e02ff */
[----:B------:R-:W-:Y:S01]  /*0a50*/  LEA.HI R91, R0, R219, RZ, 0x5 ;  /* 0x000000db005b7211 */ /* 0x000fe200078f28ff */
[----:B------:R-:W-:Y:S01]  /*0a60*/  IMAD.WIDE.U32 R12, R20, c[0x0][0x1a0], R228 ;  /* 0x00006800140c7a25 */ /* 0x000fe200078e00e4 */
[C---:B------:R-:W-:Y:S02]  /*0a70*/  LOP3.LUT P2, RZ, R8.reuse, 0x4, RZ, 0xc0, !PT ;  /* 0x0000000408ff7812 */ /* 0x040fe4000784c0ff */
[----:B------:R-:W-:Y:S01]  /*0a80*/  LOP3.LUT P1, RZ, R8, 0x2, RZ, 0xc0, !PT ;  /* 0x0000000208ff7812 */ /* 0x000fe2000782c0ff */
[----:B------:R-:W-:Y:S01]  /*0a90*/  IMAD.X R25, R229, 0x1, R9, P0 ;  /* 0x00000001e5197824 */ /* 0x000fe200000e0609 */
[----:B------:R-:W-:Y:S01]  /*0aa0*/  IADD3 R6, P0, R6, R12, RZ ;  /* 0x0000000c06067210 */ /* 0x000fe20007f1e0ff */
[----:B------:R-:W-:Y:S01]  /*0ab0*/  IMAD R2, R20, c[0x0][0x1a4], R7 ;  /* 0x0000690014027a24 */ /* 0x000fe200078e0207 */
[----:B------:R-:W-:Y:S01]  /*0ac0*/  LOP3.LUT R0, R91, 0xffffffe0, RZ, 0xc0, !PT ;  /* 0xffffffe05b007812 */ /* 0x000fe200078ec0ff */
[----:B------:R-:W-:Y:S01]  /*0ad0*/  IMAD.SHL.U32 R8, R8, 0x40, RZ ;  /* 0x0000004008087824 */ /* 0x000fe200078e00ff */
[----:B------:R-:W-:Y:S01]  /*0ae0*/  SHF.R.S32.HI R91, RZ, 0x5, R91 ;  /* 0x00000005ff5b7819 */ /* 0x000fe2000001145b */
[----:B------:R-:W-:Y:S01]  /*0af0*/  IMAD.WIDE.U32 R224, R184, c[0x0][0x1b0], R224 ;  /* 0x00006c00b8e07a25 */ /* 0x000fe200078e00e0 */
[----:B------:R-:W-:-:S02]  /*0b00*/  IADD3.X R7, R5, R13, R2, P0, !PT ;  /* 0x0000000d05077210 */ /* 0x000fc400007fe402 */
[----:B------:R-:W-:Y:S01]  /*0b10*/  LOP3.LUT R8, R8, 0x1c0, RZ, 0xc0, !PT ;  /* 0x000001c008087812 */ /* 0x000fe200078ec0ff */
[----:B------:R-:W-:Y:S01]  /*0b20*/  IMAD.SHL.U32 R9, R209, 0x8, RZ ;  /* 0x00000008d1097824 */ /* 0x000fe200078e00ff */
[----:B------:R-:W-:Y:S01]  /*0b30*/  IADD3 R222, R228, 0x40, RZ ;  /* 0x00000040e4de7810 */ /* 0x000fe20007ffe0ff */
[----:B------:R-:W-:Y:S01]  /*0b40*/  IMAD.WIDE.U32 R184, R184, c[0x0][0x1b8], R6 ;  /* 0x00006e00b8b87a25 */ /* 0x000fe200078e0006 */
[----:B------:R-:W-:Y:S02]  /*0b50*/  IADD3 R221, R228, 0x80, RZ ;  /* 0x00000080e4dd7810 */ /* 0x000fe40007ffe0ff */
[----:B------:R-:W-:Y:S01]  /*0b60*/  LOP3.LUT R9, R8, 0x8, R9, 0xf8, !PT ;  /* 0x0000000808097812 */ /* 0x000fe200078ef809 */
[----:B------:R-:W-:Y:S01]  /*0b70*/  IMAD.IADD R6, R223, 0x1, -R90 ;  /* 0x00000001df067824 */ /* 0x000fe200078e0a5a */
[----:B------:R-:W-:Y:S01]  /*0b80*/  SHF.R.U32.HI R8, RZ, 0x3, R8 ;  /* 0x00000003ff087819 */ /* 0x000fe20000011608 */
[----:B------:R-:W-:Y:S02]  /*0b90*/  IMAD.SHL.U32 R11, R11, 0x8, RZ ;  /* 0x000000080b0b7824 */ /* 0x000fe400078e00ff */
[----:B------:R-:W-:Y:S01]  /*0ba0*/  IMAD.MOV.U32 R5, RZ, RZ, 0x10 ;  /* 0x00000010ff057424 */ /* 0x000fe200078e00ff */
[----:B------:R-:W-:Y:S01]  /*0bb0*/  ISETP.GE.AND P0, PT, R20, R6, PT ;  /* 0x000000061400720c */ /* 0x000fe20003f06270 */
[----:B------:R-:W-:Y:S01]  /*0bc0*/  IMAD.WIDE.U32 R24, R22, c[0x0][0x1a8], R24 ;  /* 0x00006a0016187a25 */ /* 0x000fe200078e0018 */
[----:B------:R-:W-:-:S02]  /*0bd0*/  LOP3.LUT R2, R9, R8, RZ, 0x3c, !PT ;  /* 0x0000000809027212 */ /* 0x000fc400078e3cff */
[----:B------:R-:W-:Y:S01]  /*0be0*/  LOP3.LUT R220, R220, 0xfffffe00, R11, 0xf8, !PT ;  /* 0xfffffe00dcdc7812 */ /* 0x000fe200078ef80b */
[----:B------:R-:W-:Y:S01]  /*0bf0*/  IMAD.IADD R0, R219, 0x1, -R0 ;  /* 0x00000001db007824 */ /* 0x000fe200078e0a00 */
[----:B------:R-:W-:Y:S01]  /*0c00*/  LOP3.LUT R2, R2, 0xfffffe00, R3, 0xf8, !PT ;  /* 0xfffffe0002027812 */ /* 0x000fe200078ef803 */
[----:B------:R-:W-:Y:S01]  /*0c10*/  IMAD.MOV.U32 R3, RZ, RZ, 0x20 ;  /* 0x00000020ff037424 */ /* 0x000fe200078e00ff */
[----:B------:R-:W-:Y:S01]  /*0c20*/  SEL R5, R5, 0xfffffff0, !P1 ;  /* 0xfffffff005057807 */ /* 0x000fe20004800000 */
[----:B------:R-:W-:Y:S02]  /*0c30*/  IMAD.SHL.U32 R220, R220, 0x2, RZ ;  /* 0x00000002dcdc7824 */ /* 0x000fe400078e00ff */
[----:B------:R-:W-:Y:S01]  /*0c40*/  IMAD.IADD R27, R25, 0x1, R27 ;  /* 0x00000001191b7824 */ /* 0x000fe200078e021b */
[----:B------:R-:W-:Y:S01]  /*0c50*/  SEL R3, R3, 0xffffffe0, !P2 ;  /* 0xffffffe003037807 */ /* 0x000fe20005000000 */
        /* <DEDUP_REMOVED lines=33> */
.L_x_630:
[----:B------:R-:W-:Y:S05]  /*0e70*/  BSYNC B0 ;  /* 0x0000000000007941 */ /* 0x000fea0003800000 */
.L_x_629:
        /* <DEDUP_REMOVED lines=37> */
.L_x_632:
[----:B------:R-:W-:Y:S05]  /*10d0*/  BSYNC B0 ;  /* 0x0000000000007941 */ /* 0x000fea0003800000 */
.L_x_631:
        /* <DEDUP_REMOVED lines=37> */
.L_x_634:
[----:B------:R-:W-:Y:S05]  /*1330*/  BSYNC B0 ;  /* 0x0000000000007941 */ /* 0x000fea0003800000 */
.L_x_633:
        /* <DEDUP_REMOVED lines=40> */
.L_x_636:
[----:B------:R-:W-:Y:S05]  /*15c0*/  BSYNC B0 ;  /* 0x0000000000007941 */ /* 0x000fea0003800000 */
.L_x_635:
[----:B------:R-:W-:Y:S01]  /*15d0*/  IADD3 R144, R134, -0x1, RZ ;  /* 0xffffffff86907810 */ /* 0x000fe20007ffe0ff */
[----:B------:R-:W-:Y:S01]  /*15e0*/  BSSY B0, `(.L_x_637) ;  /* 0x0000023000007945 */ /* 0x000fe20003800000 */
[----:B------:R-:W-:Y:S02]  /*15f0*/  MOV R226, R224 ;  /* 0x000000e000e27202 */ /* 0x000fe40000000f00 */
[----:B------:R-:W-:Y:S01]  /*1600*/  SHF.R.S32.HI R12, RZ, 0x1f, R144 ;  /* 0x0000001fff0c7819 */ /* 0x000fe20000011490 */
[----:B------:R-:W-:Y:S02]  /*1610*/  IMAD R8, R144, -0x40, R88 ;  /* 0xffffffc090087824 */ /* 0x000fe400078e0258 */
[----:B------:R-:W-:Y:S02]  /*1620*/  IMAD R9, R6, R144, RZ ;  /* 0x0000009006097224 */ /* 0x000fe400078e02ff */
[----:B------:R-:W-:Y:S01]  /*1630*/  IMAD.WIDE.U32 R24, R144, R7, R226 ;  /* 0x0000000790187225 */ /* 0x000fe200078e00e2 */
[----:B------:R-:W-:-:S03]  /*1640*/  ISETP.GE.AND P0, PT, R20, R8, PT ;  /* 0x000000081400720c */ /* 0x000fc60003f06270 */
[----:B------:R-:W-:-:S05]  /*1650*/  IMAD R9, R12, R7, R9 ;  /* 0x000000070c097224 */ /* 0x000fca00078e0209 */
[----:B-1----:R-:W-:-:S05]  /*1660*/  IADD3 R27, R25, R9, RZ ;  /* 0x00000009191b7210 */ /* 0x002fca0007ffe0ff */
        /* <DEDUP_REMOVED lines=26> */
.L_x_638:
[----:B------:R-:W-:Y:S05]  /*1810*/  BSYNC B0 ;  /* 0x0000000000007941 */ /* 0x000fea0003800000 */
.L_x_637:
        /* <DEDUP_REMOVED lines=32> */
.L_x_640:
[----:B------:R-:W-:Y:S05]  /*1a20*/  BSYNC B0 ;  /* 0x0000000000007941 */ /* 0x000fea0003800000 */
.L_x_639:
        /* <DEDUP_REMOVED lines=31> */
.L_x_642:
[----:B------:R-:W-:Y:S05]  /*1c20*/  BSYNC B0 ;  /* 0x0000000000007941 */ /* 0x000fea0003800000 */
.L_x_641:
        /* <DEDUP_REMOVED lines=33> */
.L_x_644:
[----:B------:R-:W-:Y:S05]  /*1e40*/  BSYNC B0 ;  /* 0x0000000000007941 */ /* 0x000fea0003800000 */
.L_x_643:
[----:B------:R-:W-:Y:S01]  /*1e50*/  ISETP.NE.U32.AND P1, PT, RZ, c[0x0][0x318], PT ;  /* 0x0000c600ff007a0c */ /* 0x000fe20003f25070 */
[----:B------:R-:W0:Y:S03]  /*1e60*/  LDGDEPBAR ;  /* 0x00000000000079af */ /* 0x000e260000000000 */
[----:B------:R-:W-:-:S13]  /*1e70*/  ISETP.NE.AND.EX P1, PT, RZ, c[0x0][0x31c], PT, P1 ;  /* 0x0000c700ff007a0c */ /* 0x000fda0003f25310 */
[----:B------:R-:W-:Y:S01]  /*1e80*/  @P1 SHF.R.S32.HI R9, RZ, 0x1f, R19 ;  /* 0x0000001fff091819 */ /* 0x000fe20000011413 */
[----:B------:R-:W-:-:S04]  /*1e90*/  @P1 IMAD.WIDE.U32 R22, R19, c[0x0][0x320], R22 ;  /* 0x0000c80013161a25 */ /* 0x000fc800078e0016 */
[----:B--2---:R-:W-:Y:S01]  /*1ea0*/  @P1 IMAD R16, R9, c[0x0][0x320], RZ ;  /* 0x0000c80009101a24 */ /* 0x004fe200078e02ff */
[----:B------:R-:W-:Y:S01]  /*1eb0*/  @P1 LEA R18, P0, R22, c[0x0][0x318], 0x2 ;  /* 0x0000c60016121a11 */ /* 0x000fe200078010ff */
[----:B------:R-:W-:-:S04]  /*1ec0*/  DEPBAR.LE SB0, 0x0 ;  /* 0x000080000000791a */ /* 0x000fc80000000000 */
[----:B------:R-:W-:-:S04]  /*1ed0*/  @P1 IMAD R16, R19, c[0x0][0x324], R16 ;  /* 0x0000c90013101a24 */ /* 0x000fc800078e0210 */
[----:B------:R-:W-:-:S05]  /*1ee0*/  @P1 IMAD.IADD R16, R23, 0x1, R16 ;  /* 0x0000000117101824 */ /* 0x000fca00078e0210 */
[----:B------:R-:W-:-:S05]  /*1ef0*/  @P1 LEA.HI.X R19, R22, c[0x0][0x31c], R16, 0x2, P0 ;  /* 0x0000c70016131a11 */ /* 0x000fca00000f1410 */
[----:B------:R2:W3:Y:S04]  /*1f00*/  @P1 LDG.E R17, [R18.64] ;  /* 0x0000000612111981 */ /* 0x0004e8000c1e1900 */
[----:B------:R-:W-:Y:S01]  /*1f10*/  BAR.SYNC.DEFER_BLOCKING 0x0 ;  /* 0x0000000000007b1d */ /* 0x000fe20000010000 */
[----:B------:R-:W-:Y:S01]  /*1f20*/  ISETP.GE.AND P0, PT, R20, R8, PT ;  /* 0x000000081400720c */ /* 0x000fe20003f06270 */
[----:B------:R-:W-:Y:S01]  /*1f30*/  IMAD.MOV.U32 R9, RZ, RZ, c[0x0][0x1a0] ;  /* 0x00006800ff097624 */ /* 0x000fe200078e00ff */
[----:B------:R-:W-:Y:S01]  /*1f40*/  SHF.R.S32.HI R89, RZ, 0x1f, R0 ;  /* 0x0000001fff597819 */ /* 0x000fe20000011400 */
[----:B------:R-:W-:Y:S01]  /*1f50*/  IMAD.MOV.U32 R186, RZ, RZ, R184 ;  /* 0x000000ffffba7224 */ /* 0x000fe200078e00b8 */
[----:B------:R-:W-:Y:S01]  /*1f60*/  SHF.L.U32 R219, R219, 0x1, RZ ;  /* 0x00000001dbdb7819 */ /* 0x000fe200000006ff */
[----:B------:R-:W-:Y:S01]  /*1f70*/  BSSY B0, `(.L_x_645) ;  /* 0x000002a000007945 */ /* 0x000fe20003800000 */
[----:B------:R-:W-:-:S02]  /*1f80*/  SHF.L.U64.HI R213, R9, R14, c[0x0][0x1a4] ;  /* 0x0000690009d57619 */ /* 0x000fc4000001020e */
[----:B------:R-:W3:Y:S01]  /*1f90*/  @P1 MUFU.RCP R14, c[0x0][0x238] ;  /* 0x00008e00000e1b08 */ /* 0x000ee20000001000 */
[----:B------:R-:W-:Y:S02]  /*1fa0*/  SHF.L.U32 R214, R9, 0x6, RZ ;  /* 0x0000000609d67819 */ /* 0x000fe400000006ff */
[----:B------:R-:W-:Y:S01]  /*1fb0*/  LEA.HI R89, R89, R0, RZ, 0x2 ;  /* 0x0000000059597211 */ /* 0x000fe200078f10ff */
[----:B------:R-:W-:Y:S01]  /*1fc0*/  IMAD.MOV.U32 R0, RZ, RZ, RZ ;  /* 0x000000ffff007224 */ /* 0x000fe200078e00ff */
[----:B------:R-:W-:Y:S02]  /*1fd0*/  LOP3.LUT R219, R219, 0x6, RZ, 0xc0, !PT ;  /* 0x00000006dbdb7812 */ /* 0x000fe400078ec0ff */
[----:B------:R-:W-:Y:S01]  /*1fe0*/  SHF.R.S32.HI R89, RZ, 0x2, R89 ;  /* 0x00000002ff597819 */ /* 0x000fe20000011459 */
[----:B--2---:R-:W-:Y:S01]  /*1ff0*/  IMAD R19, R213, R144, RZ ;  /* 0x00000090d5137224 */ /* 0x004fe200078e02ff */
[----:B------:R2:W-:Y:S03]  /*2000*/  @P0 STS.128 [R220+0xc000], RZ ;  /* 0x00c000ffdc000388 */ /* 0x0005e60000000c00 */
[----:B------:R-:W-:-:S02]  /*2010*/  IMAD R12, R12, R214, R19 ;  /* 0x000000d60c0c7224 */ /* 0x000fc400078e0213 */
[----:B------:R-:W-:Y:S01]  /*2020*/  IMAD.WIDE.U32 R18, R144, R214, R186 ;  /* 0x000000d690127225 */ /* 0x000fe200078e00ba */
[----:B------:R2:W-:Y:S04]  /*2030*/  @P0 STS.128 [R220+0xe000], RZ ;  /* 0x00e000ffdc000388 */ /* 0x0005e80000000c00 */
[----:B------:R2:W-:Y:S01]  /*2040*/  @P0 STS.128 [R220+0x10000], RZ ;  /* 0x010000ffdc000388 */ /* 0x0005e20000000c00 */
[----:B---3--:R-:W-:Y:S01]  /*2050*/  @P1 FMUL.FTZ R0, R17, R14 ;  /* 0x0000000e11001220 */ /* 0x008fe20000410000 */
[----:B------:R-:W-:Y:S01]  /*2060*/  IADD3 R17, R19, R12, RZ ;  /* 0x0000000c13117210 */ /* 0x000fe20007ffe0ff */
        /* <DEDUP_REMOVED lines=26> */
.L_x_646:
[----:B--2---:R-:W-:Y:S05]  /*2210*/  BSYNC B0 ;  /* 0x0000000000007941 */ /* 0x004fea0003800000 */
.L_x_645:
        /* <DEDUP_REMOVED lines=35> */
.L_x_648:
[----:B------:R-:W-:Y:S05]  /*2450*/  BSYNC B0 ;  /* 0x0000000000007941 */ /* 0x000fea0003800000 */
.L_x_647:
        /* <DEDUP_REMOVED lines=12> */
[C---:B---3--:R-:W-:Y:S01]  /*2520*/  @!P3 LEA R22, P4, R13.reuse, c[0x0][0x170], 0x1 ;  /* 0x00005c000d16ba11 */ /* 0x048fe200078808ff */
        /* <DEDUP_REMOVED lines=21> */
.L_x_650:
[----:B------:R-:W-:Y:S05]  /*2680*/  BSYNC B0 ;  /* 0x0000000000007941 */ /* 0x000fea0003800000 */
.L_x_649:
        /* <DEDUP_REMOVED lines=36> */
.L_x_652:
[----:B------:R-:W-:Y:S05]  /*28d0*/  BSYNC B0 ;  /* 0x0000000000007941 */ /* 0x000fea0003800000 */
.L_x_651:
        /* <DEDUP_REMOVED lines=18> */
[----:B------:R-:W-:Y:S03]  /*2a00*/  LDSM.16.M88.4 R68, [R206] ;  /* 0x00000000ce44783b */ /* 0x000fe60000000200 */
[----:B------:R-:W-:-:S05]  /*2a10*/  IMAD.SHL.U32 R209, R209, 0x2, RZ ;  /* 0x00000002d1d17824 */ /* 0x000fca00078e00ff */
[----:B---3--:R-:W3:Y:S01]  /*2a20*/  LDSM.16.M88.4 R24, [R209+0x6000] ;  /* 0x00600000d118783b */ /* 0x008ee20000000200 */
[C---:B------:R-:W-:Y:S02]  /*2a30*/  IADD3 R4, R209.reuse, 0x6000, RZ ;  /* 0x00006000d1047810 */ /* 0x040fe40007ffe0ff */
[----:B------:R-:W-:Y:S01]  /*2a40*/  IADD3 R207, R209, 0x6020, RZ ;  /* 0x00006020d1cf7810 */ /* 0x000fe20007ffe0ff */
[----:B------:R-:W5:Y:S01]  /*2a50*/  LDSM.16.M88.4 R56, [R209+0x6800] ;  /* 0x00680000d138783b */ /* 0x000f620000000200 */
[----:B------:R-:W-:Y:S01]  /*2a60*/  @P1 IADD3 R207, R4, -0x20, RZ ;  /* 0xffffffe004cf1810 */ /* 0x000fe20007ffe0ff */
[----:B------:R-:W-:Y:S02]  /*2a70*/  IMAD.MOV.U32 R4, RZ, RZ, 0x40 ;  /* 0x00000040ff047424 */ /* 0x000fe400078e00ff */
[----:B------:R-:W1:Y:S01]  /*2a80*/  LDSM.16.M88.4 R48, [R209+0x7000] ;  /* 0x00700000d130783b */ /* 0x000e620000000200 */
[C---:B------:R-:W-:Y:S02]  /*2a90*/  IADD3 R199, R207.reuse, 0x800, RZ ;  /* 0x00000800cfc77810 */ /* 0x040fe40007ffe0ff */
[----:B------:R-:W-:Y:S01]  /*2aa0*/  SEL R4, R4, 0xffffffc0, !P2 ;  /* 0xffffffc004047807 */ /* 0x000fe20005000000 */
[----:B----4-:R-:W4:Y:S01]  /*2ab0*/  LDSM.16.M88.4 R8, [R209+0x7800] ;  /* 0x00780000d108783b */ /* 0x010f220000000200 */
[----:B------:R-:W-:-:S02]  /*2ac0*/  IADD3 R198, R207, 0x1000, RZ ;  /* 0x00001000cfc67810 */ /* 0x000fc40007ffe0ff */
[----:B------:R-:W-:Y:S01]  /*2ad0*/  IADD3 R197, R207, 0x1800, RZ ;  /* 0x00001800cfc57810 */ /* 0x000fe20007ffe0ff */
[----:B-1----:R-:W1:Y:S01]  /*2ae0*/  LDSM.16.M88.4 R28, [R207] ;  /* 0x00000000cf1c783b */ /* 0x002e620000000200 */
[----:B------:R-:W-:Y:S01]  /*2af0*/  IMAD.IADD R203, R209, 0x1, R4 ;  /* 0x00000001d1cb7824 */ /* 0x000fe200078e0204 */
[C---:B------:R-:W-:Y:S01]  /*2b00*/  IADD3 R195, R207.reuse, 0x2000, RZ ;  /* 0x00002000cfc37810 */ /* 0x040fe20007ffe0ff */
[----:B------:R-:W-:Y:S01]  /*2b10*/  IMAD.IADD R196, R4, 0x1, R207 ;  /* 0x0000000104c47824 */ /* 0x000fe200078e02cf */
[----:B------:R-:W2:Y:S01]  /*2b20*/  LDSM.16.M88.4 R20, [R207+0x800] ;  /* 0x00080000cf14783b */ /* 0x000ea20000000200 */
[----:B------:R-:W-:Y:S01]  /*2b30*/  IMAD R4, R144, 0x40, R219 ;  /* 0x0000004090047824 */ /* 0x000fe200078e02db */
[----:B------:R-:W-:Y:S02]  /*2b40*/  IADD3 R194, R207, 0x2800, RZ ;  /* 0x00002800cfc27810 */ /* 0x000fe40007ffe0ff */
[----:B------:R-:W1:Y:S01]  /*2b50*/  LDSM.16.M88.4 R12, [R207+0x1000] ;  /* 0x00100000cf0c783b */ /* 0x000e620000000200 */
[----:B------:R-:W-:Y:S01]  /*2b60*/  I2F R93, R4 ;  /* 0x00000004005d7306 */ /* 0x000fe20000201400 */
[----:B------:R-:W-:-:S02]  /*2b70*/  IADD3 R92, R4, 0x1, RZ ;  /* 0x00000001045c7810 */ /* 0x000fc40007ffe0ff */
[----:B------:R-:W1:Y:S01]  /*2b80*/  LDSM.16.M88.4 R60, [R203+0x6000] ;  /* 0x00600000cb3c783b */ /* 0x000e620000000200 */
[C---:B------:R-:W-:Y:S02]  /*2b90*/  IADD3 R96, R4.reuse, 0x9, RZ ;  /* 0x0000000904607810 */ /* 0x040fe40007ffe0ff */
[C---:B------:R-:W-:Y:S01]  /*2ba0*/  IADD3 R94, R4.reuse, 0x8, RZ ;  /* 0x00000008045e7810 */ /* 0x040fe20007ffe0ff */
[----:B------:R-:W1:Y:S01]  /*2bb0*/  LDSM.16.M88.4 R76, [R207+0x1800] ;  /* 0x00180000cf4c783b */ /* 0x000e620000000200 */
[----:B------:R-:W-:Y:S01]  /*2bc0*/  I2F R95, R92 ;  /* 0x0000005c005f7306 */ /* 0x000fe20000201400 */
[C---:B------:R-:W-:Y:S02]  /*2bd0*/  IADD3 R100, R4.reuse, 0x18, RZ ;  /* 0x0000001804647810 */ /* 0x040fe40007ffe0ff */
[----:B------:R-:W1:Y:S01]  /*2be0*/  LDSM.16.M88.4 R36, [R203+0x6800] ;  /* 0x00680000cb24783b */ /* 0x000e620000000200 */
[C---:B------:R-:W-:Y:S02]  /*2bf0*/  IADD3 R102, R4.reuse, 0x19, RZ ;  /* 0x0000001904667810 */ /* 0x040fe40007ffe0ff */
[C---:B------:R-:W-:Y:S01]  /*2c00*/  IADD3 R108, R4.reuse, 0x28, RZ ;  /* 0x00000028046c7810 */ /* 0x040fe20007ffe0ff */
[----:B---3--:R-:W-:Y:S01]  /*2c10*/  HMMA.16816.F32.BF16 R16, R72, R24, RZ ;  /* 0x000000184810723c */ /* 0x008fe200000418ff */
        /* <DEDUP_REMOVED lines=8> */
[C---:B------:R-:W-:Y:S02]  /*2ca0*/  IADD3 R104, R4.reuse, 0x20, RZ ;  /* 0x0000002004687810 */ /* 0x040fe40007ffe0ff */
[C---:B------:R-:W-:Y:S02]  /*2cb0*/  IADD3 R110, R4.reuse, 0x29, RZ ;  /* 0x00000029046e7810 */ /* 0x040fe40007ffe0ff */
[C---:B------:R-:W-:Y:S01]  /*2cc0*/  IADD3 R112, R4.reuse, 0x30, RZ ;  /* 0x0000003004707810 */ /* 0x040fe20007ffe0ff */
[----:B-----5:R-:W-:Y:S01]  /*2cd0*/  HMMA.16816.F32.BF16 R32, R72, R56, RZ ;  /* 0x000000384820723c */ /* 0x020fe200000418ff */
[----:B------:R-:W-:Y:S01]  /*2ce0*/  IADD3 R114, R4, 0x38, RZ ;  /* 0x0000003804727810 */ /* 0x000fe20007ffe0ff */
[----:B------:R-:W-:Y:S01]  /*2cf0*/  I2F R103, R100 ;  /* 0x0000006400677306 */ /* 0x000fe20000201400 */
[----:B------:R-:W-:-:S02]  /*2d00*/  IADD3 R193, R207, 0x3000, RZ ;  /* 0x00003000cfc17810 */ /* 0x000fc40007ffe0ff */
[C---:B------:R-:W-:Y:S02]  /*2d10*/  IADD3 R192, R207.reuse, 0x3800, RZ ;  /* 0x00003800cfc07810 */ /* 0x040fe40007ffe0ff */
[C---:B------:R-:W-:Y:S01]  /*2d20*/  IADD3 R191, R207.reuse, 0x4000, RZ ;  /* 0x00004000cfbf7810 */ /* 0x040fe20007ffe0ff */
[----:B------:R-:W-:Y:S01]  /*2d30*/  HMMA.16816.F32.BF16 R52, R72, R48, RZ ;  /* 0x000000304834723c */ /* 0x000fe200000418ff */
[C---:B------:R-:W-:Y:S01]  /*2d40*/  IADD3 R190, R207.reuse, 0x4800, RZ ;  /* 0x00004800cfbe7810 */ /* 0x040fe20007ffe0ff */
[----:B------:R-:W-:Y:S01]  /*2d50*/  I2F R105, R102 ;  /* 0x0000006600697306 */ /* 0x000fe20000201400 */
[C---:B------:R-:W-:Y:S02]  /*2d60*/  IADD3 R189, R207.reuse, 0x5000, RZ ;  /* 0x00005000cfbd7810 */ /* 0x040fe40007ffe0ff */
[----:B------:R-:W-:-:S03]  /*2d70*/  IADD3 R188, R207, 0x5800, RZ ;  /* 0x00005800cfbc7810 */ /* 0x000fc60007ffe0ff */
[C---:B------:R-:W-:Y:S02]  /*2d80*/  HMMA.16816.F32.BF16 R56, R72.reuse, R58, RZ ;  /* 0x0000003a4838723c */ /* 0x040fe400000418ff */
[----:B------:R-:W-:Y:S06]  /*2d90*/  I2F R111, R108 ;  /* 0x0000006c006f7306 */ /* 0x000fec0000201400 */
[C---:B------:R-:W-:Y:S02]  /*2da0*/  HMMA.16816.F32.BF16 R48, R72.reuse, R50, RZ ;  /* 0x000000324830723c */ /* 0x040fe400000418ff */
[----:B------:R-:W-:Y:S06]  /*2db0*/  I2F R101, R98 ;  /* 0x0000006200657306 */ /* 0x000fec0000201400 */
[C---:B----4-:R-:W-:Y:S02]  /*2dc0*/  HMMA.16816.F32.BF16 R44, R72.reuse, R8, RZ ;  /* 0x00000008482c723c */ /* 0x050fe400000418ff */
[----:B------:R-:W-:Y:S06]  /*2dd0*/  I2F R109, R106 ;  /* 0x0000006a006d7306 */ /* 0x000fec0000201400 */
[----:B------:R-:W-:Y:S01]  /*2de0*/  HMMA.16816.F32.BF16 R72, R72, R10, RZ ;  /* 0x0000000a4848723c */ /* 0x000fe200000418ff */
[----:B------:R-:W3:Y:S01]  /*2df0*/  LDSM.16.M88.4 R8, [R203+0x7000] ;  /* 0x00700000cb08783b */ /* 0x000ee20000000200 */
[----:B------:R-:W-:Y:S06]  /*2e00*/  I2F R107, R104 ;  /* 0x00000068006b7306 */ /* 0x000fec0000201400 */
[C---:B-1----:R-:W-:Y:S02]  /*2e10*/  HMMA.16816.F32.BF16 R16, R64.reuse, R28, R16 ;  /* 0x0000001c4010723c */ /* 0x042fe40000041810 */
[----:B------:R-:W-:Y:S06]  /*2e20*/  I2F R113, R110 ;  /* 0x0000006e00717306 */ /* 0x000fec0000201400 */
[C---:B------:R-:W-:Y:S01]  /*2e30*/  HMMA.16816.F32.BF16 R24, R64.reuse, R30, R24 ;  /* 0x0000001e4018723c */ /* 0x040fe20000041818 */
[----:B------:R-:W-:Y:S01]  /*2e40*/  LDSM.16.M88.4 R28, [R196+0x800] ;  /* 0x00080000c41c783b */ /* 0x000fe20000000200 */
[----:B------:R-:W-:Y:S06]  /*2e50*/  I2F R115, R112 ;  /* 0x0000007000737306 */ /* 0x000fec0000201400 */
[C---:B--2---:R-:W-:Y:S02]  /*2e60*/  HMMA.16816.F32.BF16 R32, R64.reuse, R20, R32 ;  /* 0x000000144020723c */ /* 0x044fe40000041820 */
[----:B------:R-:W-:Y:S06]  /*2e70*/  I2F R117, R114 ;  /* 0x0000007200757306 */ /* 0x000fec0000201400 */
[C---:B------:R-:W-:Y:S01]  /*2e80*/  HMMA.16816.F32.BF16 R56, R64.reuse, R22, R56 ;  /* 0x000000164038723c */ /* 0x040fe20000041838 */
[----:B------:R-:W1:Y:S07]  /*2e90*/  LDSM.16.M88.4 R20, [R205] ;  /* 0x00000000cd14783b */ /* 0x000e6e0000000200 */
[C---:B------:R-:W-:Y:S08]  /*2ea0*/  HMMA.16816.F32.BF16 R52, R64.reuse, R12, R52 ;  /* 0x0000000c4034723c */ /* 0x040ff00000041834 */
[----:B------:R-:W-:Y:S01]  /*2eb0*/  HMMA.16816.F32.BF16 R48, R64, R14, R48 ;  /* 0x0000000e4030723c */ /* 0x000fe20000041830 */
[----:B------:R-:W2:Y:S07]  /*2ec0*/  LDSM.16.M88.4 R12, [R196+0x1000] ;  /* 0x00100000c40c783b */ /* 0x000eae0000000200 */
        /* <DEDUP_REMOVED lines=9> */
[----:B------:R-:W2:Y:S07]  /*2f60*/  LDSM.16.M88.4 R36, [R209+0x8800] ;  /* 0x00880000d124783b */ /* 0x000eae0000000200 */
[C---:B---3--:R-:W-:Y:S08]  /*2f70*/  HMMA.16816.F32.BF16 R52, R68.reuse, R8, R52 ;  /* 0x000000084434723c */ /* 0x048ff00000041834 */
[----:B------:R-:W-:Y:S01]  /*2f80*/  HMMA.16816.F32.BF16 R48, R68, R10, R48 ;  /* 0x0000000a4430723c */ /* 0x000fe20000041830 */
[----:B------:R-:W3:Y:S07]  /*2f90*/  LDSM.16.M88.4 R8, [R209+0x9000] ;  /* 0x00900000d108783b */ /* 0x000eee0000000200 */
[----:B-1----:R-:W-:Y:S08]  /*2fa0*/  HMMA.16816.F32.BF16 R16, R20, R40, R16 ;  /* 0x000000281410723c */ /* 0x002ff00000041810 */
        /* <DEDUP_REMOVED lines=9> */
[C---:B--2---:R-:W-:Y:S08]  /*3040*/  HMMA.16816.F32.BF16 R52, R20.reuse, R12, R52 ;  /* 0x0000000c1434723c */ /* 0x044ff00000041834 */
[----:B------:R-:W-:Y:S01]  /*3050*/  HMMA.16816.F32.BF16 R48, R20, R14, R48 ;  /* 0x0000000e1430723c */ /* 0x000fe20000041830 */
[----:B------:R-:W1:Y:S07]  /*3060*/  LDSM.16.M88.4 R12, [R208+0x2000] ;  /* 0x00200000d00c783b */ /* 0x000e6e0000000200 */
        /* <DEDUP_REMOVED lines=13> */
[C---:B-1----:R-:W-:Y:S08]  /*3140*/  HMMA.16816.F32.BF16 R16, R12.reuse, R40, R16 ;  /* 0x000000280c10723c */ /* 0x042ff00000041810 */
        /* <DEDUP_REMOVED lines=8> */
[----:B------:R-:W1:Y:S07]  /*31d0*/  LDSM.16.M88.4 R28, [R196+0x2000] ;  /* 0x00200000c41c783b */ /* 0x000e6e0000000200 */
        /* <DEDUP_REMOVED lines=9> */
[----:B------:R-:W3:Y:S03]  /*3270*/  LDSM.16.M88.4 R12, [R196+0x3000] ;  /* 0x00300000c40c783b */ /* 0x000ee60000000200 */
[C---:B-1----:R-:W-:Y:S08]  /*3280*/  HMMA.16816.F32.BF16 R16, R72.reuse, R28, R16 ;  /* 0x0000001c4810723c */ /* 0x042ff00000041810 */
[----:B------:R-:W-:Y:S01]  /*3290*/  HMMA.16816.F32.BF16 R24, R72, R30, R24 ;  /* 0x0000001e4818723c */ /* 0x000fe20000041818 */
[----:B------:R-:W-:Y:S07]  /*32a0*/  LDSM.16.M88.4 R28, [R207+0x4000] ;  /* 0x00400000cf1c783b */ /* 0x000fee0000000200 */
[C---:B------:R-:W-:Y:S08]  /*32b0*/  HMMA.16816.F32.BF16 R52, R36.reuse, R60, R52 ;  /* 0x0000003c2434723c */ /* 0x040ff00000041834 */
[C---:B------:R-:W-:Y:S01]  /*32c0*/  HMMA.16816.F32.BF16 R48, R36.reuse, R62, R48 ;  /* 0x0000003e2430723c */ /* 0x040fe20000041830 */
[----:B------:R-:W-:Y:S07]  /*32d0*/  LDSM.16.M88.4 R60, [R209+0xb000] ;  /* 0x00b00000d13c783b */ /* 0x000fee0000000200 */
[C---:B------:R-:W-:Y:S08]  /*32e0*/  HMMA.16816.F32.BF16 R44, R36.reuse, R40, R44 ;  /* 0x00000028242c723c */ /* 0x040ff0000004182c */
[C---:B------:R-:W-:Y:S01]  /*32f0*/  HMMA.16816.F32.BF16 R68, R36.reuse, R42, R68 ;  /* 0x0000002a2444723c */ /* 0x040fe20000041844 */
[----:B------:R-:W1:Y:S07]  /*3300*/  LDSM.16.M88.4 R40, [R208+0x4000] ;  /* 0x00400000d028783b */ /* 0x000e6e0000000200 */
[C---:B------:R-:W-:Y:S08]  /*3310*/  HMMA.16816.F32.BF16 R32, R36.reuse, R76, R32 ;  /* 0x0000004c2420723c */ /* 0x040ff00000041820 */
[----:B------:R-:W-:Y:S01]  /*3320*/  HMMA.16816.F32.BF16 R56, R36, R78, R56 ;  /* 0x0000004e2438723c */ /* 0x000fe20000041838 */
[----:B------:R-:W-:Y:S04]  /*3330*/  LDSM.16.M88.4 R76, [R203+0xa000] ;  /* 0x00a00000cb4c783b */ /* 0x000fe80000000200 */
[----:B------:R-:W-:Y:S03]  /*3340*/  LDSM.16.M88.4 R36, [R207+0x4800] ;  /* 0x00480000cf24783b */ /* 0x000fe60000000200 */
[C---:B--2---:R-:W-:Y:S08]  /*3350*/  HMMA.16816.F32.BF16 R16, R64.reuse, R8, R16 ;  /* 0x000000084010723c */ /* 0x044ff00000041810 */
[----:B------:R-:W-:Y:S01]  /*3360*/  HMMA.16816.F32.BF16 R24, R64, R10, R24 ;  /* 0x0000000a4018723c */ /* 0x000fe20000041818 */
[----:B------:R-:W-:Y:S07]  /*3370*/  LDSM.16.M88.4 R8, [R205+0x4000] ;  /* 0x00400000cd08783b */ /* 0x000fee0000000200 */
[C---:B---3--:R-:W-:Y:S08]  /*3380*/  HMMA.16816.F32.BF16 R52, R72.reuse, R12, R52 ;  /* 0x0000000c4834723c */ /* 0x048ff00000041834 */
[C---:B------:R-:W-:Y:S01]  /*3390*/  HMMA.16816.F32.BF16 R48, R72.reuse, R14, R48 ;  /* 0x0000000e4830723c */ /* 0x040fe20000041830 */
[----:B------:R-:W2:Y:S07]  /*33a0*/  LDSM.16.M88.4 R12, [R206+0x4000] ;  /* 0x00400000ce0c783b */ /* 0x000eae0000000200 */
[C---:B------:R-:W-:Y:S08]  /*33b0*/  HMMA.16816.F32.BF16 R32, R72.reuse, R20, R32 ;  /* 0x000000144820723c */ /* 0x040ff00000041820 */
[----:B------:R-:W-:Y:S01]  /*33c0*/  HMMA.16816.F32.BF16 R56, R72, R22, R56 ;  /* 0x000000164838723c */ /* 0x000fe20000041838 */
[----:B------:R-:W3:Y:S07]  /*33d0*/  LDSM.16.M88.4 R20, [R196+0x4000] ;  /* 0x00400000c414783b */ /* 0x000eee0000000200 */
[C---:B-1----:R-:W-:Y:S08]  /*33e0*/  HMMA.16816.F32.BF16 R16, R40.reuse, R28, R16 ;  /* 0x0000001c2810723c */ /* 0x042ff00000041810 */
[----:B------:R-:W-:Y:S01]  /*33f0*/  HMMA.16816.F32.BF16 R24, R40, R30, R24 ;  /* 0x0000001e2818723c */ /* 0x000fe20000041818 */
[----:B------:R-:W1:Y:S07]  /*3400*/  LDSM.16.M88.4 R28, [R203+0xa800] ;  /* 0x00a80000cb1c783b */ /* 0x000e6e0000000200 */
[C---:B------:R-:W-:Y:S08]  /*3410*/  HMMA.16816.F32.BF16 R32, R64.reuse, R80, R32 ;  /* 0x000000504020723c */ /* 0x040ff00000041820 */
[----:B------:R-:W-:Y:S08]  /*3420*/  HMMA.16816.F32.BF16 R56, R64, R82, R56 ;  /* 0x000000524038723c */ /* 0x000ff00000041838 */
[C---:B--2---:R-:W-:Y:S08]  /*3430*/  HMMA.16816.F32.BF16 R16, R12.reuse, R76, R16 ;  /* 0x0000004c0c10723c */ /* 0x044ff00000041810 */
[----:B------:R-:W-:Y:S01]  /*3440*/  HMMA.16816.F32.BF16 R24, R12, R78, R24 ;  /* 0x0000004e0c18723c */ /* 0x000fe20000041818 */
[----:B------:R-:W2:Y:S07]  /*3450*/  LDSM.16.M88.4 R76, [R207+0x5000] ;  /* 0x00500000cf4c783b */ /* 0x000eae0000000200 */
        /* <DEDUP_REMOVED lines=12> */
[----:B-1----:R-:W-:Y:S01]  /*3520*/  HMMA.16816.F32.BF16 R32, R12, R28, R32 ;  /* 0x0000001c0c20723c */ /* 0x002fe20000041820 */
[----:B------:R-:W-:-:S02]  /*3530*/  FMUL.FTZ R116, R16, c[0x0][0x2ec] ;  /* 0x0000bb0010747a20 */ /* 0x000fc40000410000 */
[----:B------:R-:W-:Y:S04]  /*3540*/  I2F R85, R84 ;  /* 0x0000005400557306 */ /* 0x000fe80000201400 */
[----:B------:R-:W-:Y:S01]  /*3550*/  IADD3 R28, R4, 0x39, RZ ;  /* 0x00000039041c7810 */ /* 0x000fe20007ffe0ff */
[----:B------:R-:W-:Y:S01]  /*3560*/  HMMA.16816.F32.BF16 R68, R72, R86, R68 ;  /* 0x000000564844723c */ /* 0x000fe20000041844 */
[----:B------:R-:W-:Y:S02]  /*3570*/  FMUL.FTZ R24, R24, c[0x0][0x2ec] ;  /* 0x0000bb0018187a20 */ /* 0x000fe40000410000 */
[----:B------:R-:W-:Y:S04]  /*3580*/  I2F R29, R28 ;  /* 0x0000001c001d7306 */ /* 0x000fe80000201400 */
[----:B------:R-:W-:Y:S01]  /*3590*/  FMUL.FTZ R73, R17, c[0x0][0x2ec] ;  /* 0x0000bb0011497a20 */ /* 0x000fe20000410000 */
[----:B--2---:R-:W-:Y:S01]  /*35a0*/  HMMA.16816.F32.BF16 R80, R40, R76, R80 ;  /* 0x0000004c2850723c */ /* 0x004fe20000041850 */
[----:B------:R-:W-:-:S02]  /*35b0*/  FMUL.FTZ R72, R18, c[0x0][0x2ec] ;  /* 0x0000bb0012487a20 */ /* 0x000fc40000410000 */
[----:B------:R-:W1:Y:S05]  /*35c0*/  MUFU.TANH R116, R116 ;  /* 0x0000007400747308 */ /* 0x000e6a0000002400 */
[----:B------:R-:W-:Y:S03]  /*35d0*/  HMMA.16816.F32.BF16 R56, R12, R30, R56 ;  /* 0x0000001e0c38723c */ /* 0x000fe60000041838 */
[----:B------:R2:W-:Y:S04]  /*35e0*/  MUFU.TANH R31, R24 ;  /* 0x00000018001f7308 */ /* 0x0005e80000002400 */
[----:B------:R-:W-:Y:S01]  /*35f0*/  FMUL.FTZ R30, R19, c[0x0][0x2ec] ;  /* 0x0000bb00131e7a20 */ /* 0x000fe20000410000 */
[----:B----4-:R-:W-:Y:S01]  /*3600*/  HMMA.16816.F32.BF16 R32, R8, R52, R32 ;  /* 0x000000340820723c */ /* 0x010fe20000041820 */
[----:B------:R-:W4:Y:S02]  /*3610*/  LDSM.16.M88.4 R16, [R209+0xb800] ;  /* 0x00b80000d110783b */ /* 0x000f240000000200 */
[----:B------:R-:W-:Y:S01]  /*3620*/  MUFU.TANH R73, R73 ;  /* 0x0000004900497308 */ /* 0x000fe20000002400 */
[----:B-1----:R-:W-:-:S03]  /*3630*/  FFMA.FTZ R116, R93, R0, R116 ;  /* 0x000000005d747223 */ /* 0x002fc60000010074 */
[----:B------:R-:W-:Y:S01]  /*3640*/  FMUL.FTZ R52, R25, c[0x0][0x2ec] ;  /* 0x0000bb0019347a20 */ /* 0x000fe20000410000 */
[----:B-----5:R-:W-:Y:S03]  /*3650*/  HMMA.16816.F32.BF16 R80, R12, R36, R80 ;  /* 0x000000240c50723c */ /* 0x020fe60000041850 */
[----:B------:R-:W1:Y:S04]  /*3660*/  MUFU.TANH R30, R30 ;  /* 0x0000001e001e7308 */ /* 0x000e680000002400 */
[----:B------:R-:W-:Y:S01]  /*3670*/  FMUL.FTZ R36, R26, c[0x0][0x2ec] ;  /* 0x0000bb001a247a20 */ /* 0x000fe20000410000 */
[----:B------:R-:W-:Y:S01]  /*3680*/  HMMA.16816.F32.BF16 R48, R64, R62, R48 ;  /* 0x0000003e4030723c */ /* 0x000fe20000041830 */
[----:B------:R-:W-:-:S02]  /*3690*/  FMUL.FTZ R37, R27, c[0x0][0x2ec] ;  /* 0x0000bb001b257a20 */ /* 0x000fc40000410000 */
[----:B--2---:R-:W2:Y:S01]  /*36a0*/  LDSM.16.M88.4 R24, [R207+0x5800] ;  /* 0x00580000cf18783b */ /* 0x004ea20000000200 */
[----:B------:R-:W-:Y:S04]  /*36b0*/  MUFU.TANH R52, R52 ;  /* 0x0000003400347308 */ /* 0x000fe80000002400 */
[----:B------:R-:W-:Y:S01]  /*36c0*/  HMMA.16816.F32.BF16 R56, R8, R54, R56 ;  /* 0x000000360838723c */ /* 0x000fe20000041838 */
[----:B------:R-:W-:Y:S02]  /*36d0*/  FMUL.FTZ R33, R33, c[0x0][0x2ec] ;  /* 0x0000bb0021217a20 */ /* 0x000fe40000410000 */
[----:B------:R-:W-:Y:S01]  /*36e0*/  FMUL.FTZ R34, R34, c[0x0][0x2ec] ;  /* 0x0000bb0022227a20 */ /* 0x000fe20000410000 */
[----:B------:R-:W5:Y:S01]  /*36f0*/  MUFU.TANH R36, R36 ;  /* 0x0000002400247308 */ /* 0x000f620000002400 */
[----:B------:R-:W-:-:S02]  /*3700*/  FMUL.FTZ R32, R32, c[0x0][0x2ec] ;  /* 0x0000bb0020207a20 */ /* 0x000fc40000410000 */
[----:B------:R-:W-:Y:S01]  /*3710*/  FMUL.FTZ R35, R35, c[0x0][0x2ec] ;  /* 0x0000bb0023237a20 */ /* 0x000fe20000410000 */
[----:B---3--:R-:W-:Y:S04]  /*3720*/  HMMA.16816.F32.BF16 R80, R8, R20, R80 ;  /* 0x000000140850723c */ /* 0x008fe80000041850 */
[----:B------:R-:W-:Y:S04]  /*3730*/  MUFU.TANH R33, R33 ;  /* 0x0000002100217308 */ /* 0x000fe80000002400 */
[----:B------:R-:W-:Y:S04]  /*3740*/  HMMA.16816.F32.BF16 R48, R40, R78, R48 ;  /* 0x0000004e2830723c */ /* 0x000fe80000041830 */
[----:B------:R-:W3:Y:S04]  /*3750*/  MUFU.TANH R34, R34 ;  /* 0x0000002200227308 */ /* 0x000ee80000002400 */
[----:B----4-:R-:W-:Y:S01]  /*3760*/  HMMA.16816.F32.BF16 R44, R64, R16, R44 ;  /* 0x00000010402c723c */ /* 0x010fe2000004182c */
[----:B------:R-:W-:-:S02]  /*3770*/  FMUL.FTZ R20, R56, c[0x0][0x2ec] ;  /* 0x0000bb0038147a20 */ /* 0x000fc40000410000 */
[----:B------:R-:W-:Y:S01]  /*3780*/  FMUL.FTZ R21, R57, c[0x0][0x2ec] ;  /* 0x0000bb0039157a20 */ /* 0x000fe20000410000 */
[----:B------:R-:W-:Y:S01]  /*3790*/  MUFU.TANH R37, R37 ;  /* 0x0000002500257308 */ /* 0x000fe20000002400 */
[----:B------:R-:W-:-:S03]  /*37a0*/  FMUL.FTZ R59, R59, c[0x0][0x2ec] ;  /* 0x0000bb003b3b7a20 */ /* 0x000fc60000410000 */
[----:B------:R-:W-:Y:S01]  /*37b0*/  HMMA.16816.F32.BF16 R68, R64, R18, R68 ;  /* 0x000000124044723c */ /* 0x000fe20000041844 */
[----:B------:R-:W4:Y:S03]  /*37c0*/  LDSM.16.M88.4 R16, [R203+0xb800] ;  /* 0x00b80000cb10783b */ /* 0x000f260000000200 */
[----:B------:R-:W-:Y:S04]  /*37d0*/  MUFU.TANH R20, R20 ;  /* 0x0000001400147308 */ /* 0x000fe80000002400 */
[----:B------:R-:W-:Y:S04]  /*37e0*/  HMMA.16816.F32.BF16 R48, R12, R38, R48 ;  /* 0x000000260c30723c */ /* 0x000fe80000041830 */
[----:B------:R-:W-:Y:S03]  /*37f0*/  MUFU.TANH R21, R21 ;  /* 0x0000001500157308 */ /* 0x000fe60000002400 */
[----:B------:R-:W-:Y:S01]  /*3800*/  FMUL.FTZ R38, R58, c[0x0][0x2ec] ;  /* 0x0000bb003a267a20 */ /* 0x000fe20000410000 */
[----:B--2---:R-:W-:Y:S01]  /*3810*/  HMMA.16816.F32.BF16 R44, R40, R24, R44 ;  /* 0x00000018282c723c */ /* 0x004fe2000004182c */
[----:B------:R-:W-:-:S03]  /*3820*/  FMUL.FTZ R39, R80, c[0x0][0x2ec] ;  /* 0x0000bb0050277a20 */ /* 0x000fc60000410000 */
[----:B------:R-:W-:Y:S04]  /*3830*/  MUFU.TANH R32, R32 ;  /* 0x0000002000207308 */ /* 0x000fe80000002400 */
[----:B------:R-:W-:Y:S01]  /*3840*/  HMMA.16816.F32.BF16 R68, R40, R26, R68 ;  /* 0x0000001a2844723c */ /* 0x000fe20000041844 */
[----:B------:R-:W2:Y:S01]  /*3850*/  LDSM.16.M88.4 R24, [R196+0x5800] ;  /* 0x00580000c418783b */ /* 0x000ea20000000200 */
[----:B------:R-:W-:-:S04]  /*3860*/  DEPBAR.LE SB0, 0x0 ;  /* 0x000080000000791a */ /* 0x000fc80000000000 */
[----:B------:R-:W2:Y:S01]  /*3870*/  MUFU.TANH R38, R38 ;  /* 0x0000002600267308 */ /* 0x000ea20000002400 */
[----:B------:R-:W-:Y:S01]  /*3880*/  FMUL.FTZ R42, R82, c[0x0][0x2ec] ;  /* 0x0000bb00522a7a20 */ /* 0x000fe20000410000 */
[----:B------:R-:W-:Y:S01]  /*3890*/  HMMA.16816.F32.BF16 R48, R8, R22, R48 ;  /* 0x000000160830723c */ /* 0x000fe20000041830 */
[----:B------:R-:W-:-:S05]  /*38a0*/  FMUL.FTZ R41, R83, c[0x0][0x2ec] ;  /* 0x0000bb0053297a20 */ /* 0x000fca0000410000 */
[----:B------:R-:W-:Y:S01]  /*38b0*/  MUFU.TANH R35, R35 ;  /* 0x0000002300237308 */ /* 0x000fe20000002400 */
[----:B-1----:R-:W-:Y:S01]  /*38c0*/  FFMA.FTZ R23, R95, R0, R30 ;  /* 0x000000005f177223 */ /* 0x002fe2000001001e */
[----:B----4-:R-:W-:Y:S01]  /*38d0*/  HMMA.16816.F32.BF16 R44, R12, R16, R44 ;  /* 0x000000100c2c723c */ /* 0x010fe2000004182c */
[----:B------:R-:W-:-:S05]  /*38e0*/  FMUL.FTZ R22, R81, c[0x0][0x2ec] ;  /* 0x0000bb0051167a20 */ /* 0x000fca0000410000 */
[----:B------:R-:W-:Y:S01]  /*38f0*/  MUFU.TANH R39, R39 ;  /* 0x0000002700277308 */ /* 0x000fe20000002400 */
[----:B------:R-:W-:Y:S01]  /*3900*/  IADD3 R17, R88, R89, -R223 ;  /* 0x0000005958117210 */ /* 0x000fe20007ffe8df */
[----:B------:R-:W-:Y:S01]  /*3910*/  HMMA.16816.F32.BF16 R68, R12, R18, R68 ;  /* 0x000000120c44723c */ /* 0x000fe20000041844 */
[----:B------:R-:W-:Y:S02]  /*3920*/  FFMA.FTZ R16, R95, R0, R73 ;  /* 0x000000005f107223 */ /* 0x000fe40000010049 */
[----:B------:R-:W-:-:S03]  /*3930*/  IADD3 R17, R17, c[0x0][0x2e8], RZ ;  /* 0x0000ba0011117a10 */ /* 0x000fc60007ffe0ff */
[----:B------:R-:W-:Y:S02]  /*3940*/  MUFU.TANH R22, R22 ;  /* 0x0000001600167308 */ /* 0x000fe40000002400 */
[----:B------:R-:W-:Y:S01]  /*3950*/  FMUL.FTZ R43, R48, c[0x0][0x2ec] ;  /* 0x0000bb00302b7a20 */ /* 0x000fe20000410000 */
[C---:B------:R-:W-:Y:S01]  /*3960*/  IMNMX R230, R17.reuse, R88, PT ;  /* 0x0000005811e67217 */ /* 0x040fe20003800200 */
[----:B------:R-:W-:Y:S01]  /*3970*/  FMUL.FTZ R30, R50, c[0x0][0x2ec] ;  /* 0x0000bb00321e7a20 */ /* 0x000fe20000410000 */
[----:B------:R-:W-:Y:S01]  /*3980*/  IADD3 R135, R17, 0x8, RZ ;  /* 0x0000000811877810 */ /* 0x000fe20007ffe0ff */
[----:B------:R-:W-:Y:S01]  /*3990*/  FFMA.FTZ R18, R97, R0, R31 ;  /* 0x0000000061127223 */ /* 0x000fe2000001001f */
[----:B------:R-:W-:Y:S01]  /*39a0*/  ISETP.GE.AND P4, PT, R96, R230, PT ;  /* 0x000000e66000720c */ /* 0x000fe20003f86270 */
[----:B------:R-:W1:Y:S01]  /*39b0*/  MUFU.TANH R43, R43 ;  /* 0x0000002b002b7308 */ /* 0x000e620000002400 */
[----:B------:R-:W-:Y:S01]  /*39c0*/  IMNMX R135, R135, R88, PT ;  /* 0x0000005887877217 */ /* 0x000fe20003800200 */
[----:B------:R-:W-:Y:S01]  /*39d0*/  FMUL.FTZ R31, R51, c[0x0][0x2ec] ;  /* 0x0000bb00331f7a20 */ /* 0x000fe20000410000 */
[C---:B--2---:R-:W-:Y:S01]  /*39e0*/  HMMA.16816.F32.BF16 R44, R8.reuse, R24, R44 ;  /* 0x00000018082c723c */ /* 0x044fe2000004182c */
[C---:B------:R-:W-:Y:S01]  /*39f0*/  ISETP.GE.AND P6, PT, R92.reuse, R230, PT ;  /* 0x000000e65c00720c */ /* 0x040fe20003fc6270 */
[-C--:B-----5:R-:W-:Y:S01]  /*3a00*/  FFMA.FTZ R19, R97, R0.reuse, R36 ;  /* 0x0000000061137223 */ /* 0x0a0fe20000010024 */
[-C--:B------:R-:W-:Y:S01]  /*3a10*/  ISETP.GE.AND P2, PT, R92, R135.reuse, PT ;  /* 0x000000875c00720c */ /* 0x080fe20003f46270 */
[----:B---3--:R-:W-:Y:S01]  /*3a20*/  FFMA.FTZ R15, R101, R0, R34 ;  /* 0x00000000650f7223 */ /* 0x008fe20000010022 */
[----:B------:R-:W2:Y:S01]  /*3a30*/  MUFU.TANH R30, R30 ;  /* 0x0000001e001e7308 */ /* 0x000ea20000002400 */
[C---:B------:R-:W-:Y:S01]  /*3a40*/  ISETP.GE.AND P3, PT, R94.reuse, R230, PT ;  /* 0x000000e65e00720c */ /* 0x040fe20003f66270 */
[-C--:B------:R-:W-:Y:S01]  /*3a50*/  FFMA.FTZ R24, R99, R0.reuse, R52 ;  /* 0x0000000063187223 */ /* 0x080fe20000010034 */
[----:B------:R-:W-:Y:S01]  /*3a60*/  HMMA.16816.F32.BF16 R68, R8, R26, R68 ;  /* 0x0000001a0844723c */ /* 0x000fe20000041844 */
[----:B------:R-:W-:Y:S01]  /*3a70*/  FMUL.FTZ R25, R49, c[0x0][0x2ec] ;  /* 0x0000bb0031197a20 */ /* 0x000fe20000410000 */
[-C--:B------:R-:W-:Y:S01]  /*3a80*/  ISETP.GE.AND P0, PT, R94, R135.reuse, PT ;  /* 0x000000875e00720c */ /* 0x080fe20003f06270 */
[-C--:B------:R-:W-:Y:S01]  /*3a90*/  FFMA.FTZ R14, R85, R0.reuse, R33 ;  /* 0x00000000550e7223 */ /* 0x080fe20000010021 */
[----:B------:R-:W-:Y:S01]  /*3aa0*/  FSEL R24, R24, -INF , !P4 ;  /* 0xff80000018187808 */ /* 0x000fe20006000000 */
[----:B------:R-:W3:Y:S01]  /*3ab0*/  MUFU.TANH R42, R42 ;  /* 0x0000002a002a7308 */ /* 0x000ee20000002400 */
[-C--:B------:R-:W-:Y:S01]  /*3ac0*/  ISETP.GE.AND P4, PT, R100, R135.reuse, PT ;  /* 0x000000876400720c */ /* 0x080fe20003f86270 */
[CC--:B------:R-:W-:Y:S01]  /*3ad0*/  FFMA.FTZ R11, R103.reuse, R0.reuse, R38 ;  /* 0x00000000670b7223 */ /* 0x0c0fe20000010026 */
[----:B------:R-:W-:Y:S01]  /*3ae0*/  FSEL R16, R16, -INF , !P6 ;  /* 0xff80000010107808 */ /* 0x000fe20007000000 */
[-C--:B------:R-:W-:Y:S01]  /*3af0*/  FFMA.FTZ R10, R103, R0.reuse, R20 ;  /* 0x00000000670a7223 */ /* 0x080fe20000010014 */
[----:B------:R-:W-:Y:S01]  /*3b00*/  FSEL R23, R23, -INF , !P2 ;  /* 0xff80000017177808 */ /* 0x000fe20005000000 */
[-C--:B------:R-:W-:Y:S01]  /*3b10*/  FFMA.FTZ R8, R105, R0.reuse, R21 ;  /* 0x0000000069087223 */ /* 0x080fe20000010015 */
[----:B------:R-:W-:Y:S01]  /*3b20*/  FSEL R11, R11, -INF , !P4 ;  /* 0xff8000000b0b7808 */ /* 0x000fe20006000000 */
[----:B------:R-:W-:Y:S01]  /*3b30*/  MUFU.TANH R40, R59 ;  /* 0x0000003b00287308 */ /* 0x000fe20000002400 */
[----:B-1----:R-:W-:Y:S01]  /*3b40*/  FFMA.FTZ R43, R111, R0, R43 ;  /* 0x000000006f2b7223 */ /* 0x002fe2000001002b */
[-C--:B------:R-:W-:Y:S01]  /*3b50*/  ISETP.GE.AND P4, PT, R108, R230.reuse, PT ;  /* 0x000000e66c00720c */ /* 0x080fe20003f86270 */
[----:B------:R-:W-:Y:S01]  /*3b60*/  FMUL.FTZ R27, R47, c[0x0][0x2ec] ;  /* 0x0000bb002f1b7a20 */ /* 0x000fe20000410000 */
[-C--:B------:R-:W-:Y:S01]  /*3b70*/  ISETP.GE.AND P6, PT, R98, R135.reuse, PT ;  /* 0x000000876200720c */ /* 0x080fe20003fc6270 */
[----:B------:R-:W-:Y:S01]  /*3b80*/  FMUL.FTZ R44, R44, c[0x0][0x2ec] ;  /* 0x0000bb002c2c7a20 */ /* 0x000fe20000410000 */
[----:B------:R-:W-:Y:S01]  /*3b90*/  ISETP.GE.AND P2, PT, R84, R230, PT ;  /* 0x000000e65400720c */ /* 0x000fe20003f46270 */
[----:B------:R-:W-:Y:S01]  /*3ba0*/  FMUL.FTZ R45, R45, c[0x0][0x2ec] ;  /* 0x0000bb002d2d7a20 */ /* 0x000fe20000410000 */
[----:B------:R-:W-:Y:S01]  /*3bb0*/  MUFU.TANH R41, R41 ;  /* 0x0000002900297308 */ /* 0x000fe20000002400 */
[----:B------:R-:W-:Y:S01]  /*3bc0*/  FMUL.FTZ R46, R46, c[0x0][0x2ec] ;  /* 0x0000bb002e2e7a20 */ /* 0x000fe20000410000 */
[----:B------:R-:W-:Y:S01]  /*3bd0*/  FSEL R160, R43, -INF , !P4 ;  /* 0xff8000002ba07808 */ /* 0x000fe20006000000 */
[----:B------:R-:W-:Y:S01]  /*3be0*/  FMUL.FTZ R68, R68, c[0x0][0x2ec] ;  /* 0x0000bb0044447a20 */ /* 0x000fe20000410000 */
[----:B------:R-:W-:Y:S01]  /*3bf0*/  FSEL R18, R18, -INF , !P3 ;  /* 0xff80000012127808 */ /* 0x000fe20005800000 */
[----:B------:R-:W-:Y:S01]  /*3c00*/  FMUL.FTZ R69, R69, c[0x0][0x2ec] ;  /* 0x0000bb0045457a20 */ /* 0x000fe20000410000 */
[----:B------:R-:W-:Y:S01]  /*3c10*/  FSEL R19, R19, -INF , !P0 ;  /* 0xff80000013137808 */ /* 0x000fe20004000000 */
[----:B------:R-:W-:Y:S01]  /*3c20*/  FMUL.FTZ R70, R70, c[0x0][0x2ec] ;  /* 0x0000bb0046467a20 */ /* 0x000fe20000410000 */
[----:B------:R-:W1:Y:S01]  /*3c30*/  MUFU.TANH R27, R27 ;  /* 0x0000001b001b7308 */ /* 0x000e620000002400 */
[----:B------:R-:W-:Y:S01]  /*3c40*/  FMUL.FTZ R71, R71, c[0x0][0x2ec] ;  /* 0x0000bb0047477a20 */ /* 0x000fe20000410000 */
[-C--:B------:R-:W-:Y:S01]  /*3c50*/  ISETP.GE.AND P4, PT, R60, R135.reuse, PT ;  /* 0x000000873c00720c */ /* 0x080fe20003f86270 */
[-C--:B------:R-:W-:Y:S01]  /*3c60*/  FFMA.FTZ R162, R109, R0.reuse, R22 ;  /* 0x000000006da27223 */ /* 0x080fe20000010016 */
[-C--:B------:R-:W-:Y:S01]  /*3c70*/  ISETP.GE.AND P5, PT, R96, R135.reuse, PT ;  /* 0x000000876000720c */ /* 0x080fe20003fa6270 */
[----:B--2---:R-:W-:Y:S01]  /*3c80*/  FFMA.FTZ R173, R111, R0, R30 ;  /* 0x000000006fad7223 */ /* 0x004fe2000001001e */
[----:B------:R-:W-:Y:S01]  /*3c90*/  ISETP.GE.AND P1, PT, R98, R230, PT ;  /* 0x000000e66200720c */ /* 0x000fe20003f26270 */
[-C--:B------:R-:W-:Y:S01]  /*3ca0*/  FFMA.FTZ R17, R99, R0.reuse, R37 ;  /* 0x0000000063117223 */ /* 0x080fe20000010025 */
[----:B------:R-:W2:Y:S01]  /*3cb0*/  MUFU.TANH R31, R31 ;  /* 0x0000001f001f7308 */ /* 0x000ea20000002400 */
[-C--:B------:R-:W-:Y:S01]  /*3cc0*/  FFMA.FTZ R12, R101, R0.reuse, R32 ;  /* 0x00000000650c7223 */ /* 0x080fe20000010020 */
[-C--:B------:R-:W-:Y:S01]  /*3cd0*/  ISETP.GE.AND P3, PT, R84, R135.reuse, PT ;  /* 0x000000875400720c */ /* 0x080fe20003f66270 */
[----:B------:R-:W-:Y:S01]  /*3ce0*/  FFMA.FTZ R13, R85, R0, R35 ;  /* 0x00000000550d7223 */ /* 0x000fe20000010023 */
[----:B------:R-:W-:Y:S01]  /*3cf0*/  ISETP.GE.AND P0, PT, R100, R230, PT ;  /* 0x000000e66400720c */ /* 0x000fe20003f06270 */
[-C--:B------:R-:W-:Y:S01]  /*3d00*/  FFMA.FTZ R39, R107, R0.reuse, R39 ;  /* 0x000000006b277223 */ /* 0x080fe20000010027 */
[----:B------:R-:W-:Y:S01]  /*3d10*/  FSEL R15, R15, -INF , !P6 ;  /* 0xff8000000f0f7808 */ /* 0x000fe20007000000 */
[-C--:B---3--:R-:W-:Y:S01]  /*3d20*/  FFMA.FTZ R42, R107, R0.reuse, R42 ;  /* 0x000000006b2a7223 */ /* 0x088fe2000001002a */
[----:B------:R-:W3:Y:S01]  /*3d30*/  MUFU.TANH R26, R44 ;  /* 0x0000002c001a7308 */ /* 0x000ee20000002400 */
[-C--:B-1----:R-:W-:Y:S01]  /*3d40*/  FFMA.FTZ R27, R61, R0.reuse, R27 ;  /* 0x000000003d1b7223 */ /* 0x082fe2000001001b */
[----:B------:R-:W-:Y:S01]  /*3d50*/  FSEL R14, R14, -INF , !P2 ;  /* 0xff8000000e0e7808 */ /* 0x000fe20005000000 */
[----:B------:R-:W-:Y:S01]  /*3d60*/  FFMA.FTZ R9, R105, R0, R40 ;  /* 0x0000000069097223 */ /* 0x000fe20000010028 */
[C---:B------:R-:W-:Y:S01]  /*3d70*/  ISETP.GE.AND P6, PT, R104.reuse, R230, PT ;  /* 0x000000e66800720c */ /* 0x040fe20003fc6270 */
[----:B------:R-:W-:Y:S01]  /*3d80*/  FFMA.FTZ R41, R109, R0, R41 ;  /* 0x000000006d297223 */ /* 0x000fe20000010029 */
[----:B------:R-:W-:-:S02]  /*3d90*/  ISETP.GE.AND P2, PT, R104, R135, PT ;  /* 0x000000876800720c */ /* 0x000fc40003f46270 */
[----:B------:R-:W1:Y:S01]  /*3da0*/  MUFU.TANH R25, R25 ;  /* 0x0000001900197308 */ /* 0x000e620000002400 */
[----:B------:R-:W-:Y:S01]  /*3db0*/  FSEL R143, R27, -INF , !P4 ;  /* 0xff8000001b8f7808 */ /* 0x000fe20006000000 */
[-C--:B--2---:R-:W-:Y:S01]  /*3dc0*/  FFMA.FTZ R31, R113, R0.reuse, R31 ;  /* 0x00000000711f7223 */ /* 0x084fe2000001001f */
[----:B------:R-:W-:Y:S02]  /*3dd0*/  FSEL R17, R17, -INF , !P5 ;  /* 0xff80000011117808 */ /* 0x000fe40006800000 */
[----:B------:R-:W-:Y:S02]  /*3de0*/  FSEL R12, R12, -INF , !P1 ;  /* 0xff8000000c0c7808 */ /* 0x000fe40004800000 */
[----:B------:R-:W-:Y:S01]  /*3df0*/  FSEL R13, R13, -INF , !P3 ;  /* 0xff8000000d0d7808 */ /* 0x000fe20005800000 */
[----:B------:R-:W2:Y:S01]  /*3e00*/  MUFU.TANH R20, R45 ;  /* 0x0000002d00147308 */ /* 0x000ea20000002400 */
[----:B------:R-:W-:Y:S01]  /*3e10*/  FSEL R10, R10, -INF , !P0 ;  /* 0xff8000000a0a7808 */ /* 0x000fe20004000000 */
[----:B---3--:R-:W-:Y:S01]  /*3e20*/  FFMA.FTZ R26, R115, R0, R26 ;  /* 0x00000000731a7223 */ /* 0x008fe2000001001a */
[----:B------:R-:W-:-:S02]  /*3e30*/  ISETP.GE.AND P4, PT, R134, 0x2, PT ;  /* 0x000000028600780c */ /* 0x000fc40003f86270 */
[CC--:B------:R-:W-:Y:S02]  /*3e40*/  ISETP.GE.AND P5, PT, R102.reuse, R230.reuse, PT ;  /* 0x000000e66600720c */ /* 0x0c0fe40003fa6270 */
[-C--:B------:R-:W-:Y:S01]  /*3e50*/  ISETP.GE.AND P1, PT, R102, R135.reuse, PT ;  /* 0x000000876600720c */ /* 0x080fe20003f26270 */
[----:B------:R-:W3:Y:S01]  /*3e60*/  MUFU.TANH R21, R46 ;  /* 0x0000002e00157308 */ /* 0x000ee20000002400 */
[C---:B------:R-:W-:Y:S01]  /*3e70*/  ISETP.GE.AND P3, PT, R106.reuse, R230, PT ;  /* 0x000000e66a00720c */ /* 0x040fe20003f66270 */
[-C--:B-1----:R-:W-:Y:S01]  /*3e80*/  FFMA.FTZ R25, R113, R0.reuse, R25 ;  /* 0x0000000071197223 */ /* 0x082fe20000010019 */
[-C--:B------:R-:W-:Y:S02]  /*3e90*/  ISETP.GE.AND P0, PT, R106, R135.reuse, PT ;  /* 0x000000876a00720c */ /* 0x080fe40003f06270 */
[----:B------:R-:W-:Y:S02]  /*3ea0*/  FSEL R168, R39, -INF , !P6 ;  /* 0xff80000027a87808 */ /* 0x000fe40007000000 */
[----:B------:R-:W-:Y:S01]  /*3eb0*/  FSEL R165, R42, -INF , !P2 ;  /* 0xff8000002aa57808 */ /* 0x000fe20005000000 */
[----:B------:R-:W-:Y:S01]  /*3ec0*/  MUFU.TANH R72, R72 ;  /* 0x0000004800487308 */ /* 0x000fe20000002400 */
[----:B------:R-:W-:Y:S01]  /*3ed0*/  ISETP.GE.AND P6, PT, R110, R135, PT ;  /* 0x000000876e00720c */ /* 0x000fe20003fc6270 */
[----:B--2---:R-:W-:Y:S01]  /*3ee0*/  FFMA.FTZ R20, R61, R0, R20 ;  /* 0x000000003d147223 */ /* 0x004fe20000010014 */
[----:B------:R-:W-:-:S02]  /*3ef0*/  ISETP.GE.AND P2, PT, R112, R230, PT ;  /* 0x000000e67000720c */ /* 0x000fc40003f46270 */
[----:B------:R-:W-:Y:S02]  /*3f00*/  FSEL R8, R8, -INF , !P5 ;  /* 0xff80000008087808 */ /* 0x000fe40006800000 */
[----:B------:R-:W-:Y:S01]  /*3f10*/  FSEL R9, R9, -INF , !P1 ;  /* 0xff80000009097808 */ /* 0x000fe20004800000 */
[----:B------:R-:W1:Y:S01]  /*3f20*/  MUFU.TANH R22, R68 ;  /* 0x0000004400167308 */ /* 0x000e620000002400 */
[----:B------:R-:W-:Y:S01]  /*3f30*/  FSEL R162, R162, -INF , !P3 ;  /* 0xff800000a2a27808 */ /* 0x000fe20005800000 */
[----:B---3--:R-:W-:Y:S01]  /*3f40*/  FFMA.FTZ R21, R115, R0, R21 ;  /* 0x0000000073157223 */ /* 0x008fe20000010015 */
[----:B------:R-:W-:Y:S02]  /*3f50*/  FSEL R175, R41, -INF , !P0 ;  /* 0xff80000029af7808 */ /* 0x000fe40004000000 */
[-C--:B------:R-:W-:Y:S02]  /*3f60*/  ISETP.GE.AND P5, PT, R108, R135.reuse, PT ;  /* 0x000000876c00720c */ /* 0x080fe40003fa6270 */
[----:B------:R-:W-:Y:S01]  /*3f70*/  ISETP.GE.AND P1, PT, R110, R230, PT ;  /* 0x000000e66e00720c */ /* 0x000fe20003f26270 */
[----:B------:R-:W2:Y:S01]  /*3f80*/  MUFU.TANH R30, R69 ;  /* 0x00000045001e7308 */ /* 0x000ea20000002400 */
[----:B------:R-:W-:-:S02]  /*3f90*/  ISETP.GE.AND P3, PT, R112, R135, PT ;  /* 0x000000877000720c */ /* 0x000fc40003f66270 */
[-C--:B------:R-:W-:Y:S02]  /*3fa0*/  ISETP.GE.AND P0, PT, R60, R230.reuse, PT ;  /* 0x000000e63c00720c */ /* 0x080fe40003f06270 */
[----:B------:R-:W-:Y:S02]  /*3fb0*/  FSEL R171, R31, -INF , !P6 ;  /* 0xff8000001fab7808 */ /* 0x000fe40007000000 */
[----:B------:R-:W-:Y:S01]  /*3fc0*/  FSEL R172, R26, -INF , !P2 ;  /* 0xff8000001aac7808 */ /* 0x000fe20005000000 */
[----:B------:R-:W3:Y:S01]  /*3fd0*/  MUFU.TANH R141, R70 ;  /* 0x00000046008d7308 */ /* 0x000ee20000002400 */
[C---:B------:R-:W-:Y:S01]  /*3fe0*/  ISETP.GE.AND P6, PT, R4.reuse, R230, PT ;  /* 0x000000e60400720c */ /* 0x040fe20003fc6270 */
[-C--:B-1----:R-:W-:Y:S01]  /*3ff0*/  FFMA.FTZ R22, R117, R0.reuse, R22 ;  /* 0x0000000075167223 */ /* 0x082fe20000010016 */
[----:B------:R-:W-:Y:S01]  /*4000*/  ISETP.GE.AND P2, PT, R4, R135, PT ;  /* 0x000000870400720c */ /* 0x000fe20003f46270 */
[----:B------:R-:W-:Y:S01]  /*4010*/  FFMA.FTZ R4, R93, R0, R72 ;  /* 0x000000005d047223 */ /* 0x000fe20000010048 */
[----:B------:R-:W-:-:S02]  /*4020*/  FSEL R173, R173, -INF , !P5 ;  /* 0xff800000adad7808 */ /* 0x000fc40006800000 */
[----:B------:R-:W-:Y:S01]  /*4030*/  FSEL R166, R25, -INF , !P1 ;  /* 0xff80000019a67808 */ /* 0x000fe20004800000 */
[----:B------:R-:W1:Y:S01]  /*4040*/  MUFU.TANH R163, R71 ;  /* 0x0000004700a37308 */ /* 0x000e620000002400 */
[----:B------:R-:W-:Y:S01]  /*4050*/  FSEL R167, R21, -INF , !P3 ;  /* 0xff80000015a77808 */ /* 0x000fe20005800000 */
[----:B--2---:R-:W-:Y:S01]  /*4060*/  FFMA.FTZ R30, R29, R0, R30 ;  /* 0x000000001d1e7223 */ /* 0x004fe2000001001e */
[----:B------:R-:W-:Y:S02]  /*4070*/  FSEL R170, R20, -INF , !P0 ;  /* 0xff80000014aa7808 */ /* 0x000fe40004000000 */
[C---:B------:R-:W-:Y:S02]  /*4080*/  ISETP.GE.AND P5, PT, R114.reuse, R230, PT ;  /* 0x000000e67200720c */ /* 0x040fe40003fa6270 */
[----:B------:R-:W-:Y:S01]  /*4090*/  ISETP.GE.AND P1, PT, R114, R135, PT ;  /* 0x000000877200720c */ /* 0x000fe20003f26270 */
[----:B---3--:R-:W-:Y:S01]  /*40a0*/  FFMA.FTZ R141, R117, R0, R141 ;  /* 0x00000000758d7223 */ /* 0x008fe2000001008d */
[----:B------:R-:W-:Y:S01]  /*40b0*/  BAR.SYNC.DEFER_BLOCKING 0x0 ;  /* 0x0000000000007b1d */ /* 0x000fe20000010000 */
[----:B------:R-:W-:-:S02]  /*40c0*/  ISETP.GE.AND P3, PT, R28, R230, PT ;  /* 0x000000e61c00720c */ /* 0x000fc40003f66270 */
[----:B------:R-:W-:Y:S02]  /*40d0*/  ISETP.GE.AND P0, PT, R28, R135, PT ;  /* 0x000000871c00720c */ /* 0x000fe40003f06270 */
[----:B------:R-:W-:Y:S01]  /*40e0*/  FSEL R142, R22, -INF , !P5 ;  /* 0xff800000168e7808 */ /* 0x000fe20006800000 */
[----:B-1----:R-:W-:Y:S01]  /*40f0*/  FFMA.FTZ R163, R29, R0, R163 ;  /* 0x000000001da37223 */ /* 0x002fe200000100a3 */
        /* <DEDUP_REMOVED lines=107> */
.L_x_655:
[----:B------:R-:W-:Y:S05]  /*47b0*/  BSYNC B0 ;  /* 0x0000000000007941 */ /* 0x000fea0003800000 */
.L_x_654:
[----:B------:R-:W0:Y:S02]  /*47c0*/  LDGDEPBAR ;  /* 0x00000000000079af */ /* 0x000e240000000000 */
.L_x_653:
[----:B--2---:R-:W-:Y:S02]  /*47d0*/  FMNMX.FTZ R21, R116, R16, !PT ;  /* 0x0000001074157209 */ /* 0x004fe40007810000 */
        /* <DEDUP_REMOVED lines=53> */
[----:B------:R-:W-:Y:S02]  /*4b30*/  LDSM.16.MT88.4 R136, [R202+0xc800] ;  /* 0x00c80000ca88783b */ /* 0x000fe40000004200 */
[C---:B------:R-:W-:Y:S01]  /*4b40*/  FMUL.FTZ R164, R132.reuse, c[0x0][0x23c] ;  /* 0x00008f0084a47a20 */ /* 0x040fe20000410000 */
[----:B------:R-:W-:Y:S01]  /*4b50*/  FSEL R169, R169, RZ, P0 ;  /* 0x000000ffa9a97208 */ /* 0x000fe20000000000 */
[----:B-1----:R-:W-:Y:S01]  /*4b60*/  LDSM.16.MT88.4 R32, [R201+0xc800] ;  /* 0x00c80000c920783b */ /* 0x002fe20000004200 */
[----:B------:R-:W-:-:S03]  /*4b70*/  FSETP.NEU.FTZ.AND P0, PT, R132, -INF , PT ;  /* 0xff8000008400780b */ /* 0x000fc60003f1d000 */
[--C-:B------:R-:W-:Y:S01]  /*4b80*/  FFMA.FTZ R155, R116, c[0x0][0x23c], -R169.reuse ;  /* 0x00008f00749b7a23 */ /* 0x100fe200000108a9 */
[----:B------:R-:W-:Y:S01]  /*4b90*/  FSEL R164, R164, RZ, P0 ;  /* 0x000000ffa4a47208 */ /* 0x000fe20000000000 */
[--C-:B------:R-:W-:Y:S01]  /*4ba0*/  FFMA.FTZ R154, R16, c[0x0][0x23c], -R169.reuse ;  /* 0x00008f00109a7a23 */ /* 0x100fe200000108a9 */
[----:B------:R-:W1:Y:S01]  /*4bb0*/  LDSM.16.MT88.4 R116, [R202+0xc000] ;  /* 0x00c00000ca74783b */ /* 0x000e620000004200 */
[--C-:B------:R-:W-:Y:S02]  /*4bc0*/  FFMA.FTZ R153, R18, c[0x0][0x23c], -R169.reuse ;  /* 0x00008f0012997a23 */ /* 0x100fe400000108a9 */
[----:B------:R-:W-:Y:S01]  /*4bd0*/  FFMA.FTZ R148, R24, c[0x0][0x23c], -R169 ;  /* 0x00008f0018947a23 */ /* 0x000fe200000108a9 */
[----:B------:R-:W-:Y:S01]  /*4be0*/  MUFU.EX2 R155, R155 ;  /* 0x0000009b009b7308 */ /* 0x000fe20000000800 */
[--C-:B------:R-:W-:Y:S01]  /*4bf0*/  FFMA.FTZ R156, R4, c[0x0][0x23c], -R164.reuse ;  /* 0x00008f00049c7a23 */ /* 0x100fe200000108a4 */
[----:B------:R-:W-:Y:S01]  /*4c00*/  LDSM.16.MT88.4 R28, [R200+0xc800] ;  /* 0x00c80000c81c783b */ /* 0x000fe20000004200 */
[----:B------:R-:W-:-:S02]  /*4c10*/  FFMA.FTZ R157, R23, c[0x0][0x23c], -R164 ;  /* 0x00008f00179d7a23 */ /* 0x000fc400000108a4 */
[--C-:B------:R-:W-:Y:S01]  /*4c20*/  FFMA.FTZ R158, R19, c[0x0][0x23c], -R164.reuse ;  /* 0x00008f00139e7a23 */ /* 0x100fe200000108a4 */
[----:B------:R-:W2:Y:S01]  /*4c30*/  LDSM.16.MT88.4 R4, [R200+0x10000] ;  /* 0x01000000c804783b */ /* 0x000ea20000004200 */
[--C-:B------:R-:W-:Y:S01]  /*4c40*/  FFMA.FTZ R149, R17, c[0x0][0x23c], -R164.reuse ;  /* 0x00008f0011957a23 */ /* 0x100fe200000108a4 */
[----:B------:R-:W3:Y:S01]  /*4c50*/  MUFU.EX2 R154, R154 ;  /* 0x0000009a009a7308 */ /* 0x000ee20000000800 */
        /* <DEDUP_REMOVED lines=8> */
[----:B------:R-:W4:Y:S01]  /*4ce0*/  LDSM.16.MT88.4 R8, [R204+0xe800] ;  /* 0x00e80000cc08783b */ /* 0x000f220000004200 */
[----:B------:R-:W-:-:S02]  /*4cf0*/  FFMA.FTZ R146, R14, c[0x0][0x23c], -R169 ;  /* 0x00008f000e927a23 */ /* 0x000fc400000108a9 */
[--C-:B------:R-:W-:Y:S01]  /*4d00*/  FFMA.FTZ R152, R15, c[0x0][0x23c], -R164.reuse ;  /* 0x00008f000f987a23 */ /* 0x100fe200000108a4 */
[----:B------:R-:W-:Y:S01]  /*4d10*/  LDSM.16.MT88.4 R24, [R202+0xe800] ;  /* 0x00e80000ca18783b */ /* 0x000fe20000004200 */
[----:B------:R-:W-:Y:S01]  /*4d20*/  FFMA.FTZ R145, R13, c[0x0][0x23c], -R164 ;  /* 0x00008f000d917a23 */ /* 0x000fe200000108a4 */
[----:B------:R-:W5:Y:S01]  /*4d30*/  MUFU.EX2 R148, R148 ;  /* 0x0000009400947308 */ /* 0x000f620000000800 */
[----:B---3--:R-:W-:Y:S01]  /*4d40*/  F2FP.BF16.PACK_AB R96, R154, R155 ;  /* 0x0000009b9a60723e */ /* 0x008fe200000010ff */
[----:B------:R-:W3:Y:S01]  /*4d50*/  LDSM.16.MT88.4 R12, [R200+0xe800] ;  /* 0x00e80000c80c783b */ /* 0x000ee20000004200 */
        /* <DEDUP_REMOVED lines=9> */
[----:B-----5:R-:W-:Y:S01]  /*4df0*/  F2FP.BF16.PACK_AB R98, R148, R153 ;  /* 0x000000999462723e */ /* 0x020fe200000010ff */
        /* <DEDUP_REMOVED lines=8> */
[----:B------:R-:W5:Y:S01]  /*4e80*/  MUFU.EX2 R149, R149 ;  /* 0x0000009500957308 */ /* 0x000f620000000800 */
        /* <DEDUP_REMOVED lines=56> */
[----:B------:R-:W3:Y:S06]  /*5210*/  MUFU.EX2 R164, R164 ;  /* 0x000000a400a47308 */ /* 0x000eec0000000800 */
[C---:B--2---:R-:W-:Y:S07]  /*5220*/  HMMA.16816.F32.BF16 R92, R96.reuse, R4, RZ ;  /* 0x00000004605c723c */ /* 0x044fee00000418ff */
[----:B-1----:R-:W-:Y:S01]  /*5230*/  F2FP.BF16.PACK_AB R4, R146, R151 ;  /* 0x000000979204723e */ /* 0x002fe200000010ff */
[----:B------:R-:W-:Y:S01]  /*5240*/  HMMA.16816.F32.BF16 R96, R96, R6, RZ ;  /* 0x000000066060723c */ /* 0x000fe200000418ff */
[----:B-----5:R-:W-:Y:S01]  /*5250*/  F2FP.BF16.PACK_AB R5, R145, R152 ;  /* 0x000000989105723e */ /* 0x020fe200000010ff */
        /* <DEDUP_REMOVED lines=240> */
[----:B------:R-:W2:Y:S04]  /*6160*/  LDSM.16.M88.4 R136, [R209+0x6800] ;  /* 0x00680000d188783b */ /* 0x000ea80000000200 */
[----:B------:R-:W2:Y:S04]  /*6170*/  LDSM.16.M88.4 R152, [R209+0x7000] ;  /* 0x00700000d198783b */ /* 0x000ea80000000200 */
[----:B------:R-:W2:Y:S04]  /*6180*/  LDSM.16.M88.4 R148, [R209+0x7800] ;  /* 0x00780000d194783b */ /* 0x000ea80000000200 */
[----:B---3--:R-:W-:Y:S04]  /*6190*/  LDSM.16.M88.4 R4, [R208] ;  /* 0x00000000d004783b */ /* 0x008fe80000000200 */
[----:B------:R-:W3:Y:S04]  /*61a0*/  LDSM.16.M88.4 R144, [R207] ;  /* 0x00000000cf90783b */ /* 0x000ee80000000200 */
[----:B------:R-:W3:Y:S04]  /*61b0*/  LDSM.16.M88.4 R32, [R199] ;  /* 0x00000000c720783b */ /* 0x000ee80000000200 */
[----:B-1----:R-:W1:Y:S04]  /*61c0*/  LDSM.16.M88.4 R28, [R198] ;  /* 0x00000000c61c783b */ /* 0x002e680000000200 */
[----:B----4-:R-:W4:Y:S04]  /*61d0*/  LDSM.16.M88.4 R16, [R197] ;  /* 0x00000000c510783b */ /* 0x010f280000000200 */
[----:B-----5:R-:W-:Y:S01]  /*61e0*/  LDSM.16.M88.4 R20, [R206] ;  /* 0x00000000ce14783b */ /* 0x020fe20000000200 */
[C---:B--2---:R-:W-:Y:S03]  /*61f0*/  HMMA.16816.F32.BF16 R12, R168.reuse, R24, RZ ;  /* 0x00000018a80c723c */ /* 0x044fe600000418ff */
[----:B------:R-:W2:Y:S04]  /*6200*/  LDSM.16.M88.4 R8, [R203+0x6000] ;  /* 0x00600000cb08783b */ /* 0x000ea80000000200 */
[----:B------:R-:W-:Y:S01]  /*6210*/  LDSM.16.M88.4 R160, [R203+0x6800] ;  /* 0x00680000cba0783b */ /* 0x000fe20000000200 */
[C---:B------:R-:W-:Y:S03]  /*6220*/  HMMA.16816.F32.BF16 R24, R168.reuse, R26, RZ ;  /* 0x0000001aa818723c */ /* 0x040fe600000418ff */
[----:B------:R-:W-:Y:S04]  /*6230*/  LDSM.16.M88.4 R176, [R196+0x800] ;  /* 0x00080000c4b0783b */ /* 0x000fe80000000200 */
[----:B------:R-:W-:Y:S01]  /*6240*/  LDSM.16.M88.4 R164, [R196+0x1000] ;  /* 0x00100000c4a4783b */ /* 0x000fe20000000200 */
[C---:B------:R-:W-:Y:S03]  /*6250*/  HMMA.16816.F32.BF16 R140, R168.reuse, R136, RZ ;  /* 0x00000088a88c723c */ /* 0x040fe600000418ff */
[----:B------:R-:W-:Y:S04]  /*6260*/  LDSM.16.M88.4 R180, [R191] ;  /* 0x00000000bfb4783b */ /* 0x000fe80000000200 */
[----:B------:R-:W0:Y:S01]  /*6270*/  LDGDEPBAR ;  /* 0x00000000000079af */ /* 0x000e220000000000 */
[C---:B------:R-:W-:Y:S08]  /*6280*/  HMMA.16816.F32.BF16 R136, R168.reuse, R138, RZ ;  /* 0x0000008aa888723c */ /* 0x040ff000000418ff */
[C---:B------:R-:W-:Y:S08]  /*6290*/  HMMA.16816.F32.BF16 R156, R168.reuse, R152, RZ ;  /* 0x00000098a89c723c */ /* 0x040ff000000418ff */
[C---:B------:R-:W-:Y:S08]  /*62a0*/  HMMA.16816.F32.BF16 R152, R168.reuse, R154, RZ ;  /* 0x0000009aa898723c */ /* 0x040ff000000418ff */
[C---:B------:R-:W-:Y:S08]  /*62b0*/  HMMA.16816.F32.BF16 R172, R168.reuse, R148, RZ ;  /* 0x00000094a8ac723c */ /* 0x040ff000000418ff */
[----:B------:R-:W-:Y:S01]  /*62c0*/  HMMA.16816.F32.BF16 R168, R168, R150, RZ ;  /* 0x00000096a8a8723c */ /* 0x000fe200000418ff */
[----:B------:R-:W-:Y:S07]  /*62d0*/  LDSM.16.M88.4 R148, [R203+0x7000] ;  /* 0x00700000cb94783b */ /* 0x000fee0000000200 */
[C---:B---3--:R-:W-:Y:S08]  /*62e0*/  HMMA.16816.F32.BF16 R24, R4.reuse, R146, R24 ;  /* 0x000000920418723c */ /* 0x048ff00000041818 */
[C---:B------:R-:W-:Y:S08]  /*62f0*/  HMMA.16816.F32.BF16 R140, R4.reuse, R32, R140 ;  /* 0x00000020048c723c */ /* 0x040ff0000004188c */
[C---:B------:R-:W-:Y:S01]  /*6300*/  HMMA.16816.F32.BF16 R136, R4.reuse, R34, R136 ;  /* 0x000000220488723c */ /* 0x040fe20000041888 */
[----:B------:R-:W3:Y:S07]  /*6310*/  LDSM.16.M88.4 R32, [R203+0x7800] ;  /* 0x00780000cb20783b */ /* 0x000eee0000000200 */
[C---:B------:R-:W-:Y:S01]  /*6320*/  HMMA.16816.F32.BF16 R12, R4.reuse, R144, R12 ;  /* 0x00000090040c723c */ /* 0x040fe2000004180c */
[----:B------:R-:W-:Y:S07]  /*6330*/  LDSM.16.M88.4 R144, [R196+0x1800] ;  /* 0x00180000c490783b */ /* 0x000fee0000000200 */
[C---:B-1----:R-:W-:Y:S08]  /*6340*/  HMMA.16816.F32.BF16 R156, R4.reuse, R28, R156 ;  /* 0x0000001c049c723c */ /* 0x042ff0000004189c */
[C---:B------:R-:W-:Y:S01]  /*6350*/  HMMA.16816.F32.BF16 R152, R4.reuse, R30, R152 ;  /* 0x0000001e0498723c */ /* 0x040fe20000041898 */
[----:B------:R-:W-:Y:S07]  /*6360*/  LDSM.16.M88.4 R28, [R210+0x2000] ;  /* 0x00200000d21c783b */ /* 0x000fee0000000200 */
[C---:B----4-:R-:W-:Y:S08]  /*6370*/  HMMA.16816.F32.BF16 R172, R4.reuse, R16, R172 ;  /* 0x0000001004ac723c */ /* 0x050ff000000418ac */
[----:B------:R-:W-:Y:S01]  /*6380*/  HMMA.16816.F32.BF16 R168, R4, R18, R168 ;  /* 0x0000001204a8723c */ /* 0x000fe200000418a8 */
[----:B------:R-:W-:Y:S04]  /*6390*/  LDSM.16.M88.4 R16, [R205] ;  /* 0x00000000cd10783b */ /* 0x000fe80000000200 */
[----:B------:R-:W1:Y:S03]  /*63a0*/  LDSM.16.M88.4 R4, [R196] ;  /* 0x00000000c404783b */ /* 0x000e660000000200 */
[C---:B--2---:R-:W-:Y:S08]  /*63b0*/  HMMA.16816.F32.BF16 R24, R20.reuse, R10, R24 ;  /* 0x0000000a1418723c */ /* 0x044ff00000041818 */
[C---:B------:R-:W-:Y:S01]  /*63c0*/  HMMA.16816.F32.BF16 R12, R20.reuse, R8, R12 ;  /* 0x00000008140c723c */ /* 0x040fe2000004180c */
[----:B------:R-:W2:Y:S07]  /*63d0*/  LDSM.16.M88.4 R8, [R209+0x8000] ;  /* 0x00800000d108783b */ /* 0x000eae0000000200 */
[C---:B---3--:R-:W-:Y:S08]  /*63e0*/  HMMA.16816.F32.BF16 R172, R20.reuse, R32, R172 ;  /* 0x0000002014ac723c */ /* 0x048ff000000418ac */
[C---:B------:R-:W-:Y:S01]  /*63f0*/  HMMA.16816.F32.BF16 R168, R20.reuse, R34, R168 ;  /* 0x0000002214a8723c */ /* 0x040fe200000418a8 */
[----:B------:R-:W3:Y:S07]  /*6400*/  LDSM.16.M88.4 R32, [R209+0x9800] ;  /* 0x00980000d120783b */ /* 0x000eee0000000200 */
[----:B------:R-:W-:Y:S08]  /*6410*/  HMMA.16816.F32.BF16 R140, R20, R160, R140 ;  /* 0x000000a0148c723c */ /* 0x000ff0000004188c */
[----:B-1----:R-:W-:Y:S08]  /*6420*/  HMMA.16816.F32.BF16 R24, R16, R6, R24 ;  /* 0x000000061018723c */ /* 0x002ff00000041818 */
[C---:B------:R-:W-:Y:S01]  /*6430*/  HMMA.16816.F32.BF16 R136, R20.reuse, R162, R136 ;  /* 0x000000a21488723c */ /* 0x040fe20000041888 */
[----:B------:R-:W-:Y:S07]  /*6440*/  LDSM.16.M88.4 R160, [R209+0x8800] ;  /* 0x00880000d1a0783b */ /* 0x000fee0000000200 */
[C---:B------:R-:W-:Y:S08]  /*6450*/  HMMA.16816.F32.BF16 R156, R20.reuse, R148, R156 ;  /* 0x00000094149c723c */ /* 0x040ff0000004189c */
[----:B------:R-:W-:Y:S01]  /*6460*/  HMMA.16816.F32.BF16 R152, R20, R150, R152 ;  /* 0x000000961498723c */ /* 0x000fe20000041898 */
[----:B------:R-:W-:Y:S04]  /*6470*/  LDSM.16.M88.4 R20, [R195] ;  /* 0x00000000c314783b */ /* 0x000fe80000000200 */
[----:B------:R-:W-:Y:S03]  /*6480*/  LDSM.16.M88.4 R148, [R209+0x9000] ;  /* 0x00900000d194783b */ /* 0x000fe60000000200 */
[C---:B------:R-:W-:Y:S01]  /*6490*/  HMMA.16816.F32.BF16 R12, R16.reuse, R4, R12 ;  /* 0x00000004100c723c */ /* 0x040fe2000004180c */
[----:B------:R-:W1:Y:S07]  /*64a0*/  LDSM.16.M88.4 R4, [R208+0x2000] ;  /* 0x00200000d004783b */ /* 0x000e6e0000000200 */
[C---:B------:R-:W-:Y:S08]  /*64b0*/  HMMA.16816.F32.BF16 R172, R16.reuse, R144, R172 ;  /* 0x0000009010ac723c */ /* 0x040ff000000418ac */
[----:B------:R-:W-:Y:S01]  /*64c0*/  HMMA.16816.F32.BF16 R168, R16, R146, R168 ;  /* 0x0000009210a8723c */ /* 0x000fe200000418a8 */
[----:B------:R-:W-:Y:S07]  /*64d0*/  LDSM.16.M88.4 R144, [R203+0x8000] ;  /* 0x00800000cb90783b */ /* 0x000fee0000000200 */
[----:B--2---:R-:W-:Y:S08]  /*64e0*/  HMMA.16816.F32.BF16 R24, R28, R10, R24 ;  /* 0x0000000a1c18723c */ /* 0x004ff00000041818 */
[C---:B------:R-:W-:Y:S08]  /*64f0*/  HMMA.16816.F32.BF16 R140, R16.reuse, R176, R140 ;  /* 0x000000b0108c723c */ /* 0x040ff0000004188c */
[C---:B------:R-:W-:Y:S01]  /*6500*/  HMMA.16816.F32.BF16 R136, R16.reuse, R178, R136 ;  /* 0x000000b21088723c */ /* 0x040fe20000041888 */
[----:B------:R-:W2:Y:S07]  /*6510*/  LDSM.16.M88.4 R176, [R206+0x2000] ;  /* 0x00200000ceb0783b */ /* 0x000eae0000000200 */
[C---:B------:R-:W-:Y:S08]  /*6520*/  HMMA.16816.F32.BF16 R156, R16.reuse, R164, R156 ;  /* 0x000000a4109c723c */ /* 0x040ff0000004189c */
[----:B------:R-:W-:Y:S01]  /*6530*/  HMMA.16816.F32.BF16 R152, R16, R166, R152 ;  /* 0x000000a61098723c */ /* 0x000fe20000041898 */
[----:B------:R-:W4:Y:S04]  /*6540*/  LDSM.16.M88.4 R16, [R194] ;  /* 0x00000000c210783b */ /* 0x000f280000000200 */
[----:B------:R-:W-:Y:S03]  /*6550*/  LDSM.16.M88.4 R164, [R205+0x2000] ;  /* 0x00200000cda4783b */ /* 0x000fe60000000200 */
[C---:B------:R-:W-:Y:S01]  /*6560*/  HMMA.16816.F32.BF16 R12, R28.reuse, R8, R12 ;  /* 0x000000081c0c723c */ /* 0x040fe2000004180c */
[----:B------:R-:W5:Y:S07]  /*6570*/  LDSM.16.M88.4 R8, [R193] ;  /* 0x00000000c108783b */ /* 0x000f6e0000000200 */
[C---:B---3--:R-:W-:Y:S08]  /*6580*/  HMMA.16816.F32.BF16 R172, R28.reuse, R32, R172 ;  /* 0x000000201cac723c */ /* 0x048ff000000418ac */
[----:B------:R-:W-:Y:S01]  /*6590*/  HMMA.16816.F32.BF16 R168, R28, R34, R168 ;  /* 0x000000221ca8723c */ /* 0x000fe200000418a8 */
[----:B------:R-:W3:Y:S07]  /*65a0*/  LDSM.16.M88.4 R32, [R192] ;  /* 0x00000000c020783b */ /* 0x000eee0000000200 */
        /* <DEDUP_REMOVED lines=8> */
[----:B------:R-:W-:Y:S01]  /*6630*/  HMMA.16816.F32.BF16 R12, R4, R20, R12 ;  /* 0x00000014040c723c */ /* 0x000fe2000004180c */
[----:B------:R-:W1:Y:S07]  /*6640*/  LDSM.16.M88.4 R20, [R196+0x2000] ;  /* 0x00200000c414783b */ /* 0x000e6e0000000200 */
[----:B--2---:R-:W-:Y:S08]  /*6650*/  HMMA.16816.F32.BF16 R24, R176, R146, R24 ;  /* 0x00000092b018723c */ /* 0x004ff00000041818 */
[C---:B----4-:R-:W-:Y:S08]  /*6660*/  HMMA.16816.F32.BF16 R140, R4.reuse, R16, R140 ;  /* 0x00000010048c723c */ /* 0x050ff0000004188c */
[C---:B------:R-:W-:Y:S01]  /*6670*/  HMMA.16816.F32.BF16 R136, R4.reuse, R18, R136 ;  /* 0x000000120488723c */ /* 0x040fe20000041888 */
[----:B------:R-:W-:Y:S07]  /*6680*/  LDSM.16.M88.4 R16, [R203+0x9000] ;  /* 0x00900000cb10783b */ /* 0x000fee0000000200 */
[C---:B-----5:R-:W-:Y:S08]  /*6690*/  HMMA.16816.F32.BF16 R156, R4.reuse, R8, R156 ;  /* 0x00000008049c723c */ /* 0x060ff0000004189c */
[C---:B------:R-:W-:Y:S01]  /*66a0*/  HMMA.16816.F32.BF16 R152, R4.reuse, R10, R152 ;  /* 0x0000000a0498723c */ /* 0x040fe20000041898 */
[----:B------:R-:W2:Y:S07]  /*66b0*/  LDSM.16.M88.4 R8, [R209+0xa000] ;  /* 0x00a00000d108783b */ /* 0x000eae0000000200 */
[C---:B---3--:R-:W-:Y:S08]  /*66c0*/  HMMA.16816.F32.BF16 R172, R4.reuse, R32, R172 ;  /* 0x0000002004ac723c */ /* 0x048ff000000418ac */
[----:B------:R-:W-:Y:S01]  /*66d0*/  HMMA.16816.F32.BF16 R168, R4, R34, R168 ;  /* 0x0000002204a8723c */ /* 0x000fe200000418a8 */
[----:B------:R-:W3:Y:S04]  /*66e0*/  LDSM.16.M88.4 R4, [R196+0x2800] ;  /* 0x00280000c404783b */ /* 0x000ee80000000200 */
[----:B------:R-:W4:Y:S03]  /*66f0*/  LDSM.16.M88.4 R32, [R208+0x4000] ;  /* 0x00400000d020783b */ /* 0x000f260000000200 */
[----:B-1----:R-:W-:Y:S08]  /*6700*/  HMMA.16816.F32.BF16 R24, R164, R22, R24 ;  /* 0x00000016a418723c */ /* 0x002ff00000041818 */
[C---:B------:R-:W-:Y:S01]  /*6710*/  HMMA.16816.F32.BF16 R12, R176.reuse, R144, R12 ;  /* 0x00000090b00c723c */ /* 0x040fe2000004180c */
[----:B------:R-:W1:Y:S07]  /*6720*/  LDSM.16.M88.4 R144, [R209+0xa800] ;  /* 0x00a80000d190783b */ /* 0x000e6e0000000200 */
[C---:B------:R-:W-:Y:S08]  /*6730*/  HMMA.16816.F32.BF16 R140, R176.reuse, R28, R140 ;  /* 0x0000001cb08c723c */ /* 0x040ff0000004188c */
[----:B------:R-:W-:Y:S01]  /*6740*/  HMMA.16816.F32.BF16 R136, R176, R30, R136 ;  /* 0x0000001eb088723c */ /* 0x000fe20000041888 */
[----:B------:R-:W-:Y:S07]  /*6750*/  LDSM.16.M88.4 R28, [R190] ;  /* 0x00000000be1c783b */ /* 0x000fee0000000200 */
[----:B--2---:R-:W-:Y:S08]  /*6760*/  HMMA.16816.F32.BF16 R24, R148, R10, R24 ;  /* 0x0000000a9418723c */ /* 0x004ff00000041818 */
[C---:B------:R-:W-:Y:S01]  /*6770*/  HMMA.16816.F32.BF16 R12, R164.reuse, R20, R12 ;  /* 0x00000014a40c723c */ /* 0x040fe2000004180c */
[----:B------:R-:W-:Y:S07]  /*6780*/  LDSM.16.M88.4 R20, [R206+0x4000] ;  /* 0x00400000ce14783b */ /* 0x000fee0000000200 */
[C---:B---3--:R-:W-:Y:S08]  /*6790*/  HMMA.16816.F32.BF16 R140, R164.reuse, R4, R140 ;  /* 0x00000004a48c723c */ /* 0x048ff0000004188c */
[----:B------:R-:W-:Y:S01]  /*67a0*/  HMMA.16816.F32.BF16 R136, R164, R6, R136 ;  /* 0x00000006a488723c */ /* 0x000fe20000041888 */
[----:B------:R-:W-:Y:S07]  /*67b0*/  LDSM.16.M88.4 R4, [R196+0x4000] ;  /* 0x00400000c404783b */ /* 0x000fee0000000200 */
[C---:B------:R-:W-:Y:S08]  /*67c0*/  HMMA.16816.F32.BF16 R156, R176.reuse, R16, R156 ;  /* 0x00000010b09c723c */ /* 0x040ff0000004189c */
[----:B------:R-:W-:Y:S01]  /*67d0*/  HMMA.16816.F32.BF16 R152, R176, R18, R152 ;  /* 0x00000012b098723c */ /* 0x000fe20000041898 */
[----:B------:R-:W2:Y:S07]  /*67e0*/  LDSM.16.M88.4 R16, [R203+0xa000] ;  /* 0x00a00000cb10783b */ /* 0x000eae0000000200 */
[----:B----4-:R-:W-:Y:S08]  /*67f0*/  HMMA.16816.F32.BF16 R24, R32, R182, R24 ;  /* 0x000000b62018723c */ /* 0x010ff00000041818 */
[C---:B------:R-:W-:Y:S01]  /*6800*/  HMMA.16816.F32.BF16 R12, R148.reuse, R8, R12 ;  /* 0x00000008940c723c */ /* 0x040fe2000004180c */
[----:B------:R-:W3:Y:S07]  /*6810*/  LDSM.16.M88.4 R8, [R205+0x4000] ;  /* 0x00400000cd08783b */ /* 0x000eee0000000200 */
[C---:B-1----:R-:W-:Y:S08]  /*6820*/  HMMA.16816.F32.BF16 R140, R148.reuse, R144, R140 ;  /* 0x00000090948c723c */ /* 0x042ff0000004188c */
[----:B------:R-:W-:Y:S01]  /*6830*/  HMMA.16816.F32.BF16 R136, R148, R146, R136 ;  /* 0x000000929488723c */ /* 0x000fe20000041888 */
[----:B------:R-:W-:Y:S07]  /*6840*/  LDSM.16.M88.4 R144, [R209+0xb000] ;  /* 0x00b00000d190783b */ /* 0x000fee0000000200 */
[----:B------:R-:W-:Y:S08]  /*6850*/  HMMA.16816.F32.BF16 R12, R32, R180, R12 ;  /* 0x000000b4200c723c */ /* 0x000ff0000004180c */
[----:B--2---:R-:W-:Y:S08]  /*6860*/  HMMA.16816.F32.BF16 R24, R20, R18, R24 ;  /* 0x000000121418723c */ /* 0x004ff00000041818 */
[----:B------:R-:W-:Y:S01]  /*6870*/  HMMA.16816.F32.BF16 R180, R164, R160, R156 ;  /* 0x000000a0a4b4723c */ /* 0x000fe2000004189c */
[----:B------:R-:W1:Y:S06]  /*6880*/  LDSM.16.M88.4 R156, [R203+0xa800] ;  /* 0x00a80000cb9c783b */ /* 0x000e6c0000000200 */
[----:B------:R-:W-:Y:S01]  /*6890*/  IMAD R160, R2, 0x40, R219 ;  /* 0x0000004002a07824 */ /* 0x000fe200078e02db */
[----:B------:R-:W-:Y:S03]  /*68a0*/  HMMA.16816.F32.BF16 R140, R32, R28, R140 ;  /* 0x0000001c208c723c */ /* 0x000fe6000004188c */
[----:B------:R-:W-:Y:S01]  /*68b0*/  I2F R3, R160 ;  /* 0x000000a000037306 */ /* 0x000fe20000201400 */
[----:B------:R-:W-:-:S02]  /*68c0*/  IADD3 R233, R160, 0x1, RZ ;  /* 0x00000001a0e97810 */ /* 0x000fc40007ffe0ff */
[C---:B------:R-:W-:Y:S02]  /*68d0*/  IADD3 R234, R160.reuse, 0x8, RZ ;  /* 0x00000008a0ea7810 */ /* 0x040fe40007ffe0ff */
[----:B------:R-:W-:Y:S01]  /*68e0*/  HMMA.16816.F32.BF16 R136, R32, R30, R136 ;  /* 0x0000001e2088723c */ /* 0x000fe20000041888 */
[----:B------:R-:W2:Y:S01]  /*68f0*/  LDSM.16.M88.4 R28, [R203+0x9800] ;  /* 0x00980000cb1c783b */ /* 0x000ea20000000200 */
[C---:B------:R-:W-:Y:S01]  /*6900*/  IADD3 R236, R160.reuse, 0x9, RZ ;  /* 0x00000009a0ec7810 */ /* 0x040fe20007ffe0ff */
[----:B------:R-:W-:Y:S01]  /*6910*/  I2F R161, R233 ;  /* 0x000000e900a17306 */ /* 0x000fe20000201400 */
[----:B------:R-:W-:Y:S02]  /*6920*/  IADD3 R238, R160, 0x10, RZ ;  /* 0x00000010a0ee7810 */ /* 0x000fe40007ffe0ff */
[C---:B------:R-:W-:Y:S02]  /*6930*/  ISETP.GE.AND P6, PT, R233.reuse, R230, PT ;  /* 0x000000e6e900720c */ /* 0x040fe40003fc6270 */
[----:B---3--:R-:W-:Y:S01]  /*6940*/  HMMA.16816.F32.BF16 R24, R8, R6, R24 ;  /* 0x000000060818723c */ /* 0x008fe20000041818 */
[----:B------:R-:W-:-:S02]  /*6950*/  ISETP.GE.AND P0, PT, R233, R135, PT ;  /* 0x00000087e900720c */ /* 0x000fc40003f06270 */
[----:B------:R-:W-:Y:S01]  /*6960*/  I2F R235, R234 ;  /* 0x000000ea00eb7306 */ /* 0x000fe20000201400 */
[C---:B------:R-:W-:Y:S02]  /*6970*/  ISETP.GE.AND P4, PT, R160.reuse, R230, PT ;  /* 0x000000e6a000720c */ /* 0x040fe40003f86270 */
[----:B------:R-:W-:Y:S02]  /*6980*/  ISETP.GE.AND P5, PT, R160, R135, PT ;  /* 0x00000087a000720c */ /* 0x000fe40003fa6270 */
[----:B------:R-:W-:Y:S01]  /*6990*/  HMMA.16816.F32.BF16 R12, R20, R16, R12 ;  /* 0x00000010140c723c */ /* 0x000fe2000004180c */
[----:B------:R-:W3:Y:S02]  /*69a0*/  LDSM.16.M88.4 R16, [R196+0x4800] ;  /* 0x00480000c410783b */ /* 0x000ee40000000200 */
[----:B------:R-:W-:Y:S05]  /*69b0*/  I2F R237, R236 ;  /* 0x000000ec00ed7306 */ /* 0x000fea0000201400 */
[----:B------:R-:W-:Y:S03]  /*69c0*/  HMMA.16816.F32.BF16 R152, R164, R162, R152 ;  /* 0x000000a2a498723c */ /* 0x000fe60000041898 */
[----:B------:R-:W-:Y:S05]  /*69d0*/  I2F R239, R238 ;  /* 0x000000ee00ef7306 */ /* 0x000fea0000201400 */
[----:B-1----:R-:W-:Y:S01]  /*69e0*/  HMMA.16816.F32.BF16 R140, R20, R156, R140 ;  /* 0x0000009c148c723c */ /* 0x002fe2000004188c */
[----:B------:R-:W-:-:S06]  /*69f0*/  FMUL.FTZ R242, R24, c[0x0][0x2ec] ;  /* 0x0000bb0018f27a20 */ /* 0x000fcc0000410000 */
[----:B------:R-:W-:Y:S01]  /*6a00*/  MUFU.TANH R242, R242 ;  /* 0x000000f200f27308 */ /* 0x000fe20000002400 */
[----:B------:R-:W-:Y:S01]  /*6a10*/  HMMA.16816.F32.BF16 R136, R20, R158, R136 ;  /* 0x0000009e1488723c */ /* 0x000fe20000041888 */
[----:B------:R-:W-:Y:S07]  /*6a20*/  LDSM.16.M88.4 R156, [R203+0xb000] ;  /* 0x00b00000cb9c783b */ /* 0x000fee0000000200 */
[C---:B--2---:R-:W-:Y:S07]  /*6a30*/  HMMA.16816.F32.BF16 R172, R176.reuse, R28, R172 ;  /* 0x0000001cb0ac723c */ /* 0x044fee00000418ac */
[----:B------:R-:W-:Y:S01]  /*6a40*/  FMUL.FTZ R28, R25, c[0x0][0x2ec] ;  /* 0x0000bb00191c7a20 */ /* 0x000fe20000410000 */
[----:B------:R-:W-:Y:S03]  /*6a50*/  HMMA.16816.F32.BF16 R168, R176, R30, R168 ;  /* 0x0000001eb0a8723c */ /* 0x000fe600000418a8 */
[----:B------:R-:W1:Y:S04]  /*6a60*/  MUFU.TANH R176, R28 ;  /* 0x0000001c00b07308 */ /* 0x000e680000002400 */
[----:B------:R-:W-:Y:S01]  /*6a70*/  FMUL.FTZ R177, R26, c[0x0][0x2ec] ;  /* 0x0000bb001ab17a20 */ /* 0x000fe20000410000 */
[----:B---3--:R-:W-:Y:S01]  /*6a80*/  HMMA.16816.F32.BF16 R140, R8, R16, R140 ;  /* 0x00000010088c723c */ /* 0x008fe2000004188c */
[----:B------:R-:W-:-:S02]  /*6a90*/  FMUL.FTZ R178, R27, c[0x0][0x2ec] ;  /* 0x0000bb001bb27a20 */ /* 0x000fc40000410000 */
[----:B------:R-:W2:Y:S02]  /*6aa0*/  LDSM.16.M88.4 R24, [R196+0x3800] ;  /* 0x00380000c418783b */ /* 0x000ea40000000200 */
[----:B------:R-:W-:Y:S03]  /*6ab0*/  MUFU.TANH R177, R177 ;  /* 0x000000b100b17308 */ /* 0x000fe60000002400 */
[----:B------:R-:W-:Y:S01]  /*6ac0*/  HMMA.16816.F32.BF16 R12, R8, R4, R12 ;  /* 0x00000004080c723c */ /* 0x000fe2000004180c */
[----:B------:R-:W3:Y:S01]  /*6ad0*/  LDSM.16.M88.4 R4, [R189] ;  /* 0x00000000bd04783b */ /* 0x000ee20000000200 */
[----:B-1----:R-:W-:-:S03]  /*6ae0*/  FFMA.FTZ R176, R237, R0, R176 ;  /* 0x00000000edb07223 */ /* 0x002fc600000100b0 */
[----:B------:R-:W1:Y:S01]  /*6af0*/  LDSM.16.M88.4 R28, [R209+0xb800] ;  /* 0x00b80000d11c783b */ /* 0x000e620000000200 */
[----:B------:R-:W4:Y:S02]  /*6b00*/  MUFU.TANH R178, R178 ;  /* 0x000000b200b27308 */ /* 0x000f240000002400 */
[----:B------:R-:W-:Y:S07]  /*6b10*/  HMMA.16816.F32.BF16 R180, R148, R144, R180 ;  /* 0x0000009094b4723c */ /* 0x000fee00000418b4 */
[----:B------:R-:W-:Y:S01]  /*6b20*/  IADD3 R144, R160, 0x18, RZ ;  /* 0x00000018a0907810 */ /* 0x000fe20007ffe0ff */
[----:B------:R-:W-:Y:S01]  /*6b30*/  HMMA.16816.F32.BF16 R136, R8, R18, R136 ;  /* 0x000000120888723c */ /* 0x000fe20000041888 */
[----:B------:R-:W-:Y:S01]  /*6b40*/  FMUL.FTZ R140, R140, c[0x0][0x2ec] ;  /* 0x0000bb008c8c7a20 */ /* 0x000fe20000410000 */
[----:B------:R-:W5:Y:S01]  /*6b50*/  LDSM.16.M88.4 R16, [R196+0x5000] ;  /* 0x00500000c410783b */ /* 0x000f620000000200 */
[----:B------:R-:W-:Y:S01]  /*6b60*/  FMUL.FTZ R141, R141, c[0x0][0x2ec] ;  /* 0x0000bb008d8d7a20 */ /* 0x000fe20000410000 */
[----:B------:R-:W-:Y:S01]  /*6b70*/  I2F R145, R144 ;  /* 0x0000009000917306 */ /* 0x000fe20000201400 */
[----:B------:R-:W-:-:S02]  /*6b80*/  FMUL.FTZ R142, R142, c[0x0][0x2ec] ;  /* 0x0000bb008e8e7a20 */ /* 0x000fc40000410000 */
[----:B------:R-:W-:Y:S01]  /*6b90*/  FMUL.FTZ R143, R143, c[0x0][0x2ec] ;  /* 0x0000bb008f8f7a20 */ /* 0x000fe20000410000 */
[----:B------:R-:W-:Y:S01]  /*6ba0*/  HMMA.16816.F32.BF16 R152, R148, R146, R152 ;  /* 0x000000929498723c */ /* 0x000fe20000041898 */
[----:B------:R-:W-:Y:S01]  /*6bb0*/  FMUL.FTZ R240, R13, c[0x0][0x2ec] ;  /* 0x0000bb000df07a20 */ /* 0x000fe20000410000 */
[C---:B------:R-:W-:Y:S01]  /*6bc0*/  IADD3 R13, R160.reuse, 0x11, RZ ;  /* 0x00000011a00d7810 */ /* 0x040fe20007ffe0ff */
[----:B------:R-:W-:Y:S01]  /*6bd0*/  FMUL.FTZ R15, R15, c[0x0][0x2ec] ;  /* 0x0000bb000f0f7a20 */ /* 0x000fe20000410000 */
[----:B------:R-:W1:Y:S01]  /*6be0*/  MUFU.TANH R179, R140 ;  /* 0x0000008c00b37308 */ /* 0x000e620000002400 */
[----:B----4-:R-:W-:Y:S02]  /*6bf0*/  FFMA.FTZ R178, R237, R0, R178 ;  /* 0x00000000edb27223 */ /* 0x010fe400000100b2 */
[----:B------:R-:W-:Y:S01]  /*6c00*/  IADD3 R147, R160, 0x28, RZ ;  /* 0x00000028a0937810 */ /* 0x000fe20007ffe0ff */
[----:B------:R-:W-:Y:S01]  /*6c10*/  FMUL.FTZ R12, R12, c[0x0][0x2ec] ;  /* 0x0000bb000c0c7a20 */ /* 0x000fe20000410000 */
[C---:B--2---:R-:W-:Y:S03]  /*6c20*/  HMMA.16816.F32.BF16 R172, R164.reuse, R24, R172 ;  /* 0x00000018a4ac723c */ /* 0x044fe600000418ac */
[----:B------:R-:W-:Y:S04]  /*6c30*/  MUFU.TANH R162, R141 ;  /* 0x0000008d00a27308 */ /* 0x000fe80000002400 */
[----:B------:R-:W-:Y:S01]  /*6c40*/  FMUL.FTZ R244, R139, c[0x0][0x2ec] ;  /* 0x0000bb008bf47a20 */ /* 0x000fe20000410000 */
[----:B------:R-:W-:Y:S03]  /*6c50*/  HMMA.16816.F32.BF16 R168, R164, R26, R168 ;  /* 0x0000001aa4a8723c */ /* 0x000fe600000418a8 */
[----:B------:R-:W2:Y:S01]  /*6c60*/  MUFU.TANH R163, R142 ;  /* 0x0000008e00a37308 */ /* 0x000ea20000002400 */
[----:B------:R-:W-:Y:S03]  /*6c70*/  LDSM.16.M88.4 R24, [R196+0x5800] ;  /* 0x00580000c418783b */ /* 0x000fe60000000200 */
[----:B------:R-:W-:Y:S01]  /*6c80*/  IADD3 R164, R160, 0x29, RZ ;  /* 0x00000029a0a47810 */ /* 0x000fe20007ffe0ff */
[----:B---3--:R-:W-:Y:S03]  /*6c90*/  HMMA.16816.F32.BF16 R180, R32, R4, R180 ;  /* 0x0000000420b4723c */ /* 0x008fe600000418b4 */
[----:B------:R3:W-:Y:S04]  /*6ca0*/  MUFU.TANH R243, R143 ;  /* 0x0000008f00f37308 */ /* 0x0007e80000002400 */
[----:B------:R-:W-:Y:S01]  /*6cb0*/  FMUL.FTZ R4, R136, c[0x0][0x2ec] ;  /* 0x0000bb0088047a20 */ /* 0x000fe20000410000 */
[----:B-1----:R-:W-:Y:S03]  /*6cc0*/  HMMA.16816.F32.BF16 R172, R148, R28, R172 ;  /* 0x0000001c94ac723c */ /* 0x002fe600000418ac */
[----:B------:R-:W1:Y:S01]  /*6cd0*/  MUFU.TANH R240, R240 ;  /* 0x000000f000f07308 */ /* 0x000e620000002400 */
[----:B------:R-:W-:-:S02]  /*6ce0*/  FMUL.FTZ R136, R137, c[0x0][0x2ec] ;  /* 0x0000bb0089887a20 */ /* 0x000fc40000410000 */
[----:B------:R-:W-:Y:S01]  /*6cf0*/  FMUL.FTZ R137, R138, c[0x0][0x2ec] ;  /* 0x0000bb008a897a20 */ /* 0x000fe20000410000 */
[----:B------:R-:W-:Y:S01]  /*6d00*/  IADD3 R138, R160, 0x21, RZ ;  /* 0x00000021a08a7810 */ /* 0x000fe20007ffe0ff */
[CC--:B------:R-:W-:Y:S01]  /*6d10*/  FFMA.FTZ R29, R239.reuse, R0.reuse, R179 ;  /* 0x00000000ef1d7223 */ /* 0x0c0fe200000100b3 */
[----:B------:R-:W-:Y:S01]  /*6d20*/  HMMA.16816.F32.BF16 R152, R32, R6, R152 ;  /* 0x000000062098723c */ /* 0x000fe20000041898 */
[----:B---3--:R-:W3:Y:S01]  /*6d30*/  LDSM.16.M88.4 R140, [R188] ;  /* 0x00000000bc8c783b */ /* 0x008ee20000000200 */
[----:B------:R4:W-:Y:S01]  /*6d40*/  MUFU.TANH R146, R4 ;  /* 0x0000000400927308 */ /* 0x0009e20000002400 */
[----:B--2---:R-:W-:-:S05]  /*6d50*/  FFMA.FTZ R28, R239, R0, R163 ;  /* 0x00000000ef1c7223 */ /* 0x004fca00000100a3 */
[----:B------:R-:W-:Y:S02]  /*6d60*/  HMMA.16816.F32.BF16 R168, R148, R30, R168 ;  /* 0x0000001e94a8723c */ /* 0x000fe400000418a8 */
[----:B------:R-:W2:Y:S05]  /*6d70*/  MUFU.TANH R15, R15 ;  /* 0x0000000f000f7308 */ /* 0x000eaa0000002400 */
[----:B------:R-:W-:Y:S01]  /*6d80*/  IADD3 R30, R160, 0x38, RZ ;  /* 0x00000038a01e7810 */ /* 0x000fe20007ffe0ff */
[----:B------:R-:W-:Y:S01]  /*6d90*/  HMMA.16816.F32.BF16 R180, R20, R156, R180 ;  /* 0x0000009c14b4723c */ /* 0x000fe200000418b4 */
[----:B----4-:R-:W4:Y:S01]  /*6da0*/  LDSM.16.M88.4 R4, [R203+0xb800] ;  /* 0x00b80000cb04783b */ /* 0x010f220000000200 */
[----:B------:R-:W1:Y:S01]  /*6db0*/  I2F R241, R13 ;  /* 0x0000000d00f17306 */ /* 0x000e620000201400 */
[----:B------:R-:W-:-:S05]  /*6dc0*/  DEPBAR.LE SB0, 0x0 ;  /* 0x000080000000791a */ /* 0x000fca0000000000 */
[----:B------:R-:W-:Y:S01]  /*6dd0*/  HMMA.16816.F32.BF16 R152, R20, R158, R152 ;  /* 0x0000009e1498723c */ /* 0x000fe20000041898 */
[C---:B------:R-:W-:Y:S01]  /*6de0*/  IADD3 R156, R160.reuse, 0x19, RZ ;  /* 0x00000019a09c7810 */ /* 0x040fe20007ffe0ff */
[----:B------:R-:W-:Y:S05]  /*6df0*/  MUFU.TANH R136, R136 ;  /* 0x0000008800887308 */ /* 0x000fea0000002400 */
[----:B------:R-:W-:-:S03]  /*6e00*/  IADD3 R158, R160, 0x30, RZ ;  /* 0x00000030a09e7810 */ /* 0x000fc60007ffe0ff */
[----:B------:R-:W1:Y:S06]  /*6e10*/  I2F R157, R156 ;  /* 0x0000009c009d7306 */ /* 0x000e6c0000201400 */
[----:B-----5:R-:W-:Y:S02]  /*6e20*/  HMMA.16816.F32.BF16 R180, R8, R16, R180 ;  /* 0x0000001008b4723c */ /* 0x020fe400000418b4 */
[----:B------:R-:W5:Y:S05]  /*6e30*/  MUFU.TANH R137, R137 ;  /* 0x0000008900897308 */ /* 0x000f6a0000002400 */
[C---:B------:R-:W-:Y:S01]  /*6e40*/  IADD3 R16, R160.reuse, 0x20, RZ ;  /* 0x00000020a0107810 */ /* 0x040fe20007ffe0ff */
[C---:B---3--:R-:W-:Y:S03]  /*6e50*/  HMMA.16816.F32.BF16 R172, R32.reuse, R140, R172 ;  /* 0x0000008c20ac723c */ /* 0x048fe600000418ac */
[----:B------:R-:W-:Y:S04]  /*6e60*/  I2F R17, R16 ;  /* 0x0000001000117306 */ /* 0x000fe80000201400 */
[----:B------:R-:W-:Y:S01]  /*6e70*/  IADD3 R140, R160, 0x31, RZ ;  /* 0x00000031a08c7810 */ /* 0x000fe20007ffe0ff */
[----:B------:R-:W-:Y:S03]  /*6e80*/  HMMA.16816.F32.BF16 R168, R32, R142, R168 ;  /* 0x0000008e20a8723c */ /* 0x000fe600000418a8 */
[----:B------:R-:W-:Y:S04]  /*6e90*/  MUFU.TANH R244, R244 ;  /* 0x000000f400f47308 */ /* 0x000fe80000002400 */
[----:B------:R-:W-:Y:S01]  /*6ea0*/  FFMA.FTZ R32, R235, R0, R177 ;  /* 0x00000000eb207223 */ /* 0x000fe200000100b1 */
[----:B------:R-:W-:Y:S01]  /*6eb0*/  HMMA.16816.F32.BF16 R152, R8, R18, R152 ;  /* 0x000000120898723c */ /* 0x000fe20000041898 */
[----:B------:R-:W-:-:S02]  /*6ec0*/  FMUL.FTZ R166, R180, c[0x0][0x2ec] ;  /* 0x0000bb00b4a67a20 */ /* 0x000fc40000410000 */
[----:B------:R-:W-:Y:S01]  /*6ed0*/  FMUL.FTZ R148, R181, c[0x0][0x2ec] ;  /* 0x0000bb00b5947a20 */ /* 0x000fe20000410000 */
[----:B------:R-:W-:Y:S01]  /*6ee0*/  I2F R139, R138 ;  /* 0x0000008a008b7306 */ /* 0x000fe20000201400 */
[----:B------:R-:W-:Y:S02]  /*6ef0*/  FMUL.FTZ R149, R182, c[0x0][0x2ec] ;  /* 0x0000bb00b6957a20 */ /* 0x000fe40000410000 */
[----:B------:R-:W-:Y:S01]  /*6f00*/  FMUL.FTZ R33, R183, c[0x0][0x2ec] ;  /* 0x0000bb00b7217a20 */ /* 0x000fe20000410000 */
[----:B----4-:R-:W-:Y:S01]  /*6f10*/  HMMA.16816.F32.BF16 R172, R20, R4, R172 ;  /* 0x0000000414ac723c */ /* 0x010fe200000418ac */
[----:B------:R-:W-:-:S03]  /*6f20*/  IADD3 R18, R160, 0x39, RZ ;  /* 0x00000039a0127810 */ /* 0x000fc60007ffe0ff */
[----:B------:R-:W3:Y:S03]  /*6f30*/  MUFU.TANH R166, R166 ;  /* 0x000000a600a67308 */ /* 0x000ee60000002400 */
[CC--:B-1----:R-:W-:Y:S01]  /*6f40*/  FFMA.FTZ R5, R161.reuse, R0.reuse, R240 ;  /* 0x00000000a1057223 */ /* 0x0c2fe200000100f0 */
[----:B------:R-:W-:Y:S01]  /*6f50*/  HMMA.16816.F32.BF16 R168, R20, R6, R168 ;  /* 0x0000000614a8723c */ /* 0x000fe200000418a8 */
[-C--:B--2---:R-:W-:Y:S02]  /*6f60*/  FFMA.FTZ R4, R161, R0.reuse, R15 ;  /* 0x00000000a1047223 */ /* 0x084fe4000001000f */
[----:B------:R-:W-:Y:S01]  /*6f70*/  FFMA.FTZ R15, R235, R0, R242 ;  /* 0x00000000eb0f7223 */ /* 0x000fe200000100f2 */
[----:B------:R-:W-:Y:S01]  /*6f80*/  FSEL R5, R5, -INF , !P6 ;  /* 0xff80000005057808 */ /* 0x000fe20007000000 */
[----:B------:R-:W1:Y:S01]  /*6f90*/  MUFU.TANH R148, R148 ;  /* 0x0000009400947308 */ /* 0x000e620000002400 */
[----:B------:R-:W-:Y:S01]  /*6fa0*/  ISETP.GE.AND P6, PT, R234, R230, PT ;  /* 0x000000e6ea00720c */ /* 0x000fe20003fc6270 */
[----:B------:R-:W-:Y:S01]  /*6fb0*/  FFMA.FTZ R23, R241, R0, R162 ;  /* 0x00000000f1177223 */ /* 0x000fe200000100a2 */
[----:B------:R-:W-:Y:S01]  /*6fc0*/  FSEL R4, R4, -INF , !P0 ;  /* 0xff80000004047808 */ /* 0x000fe20004000000 */
[----:B------:R-:W-:Y:S01]  /*6fd0*/  FMUL.FTZ R34, R152, c[0x0][0x2ec] ;  /* 0x0000bb0098227a20 */ /* 0x000fe20000410000 */
[----:B------:R-:W-:Y:S01]  /*6fe0*/  FSEL R15, R15, -INF , !P6 ;  /* 0xff8000000f0f7808 */ /* 0x000fe20007000000 */
[----:B------:R-:W-:Y:S01]  /*6ff0*/  FMUL.FTZ R35, R153, c[0x0][0x2ec] ;  /* 0x0000bb0099237a20 */ /* 0x000fe20000410000 */
[----:B------:R-:W-:Y:S01]  /*7000*/  ISETP.GE.AND P6, PT, R236, R230, PT ;  /* 0x000000e6ec00720c */ /* 0x000fe20003fc6270 */
[----:B------:R-:W2:Y:S01]  /*7010*/  MUFU.TANH R149, R149 ;  /* 0x0000009500957308 */ /* 0x000ea20000002400 */
[-C--:B------:R-:W-:Y:S01]  /*7020*/  ISETP.GE.AND P0, PT, R234, R135.reuse, PT ;  /* 0x00000087ea00720c */ /* 0x080fe20003f06270 */
[----:B------:R-:W-:Y:S01]  /*7030*/  FMUL.FTZ R142, R154, c[0x0][0x2ec] ;  /* 0x0000bb009a8e7a20 */ /* 0x000fe20000410000 */
[C---:B------:R-:W-:Y:S01]  /*7040*/  HMMA.16816.F32.BF16 R172, R8.reuse, R24, R172 ;  /* 0x0000001808ac723c */ /* 0x040fe200000418ac */
[----:B------:R-:W-:Y:S01]  /*7050*/  FSEL R7, R176, -INF , !P6 ;  /* 0xff800000b0077808 */ /* 0x000fe20007000000 */
[----:B------:R-:W-:Y:S01]  /*7060*/  FFMA.FTZ R21, R157, R0, R136 ;  /* 0x000000009d157223 */ /* 0x000fe20000010088 */
[----:B------:R-:W-:Y:S01]  /*7070*/  ISETP.GE.AND P6, PT, R238, R230, PT ;  /* 0x000000e6ee00720c */ /* 0x000fe20003fc6270 */
[CC--:B-----5:R-:W-:Y:S01]  /*7080*/  FFMA.FTZ R22, R145.reuse, R0.reuse, R137 ;  /* 0x0000000091167223 */ /* 0x0e0fe20000010089 */
[----:B------:R-:W-:Y:S01]  /*7090*/  FSEL R32, R32, -INF , !P0 ;  /* 0xff80000020207808 */ /* 0x000fe20004000000 */
[----:B------:R-:W-:Y:S01]  /*70a0*/  I2F R245, R147 ;  /* 0x0000009300f57306 */ /* 0x000fe20000201400 */
[-C--:B------:R-:W-:Y:S01]  /*70b0*/  ISETP.GE.AND P0, PT, R236, R135.reuse, PT ;  /* 0x00000087ec00720c */ /* 0x080fe20003f06270 */
[----:B------:R-:W-:Y:S01]  /*70c0*/  FFMA.FTZ R25, R145, R0, R146 ;  /* 0x0000000091197223 */ /* 0x000fe20000010092 */
[----:B------:R-:W-:Y:S01]  /*70d0*/  FSEL R29, R29, -INF , !P6 ;  /* 0xff8000001d1d7808 */ /* 0x000fe20007000000 */
[----:B------:R-:W-:Y:S01]  /*70e0*/  HMMA.16816.F32.BF16 R168, R8, R26, R168 ;  /* 0x0000001a08a8723c */ /* 0x000fe200000418a8 */
[----:B------:R-:W-:Y:S01]  /*70f0*/  ISETP.GE.AND P6, PT, R13, R230, PT ;  /* 0x000000e60d00720c */ /* 0x000fe20003fc6270 */
[-C--:B------:R-:W-:Y:S01]  /*7100*/  FFMA.FTZ R24, R241, R0.reuse, R243 ;  /* 0x00000000f1187223 */ /* 0x080fe200000100f3 */
[----:B------:R-:W-:Y:S01]  /*7110*/  FSEL R6, R178, -INF , !P0 ;  /* 0xff800000b2067808 */ /* 0x000fe20004000000 */
[----:B------:R-:W4:Y:S01]  /*7120*/  MUFU.TANH R34, R34 ;  /* 0x0000002200227308 */ /* 0x000f220000002400 */
[-C--:B------:R-:W-:Y:S01]  /*7130*/  ISETP.GE.AND P0, PT, R238, R135.reuse, PT ;  /* 0x00000087ee00720c */ /* 0x080fe20003f06270 */
[----:B------:R-:W-:Y:S01]  /*7140*/  FMUL.FTZ R143, R155, c[0x0][0x2ec] ;  /* 0x0000bb009b8f7a20 */ /* 0x000fe20000410000 */
[----:B------:R-:W-:Y:S01]  /*7150*/  FSEL R23, R23, -INF , !P6 ;  /* 0xff80000017177808 */ /* 0x000fe20007000000 */
[----:B---3--:R-:W-:Y:S01]  /*7160*/  FFMA.FTZ R166, R17, R0, R166 ;  /* 0x0000000011a67223 */ /* 0x008fe200000100a6 */
[----:B------:R-:W-:Y:S01]  /*7170*/  ISETP.GE.AND P6, PT, R144, R230, PT ;  /* 0x000000e69000720c */ /* 0x000fe20003fc6270 */
[----:B------:R-:W-:Y:S01]  /*7180*/  FFMA.FTZ R20, R157, R0, R244 ;  /* 0x000000009d147223 */ /* 0x000fe200000100f4 */
[----:B------:R-:W-:Y:S01]  /*7190*/  FSEL R28, R28, -INF , !P0 ;  /* 0xff8000001c1c7808 */ /* 0x000fe20004000000 */
[----:B------:R-:W3:Y:S01]  /*71a0*/  MUFU.TANH R33, R33 ;  /* 0x0000002100217308 */ /* 0x000ee20000002400 */
[-C--:B------:R-:W-:Y:S01]  /*71b0*/  ISETP.GE.AND P0, PT, R13, R135.reuse, PT ;  /* 0x000000870d00720c */ /* 0x080fe20003f06270 */
[----:B------:R-:W-:Y:S01]  /*71c0*/  FMUL.FTZ R13, R172, c[0x0][0x2ec] ;  /* 0x0000bb00ac0d7a20 */ /* 0x000fe20000410000 */
[----:B------:R-:W-:Y:S01]  /*71d0*/  FSEL R25, R25, -INF , !P6 ;  /* 0xff80000019197808 */ /* 0x000fe20007000000 */
[----:B------:R-:W-:Y:S01]  /*71e0*/  FMUL.FTZ R10, R174, c[0x0][0x2ec] ;  /* 0x0000bb00ae0a7a20 */ /* 0x000fe20000410000 */
[----:B------:R-:W-:Y:S01]  /*71f0*/  ISETP.GE.AND P6, PT, R156, R230, PT ;  /* 0x000000e69c00720c */ /* 0x000fe20003fc6270 */
[----:B------:R-:W-:Y:S01]  /*7200*/  FMUL.FTZ R9, R175, c[0x0][0x2ec] ;  /* 0x0000bb00af097a20 */ /* 0x000fe20000410000 */
[----:B------:R-:W-:Y:S01]  /*7210*/  FSEL R24, R24, -INF , !P0 ;  /* 0xff80000018187808 */ /* 0x000fe20004000000 */
[----:B------:R-:W-:Y:S01]  /*7220*/  I2F R165, R164 ;  /* 0x000000a400a57306 */ /* 0x000fe20000201400 */
[-C--:B------:R-:W-:Y:S01]  /*7230*/  ISETP.GE.AND P0, PT, R144, R135.reuse, PT ;  /* 0x000000879000720c */ /* 0x080fe20003f06270 */
[-C--:B-1----:R-:W-:Y:S01]  /*7240*/  FFMA.FTZ R148, R139, R0.reuse, R148 ;  /* 0x000000008b947223 */ /* 0x082fe20000010094 */
[----:B------:R-:W-:Y:S01]  /*7250*/  FSEL R21, R21, -INF , !P6 ;  /* 0xff80000015157808 */ /* 0x000fe20007000000 */
[----:B--2---:R-:W-:Y:S01]  /*7260*/  FFMA.FTZ R149, R17, R0, R149 ;  /* 0x0000000011957223 */ /* 0x004fe20000010095 */
[----:B------:R-:W-:Y:S01]  /*7270*/  ISETP.GE.AND P6, PT, R16, R230, PT ;  /* 0x000000e61000720c */ /* 0x000fe20003fc6270 */
[----:B------:R-:W-:Y:S01]  /*7280*/  FMUL.FTZ R8, R173, c[0x0][0x2ec] ;  /* 0x0000bb00ad087a20 */ /* 0x000fe20000410000 */
[----:B------:R-:W-:Y:S01]  /*7290*/  FSEL R22, R22, -INF , !P0 ;  /* 0xff80000016167808 */ /* 0x000fe20004000000 */
[----:B------:R-:W1:Y:S01]  /*72a0*/  MUFU.TANH R35, R35 ;  /* 0x0000002300237308 */ /* 0x000e620000002400 */
[-C--:B------:R-:W-:Y:S01]  /*72b0*/  ISETP.GE.AND P0, PT, R156, R135.reuse, PT ;  /* 0x000000879c00720c */ /* 0x080fe20003f06270 */
[-C--:B----4-:R-:W-:Y:S01]  /*72c0*/  FFMA.FTZ R34, R245, R0.reuse, R34 ;  /* 0x00000000f5227223 */ /* 0x090fe20000010022 */
[----:B------:R-:W-:Y:S01]  /*72d0*/  FSEL R175, R166, -INF , !P6 ;  /* 0xff800000a6af7808 */ /* 0x000fe20007000000 */
[----:B---3--:R-:W-:Y:S01]  /*72e0*/  FFMA.FTZ R33, R139, R0, R33 ;  /* 0x000000008b217223 */ /* 0x008fe20000010021 */
[-C--:B------:R-:W-:Y:S01]  /*72f0*/  ISETP.GE.AND P6, PT, R138, R230.reuse, PT ;  /* 0x000000e68a00720c */ /* 0x080fe20003fc6270 */
[----:B------:R-:W-:Y:S01]  /*7300*/  FMUL.FTZ R11, R168, c[0x0][0x2ec] ;  /* 0x0000bb00a80b7a20 */ /* 0x000fe20000410000 */
[----:B------:R-:W-:Y:S01]  /*7310*/  FSEL R20, R20, -INF , !P0 ;  /* 0xff80000014147808 */ /* 0x000fe20004000000 */
[----:B------:R-:W2:Y:S01]  /*7320*/  MUFU.TANH R142, R142 ;  /* 0x0000008e008e7308 */ /* 0x000ea20000002400 */
        /* <DEDUP_REMOVED lines=8> */
[----:B------:R-:W-:Y:S01]  /*73b0*/  ISETP.GE.AND P0, PT, R138, R135, PT ;  /* 0x000000878a00720c */ /* 0x000fe20003f06270 */
[----:B-1----:R-:W-:Y:S01]  /*73c0*/  FFMA.FTZ R35, R165, R0, R35 ;  /* 0x00000000a5237223 */ /* 0x002fe20000010023 */
[----:B------:R-:W-:Y:S01]  /*73d0*/  FSEL R173, R34, -INF , !P6 ;  /* 0xff80000022ad7808 */ /* 0x000fe20007000000 */
[----:B------:R-:W-:Y:S01]  /*73e0*/  FMUL.FTZ R169, R169, c[0x0][0x2ec] ;  /* 0x0000bb00a9a97a20 */ /* 0x000fe20000410000 */
[----:B------:R-:W-:-:S02]  /*73f0*/  ISETP.GE.AND P6, PT, R164, R230, PT ;  /* 0x000000e6a400720c */ /* 0x000fc40003fc6270 */
[----:B------:R-:W-:Y:S01]  /*7400*/  FSEL R172, R33, -INF , !P0 ;  /* 0xff80000021ac7808 */ /* 0x000fe20004000000 */
[----:B------:R-:W1:Y:S01]  /*7410*/  MUFU.TANH R13, R13 ;  /* 0x0000000d000d7308 */ /* 0x000e620000002400 */
[----:B--2---:R-:W-:Y:S01]  /*7420*/  FFMA.FTZ R142, R245, R0, R142 ;  /* 0x00000000f58e7223 */ /* 0x004fe2000001008e */
[----:B------:R-:W-:Y:S02]  /*7430*/  ISETP.GE.AND P0, PT, R147, R135, PT ;  /* 0x000000879300720c */ /* 0x000fe40003f06270 */
[----:B------:R-:W-:Y:S02]  /*7440*/  FSEL R167, R35, -INF , !P6 ;  /* 0xff80000023a77808 */ /* 0x000fe40007000000 */
[----:B------:R-:W-:Y:S02]  /*7450*/  ISETP.GE.AND P6, PT, R158, R230, PT ;  /* 0x000000e69e00720c */ /* 0x000fe40003fc6270 */
[----:B------:R-:W2:Y:S01]  /*7460*/  MUFU.TANH R143, R143 ;  /* 0x0000008f008f7308 */ /* 0x000ea20000002400 */
[----:B------:R-:W-:-:S02]  /*7470*/  FSEL R168, R142, -INF , !P0 ;  /* 0xff8000008ea87808 */ /* 0x000fc40004000000 */
[----:B------:R-:W-:-:S05]  /*7480*/  ISETP.GE.AND P0, PT, R164, R135, PT ;  /* 0x00000087a400720c */ /* 0x000fca0003f06270 */
[----:B------:R-:W3:Y:S01]  /*7490*/  MUFU.TANH R10, R10 ;  /* 0x0000000a000a7308 */ /* 0x000ee20000002400 */
[----:B-1----:R-:W-:-:S05]  /*74a0*/  FFMA.FTZ R13, R159, R0, R13 ;  /* 0x000000009f0d7223 */ /* 0x002fca000001000d */
[----:B------:R-:W-:Y:S02]  /*74b0*/  FSEL R157, R13, -INF , !P6 ;  /* 0xff8000000d9d7808 */ /* 0x000fe40007000000 */
[----:B------:R-:W1:Y:S01]  /*74c0*/  MUFU.TANH R12, R12 ;  /* 0x0000000c000c7308 */ /* 0x000e620000002400 */
[----:B--2---:R-:W-:Y:S01]  /*74d0*/  FFMA.FTZ R143, R165, R0, R143 ;  /* 0x00000000a58f7223 */ /* 0x004fe2000001008f */
[----:B------:R-:W-:-:S04]  /*74e0*/  ISETP.GE.AND P6, PT, R140, R230, PT ;  /* 0x000000e68c00720c */ /* 0x000fc80003fc6270 */
        /* <DEDUP_REMOVED lines=10> */
[----:B------:R-:W-:-:S07]  /*7590*/  ISETP.GE.AND P4, PT, R134, 0x3, PT ;  /* 0x000000038600780c */ /* 0x000fce0003f86270 */
        /* <DEDUP_REMOVED lines=63> */
[----:B------:R-:W-:Y:S01]  /*7990*/  @!PT LDS RZ, [RZ] ;  /* 0x00000000fffff984 */ /* 0x000fe20000000800 */
[----:B------:R-:W-:Y:S01]  /*79a0*/  @!PT LDS RZ, [RZ] ;  /* 0x00000000fffff984 */ /* 0x000fe20000000800 */
[----:B------:R-:W-:Y:S01]  /*79b0*/  @!PT LDS RZ, [RZ] ;  /* 0x00000000fffff984 */ /* 0x000fe20000000800 */
[----:B------:R4:W-:Y:S04]  /*79c0*/  @!P1 LDGSTS.E.BYPASS.LTC128B.128 [R220+0xa000], [R26.64+0x100] ;  /* 0x0a0001001adc9fae */ /* 0x0009e8000b901d46 */
[----:B------:R1:W-:Y:S01]  /*79d0*/  @P3 STS.128 [R220+0x6800], RZ ;  /* 0x006800ffdc003388 */ /* 0x0003e20000000c00 */
[----:B--2---:R-:W-:-:S03]  /*79e0*/  @!P3 LEA R16, P6, R9, c[0x0][0x168], 0x1 ;  /* 0x00005a000910ba11 */ /* 0x004fc600078c08ff */
[----:B------:R-:W-:Y:S01]  /*79f0*/  @!PT LDS RZ, [RZ] ;  /* 0x00000000fffff984 */ /* 0x000fe20000000800 */
[----:B------:R-:W-:Y:S01]  /*7a00*/  @!PT LDS RZ, [RZ] ;  /* 0x00000000fffff984 */ /* 0x000fe20000000800 */
[----:B------:R-:W-:Y:S01]  /*7a10*/  @!PT LDS RZ, [RZ] ;  /* 0x00000000fffff984 */ /* 0x000fe20000000800 */
[----:B------:R2:W-:Y:S01]  /*7a20*/  @!P3 LDGSTS.E.BYPASS.LTC128B.128 [R220+0x6800], [R34.64] ;  /* 0x0680000022dcbfae */ /* 0x0005e2000b901d46 */
[----:B------:R-:W-:-:S03]  /*7a30*/  @!P3 LEA.HI.X R17, R9, c[0x0][0x16c], R10, 0x1, P6 ;  /* 0x00005b000911ba11 */ /* 0x000fc600030f0c0a */
[----:B------:R1:W-:Y:S01]  /*7a40*/  @P2 STS.128 [R220+0x8800], RZ ;  /* 0x008800ffdc002388 */ /* 0x0003e20000000c00 */
[----:B------:R-:W-:-:S03]  /*7a50*/  IADD3 R3, P6, R212, R9, RZ ;  /* 0x00000009d4037210 */ /* 0x000fc60007fde0ff */
        /* <DEDUP_REMOVED lines=15> */
[C---:B------:R-:W-:Y:S01]  /*7b50*/  @!P2 LEA R136, P0, R3.reuse, c[0x0][0x168], 0x1 ;  /* 0x00005a000388aa11 */ /* 0x040fe200078008ff */
[----:B------:R-:W-:Y:S01]  /*7b60*/  @!PT LDS RZ, [RZ] ;  /* 0x00000000fffff984 */ /* 0x000fe20000000800 */
[----:B------:R-:W-:Y:S01]  /*7b70*/  @!PT LDS RZ, [RZ] ;  /* 0x00000000fffff984 */ /* 0x000fe20000000800 */
[----:B------:R-:W-:Y:S01]  /*7b80*/  @!PT LDS RZ, [RZ] ;  /* 0x00000000fffff984 */ /* 0x000fe20000000800 */
[----:B------:R1:W-:Y:S01]  /*7b90*/  @!P3 LDGSTS.E.BYPASS.LTC128B.128 [R220+0x7000], [R16.64] ;  /* 0x0700000010dcbfae */ /* 0x0003e2000b901d46 */
[----:B--2---:R-:W-:-:S03]  /*7ba0*/  @!P3 LEA R34, P5, R3, c[0x0][0x168], 0x1 ;  /* 0x00005a000322ba11 */ /* 0x004fc600078a08ff */
        /* <DEDUP_REMOVED lines=30> */
.L_x_659:
[----:B------:R-:W-:Y:S05]  /*7d90*/  BSYNC B0 ;  /* 0x0000000000007941 */ /* 0x000fea0003800000 */
.L_x_658:
[----:B------:R-:W0:Y:S02]  /*7da0*/  LDGDEPBAR ;  /* 0x00000000000079af */ /* 0x000e240000000000 */
.L_x_657:
[----:B------:R-:W-:Y:S01]  /*7db0*/  FMNMX.FTZ R10, R133, R12, !PT ;  /* 0x0000000c850a7209 */ /* 0x000fe20007810000 */
[----:B-1----:R-:W-:Y:S01]  /*7dc0*/  LDSM.16.MT88.4 R16, [R204+0xc000] ;  /* 0x00c00000cc10783b */ /* 0x002fe20000004200 */
[----:B------:R-:W-:Y:S02]  /*7dd0*/  FMNMX.FTZ R9, R132, R8, !PT ;  /* 0x0000000884097209 */ /* 0x000fe40007810000 */
[----:B------:R-:W-:Y:S01]  /*7de0*/  FMNMX.FTZ R10, R5, R10, !PT ;  /* 0x0000000a050a7209 */ /* 0x000fe20007810000 */
[----:B------:R-:W-:Y:S01]  /*7df0*/  LDSM.16.MT88.4 R136, [R202+0xc800] ;  /* 0x00c80000ca88783b */ /* 0x000fe20000004200 */
        /* <DEDUP_REMOVED lines=44> */
[--C-:B------:R-:W-:Y:S02]  /*80c0*/  FFMA.FTZ R150, R12, c[0x0][0x23c], -R156.reuse ;  /* 0x00008f000c967a23 */ /* 0x100fe4000001089c */
[--C-:B------:R-:W-:Y:S02]  /*80d0*/  FFMA.FTZ R148, R15, c[0x0][0x23c], -R156.reuse ;  /* 0x00008f000f947a23 */ /* 0x100fe4000001089c */
[----:B------:R-:W1:Y:S01]  /*80e0*/  LDSM.16.MT88.4 R12, [R202+0xc000] ;  /* 0x00c00000ca0c783b */ /* 0x000e620000004200 */
[--C-:B------:R-:W-:Y:S01]  /*80f0*/  FFMA.FTZ R149, R5, c[0x0][0x23c], -R156.reuse ;  /* 0x00008f0005957a23 */ /* 0x100fe2000001089c */
[----:B------:R-:W-:Y:S01]  /*8100*/  FSEL R5, R3, RZ, P0 ;  /* 0x000000ff03057208 */ /* 0x000fe20000000000 */
[----:B------:R-:W-:Y:S01]  /*8110*/  FFMA.FTZ R145, R4, c[0x0][0x23c], -R153 ;  /* 0x00008f0004917a23 */ /* 0x000fe20000010899 */
[----:B------:R-:W-:Y:S01]  /*8120*/  FSEL R4, R135, RZ, P1 ;  /* 0x000000ff87047208 */ /* 0x000fe20000800000 */
[----:B------:R-:W-:Y:S01]  /*8130*/  FFMA.FTZ R147, R7, c[0x0][0x23c], -R156 ;  /* 0x00008f0007937a23 */ /* 0x000fe2000001089c */
[----:B------:R-:W-:Y:S01]  /*8140*/  MUFU.EX2 R150, R150 ;  /* 0x0000009600967308 */ /* 0x000fe20000000800 */
[----:B------:R-:W-:-:S02]  /*8150*/  FADD.FTZ R5, R132, -R5 ;  /* 0x8000000584057221 */ /* 0x000fc40000010000 */
[----:B------:R-:W-:Y:S02]  /*8160*/  FADD.FTZ R4, R133, -R4 ;  /* 0x8000000485047221 */ /* 0x000fe40000010000 */
[--C-:B------:R-:W-:Y:S02]  /*8170*/  FFMA.FTZ R146, R8, c[0x0][0x23c], -R153.reuse ;  /* 0x00008f0008927a23 */ /* 0x100fe40000010899 */
[--C-:B------:R-:W-:Y:S01]  /*8180*/  FFMA.FTZ R144, R32, c[0x0][0x23c], -R153.reuse ;  /* 0x00008f0020907a23 */ /* 0x100fe20000010899 */
[----:B------:R-:W2:Y:S01]  /*8190*/  MUFU.EX2 R149, R149 ;  /* 0x0000009500957308 */ /* 0x000ea20000000800 */
[----:B------:R-:W-:Y:S01]  /*81a0*/  FFMA.FTZ R133, R6, c[0x0][0x23c], -R153 ;  /* 0x00008f0006857a23 */ /* 0x000fe20000010899 */
[----:B------:R-:W3:Y:S01]  /*81b0*/  LDSM.16.MT88.4 R8, [R201+0xc000] ;  /* 0x00c00000c908783b */ /* 0x000ee20000004200 */
[----:B------:R-:W-:Y:S02]  /*81c0*/  FMUL.FTZ R151, R4, c[0x0][0x23c] ;  /* 0x00008f0004977a20 */ /* 0x000fe40000410000 */
[----:B------:R-:W-:Y:S01]  /*81d0*/  FMUL.FTZ R132, R5, c[0x0][0x23c] ;  /* 0x00008f0005847a20 */ /* 0x000fe20000410000 */
[----:B------:R-:W-:Y:S01]  /*81e0*/  LDSM.16.MT88.4 R32, [R201+0xc800] ;  /* 0x00c80000c920783b */ /* 0x000fe20000004200 */
[--C-:B------:R-:W-:Y:S01]  /*81f0*/  FFMA.FTZ R158, R29, c[0x0][0x23c], -R156.reuse ;  /* 0x00008f001d9e7a23 */ /* 0x100fe2000001089c */
[----:B------:R-:W-:Y:S01]  /*8200*/  MUFU.EX2 R148, R148 ;  /* 0x0000009400947308 */ /* 0x000fe20000000800 */
[----:B------:R-:W-:-:S02]  /*8210*/  FFMA.FTZ R159, R23, c[0x0][0x23c], -R156 ;  /* 0x00008f00179f7a23 */ /* 0x000fc4000001089c */
[--C-:B------:R-:W-:Y:S02]  /*8220*/  FFMA.FTZ R160, R25, c[0x0][0x23c], -R156.reuse ;  /* 0x00008f0019a07a23 */ /* 0x100fe4000001089c */
[--C-:B------:R-:W-:Y:S02]  /*8230*/  FFMA.FTZ R161, R21, c[0x0][0x23c], -R156.reuse ;  /* 0x00008f0015a17a23 */ /* 0x100fe4000001089c */
[--C-:B------:R-:W-:Y:S01]  /*8240*/  FFMA.FTZ R162, R28, c[0x0][0x23c], -R153.reuse ;  /* 0x00008f001ca27a23 */ /* 0x100fe20000010899 */
[----:B------:R-:W4:Y:S01]  /*8250*/  MUFU.EX2 R147, R147 ;  /* 0x0000009300937308 */ /* 0x000f220000000800 */
[----:B--2---:R-:W-:Y:S01]  /*8260*/  F2FP.BF16.PACK_AB R4, R149, R150 ;  /* 0x000000969504723e */ /* 0x004fe200000010ff */
[--C-:B------:R-:W-:Y:S01]  /*8270*/  FFMA.FTZ R165, R24, c[0x0][0x23c], -R153.reuse ;  /* 0x00008f0018a57a23 */ /* 0x100fe20000010899 */
[----:B------:R-:W-:Y:S01]  /*8280*/  LDSM.16.MT88.4 R28, [R200+0xc800] ;  /* 0x00c80000c81c783b */ /* 0x000fe20000004200 */
[--C-:B------:R-:W-:Y:S02]  /*8290*/  FFMA.FTZ R163, R22, c[0x0][0x23c], -R153.reuse ;  /* 0x00008f0016a37a23 */ /* 0x100fe40000010899 */
[----:B------:R-:W-:Y:S01]  /*82a0*/  FFMA.FTZ R164, R20, c[0x0][0x23c], -R153 ;  /* 0x00008f0014a47a23 */ /* 0x000fe20000010899 */
[----:B------:R-:W-:Y:S01]  /*82b0*/  LDSM.16.MT88.4 R24, [R204+0xe800] ;  /* 0x00e80000cc18783b */ /* 0x000fe20000004200 */
[----:B------:R-:W-:Y:S01]  /*82c0*/  MUFU.EX2 R146, R146 ;  /* 0x0000009200927308 */ /* 0x000fe20000000800 */
[----:B------:R-:W-:-:S02]  /*82d0*/  FFMA.FTZ R170, R173, c[0x0][0x23c], -R156 ;  /* 0x00008f00adaa7a23 */ /* 0x000fc4000001089c */
[----:B------:R-:W-:Y:S01]  /*82e0*/  LDSM.16.MT88.4 R20, [R202+0xe800] ;  /* 0x00e80000ca14783b */ /* 0x000fe20000004200 */
[--C-:B------:R-:W-:Y:S02]  /*82f0*/  FFMA.FTZ R169, R175, c[0x0][0x23c], -R156.reuse ;  /* 0x00008f00afa97a23 */ /* 0x100fe4000001089c */
[--C-:B------:R-:W-:Y:S02]  /*8300*/  FFMA.FTZ R176, R177, c[0x0][0x23c], -R156.reuse ;  /* 0x00008f00b1b07a23 */ /* 0x100fe4000001089c */
[----:B------:R-:W2:Y:S01]  /*8310*/  MUFU.EX2 R145, R145 ;  /* 0x0000009100917308 */ /* 0x000ea20000000800 */
[----:B----4-:R-:W-:Y:S01]  /*8320*/  F2FP.BF16.PACK_AB R6, R147, R148 ;  /* 0x000000949306723e */ /* 0x010fe200000010ff */
        /* <DEDUP_REMOVED lines=8> */
[----:B------:R-:W4:Y:S01]  /*83b0*/  MUFU.EX2 R133, R133 ;  /* 0x0000008500857308 */ /* 0x000f220000000800 */
        /* <DEDUP_REMOVED lines=9> */
[----:B------:R-:W5:Y:S01]  /*8450*/  MUFU.EX2 R132, R132 ;  /* 0x0000008400847308 */ /* 0x000f620000000800 */
[----:B----4-:R-:W-:Y:S01]  /*8460*/  F2FP.BF16.PACK_AB R7, R133, R144 ;  /* 0x000000908507723e */ /* 0x010fe200000010ff */
[----:B--2---:R-:W-:-:S06]  /*8470*/  FMUL.FTZ R120, R120, R151 ;  /* 0x0000009778787220 */ /* 0x004fcc0000410000 */
[----:B------:R-:W-:Y:S01]  /*8480*/  MUFU.EX2 R158, R158 ;  /* 0x0000009e009e7308 */ /* 0x000fe20000000800 */
[-C--:B------:R-:W-:Y:S02]  /*8490*/  FMUL.FTZ R121, R121, R151.reuse ;  /* 0x0000009779797220 */ /* 0x080fe40000410000 */
[-C--:B------:R-:W-:Y:S02]  /*84a0*/  FMUL.FTZ R116, R116, R151.reuse ;  /* 0x0000009774747220 */ /* 0x080fe40000410000 */
[----:B------:R-:W-:Y:S02]  /*84b0*/  FMUL.FTZ R117, R117, R151 ;  /* 0x0000009775757220 */ /* 0x000fe40000410000 */
[-C--:B-----5:R-:W-:Y:S01]  /*84c0*/  FMUL.FTZ R122, R122, R132.reuse ;  /* 0x000000847a7a7220 */ /* 0x0a0fe20000410000 */
        /* <DEDUP_REMOVED lines=150> */
[----:B------:R-:W-:Y:S02]  /*8e30*/  FADD.FTZ R149, R149, R150 ;  /* 0x0000009695957221 */ /* 0x000fe40000010000 */
[----:B------:R-:W-:Y:S01]  /*8e40*/  FADD.FTZ R145, R145, R132 ;  /* 0x0000008491917221 */ /* 0x000fe20000010000 */
[-C--:B------:R-:W-:Y:S01]  /*8e50*/  MOV R132, R3.reuse ;  /* 0x0000000300847202 */ /* 0x080fe20000000f00 */
[----:B------:R-:W-:Y:S01]  /*8e60*/  FADD.FTZ R148, R148, R149 ;  /* 0x0000009594947221 */ /* 0x000fe20000010000 */
[----:B------:R-:W-:Y:S01]  /*8e70*/  HMMA.16816.F32.BF16 R96, R4, R10, R96 ;  /* 0x0000000a0460723c */ /* 0x000fe20000041860 */
[----:B------:R-:W-:Y:S01]  /*8e80*/  LDSM.16.MT88.4 R8, [R200+0xe800] ;  /* 0x00e80000c808783b */ /* 0x000fe20000004200 */
[----:B------:R-:W-:Y:S01]  /*8e90*/  FADD.FTZ R144, R144, R145 ;  /* 0x0000009190907221 */ /* 0x000fe20000010000 */
[----:B------:R-:W-:Y:S01]  /*8ea0*/  @P4 MOV R132, R3 ;  /* 0x0000000300844202 */ /* 0x000fe20000000f00 */
[----:B------:R-:W-:Y:S02]  /*8eb0*/  FADD.FTZ R147, R147, R148 ;  /* 0x0000009493937221 */ /* 0x000fe40000010000 */
[----:B------:R-:W-:Y:S01]  /*8ec0*/  FADD.FTZ R133, R133, R144 ;  /* 0x0000009085857221 */ /* 0x000fe20000010000 */
[----:B--2---:R-:W-:Y:S01]  /*8ed0*/  F2FP.BF16.PACK_AB R4, R159, R158 ;  /* 0x0000009e9f04723e */ /* 0x004fe200000010ff */
[----:B------:R-:W-:Y:S01]  /*8ee0*/  FADD.FTZ R158, R158, R147 ;  /* 0x000000939e9e7221 */ /* 0x000fe20000010000 */
[----:B-----5:R-:W-:-:S02]  /*8ef0*/  F2FP.BF16.PACK_AB R5, R165, R162 ;  /* 0x000000a2a505723e */ /* 0x020fc400000010ff */
[----:B------:R-:W-:Y:S01]  /*8f00*/  F2FP.BF16.PACK_AB R6, R161, R160 ;  /* 0x000000a0a106723e */ /* 0x000fe200000010ff */
[----:B------:R-:W-:Y:S01]  /*8f10*/  FADD.FTZ R159, R159, R158 ;  /* 0x0000009e9f9f7221 */ /* 0x000fe20000010000 */
[----:B------:R-:W-:Y:S02]  /*8f20*/  F2FP.BF16.PACK_AB R7, R164, R163 ;  /* 0x000000a3a407723e */ /* 0x000fe400000010ff */
[----:B------:R-:W-:Y:S01]  /*8f30*/  MOV R144, R2 ;  /* 0x0000000200907202 */ /* 0x000fe20000000f00 */
        /* <DEDUP_REMOVED lines=95> */
[----:B------:R-:W-:Y:S01]  /*9530*/  FADD.FTZ R8, R165, R8 ;  /* 0x00000008a5087221 */ /* 0x000fe20000010000 */
[----:B------:R-:W-:-:S03]  /*9540*/  @P4 MOV R133, R135 ;  /* 0x0000008700854202 */ /* 0x000fc60000000f00 */
        /* <DEDUP_REMOVED lines=36> */
.L_x_656:
[----:B------:R-:W-:-:S07]  /*9790*/  IADD3 R230, R144, -0x1, RZ ;  /* 0xffffffff90e67810 */ /* 0x000fce0007ffe0ff */
.L_x_660:
        /* <DEDUP_REMOVED lines=10> */
.L_x_664:
        /* <DEDUP_REMOVED lines=100> */
.L_x_662:
        /* <DEDUP_REMOVED lines=32> */
[----:B------:R-:W-:Y:S02]  /*a080*/  IADD3.X R132, R215, R132, RZ, P5, !PT ;  /* 0x00000084d7847210 */ /* 0x000fe40002ffe4ff */
[C---:B------:R-:W-:Y:S02]  /*a090*/  @!P4 LEA R18, P1, R135.reuse, c[0x0][0x170], 0x1 ;  /* 0x00005c008712ca11 */ /* 0x040fe400078208ff */
        /* <DEDUP_REMOVED lines=14> */
[C---:B-1----:R-:W-:Y:S02]  /*a180*/  @!P3 LEA R244, P1, R133.reuse, c[0x0][0x170], 0x1 ;  /* 0x00005c0085f4ba11 */ /* 0x042fe400078208ff */
[C-C-:B------:R-:W-:Y:S01]  /*a190*/  @!P4 LEA.HI.X R251, R133.reuse, c[0x0][0x174], R2.reuse, 0x1, P6 ;  /* 0x00005d0085fbca11 */ /* 0x140fe200030f0c02 */
[----:B------:R-:W-:Y:S01]  /*a1a0*/  @!PT LDS RZ, [RZ] ;  /* 0x00000000fffff984 */ /* 0x000fe20000000800 */
[----:B------:R-:W-:Y:S01]  /*a1b0*/  @!PT LDS RZ, [RZ] ;  /* 0x00000000fffff984 */ /* 0x000fe20000000800 */
[----:B------:R-:W-:Y:S01]  /*a1c0*/  @!PT LDS RZ, [RZ] ;  /* 0x00000000fffff984 */ /* 0x000fe20000000800 */
[----:B------:R1:W-:Y:S01]  /*a1d0*/  @!P4 LDGSTS.E.BYPASS.LTC128B.128 [R220+0xc800], [R242.64] ;  /* 0x0c800000f2dccfae */ /* 0x0003e2000b901d46 */
[C-C-:B------:R-:W-:Y:S02]  /*a1e0*/  @!P3 LEA.HI.X R245, R133.reuse, c[0x0][0x174], R2.reuse, 0x1, P1 ;  /* 0x00005d0085f5ba11 */ /* 0x140fe400008f0c02 */
[C---:B------:R-:W-:Y:S02]  /*a1f0*/  @!P2 LEA R134, P0, R133.reuse, c[0x0][0x170], 0x1 ;  /* 0x00005c008586aa11 */ /* 0x040fe400078008ff */
        /* <DEDUP_REMOVED lines=195> */
[----:B----4-:R-:W-:Y:S02]  /*ae30*/  FMUL.FTZ R237, R5, c[0x0][0x2ec] ;  /* 0x0000bb0005ed7a20 */ /* 0x010fe40000410000 */
[C---:B-1----:R-:W-:Y:S02]  /*ae40*/  HMMA.16816.F32.BF16 R20, R176.reuse, R140, R20 ;  /* 0x0000008cb014723c */ /* 0x042fe40000041814 */
[----:B------:R-:W1:Y:S02]  /*ae50*/  MUFU.TANH R233, R233 ;  /* 0x000000e900e97308 */ /* 0x000e640000002400 */
[----:B------:R-:W-:Y:S02]  /*ae60*/  FMUL.FTZ R239, R6, c[0x0][0x2ec] ;  /* 0x0000bb0006ef7a20 */ /* 0x000fe40000410000 */
[----:B------:R-:W-:Y:S02]  /*ae70*/  FMUL.FTZ R241, R7, c[0x0][0x2ec] ;  /* 0x0000bb0007f17a20 */ /* 0x000fe40000410000 */
        /* <DEDUP_REMOVED lines=66> */
.L_x_663:
[C---:B------:R-:W-:Y:S01]  /*b2a0*/  LEA R4, R230.reuse, R219, 0x6 ;  /* 0x000000dbe6047211 */ /* 0x040fe200078e30ff */
[----:B-1----:R-:W-:Y:S01]  /*b2b0*/  LDSM.16.MT88.4 R28, [R201+0xc000] ;  /* 0x00c00000c91c783b */ /* 0x002fe20000004200 */
[----:B------:R-:W-:Y:S02]  /*b2c0*/  IADD3 R230, R230, -0x1, RZ ;  /* 0xffffffffe6e67810 */ /* 0x000fe40007ffe0ff */
[C---:B------:R-:W-:Y:S01]  /*b2d0*/  IADD3 R10, R4.reuse, 0x1, RZ ;  /* 0x00000001040a7810 */ /* 0x040fe20007ffe0ff */
        /* <DEDUP_REMOVED lines=27> */
[-C--:B------:R-:W-:Y:S01]  /*b490*/  FFMA.FTZ R233, R12, R0.reuse, R233 ;  /* 0x000000000ce97223 */ /* 0x080fe200000100e9 */
[----:B------:R-:W-:Y:S01]  /*b4a0*/  IADD3 R12, R4, 0x38, RZ ;  /* 0x00000038040c7810 */ /* 0x000fe20007ffe0ff */
[-C--:B------:R-:W-:Y:S02]  /*b4b0*/  FFMA.FTZ R241, R10, R0.reuse, R241 ;  /* 0x000000000af17223 */ /* 0x080fe400000100f1 */
[CC--:B------:R-:W-:Y:S02]  /*b4c0*/  FFMA.FTZ R243, R8.reuse, R0.reuse, R243 ;  /* 0x0000000008f37223 */ /* 0x0c0fe400000100f3 */
[-C--:B------:R-:W-:Y:S01]  /*b4d0*/  FFMA.FTZ R247, R8, R0.reuse, R247 ;  /* 0x0000000008f77223 */ /* 0x080fe200000100f7 */
[----:B------:R-:W-:Y:S01]  /*b4e0*/  FMNMX.FTZ R8, R239, R3, !PT ;  /* 0x00000003ef087209 */ /* 0x000fe20007810000 */
        /* <DEDUP_REMOVED lines=20> */
[----:B------:R-:W-:Y:S01]  /*b630*/  FFMA.FTZ R138, R5, R0, R138 ;  /* 0x00000000058a7223 */ /* 0x000fe2000001008a */
[----:B------:R-:W-:Y:S01]  /*b640*/  FMNMX.FTZ R21, R162, R21, !PT ;  /* 0x00000015a2157209 */ /* 0x000fe20007810000 */
[----:B------:R-:W1:Y:S01]  /*b650*/  I2F R15, R6 ;  /* 0x00000006000f7306 */ /* 0x000e620000201400 */
[----:B------:R-:W-:Y:S01]  /*b660*/  FMNMX.FTZ R8, R139, R8, !PT ;  /* 0x000000088b087209 */ /* 0x000fe20007810000 */
[-C--:B------:R-:W-:Y:S01]  /*b670*/  FFMA.FTZ R157, R19, R0.reuse, R157 ;  /* 0x00000000139d7223 */ /* 0x080fe2000001009d */
[----:B------:R-:W-:Y:S01]  /*b680*/  FMNMX.FTZ R21, R142, R21, !PT ;  /* 0x000000158e157209 */ /* 0x000fe20007810000 */
[-C--:B------:R-:W-:Y:S01]  /*b690*/  FFMA.FTZ R155, R13, R0.reuse, R155 ;  /* 0x000000000d9b7223 */ /* 0x080fe2000001009b */
[----:B------:R-:W-:Y:S01]  /*b6a0*/  IADD3 R5, R4, 0x39, RZ ;  /* 0x0000003904057810 */ /* 0x000fe20007ffe0ff */
[----:B------:R-:W-:Y:S01]  /*b6b0*/  FFMA.FTZ R160, R19, R0, R160 ;  /* 0x0000000013a07223 */ /* 0x000fe200000100a0 */
[----:B------:R-:W-:Y:S01]  /*b6c0*/  FMNMX.FTZ R8, R137, R8, !PT ;  /* 0x0000000889087209 */ /* 0x000fe20007810000 */
[----:B------:R-:W-:Y:S01]  /*b6d0*/  FFMA.FTZ R153, R11, R0, R153 ;  /* 0x000000000b997223 */ /* 0x000fe20000010099 */
[----:B------:R-:W-:Y:S01]  /*b6e0*/  FMNMX.FTZ R21, R140, R21, !PT ;  /* 0x000000158c157209 */ /* 0x000fe20007810000 */
        /* <DEDUP_REMOVED lines=8> */
[----:B------:R-:W-:Y:S01]  /*b770*/  FFMA.FTZ R154, R7, R0, R154 ;  /* 0x00000000079a7223 */ /* 0x000fe2000001009a */
[----:B------:R-:W-:Y:S01]  /*b780*/  FMNMX.FTZ R8, R153, R8, !PT ;  /* 0x0000000899087209 */ /* 0x000fe20007810000 */
[----:B------:R-:W3:Y:S01]  /*b790*/  I2F R5, R5 ;  /* 0x0000000500057306 */ /* 0x000ee20000201400 */
[----:B------:R-:W-:Y:S01]  /*b7a0*/  FMNMX.FTZ R21, R158, R21, !PT ;  /* 0x000000159e157209 */ /* 0x000fe20007810000 */
[----:B------:R-:W-:Y:S01]  /*b7b0*/  FFMA.FTZ R150, R9, R0, R150 ;  /* 0x0000000009967223 */ /* 0x000fe20000010096 */
[----:B------:R-:W-:Y:S01]  /*b7c0*/  FMNMX.FTZ R8, R151, R8, !PT ;  /* 0x0000000897087209 */ /* 0x000fe20007810000 */
[CC--:B-1----:R-:W-:Y:S01]  /*b7d0*/  FFMA.FTZ R147, R15.reuse, R0.reuse, R147 ;  /* 0x000000000f937223 */ /* 0x0c2fe20000010093 */
[----:B------:R-:W-:Y:S01]  /*b7e0*/  FMNMX.FTZ R21, R156, R21, !PT ;  /* 0x000000159c157209 */ /* 0x000fe20007810000 */
[----:B------:R-:W-:Y:S01]  /*b7f0*/  FFMA.FTZ R148, R15, R0, R148 ;  /* 0x000000000f947223 */ /* 0x000fe20000010094 */
[----:B------:R-:W-:Y:S02]  /*b800*/  FMNMX.FTZ R2, R149, R8, !PT ;  /* 0x0000000895027209 */ /* 0x000fe40007810000 */
[----:B------:R-:W-:Y:S02]  /*b810*/  FMNMX.FTZ R21, R154, R21, !PT ;  /* 0x000000159a157209 */ /* 0x000fe40007810000 */
[----:B------:R-:W-:Y:S02]  /*b820*/  FMNMX.FTZ R2, R147, R2, !PT ;  /* 0x0000000293027209 */ /* 0x000fe40007810000 */
[----:B------:R-:W-:Y:S01]  /*b830*/  FMNMX.FTZ R21, R150, R21, !PT ;  /* 0x0000001596157209 */ /* 0x000fe20007810000 */
[CC--:B--2---:R-:W-:Y:S01]  /*b840*/  FFMA.FTZ R135, R17.reuse, R0.reuse, R135 ;  /* 0x0000000011877223 */ /* 0x0c4fe20000010087 */
[----:B------:R-:W-:Y:S01]  /*b850*/  LDSM.16.MT88.4 R12, [R204+0xc000] ;  /* 0x00c00000cc0c783b */ /* 0x000fe20000004200 */
[----:B------:R-:W-:Y:S01]  /*b860*/  FFMA.FTZ R146, R17, R0, R146 ;  /* 0x0000000011927223 */ /* 0x000fe20000010092 */
[----:B------:R-:W-:Y:S02]  /*b870*/  FMNMX.FTZ R21, R148, R21, !PT ;  /* 0x0000001594157209 */ /* 0x000fe40007810000 */
[----:B------:R-:W-:Y:S02]  /*b880*/  FMNMX.FTZ R7, R135, R2, !PT ;  /* 0x0000000287077209 */ /* 0x000fe40007810000 */
[----:B------:R-:W-:Y:S01]  /*b890*/  FMNMX.FTZ R21, R146, R21, !PT ;  /* 0x0000001592157209 */ /* 0x000fe20007810000 */
[CC--:B---3--:R-:W-:Y:S02]  /*b8a0*/  FFMA.FTZ R134, R5.reuse, R0.reuse, R134 ;  /* 0x0000000005867223 */ /* 0x0c8fe40000010086 */
[----:B------:R-:W-:Y:S03]  /*b8b0*/  FFMA.FTZ R144, R5, R0, R144 ;  /* 0x0000000005907223 */ /* 0x000fe60000010090 */
[----:B------:R-:W-:Y:S02]  /*b8c0*/  FMNMX.FTZ R4, R134, R7, !PT ;  /* 0x0000000786047209 */ /* 0x000fe40007810000 */
[----:B------:R-:W-:Y:S02]  /*b8d0*/  FMNMX.FTZ R9, R144, R21, !PT ;  /* 0x0000001590097209 */ /* 0x000fe40007810000 */
[----:B------:R-:W-:Y:S08]  /*b8e0*/  LDSM.16.MT88.4 R20, [R202+0xc000] ;  /* 0x00c00000ca14783b */ /* 0x000ff00000004200 */
[----:B------:R-:W1:Y:S08]  /*b8f0*/  SHFL.BFLY PT, R7, R4, 0x2, 0x1f ;  /* 0x0c401f0004077f89 */ /* 0x000e7000000e0000 */
        /* <DEDUP_REMOVED lines=370> */
.L_x_661:
        /* <DEDUP_REMOVED lines=105> */
[----:B------:R-:W5:Y:S01]  /*d6b0*/  S2R R61, SR_CTAID.Z ;  /* 0x00000000003d7919 */ /* 0x000f620000002700 */
        /* <DEDUP_REMOVED lines=19> */
[----:B------:R-:W-:Y:S01]  /*d7f0*/  @P1 MOV R65, c[0x0][0x210] ;  /* 0x0000840000411a02 */ /* 0x000fe20000000f00 */
        /* <DEDUP_REMOVED lines=106> */
[----:B------:R-:W-:Y:S01]  /*dea0*/  @P1 MOV R63, 0x1 ;  /* 0x00000001003f1802 */ /* 0x000fe20000000f00 */
[----:B------:R-:W-:Y:S01]  /*deb0*/  @!P1 IMAD.MOV.U32 R65, RZ, RZ, 0x1 ;  /* 0x00000001ff419424 */ /* 0x000fe200078e00ff */
[----:B------:R-:W-:Y:S01]  /*dec0*/  F2FP.BF16.PACK_AB R12, R99, R12 ;  /* 0x0000000c630c723e */ /* 0x000fe200000010ff */
[----:B------:R-:W-:Y:S04]  /*ded0*/  STS [R15+0x2000], R44 ;  /* 0x0020002c0f007388 */ /* 0x000fe80000000800 */
        /* <DEDUP_REMOVED lines=8> */
[----:B------:R-:W-:Y:S04]  /*df60*/  STS [R23+0x2000], R56 ;  /* 0x0020003817007388 */ /* 0x000fe80000000800 */
[----:B------:R-:W-:Y:S04]  /*df70*/  STS [R23+0x2400], R58 ;  /* 0x0024003a17007388 */ /* 0x000fe80000000800 */
[----:B------:R-:W-:Y:S04]  /*df80*/  STS [R21+0x2000], R60 ;  /* 0x0020003c15007388 */ /* 0x000fe80000000800 */
[----:B------:R1:W-:Y:S04]  /*df90*/  STS [R21+0x2400], R62 ;  /* 0x0024003e15007388 */ /* 0x0003e80000000800 */
[----:B------:R2:W-:Y:S04]  /*dfa0*/  STS [R25+0x2000], R64 ;  /* 0x0020004019007388 */ /* 0x0005e80000000800 */
[----:B------:R-:W-:Y:S04]  /*dfb0*/  STS [R25+0x2400], R66 ;  /* 0x0024004219007388 */ /* 0x000fe80000000800 */
[----:B------:R3:W-:Y:S04]  /*dfc0*/  STS [R13+0x4000], R68 ;  /* 0x004000440d007388 */ /* 0x0007e80000000800 */
[----:B------:R-:W-:Y:S04]  /*dfd0*/  STS [R13+0x4400], R70 ;  /* 0x004400460d007388 */ /* 0x000fe80000000800 */
[----:B------:R-:W-:Y:S04]  /*dfe0*/  STS [R11+0x4000], R72 ;  /* 0x004000480b007388 */ /* 0x000fe80000000800 */
[----:B------:R4:W-:Y:S01]  /*dff0*/  STS [R11+0x4400], R74 ;  /* 0x0044004a0b007388 */ /* 0x0009e20000000800 */
[----:B-1----:R-:W-:-:S03]  /*e000*/  @P1 MOV R62, c[0x0][0x210] ;  /* 0x00008400003e1a02 */ /* 0x002fc60000000f00 */
[----:B------:R1:W-:Y:S01]  /*e010*/  STS [R15+0x4000], R76 ;  /* 0x0040004c0f007388 */ /* 0x0003e20000000800 */
[----:B--2---:R-:W-:Y:S02]  /*e020*/  @!P3 IMAD R64, R2, c[0x0][0x214], RZ ;  /* 0x000085000240ba24 */ /* 0x004fe400078e02ff */
[----:B------:R-:W-:Y:S01]  /*e030*/  @P1 IMAD R62, R62, c[0x0][0x214], RZ ;  /* 0x000085003e3e1a24 */ /* 0x000fe200078e02ff */
[----:B------:R1:W-:Y:S01]  /*e040*/  STS [R15+0x4400], R78 ;  /* 0x0044004e0f007388 */ /* 0x0003e20000000800 */
[----:B------:R-:W-:Y:S02]  /*e050*/  @!P1 SEL R62, R8, c[0x0][0x234], !P2 ;  /* 0x00008d00083e9a07 */ /* 0x000fe40005000000 */
[----:B------:R-:W-:Y:S01]  /*e060*/  @!P3 SEL R64, R64, R217, !P0 ;  /* 0x000000d94040b207 */ /* 0x000fe20004000000 */
[----:B------:R1:W-:Y:S01]  /*e070*/  STS [R17+0x4000], R80 ;  /* 0x0040005011007388 */ /* 0x0003e20000000800 */
[----:B---3--:R-:W-:Y:S01]  /*e080*/  CS2R R68, SRZ ;  /* 0x0000000000447805 */ /* 0x008fe2000001ff00 */
[----:B------:R-:W-:Y:S01]  /*e090*/  @!P1 IMAD R63, R62, c[0x0][0x1c0], RZ ;  /* 0x000070003e3f9a24 */ /* 0x000fe200078e02ff */
[----:B------:R-:W-:Y:S01]  /*e0a0*/  @!P3 SHF.R.S32.HI R69, RZ, 0x1f, R64 ;  /* 0x0000001fff45b819 */ /* 0x000fe20000011440 */
[----:B------:R1:W-:Y:S01]  /*e0b0*/  STS [R17+0x4400], R82 ;  /* 0x0044005211007388 */ /* 0x0003e20000000800 */
[----:B------:R-:W-:Y:S01]  /*e0c0*/  @!P3 MOV R68, R64 ;  /* 0x000000400044b202 */ /* 0x000fe20000000f00 */
[----:B------:R-:W-:-:S02]  /*e0d0*/  IMAD R63, R2, R63, RZ ;  /* 0x0000003f023f7224 */ /* 0x000fc400078e02ff */
[----:B------:R1:W-:Y:S01]  /*e0e0*/  STS [R19+0x4000], R84 ;  /* 0x0040005413007388 */ /* 0x0003e20000000800 */
[----:B------:R-:W-:Y:S02]  /*e0f0*/  @P5 FMUL.FTZ R64, R7, 0.69314718246459960938 ;  /* 0x3f31721807405820 */ /* 0x000fe40000410000 */
[----:B------:R-:W-:Y:S01]  /*e100*/  SEL R63, R63, RZ, P3 ;  /* 0x000000ff3f3f7207 */ /* 0x000fe20001800000 */
[----:B------:R1:W-:Y:S01]  /*e110*/  STS [R19+0x4400], R86 ;  /* 0x0044005613007388 */ /* 0x0003e20000000800 */
[----:B----4-:R-:W-:-:S03]  /*e120*/  @P4 FMUL.FTZ R7, R6, 0.69314718246459960938 ;  /* 0x3f31721806074820 */ /* 0x010fc60000410000 */
[----:B------:R1:W-:Y:S01]  /*e130*/  STS [R23+0x4000], R88 ;  /* 0x0040005817007388 */ /* 0x0003e20000000800 */
[----:B-----5:R-:W-:Y:S01]  /*e140*/  IMAD R63, R61, R62, R63 ;  /* 0x0000003e3d3f7224 */ /* 0x020fe200078e023f */
[----:B------:R-:W-:Y:S01]  /*e150*/  MOV R62, 0x7f800000 ;  /* 0x7f800000003e7802 */ /* 0x000fe20000000f00 */
[----:B------:R-:W-:Y:S01]  /*e160*/  @P4 FFMA.FTZ R62, R132, c[0x0][0x238], R7 ;  /* 0x00008e00843e4a23 */ /* 0x000fe20000010007 */
[----:B------:R1:W-:Y:S04]  /*e170*/  STS [R23+0x4400], R90 ;  /* 0x0044005a17007388 */ /* 0x0003e80000000800 */
[----:B------:R1:W-:Y:S04]  /*e180*/  STS [R21+0x4000], R92 ;  /* 0x0040005c15007388 */ /* 0x0003e80000000800 */
[----:B------:R1:W-:Y:S04]  /*e190*/  STS [R21+0x4400], R94 ;  /* 0x0044005e15007388 */ /* 0x0003e80000000800 */
[----:B------:R1:W-:Y:S04]  /*e1a0*/  STS [R25+0x4000], R96 ;  /* 0x0040006019007388 */ /* 0x0003e80000000800 */
[----:B------:R1:W-:Y:S04]  /*e1b0*/  STS [R25+0x4400], R12 ;  /* 0x0044000c19007388 */ /* 0x0003e80000000800 */
[----:B------:R-:W2:Y:S04]  /*e1c0*/  S2R R0, SR_TID.X ;  /* 0x0000000000007919 */ /* 0x000ea80000002100 */
[----:B------:R-:W-:Y:S06]  /*e1d0*/  BAR.SYNC.DEFER_BLOCKING 0x0 ;  /* 0x0000000000007b1d */ /* 0x000fec0000010000 */
[----:B------:R-:W3:Y:S01]  /*e1e0*/  S2R R60, SR_CTAID.X ;  /* 0x00000000003c7919 */ /* 0x000ee20000002500 */
[----:B--2---:R-:W-:-:S03]  /*e1f0*/  SHF.R.S32.HI R11, RZ, 0x1f, R0 ;  /* 0x0000001fff0b7819 */ /* 0x004fc60000011400 */
[----:B------:R1:W2:Y:S01]  /*e200*/  LDS.128 R52, [R220] ;  /* 0x00000000dc347984 */ /* 0x0002a20000000c00 */
[----:B------:R-:W-:-:S03]  /*e210*/  LEA.HI R8, R11, R0, RZ, 0x5 ;  /* 0x000000000b087211 */ /* 0x000fc600078f28ff */
[----:B------:R1:W4:Y:S01]  /*e220*/  LDS.128 R48, [R220+0x800] ;  /* 0x00080000dc307984 */ /* 0x0003220000000c00 */
[----:B------:R-:W-:Y:S02]  /*e230*/  LOP3.LUT R67, R8, 0xffffffe0, RZ, 0xc0, !PT ;  /* 0xffffffe008437812 */ /* 0x000fe400078ec0ff */
[----:B------:R-:W-:Y:S01]  /*e240*/  SHF.R.S32.HI R8, RZ, 0x1f, R3 ;  /* 0x0000001fff087819 */ /* 0x000fe20000011403 */
[----:B------:R1:W1:Y:S01]  /*e250*/  LDS.128 R44, [R220+0x1000] ;  /* 0x00100000dc2c7984 */ /* 0x0002620000000c00 */
[----:B------:R-:W-:Y:S02]  /*e260*/  IADD3 R2, -R67, R0, RZ ;  /* 0x0000000043027210 */ /* 0x000fe40007ffe1ff */
[----:B------:R-:W-:Y:S01]  /*e270*/  LEA.HI R8, R8, R3, RZ, 0x2 ;  /* 0x0000000308087211 */ /* 0x000fe200078f10ff */
[----:B------:R1:W1:Y:S01]  /*e280*/  LDS.128 R40, [R220+0x1800] ;  /* 0x00180000dc287984 */ /* 0x0002620000000c00 */
[----:B------:R-:W-:Y:S02]  /*e290*/  SHF.R.S32.HI R67, RZ, 0x1f, R2 ;  /* 0x0000001fff437819 */ /* 0x000fe40000011402 */
[----:B------:R-:W-:Y:S01]  /*e2a0*/  LOP3.LUT R8, R8, 0xffffffc, RZ, 0xc0, !PT ;  /* 0x0ffffffc08087812 */ /* 0x000fe200078ec0ff */
[----:B------:R1:W1:Y:S01]  /*e2b0*/  LDS.128 R36, [R220+0x2000] ;  /* 0x00200000dc247984 */ /* 0x0002620000000c00 */
[----:B------:R-:W-:Y:S01]  /*e2c0*/  LEA.HI R67, R67, R2, RZ, 0x2 ;  /* 0x0000000243437211 */ /* 0x000fe200078f10ff */
[----:B---3--:R-:W-:Y:S01]  /*e2d0*/  IMAD R2, R60, R65, RZ ;  /* 0x000000413c027224 */ /* 0x008fe200078e02ff */
[----:B------:R-:W-:Y:S01]  /*e2e0*/  IADD3 R8, R3, -R8, RZ ;  /* 0x8000000803087210 */ /* 0x000fe20007ffe0ff */
[----:B------:R3:W1:Y:S01]  /*e2f0*/  LDS.128 R32, [R220+0x2800] ;  /* 0x00280000dc207984 */ /* 0x0006620000000c00 */
[----:B------:R-:W-:-:S02]  /*e300*/  SHF.R.S32.HI R67, RZ, 0x2, R67 ;  /* 0x00000002ff437819 */ /* 0x000fc40000011443 */
[----:B------:R-:W-:Y:S01]  /*e310*/  SHF.L.U32 R2, R2, 0x6, RZ ;  /* 0x0000000602027819 */ /* 0x000fe200000006ff */
[----:B------:R3:W1:Y:S01]  /*e320*/  LDS.128 R28, [R220+0x3000] ;  /* 0x00300000dc1c7984 */ /* 0x0006620000000c00 */
[----:B------:R-:W-:Y:S01]  /*e330*/  MOV R3, 0x7f800000 ;  /* 0x7f80000000037802 */ /* 0x000fe20000000f00 */
[----:B------:R-:W-:Y:S01]  /*e340*/  @P5 FFMA.FTZ R3, R133, c[0x0][0x238], R64 ;  /* 0x00008e0085035a23 */ /* 0x000fe20000010040 */
[----:B------:R-:W-:Y:S01]  /*e350*/  SHF.R.S32.HI R6, RZ, 0x1f, R2 ;  /* 0x0000001fff067819 */ /* 0x000fe20000011402 */
[----:B------:R3:W1:Y:S01]  /*e360*/  LDS.128 R24, [R220+0x3800] ;  /* 0x00380000dc187984 */ /* 0x0006620000000c00 */
[--C-:B------:R-:W-:Y:S02]  /*e370*/  IADD3 R2, P1, P0, R2, R68, R63.reuse ;  /* 0x0000004402027210 */ /* 0x100fe4000783e03f */
[----:B------:R-:W-:Y:S01]  /*e380*/  SHF.R.S32.HI R63, RZ, 0x1f, R63 ;  /* 0x0000001fff3f7819 */ /* 0x000fe2000001143f */
[----:B------:R3:W1:Y:S01]  /*e390*/  LDS.128 R20, [R220+0x4000] ;  /* 0x00400000dc147984 */ /* 0x0006620000000c00 */
[----:B------:R-:W-:-:S02]  /*e3a0*/  LEA R8, R8, R67, 0x4 ;  /* 0x0000004308087211 */ /* 0x000fc400078e20ff */
[----:B------:R-:W-:Y:S01]  /*e3b0*/  IADD3.X R6, R6, R69, R63, P1, P0 ;  /* 0x0000004506067210 */ /* 0x000fe20000fe043f */
        /* <DEDUP_REMOVED lines=20> */
.L_x_666:
[----:B--2-4-:R-:W-:Y:S05]  /*e500*/  BSYNC B0 ;  /* 0x0000000000007941 */ /* 0x014fea0003800000 */
.L_x_665:
        /* <DEDUP_REMOVED lines=31> */
.L_x_668:
[----:B------:R-:W-:Y:S05]  /*e700*/  BSYNC B0 ;  /* 0x0000000000007941 */ /* 0x000fea0003800000 */
.L_x_667:
[----:B------:R-:W-:Y:S01]  /*e710*/  LEA.HI.SX32 R3, R4, 0x10, 0x1d ;  /* 0x0000001004037811 */ /* 0x000fe200078feaff */
        /* <DEDUP_REMOVED lines=19> */
.L_x_670:
[----:B------:R-:W-:Y:S05]  /*e850*/  BSYNC B0 ;  /* 0x0000000000007941 */ /* 0x000fea0003800000 */
.L_x_669:
[----:B--2---:R-:W-:Y:S01]  /*e860*/  LEA.HI.SX32 R3, R4, 0x20, 0x1d ;  /* 0x0000002004037811 */ /* 0x004fe200078feaff */
[----:B------:R-:W-:Y:S03]  /*e870*/  BSSY B0, `(.L_x_671) ;  /* 0x0000013000007945 */ /* 0x000fe60003800000 */
[----:B------:R-:W-:-:S13]  /*e880*/  ISETP.GE.AND P0, PT, R3, R60, PT ;  /* 0x0000003c0300720c */ /* 0x000fda0003f06270 */
[----:B------:R-:W-:Y:S05]  /*e890*/  @P0 BRA `(.L_x_672) ;  /* 0x0000010000000947 */ /* 0x000fea0003800000 */
[----:B------:R-:W-:Y:S01]  /*e8a0*/  IADD3 R2, P0, R218, 0x20, RZ ;  /* 0x00000020da027810 */ /* 0x000fe20007f1e0ff */
        /* <DEDUP_REMOVED lines=12> */
[----:B-1----:R1:W-:Y:S04]  /*e970*/  @!P2 STG.E.128 [R2.64], R44 ;  /* 0x0000002c0200a986 */ /* 0x0023e8000c101d06 */
[----:B------:R1:W-:Y:S04]  /*e980*/  @!P1 STG.E.128 [R2.64+0x80], R28 ;  /* 0x0000801c02009986 */ /* 0x0003e8000c101d06 */
[----:B------:R1:W-:Y:S02]  /*e990*/  @!P0 STG.E.128 [R2.64+0x100], R12 ;  /* 0x0001000c02008986 */ /* 0x0003e4000c101d06 */
.L_x_672:
[----:B------:R-:W-:Y:S05]  /*e9a0*/  BSYNC B0 ;  /* 0x0000000000007941 */ /* 0x000fea0003800000 */
.L_x_671:
[----:B-1----:R-:W-:-:S04]  /*e9b0*/  LEA.HI.SX32 R3, R4, 0x30, 0x1d ;  /* 0x0000003004037811 */ /* 0x002fc800078feaff */
        /* <DEDUP_REMOVED lines=20> */
.L_x_626:
[----:B-1----:R-:W1:Y:S01]  /*eb00*/  LDC.U8 R3, c[0x0][0x329] ;  /* 0x0000ca40ff037b82 */ /* 0x002e620000000000 */
[----:B------:R-:W-:Y:S01]  /*eb10*/  ISETP.NE.AND P3, PT, R217, -0x1, PT ;  /* 0xffffffffd900780c */ /* 0x000fe20003f65270 */
[----:B------:R-:W-:Y:S01]  /*eb20*/  BSSY B0, `(.L_x_673) ;  /* 0x0000043000007945 */ /* 0x000fe20003800000 */
[----:B------:R-:W-:-:S02]  /*eb30*/  SHF.R.S32.HI R4, RZ, 0x1f, R219 ;  /* 0x0000001fff047819 */ /* 0x000fc400000114db */
[----:B------:R-:W-:Y:S02]  /*eb40*/  IADD3 R223, -R90, R223, RZ ;  /* 0x000000df5adf7210 */ /* 0x000fe40007ffe1ff */
[----:B------:R-:W-:Y:S01]  /*eb50*/  LEA.HI R4, R4, R219, RZ, 0x3 ;  /* 0x000000db04047211 */ /* 0x000fe200078f18ff */
[----:B------:R-:W2:Y:S01]  /*eb60*/  LDC.U8 R0, c[0x0][0x328] ;  /* 0x0000ca00ff007b82 */ /* 0x000ea20000000000 */
[----:B------:R-:W-:-:S05]  /*eb70*/  SHF.R.S32.HI R11, RZ, 0x1f, R22 ;  /* 0x0000001fff0b7819 */ /* 0x000fca0000011416 */
[----:B------:R-:W-:-:S04]  /*eb80*/  @P3 IMAD.WIDE.U32 R12, R217, c[0x0][0x1e8], RZ ;  /* 0x00007a00d90c3a25 */ /* 0x000fc800078e00ff */
[----:B------:R-:W-:-:S04]  /*eb90*/  @!P3 IMAD.WIDE.U32 R8, R19, c[0x0][0x1e0], RZ ;  /* 0x000078001308ba25 */ /* 0x000fc800078e00ff */
[----:B------:R-:W-:Y:S01]  /*eba0*/  @P3 IMAD R5, R217, c[0x0][0x1ec], R13 ;  /* 0x00007b00d9053a24 */ /* 0x000fe200078e020d */
[----:B------:R-:W-:Y:S01]  /*ebb0*/  @!P3 MOV R12, R8 ;  /* 0x00000008000cb202 */ /* 0x000fe20000000f00 */
[----:B------:R-:W-:Y:S01]  /*ebc0*/  IMAD R11, R11, c[0x0][0x1f0], RZ ;  /* 0x00007c000b0b7a24 */ /* 0x000fe200078e02ff */
[----:B-1----:R-:W-:Y:S02]  /*ebd0*/  ISETP.NE.AND P1, PT, R3, RZ, PT ;  /* 0x000000ff0300720c */ /* 0x002fe40003f25270 */
[----:B--2---:R-:W-:-:S04]  /*ebe0*/  ISETP.NE.AND P0, PT, R0, RZ, PT ;  /* 0x000000ff0000720c */ /* 0x004fc80003f05270 */
[----:B------:R-:W-:-:S07]  /*ebf0*/  ISETP.NE.OR P2, PT, R3, RZ, !P0 ;  /* 0x000000ff0300720c */ /* 0x000fce0004745670 */
[----:B------:R-:W-:Y:S02]  /*ec00*/  @P1 IMAD.MOV.U32 R2, RZ, RZ, c[0x0][0x210] ;  /* 0x00008400ff021624 */ /* 0x000fe400078e00ff */
[----:B------:R-:W-:Y:S02]  /*ec10*/  @!P1 IMAD.MOV.U32 R0, RZ, RZ, c[0x0][0x214] ;  /* 0x00008500ff009624 */ /* 0x000fe400078e00ff */
[----:B------:R-:W-:Y:S02]  /*ec20*/  @P1 IMAD R2, R2, c[0x0][0x214], RZ ;  /* 0x0000850002021a24 */ /* 0x000fe400078e02ff */
[----:B------:R-:W-:Y:S01]  /*ec30*/  @P1 IMAD.MOV.U32 R6, RZ, RZ, 0x1 ;  /* 0x00000001ff061424 */ /* 0x000fe200078e00ff */
[----:B------:R-:W-:Y:S01]  /*ec40*/  @!P1 SEL R2, R0, c[0x0][0x234], !P0 ;  /* 0x00008d0000029a07 */ /* 0x000fe20004000000 */
[----:B------:R-:W-:Y:S01]  /*ec50*/  @P1 IMAD.MOV.U32 R3, RZ, RZ, c[0x0][0x210] ;  /* 0x00008400ff031624 */ /* 0x000fe200078e00ff */
[----:B------:R-:W-:Y:S01]  /*ec60*/  ISETP.NE.OR P0, PT, R217, -0x1, P2 ;  /* 0xffffffffd900780c */ /* 0x000fe20001705670 */
[----:B------:R-:W-:Y:S01]  /*ec70*/  @!P1 IMAD.MOV.U32 R3, RZ, RZ, 0x1 ;  /* 0x00000001ff039424 */ /* 0x000fe200078e00ff */
[----:B------:R-:W-:Y:S01]  /*ec80*/  @!P3 SHF.R.S32.HI R0, RZ, 0x1f, R19 ;  /* 0x0000001fff00b819 */ /* 0x000fe20000011413 */
[----:B------:R-:W-:-:S04]  /*ec90*/  @!P1 IMAD R6, R2, c[0x0][0x1c0], RZ ;  /* 0x0000700002069a24 */ /* 0x000fc800078e02ff */
[----:B------:R-:W-:Y:S01]  /*eca0*/  IMAD R7, R19, R6, RZ ;  /* 0x0000000613077224 */ /* 0x000fe200078e02ff */
[----:B------:R-:W-:Y:S01]  /*ecb0*/  LOP3.LUT R6, R4, 0xfffffff8, RZ, 0xc0, !PT ;  /* 0xfffffff804067812 */ /* 0x000fe200078ec0ff */
[----:B------:R-:W-:Y:S01]  /*ecc0*/  @!P3 IMAD R0, R0, c[0x0][0x1e0], RZ ;  /* 0x000078000000ba24 */ /* 0x000fe200078e02ff */
[----:B------:R-:W-:Y:S02]  /*ecd0*/  SHF.R.S32.HI R4, RZ, 0x3, R4 ;  /* 0x00000003ff047819 */ /* 0x000fe40000011404 */
[----:B------:R-:W-:Y:S01]  /*ece0*/  SEL R7, R7, RZ, P2 ;  /* 0x000000ff07077207 */ /* 0x000fe20001000000 */
[----:B------:R-:W-:Y:S02]  /*ecf0*/  @!P3 IMAD R0, R19, c[0x0][0x1e4], R0 ;  /* 0x000079001300ba24 */ /* 0x000fe400078e0200 */
[----:B------:R-:W-:Y:S02]  /*ed00*/  IMAD.IADD R219, R219, 0x1, -R6 ;  /* 0x00000001dbdb7824 */ /* 0x000fe400078e0a06 */
[----:B------:R-:W-:-:S02]  /*ed10*/  @!P0 IMAD R217, R19, c[0x0][0x214], RZ ;  /* 0x0000850013d98a24 */ /* 0x000fc400078e02ff */
[----:B------:R-:W-:Y:S02]  /*ed20*/  @!P3 IMAD.IADD R5, R9, 0x1, R0 ;  /* 0x000000010905b824 */ /* 0x000fe400078e0200 */
[----:B------:R-:W-:Y:S01]  /*ed30*/  IMAD.SHL.U32 R0, R219, 0x8, RZ ;  /* 0x00000008db007824 */ /* 0x000fe200078e00ff */
[----:B------:R-:W-:Y:S01]  /*ed40*/  CS2R R8, SRZ ;  /* 0x0000000000087805 */ /* 0x000fe2000001ff00 */
[----:B------:R-:W-:Y:S01]  /*ed50*/  IMAD R6, R90, R3, RZ ;  /* 0x000000035a067224 */ /* 0x000fe200078e02ff */
[----:B------:R-:W-:Y:S01]  /*ed60*/  @!P2 SHF.R.S32.HI R9, RZ, 0x1f, R217 ;  /* 0x0000001fff09a819 */ /* 0x000fe200000114d9 */
[C---:B------:R-:W-:Y:S01]  /*ed70*/  IMAD R7, R22.reuse, R2, R7 ;  /* 0x0000000216077224 */ /* 0x040fe200078e0207 */
[----:B------:R-:W-:Y:S01]  /*ed80*/  @!P2 MOV R8, R217 ;  /* 0x000000d90008a202 */ /* 0x000fe20000000f00 */
[----:B------:R-:W-:Y:S01]  /*ed90*/  IMAD R2, R22, c[0x0][0x1f4], R11 ;  /* 0x00007d0016027a24 */ /* 0x000fe200078e020b */
[----:B------:R-:W-:Y:S02]  /*eda0*/  ISETP.GE.AND P2, PT, R4, R223, PT ;  /* 0x000000df0400720c */ /* 0x000fe40003f46270 */
[----:B------:R-:W-:-:S02]  /*edb0*/  IADD3 R12, P0, R0, R12, RZ ;  /* 0x0000000c000c7210 */ /* 0x000fc40007f1e0ff */
[----:B------:R-:W-:Y:S02]  /*edc0*/  SHF.R.S32.HI R11, RZ, 0x1f, R6 ;  /* 0x0000001fff0b7819 */ /* 0x000fe40000011406 */
[----:B------:R-:W-:Y:S02]  /*edd0*/  LEA.HI.X.SX32 R13, R0, R5, 0x1, P0 ;  /* 0x00000005000d7211 */ /* 0x000fe400000f0eff */
[----:B------:R-:W-:Y:S02]  /*ede0*/  IADD3 R6, P1, P0, R6, R8, R7 ;  /* 0x0000000806067210 */ /* 0x000fe4000783e007 */
[----:B------:R-:W-:Y:S01]  /*edf0*/  SHF.R.S32.HI R5, RZ, 0x1f, R4 ;  /* 0x0000001fff057819 */ /* 0x000fe20000011404 */
[----:B------:R-:W-:Y:S01]  /*ee00*/  IMAD.WIDE.U32 R22, R22, c[0x0][0x1f0], R12 ;  /* 0x00007c0016167a25 */ /* 0x000fe200078e000c */
[----:B------:R-:W-:Y:S02]  /*ee10*/  SHF.R.S32.HI R8, RZ, 0x1f, R7 ;  /* 0x0000001fff087819 */ /* 0x000fe40000011407 */
[----:B------:R-:W-:Y:S01]  /*ee20*/  IADD3 R7, R0, 0x80, RZ ;  /* 0x0000008000077810 */ /* 0x000fe20007ffe0ff */
[----:B------:R-:W-:Y:S01]  /*ee30*/  IMAD.WIDE R14, R218, 0x40, R4 ;  /* 0x00000040da0e7825 */ /* 0x000fe200078e0204 */
[----:B------:R-:W-:-:S02]  /*ee40*/  IADD3.X R9, R11, R9, R8, P1, P0 ;  /* 0x000000090b097210 */ /* 0x000fc40000fe0408 */
[----:B------:R-:W-:Y:S01]  /*ee50*/  IADD3 R8, R0, 0x40, RZ ;  /* 0x0000004000087810 */ /* 0x000fe20007ffe0ff */
        /* <DEDUP_REMOVED lines=15> */
.L_x_674:
[----:B------:R-:W-:Y:S05]  /*ef50*/  BSYNC B0 ;  /* 0x0000000000007941 */ /* 0x000fea0003800000 */
.L_x_673:
[----:B-1----:R-:W-:Y:S01]  /*ef60*/  IADD3 R10, R4, 0x10, RZ ;  /* 0x00000010040a7810 */ /* 0x002fe20007ffe0ff */
        /* <DEDUP_REMOVED lines=19> */
.L_x_676:
[----:B------:R-:W-:Y:S05]  /*f0a0*/  BSYNC B0 ;  /* 0x0000000000007941 */ /* 0x000fea0003800000 */
.L_x_675:
        /* <DEDUP_REMOVED lines=20> */
.L_x_678:
[----:B------:R-:W-:Y:S05]  /*f1f0*/  BSYNC B0 ;  /* 0x0000000000007941 */ /* 0x000fea0003800000 */
.L_x_677:
        /* <DEDUP_REMOVED lines=19> */
.L_x_680:
[----:B------:R-:W-:Y:S05]  /*f330*/  BSYNC B0 ;  /* 0x0000000000007941 */ /* 0x000fea0003800000 */
.L_x_679:
        /* <DEDUP_REMOVED lines=35> */
.L_x_681:
        /* <DEDUP_REMOVED lines=9> */
.L_x_695:


//--------------------- .nv.shared._ZN5flash16flash_fwd_kernelI23Flash_fwd_kernel_traitsILi192ELi128ELi64ELi8ELb0ELb0EN7cutlass10bfloat16_tE19Flash_kernel_traitsILi192ELi128ELi64ELi8ES3_EELb0ELb1ELb0ELb0ELb0ELb1ELb0ELb0EEEvNS_16Flash_fwd_paramsE --------------------------
	.section	.nv.shared._ZN5flash16flash_fwd_kernelI23Flash_fwd_kernel_traitsILi192ELi128ELi64ELi8ELb0ELb0EN7cutlass10bfloat16_tE19Flash_kernel_traitsILi192ELi128ELi64ELi8ES3_EELb0ELb1ELb0ELb0ELb0ELb1ELb0ELb0EEEvNS_16Flash_fwd_paramsE,"aw",@nobits
	.sectionflags	@""
	.align	16


//--------------------- .nv.global                --------------------------
	.section	.nv.global,"aw",@nobits
.nv.global:
	.type		_ZN73_INTERNAL_c3e29e2a_37_flash_fwd_hdim192_bf16_causal_sm80_cu_1d5d5cfe_28654cute1_E,@object
	.size		_ZN73_INTERNAL_c3e29e2a_37_flash_fwd_hdim192_bf16_causal_sm80_cu_1d5d5cfe_28654cute1_E,(_ZN73_INTERNAL_c3e29e2a_37_flash_fwd_hdim192_bf16_causal_sm80_cu_1d5d5cfe_28654cuda3std3__45__cpo6cbeginE - _ZN73_INTERNAL_c3e29e2a_37_flash_fwd_hdim192_bf16_causal_sm80_cu_1d5d5cfe_28654cute1_E)
_ZN73_INTERNAL_c3e29e2a_37_flash_fwd_hdim192_bf16_causal_sm80_cu_1d5d5cfe_28654cute1_E:
	.zero		1
	.type		_ZN73_INTERNAL_c3e29e2a_37_flash_fwd_hdim192_bf16_causal_sm80_cu_1d5d5cfe_28654cuda3std3__45__cpo6cbeginE,@object
	.size		_ZN73_INTERNAL_c3e29e2a_37_flash_fwd_hdim192_bf16_causal_sm80_cu_1d5d5cfe_28654cuda3std3__45__cpo6cbeginE,(_ZN73_INTERNAL_c3e29e2a_37_flash_fwd_hdim192_bf16_causal_sm80_cu_1d5d5cfe_28654cuda3std3__48in_placeE - _ZN73_INTERNAL_c3e29e2a_37_flash_fwd_hdim192_bf16_causal_sm80_cu_1d5d5cfe_28654cuda3std3__45__cpo6cbeginE)
_ZN73_INTERNAL_c3e29e2a_37_flash_fwd_hdim192_bf16_causal_sm80_cu_1d5d5cfe_28654cuda3std3__45__cpo6cbeginE:
	.zero		1
	.type		_ZN73_INTERNAL_c3e29e2a_37_flash_fwd_hdim192_bf16_causal_sm80_cu_1d5d5cfe_28654cuda3std3__48in_placeE,@object
	.size		_ZN73_INTERNAL_c3e29e2a_37_flash_fwd_hdim192_bf16_causal_sm80_cu_1d5d5cfe_28654cuda3std3__48in_placeE,(_ZN73_INTERNAL_c3e29e2a_37_flash_fwd_hdim192_bf16_causal_sm80_cu_1d5d5cfe_28654cuda3std6ranges3__45__cpo9iter_moveE - _ZN73_INTERNAL_c3e29e2a_37_flash_fwd_hdim192_bf16_causal_sm80_cu_1d5d5cfe_28654cuda3std3__48in_placeE)
_ZN73_INTERNAL_c3e29e2a_37_flash_fwd_hdim192_bf16_causal_sm80_cu_1d5d5cfe_28654cuda3std3__48in_placeE:
	.zero		1
	.type		_ZN73_INTERNAL_c3e29e2a_37_flash_fwd_hdim192_bf16_causal_sm80_cu_1d5d5cfe_28654cuda3std6ranges3__45__cpo9iter_moveE,@object
	.size		_ZN73_INTERNAL_c3e29e2a_37_flash_fwd_hdim192_bf16_causal_sm80_cu_1d5d5cfe_28654cuda3std6ranges3__45__cpo9iter_moveE,(_ZN73_INTERNAL_c3e29e2a_37_flash_fwd_hdim192_bf16_causal_sm80_cu_1d5d5cfe_28654cuda3std3__45__cpo5beginE - _ZN73_INTERNAL_c3e29e2a_37_flash_fwd_hdim192_bf16_causal_sm80_cu_1d5d5cfe_28654cuda3std6ranges3__45__cpo9iter_moveE)
_ZN73_INTERNAL_c3e29e2a_37_flash_fwd_hdim192_bf16_causal_sm80_cu_1d5d5cfe_28654cuda3std6ranges3__45__cpo9iter_moveE:
	.zero		1
	.type		_ZN73_INTERNAL_c3e29e2a_37_flash_fwd_hdim192_bf16_causal_sm80_cu_1d5d5cfe_28654cuda3std3__45__cpo5beginE,@object
	.size		_ZN73_INTERNAL_c3e29e2a_37_flash_fwd_hdim192_bf16_causal_sm80_cu_1d5d5cfe_28654cuda3std3__45__cpo5beginE,(_ZN73_INTERNAL_c3e29e2a_37_flash_fwd_hdim192_bf16_causal_sm80_cu_1d5d5cfe_28654cuda3std3__475_GLOBAL__N__c3e29e2a_37_flash_fwd_hdim192_bf16_causal_sm80_cu_1d5d5cfe_28656ignoreE - _ZN73_INTERNAL_c3e29e2a_37_flash_fwd_hdim192_bf16_causal_sm80_cu_1d5d5cfe_28654cuda3std3__45__cpo5beginE)
_ZN73_INTERNAL_c3e29e2a_37_flash_fwd_hdim192_bf16_causal_sm80_cu_1d5d5cfe_28654cuda3std3__45__cpo5beginE:
	.zero		1
	.type		_ZN73_INTERNAL_c3e29e2a_37_flash_fwd_hdim192_bf16_causal_sm80_cu_1d5d5cfe_28654cuda3std3__475_GLOBAL__N__c3e29e2a_37_flash_fwd_hdim192_bf16_causal_sm80_cu_1d5d5cfe_28656ignoreE,@object
	.size		_ZN73_INTERNAL_c3e29e2a_37_flash_fwd_hdim192_bf16_causal_sm80_cu_1d5d5cfe_28654cuda3std3__475_GLOBAL__N__c3e29e2a_37_flash_fwd_hdim192_bf16_causal_sm80_cu_1d5d5cfe_28656ignoreE,(_ZN73_INTERNAL_c3e29e2a_37_flash_fwd_hdim192_bf16_causal_sm80_cu_1d5d5cfe_28654cute7productE - _ZN73_INTERNAL_c3e29e2a_37_flash_fwd_hdim192_bf16_causal_sm80_cu_1d5d5cfe_28654cuda3std3__475_GLOBAL__N__c3e29e2a_37_flash_fwd_hdim192_bf16_causal_sm80_cu_1d5d5cfe_28656ignoreE)
_ZN73_INTERNAL_c3e29e2a_37_flash_fwd_hdim192_bf16_causal_sm80_cu_1d5d5cfe_28654cuda3std3__475_GLOBAL__N__c3e29e2a_37_flash_fwd_hdim192_bf16_causal_sm80_cu_1d5d5cfe_28656ignoreE:
	.zero		1
	.type		_ZN73_INTERNAL_c3e29e2a_37_flash_fwd_hdim192_bf16_causal_sm80_cu_1d5d5cfe_28654cute7productE,@object
	.size		_ZN73_INTERNAL_c3e29e2a_37_flash_fwd_hdim192_bf16_causal_sm80_cu_1d5d5cfe_28654cute7productE,(_ZN73_INTERNAL_c3e29e2a_37_flash_fwd_hdim192_bf16_causal_sm80_cu_1d5d5cfe_28654cuda3std3__45__cpo3endE - _ZN73_INTERNAL_c3e29e2a_37_flash_fwd_hdim192_bf16_causal_sm80_cu_1d5d5cfe_28654cute7productE)
_ZN73_INTERNAL_c3e29e2a_37_flash_fwd_hdim192_bf16_causal_sm80_cu_1d5d5cfe_28654cute7productE:
	.zero		1
	.type		_ZN73_INTERNAL_c3e29e2a_37_flash_fwd_hdim192_bf16_causal_sm80_cu_1d5d5cfe_28654cuda3std3__45__cpo3endE,@object
	.size		_ZN73_INTERNAL_c3e29e2a_37_flash_fwd_hdim192_bf16_causal_sm80_cu_1d5d5cfe_28654cuda3std3__45__cpo3endE,(_ZN73_INTERNAL_c3e29e2a_37_flash_fwd_hdim192_bf16_causal_sm80_cu_1d5d5cfe_28654cuda3std3__419piecewise_constructE - _ZN73_INTERNAL_c3e29e2a_37_flash_fwd_hdim192_bf16_causal_sm80_cu_1d5d5cfe_28654cuda3std3__45__cpo3endE)
_ZN73_INTERNAL_c3e29e2a_37_flash_fwd_hdim192_bf16_causal_sm80_cu_1d5d5cfe_28654cuda3std3__45__cpo3endE:
	.zero		1
	.type		_ZN73_INTERNAL_c3e29e2a_37_flash_fwd_hdim192_bf16_causal_sm80_cu_1d5d5cfe_28654cuda3std3__419piecewise_constructE,@object
	.size		_ZN73_INTERNAL_c3e29e2a_37_flash_fwd_hdim192_bf16_causal_sm80_cu_1d5d5cfe_28654cuda3std3__419piecewise_constructE,(_ZN73_INTERNAL_c3e29e2a_37_flash_fwd_hdim192_bf16_causal_sm80_cu_1d5d5cfe_28654cuda3std3__45__cpo4cendE - _ZN73_INTERNAL_c3e29e2a_37_flash_fwd_hdim192_bf16_causal_sm80_cu_1d5d5cfe_28654cuda3std3__419piecewise_constructE)
_ZN73_INTERNAL_c3e29e2a_37_flash_fwd_hdim192_bf16_causal_sm80_cu_1d5d5cfe_28654cuda3std3__419piecewise_constructE:
	.zero		1
	.type		_ZN73_INTERNAL_c3e29e2a_37_flash_fwd_hdim192_bf16_causal_sm80_cu_1d5d5cfe_28654cuda3std3__45__cpo4cendE,@object
	.size		_ZN73_INTERNAL_c3e29e2a_37_flash_fwd_hdim192_bf16_causal_sm80_cu_1d5d5cfe_28654cuda3std3__45__cpo4cendE,(_ZN73_INTERNAL_c3e29e2a_37_flash_fwd_hdim192_bf16_causal_sm80_cu_1d5d5cfe_28654cuda3std6ranges3__45__cpo4swapE - _ZN73_INTERNAL_c3e29e2a_37_flash_fwd_hdim192_bf16_causal_sm80_cu_1d5d5cfe_28654cuda3std3__45__cpo4cendE)
_ZN73_INTERNAL_c3e29e2a_37_flash_fwd_hdim192_bf16_causal_sm80_cu_1d5d5cfe_28654cuda3std3__45__cpo4cendE:
	.zero		1
	.type		_ZN73_INTERNAL_c3e29e2a_37_flash_fwd_hdim192_bf16_causal_sm80_cu_1d5d5cfe_28654cuda3std6ranges3__45__cpo4swapE,@object
	.size		_ZN73_INTERNAL_c3e29e2a_37_flash_fwd_hdim192_bf16_causal_sm80_cu_1d5d5cfe_28654cuda3std6ranges3__45__cpo4swapE,(.L_7 - _ZN73_INTERNAL_c3e29e2a_37_flash_fwd_hdim192_bf16_causal_sm80_cu_1d5d5cfe_28654cuda3std6ranges3__45__cpo4swapE)
_ZN73_INTERNAL_c3e29e2a_37_flash_fwd_hdim192_bf16_causal_sm80_cu_1d5d5cfe_28654cuda3std6ranges3__45__cpo4swapE:
	.zero		1
.L_7:


//--------------------- .nv.shared._ZN5flash16flash_fwd_kernelI23Flash_fwd_kernel_traitsILi192ELi128ELi64ELi8ELb0ELb0EN7cutlass10bfloat16_tE19Flash_kernel_traitsILi192ELi128ELi64ELi8ES3_EELb0ELb1ELb0ELb0ELb0ELb1ELb1ELb0EEEvNS_16Flash_fwd_paramsE --------------------------
	.section	.nv.shared._ZN5flash16flash_fwd_kernelI23Flash_fwd_kernel_traitsILi192ELi128ELi64ELi8ELb0ELb0EN7cutlass10bfloat16_tE19Flash_kernel_traitsILi192ELi128ELi64ELi8ES3_EELb0ELb1ELb0ELb0ELb0ELb1ELb1ELb0EEEvNS_16Flash_fwd_paramsE,"aw",@nobits
	.sectionflags	@""
	.align	16


//--------------------- .nv.shared._ZN5flash16flash_fwd_kernelI23Flash_fwd_kernel_traitsILi192ELi128ELi64ELi8ELb0ELb0EN7cutlass10bfloat16_tE19Flash_kernel_traitsILi192ELi128ELi64ELi8ES3_EELb0ELb1ELb0ELb0ELb0ELb0ELb0ELb0EEEvNS_16Flash_fwd_paramsE --------------------------
	.section	.nv.shared._ZN5flash16flash_fwd_kernelI23Flash_fwd_kernel_traitsILi192ELi128ELi64ELi8ELb0ELb0EN7cutlass10bfloat16_tE19Flash_kernel_traitsILi192ELi128ELi64ELi8ES3_EELb0ELb1ELb0ELb0ELb0ELb0ELb0ELb0EEEvNS_16Flash_fwd_paramsE,"aw",@nobits
	.sectionflags	@""
	.align	16


//--------------------- .nv.shared._ZN5flash16flash_fwd_kernelI23Flash_fwd_kernel_traitsILi192ELi128ELi64ELi8ELb0ELb0EN7cutlass10bfloat16_tE19Flash_kernel_traitsILi192ELi128ELi64ELi8ES3_EELb0ELb1ELb0ELb0ELb0ELb0ELb1ELb0EEEvNS_16Flash_fwd_paramsE --------------------------
	.section	.nv.shared._ZN5flash16flash_fwd_kernelI23Flash_fwd_kernel_traitsILi192ELi128ELi64ELi8ELb0ELb0EN7cutlass10bfloat16_tE19Flash_kernel_traitsILi192ELi128ELi64ELi8ES3_EELb0ELb1ELb0ELb0ELb0ELb0ELb1ELb0EEEvNS_16Flash_fwd_paramsE,"aw",@nobits
	.sectionflags	@""
	.align	16


//--------------------- .nv.shared._ZN5flash16flash_fwd_kernelI23Flash_fwd_kernel_traitsILi192ELi128ELi64ELi8ELb0ELb0EN7cutlass10bfloat16_tE19Flash_kernel_traitsILi192ELi128ELi64ELi8ES3_EELb0ELb1ELb0ELb1ELb0ELb0ELb0ELb0EEEvNS_16Flash_fwd_paramsE --------------------------
	.section	.nv.shared._ZN5flash16flash_fwd_kernelI23Flash_fwd_kernel_traitsILi192ELi128ELi64ELi8ELb0ELb0EN7cutlass10bfloat16_tE19Flash_kernel_traitsILi192ELi128ELi64ELi8ES3_EELb0ELb1ELb0ELb1ELb0ELb0ELb0ELb0EEEvNS_16Flash_fwd_paramsE,"aw",@nobits
	.sectionflags	@""
	.align	16


//--------------------- .nv.shared._ZN5flash16flash_fwd_kernelI23Flash_fwd_kernel_traitsILi192ELi128ELi64ELi8ELb0ELb0EN7cutlass10bfloat16_tE19Flash_kernel_traitsILi192ELi128ELi64ELi8ES3_EELb0ELb1ELb0ELb1ELb0ELb0ELb1ELb0EEEvNS_16Flash_fwd_paramsE --------------------------
	.section	.nv.shared._ZN5flash16flash_fwd_kernelI23Flash_fwd_kernel_traitsILi192ELi128ELi64ELi8ELb0ELb0EN7cutlass10bfloat16_tE19Flash_kernel_traitsILi192ELi128ELi64ELi8ES3_EELb0ELb1ELb0ELb1ELb0ELb0ELb1ELb0EEEvNS_16Flash_fwd_paramsE,"aw",@nobits
	.sectionflags	@""
	.align	16


//--------------------- .nv.shared._ZN5flash16flash_fwd_kernelI23Flash_fwd_kernel_traitsILi192ELi64ELi64ELi4ELb0ELb0EN7cutlass10bfloat16_tE19Flash_kernel_traitsILi192ELi64ELi64ELi4ES3_EELb1ELb1ELb0ELb0ELb0ELb0ELb0ELb0EEEvNS_16Flash_fwd_paramsE --------------------------
	.section	.nv.shared._ZN5flash16flash_fwd_kernelI23Flash_fwd_kernel_traitsILi192ELi64ELi64ELi4ELb0ELb0EN7cutlass10bfloat16_tE19Flash_kernel_traitsILi192ELi64ELi64ELi4ES3_EELb1ELb1ELb0ELb0ELb0ELb0ELb0ELb0EEEvNS_16Flash_fwd_paramsE,"aw",@nobits
	.sectionflags	@""
	.align	16


//--------------------- .nv.shared._ZN5flash16flash_fwd_kernelI23Flash_fwd_kernel_traitsILi192ELi64ELi64ELi4ELb0ELb0EN7cutlass10bfloat16_tE19Flash_kernel_traitsILi192ELi64ELi64ELi4ES3_EELb1ELb1ELb0ELb0ELb0ELb1ELb0ELb0EEEvNS_16Flash_fwd_paramsE --------------------------
	.section	.nv.shared._ZN5flash16flash_fwd_kernelI23Flash_fwd_kernel_traitsILi192ELi64ELi64ELi4ELb0ELb0EN7cutlass10bfloat16_tE19Flash_kernel_traitsILi192ELi64ELi64ELi4ES3_EELb1ELb1ELb0ELb0ELb0ELb1ELb0ELb0EEEvNS_16Flash_fwd_paramsE,"aw",@nobits
	.sectionflags	@""
	.align	16


//--------------------- .nv.shared._ZN5flash16flash_fwd_kernelI23Flash_fwd_kernel_traitsILi192ELi64ELi64ELi4ELb0ELb0EN7cutlass10bfloat16_tE19Flash_kernel_traitsILi192ELi64ELi64ELi4ES3_EELb0ELb1ELb0ELb0ELb0ELb1ELb1ELb0EEEvNS_16Flash_fwd_paramsE --------------------------
	.section	.nv.shared._ZN5flash16flash_fwd_kernelI23Flash_fwd_kernel_traitsILi192ELi64ELi64ELi4ELb0ELb0EN7cutlass10bfloat16_tE19Flash_kernel_traitsILi192ELi64ELi64ELi4ES3_EELb0ELb1ELb0ELb0ELb0ELb1ELb1ELb0EEEvNS_16Flash_fwd_paramsE,"aw",@nobits
	.sectionflags	@""
	.align	16


//--------------------- .nv.shared._ZN5flash16flash_fwd_kernelI23Flash_fwd_kernel_traitsILi192ELi64ELi64ELi4ELb0ELb0EN7cutlass10bfloat16_tE19Flash_kernel_traitsILi192ELi64ELi64ELi4ES3_EELb1ELb1ELb0ELb1ELb0ELb0ELb0ELb0EEEvNS_16Flash_fwd_paramsE --------------------------
	.section	.nv.shared._ZN5flash16flash_fwd_kernelI23Flash_fwd_kernel_traitsILi192ELi64ELi64ELi4ELb0ELb0EN7cutlass10bfloat16_tE19Flash_kernel_traitsILi192ELi64ELi64ELi4ES3_EELb1ELb1ELb0ELb1ELb0ELb0ELb0ELb0EEEvNS_16Flash_fwd_paramsE,"aw",@nobits
	.sectionflags	@""
	.align	16


//--------------------- .nv.shared._ZN5flash16flash_fwd_kernelI23Flash_fwd_kernel_traitsILi192ELi64ELi64ELi4ELb0ELb0EN7cutlass10bfloat16_tE19Flash_kernel_traitsILi192ELi64ELi64ELi4ES3_EELb1ELb1ELb0ELb0ELb0ELb0ELb0ELb1EEEvNS_16Flash_fwd_paramsE --------------------------
	.section	.nv.shared._ZN5flash16flash_fwd_kernelI23Flash_fwd_kernel_traitsILi192ELi64ELi64ELi4ELb0ELb0EN7cutlass10bfloat16_tE19Flash_kernel_traitsILi192ELi64ELi64ELi4ES3_EELb1ELb1ELb0ELb0ELb0ELb0ELb0ELb1EEEvNS_16Flash_fwd_paramsE,"aw",@nobits
	.sectionflags	@""
	.align	16


//--------------------- .nv.shared._ZN5flash16flash_fwd_kernelI23Flash_fwd_kernel_traitsILi192ELi64ELi64ELi4ELb0ELb0EN7cutlass10bfloat16_tE19Flash_kernel_traitsILi192ELi64ELi64ELi4ES3_EELb0ELb1ELb0ELb0ELb0ELb0ELb1ELb0EEEvNS_16Flash_fwd_paramsE --------------------------
	.section	.nv.shared._ZN5flash16flash_fwd_kernelI23Flash_fwd_kernel_traitsILi192ELi64ELi64ELi4ELb0ELb0EN7cutlass10bfloat16_tE19Flash_kernel_traitsILi192ELi64ELi64ELi4ES3_EELb0ELb1ELb0ELb0ELb0ELb0ELb1ELb0EEEvNS_16Flash_fwd_paramsE,"aw",@nobits
	.sectionflags	@""
	.align	16


//--------------------- .nv.shared._ZN5flash16flash_fwd_kernelI23Flash_fwd_kernel_traitsILi192ELi64ELi64ELi4ELb0ELb0EN7cutlass10bfloat16_tE19Flash_kernel_traitsILi192ELi64ELi64ELi4ES3_EELb1ELb1ELb0ELb1ELb0ELb0ELb0ELb1EEEvNS_16Flash_fwd_paramsE --------------------------
	.section	.nv.shared._ZN5flash16flash_fwd_kernelI23Flash_fwd_kernel_traitsILi192ELi64ELi64ELi4ELb0ELb0EN7cutlass10bfloat16_tE19Flash_kernel_traitsILi192ELi64ELi64ELi4ES3_EELb1ELb1ELb0ELb1ELb0ELb0ELb0ELb1EEEvNS_16Flash_fwd_paramsE,"aw",@nobits
	.sectionflags	@""
	.align	16


//--------------------- .nv.shared._ZN5flash16flash_fwd_kernelI23Flash_fwd_kernel_traitsILi192ELi64ELi64ELi4ELb0ELb0EN7cutlass10bfloat16_tE19Flash_kernel_traitsILi192ELi64ELi64ELi4ES3_EELb0ELb1ELb0ELb1ELb0ELb0ELb1ELb0EEEvNS_16Flash_fwd_paramsE --------------------------
	.section	.nv.shared._ZN5flash16flash_fwd_kernelI23Flash_fwd_kernel_traitsILi192ELi64ELi64ELi4ELb0ELb0EN7cutlass10bfloat16_tE19Flash_kernel_traitsILi192ELi64ELi64ELi4ES3_EELb0ELb1ELb0ELb1ELb0ELb0ELb1ELb0EEEvNS_16Flash_fwd_paramsE,"aw",@nobits
	.sectionflags	@""
	.align	16
